//
// Generated by NVIDIA NVVM Compiler
//
// Compiler Build ID: CL-36424714
// Cuda compilation tools, release 13.0, V13.0.88
// Based on NVVM 20.0.0
//

.version 9.0
.target sm_100
.address_size 64

	// .globl	_Z33batch_scalar_mult_jacobian_kernelP7ECPointPKjPKS_i
.const .align 4 .b8 P_CONST[32] = {47, 252, 255, 255, 254, 255, 255, 255, 255, 255, 255, 255, 255, 255, 255, 255, 255, 255, 255, 255, 255, 255, 255, 255, 255, 255, 255, 255, 255, 255, 255, 255};
.const .align 4 .b8 N_CONST[32] = {65, 65, 54, 208, 140, 94, 210, 191, 59, 160, 72, 175, 230, 220, 174, 186, 254, 255, 255, 255, 255, 255, 255, 255, 255, 255, 255, 255, 255, 255, 255, 255};
.const .align 4 .b8 GX_CONST[32] = {152, 23, 248, 22, 91, 129, 242, 89, 217, 40, 206, 45, 219, 252, 155, 2, 7, 11, 135, 206, 149, 98, 160, 85, 172, 187, 220, 249, 126, 102, 190, 121};
.const .align 4 .b8 GY_CONST[32] = {184, 212, 16, 251, 143, 208, 71, 156, 25, 84, 133, 166, 72, 180, 23, 253, 168, 8, 17, 14, 252, 251, 164, 93, 101, 196, 163, 38, 119, 218, 58, 72};
.const .align 4 .b8 R_MOD_P[32] = {209, 3};
.const .align 4 .b8 R2_MOD_P[32] = {161, 144, 14, 0, 55, 166, 45, 122, 71, 40, 155, 39, 221, 51, 82, 235, 199, 113, 28, 199, 28, 199, 113, 28, 113, 28, 199, 113, 14};
.const .align 4 .b8 R2_MOD_N[32] = {213, 28, 103, 157, 197, 155, 198, 129, 29, 51, 206, 25, 126, 62, 162, 124, 61, 10, 215, 163, 10, 215, 163, 112, 215, 163, 112, 61};
.const .align 4 .u32 MU_P = -769313487;
.const .align 4 .u32 MU_N = -287335426;
.const .align 4 .b8 ZERO[32];
.const .align 4 .b8 ONE[32] = {1};
.const .align 4 .b8 TWO[32] = {2};
.const .align 4 .b8 THREE[32] = {3};
.const .align 4 .b8 SEVEN[32] = {7};

.visible .entry _Z33batch_scalar_mult_jacobian_kernelP7ECPointPKjPKS_i(
	.param .u64 .ptr .align 1 _Z33batch_scalar_mult_jacobian_kernelP7ECPointPKjPKS_i_param_0,
	.param .u64 .ptr .align 1 _Z33batch_scalar_mult_jacobian_kernelP7ECPointPKjPKS_i_param_1,
	.param .u64 .ptr .align 1 _Z33batch_scalar_mult_jacobian_kernelP7ECPointPKjPKS_i_param_2,
	.param .u32 _Z33batch_scalar_mult_jacobian_kernelP7ECPointPKjPKS_i_param_3
)
{
	.reg .pred 	%p<1128>;
	.reg .b32 	%r<4554>;
	.reg .b64 	%rd<25089>;

	ld.param.u64 	%rd11, [_Z33batch_scalar_mult_jacobian_kernelP7ECPointPKjPKS_i_param_1];
	ld.param.u64 	%rd12, [_Z33batch_scalar_mult_jacobian_kernelP7ECPointPKjPKS_i_param_2];
	ld.param.u32 	%r2214, [_Z33batch_scalar_mult_jacobian_kernelP7ECPointPKjPKS_i_param_3];
	cvta.to.global.u64 	%rd1, %rd12;
	mov.u32 	%r2215, %ctaid.x;
	mov.u32 	%r2216, %ntid.x;
	mov.u32 	%r2217, %tid.x;
	mad.lo.s32 	%r1, %r2215, %r2216, %r2217;
	setp.ge.s32 	%p1, %r1, %r2214;
	@%p1 bra 	$L__BB0_960;
	ld.global.u32 	%r2220, [%rd1+64];
	setp.ne.s32 	%p2, %r2220, 0;
	mov.b32 	%r4329, 0;
	mov.b32 	%r4321, 1;
	mov.u32 	%r4330, %r4329;
	mov.u32 	%r4331, %r4329;
	mov.u32 	%r4332, %r4329;
	mov.u32 	%r4333, %r4329;
	mov.u32 	%r4334, %r4329;
	mov.u32 	%r4335, %r4329;
	mov.u32 	%r4336, %r4329;
	mov.u32 	%r4337, %r4321;
	mov.u32 	%r4338, %r4329;
	mov.u32 	%r4339, %r4329;
	mov.u32 	%r4340, %r4329;
	mov.u32 	%r4341, %r4329;
	mov.u32 	%r4342, %r4329;
	mov.u32 	%r4343, %r4329;
	mov.u32 	%r4344, %r4329;
	mov.u32 	%r4345, %r4321;
	@%p2 bra 	$L__BB0_3;
	ld.global.u32 	%r4345, [%rd1];
	ld.global.u32 	%r4344, [%rd1+4];
	ld.global.u32 	%r4343, [%rd1+8];
	ld.global.u32 	%r4342, [%rd1+12];
	ld.global.u32 	%r4341, [%rd1+16];
	ld.global.u32 	%r4340, [%rd1+20];
	ld.global.u32 	%r4339, [%rd1+24];
	ld.global.u32 	%r4338, [%rd1+28];
	ld.global.u32 	%r4337, [%rd1+32];
	ld.global.u32 	%r4336, [%rd1+36];
	ld.global.u32 	%r4335, [%rd1+40];
	ld.global.u32 	%r4334, [%rd1+44];
	ld.global.u32 	%r4333, [%rd1+48];
	ld.global.u32 	%r4332, [%rd1+52];
	ld.global.u32 	%r4331, [%rd1+56];
	ld.global.u32 	%r4330, [%rd1+60];
	mov.b32 	%r4329, 1;
	mov.b32 	%r4321, 0;
$L__BB0_3:
	shl.b32 	%r2223, %r1, 3;
	cvta.to.global.u64 	%rd13, %rd11;
	mul.wide.s32 	%rd14, %r2223, 4;
	add.s64 	%rd15, %rd13, %rd14;
	ld.global.u32 	%r3886, [%rd15];
	ld.global.u32 	%r3852, [%rd15+4];
	ld.global.u32 	%r3851, [%rd15+8];
	ld.global.u32 	%r3850, [%rd15+12];
	ld.global.u32 	%r3849, [%rd15+16];
	ld.global.u32 	%r3848, [%rd15+20];
	ld.global.u32 	%r3847, [%rd15+24];
	ld.global.u32 	%r3846, [%rd15+28];
	ld.const.u32 	%r44, [N_CONST+28];
	ld.const.u32 	%r45, [N_CONST+24];
	ld.const.u32 	%r46, [N_CONST+20];
	ld.const.u32 	%r47, [N_CONST+16];
	ld.const.u32 	%r48, [N_CONST+12];
	ld.const.u32 	%r49, [N_CONST+8];
	ld.const.u32 	%r50, [N_CONST+4];
	ld.const.u32 	%r51, [N_CONST];
$L__BB0_4:
	setp.gt.u32 	%p3, %r3846, %r44;
	@%p3 bra 	$L__BB0_5;
	bra.uni 	$L__BB0_18;
$L__BB0_5:
	sub.s32 	%r3886, %r3886, %r51;
	sub.s32 	%r3852, %r3852, %r50;
	sub.s32 	%r3851, %r3851, %r49;
	sub.s32 	%r3850, %r3850, %r48;
	sub.s32 	%r3849, %r3849, %r47;
	sub.s32 	%r3848, %r3848, %r46;
	sub.s32 	%r3847, %r3847, %r45;
	sub.s32 	%r3846, %r3846, %r44;
	bra.uni 	$L__BB0_4;
$L__BB0_6:
	setp.gt.u32 	%p5, %r3847, %r45;
	@%p5 bra 	$L__BB0_5;
	setp.lt.u32 	%p6, %r3847, %r45;
	@%p6 bra 	$L__BB0_19;
	setp.gt.u32 	%p7, %r3848, %r46;
	@%p7 bra 	$L__BB0_5;
	setp.lt.u32 	%p8, %r3848, %r46;
	@%p8 bra 	$L__BB0_19;
	setp.gt.u32 	%p9, %r3849, %r47;
	@%p9 bra 	$L__BB0_5;
	setp.lt.u32 	%p10, %r3849, %r47;
	@%p10 bra 	$L__BB0_19;
	setp.gt.u32 	%p11, %r3850, %r48;
	@%p11 bra 	$L__BB0_5;
	setp.lt.u32 	%p12, %r3850, %r48;
	@%p12 bra 	$L__BB0_19;
	setp.gt.u32 	%p13, %r3851, %r49;
	@%p13 bra 	$L__BB0_5;
	setp.lt.u32 	%p14, %r3851, %r49;
	@%p14 bra 	$L__BB0_19;
	setp.gt.u32 	%p15, %r3852, %r50;
	@%p15 bra 	$L__BB0_5;
	setp.lt.u32 	%p16, %r3852, %r50;
	setp.lt.u32 	%p17, %r3886, %r51;
	or.pred  	%p18, %p16, %p17;
	@%p18 bra 	$L__BB0_19;
	bra.uni 	$L__BB0_5;
$L__BB0_18:
	setp.ge.u32 	%p4, %r3846, %r44;
	@%p4 bra 	$L__BB0_6;
$L__BB0_19:
	mov.b32 	%r4184, 1;
	mov.b32 	%r4322, 0;
	mov.u32 	%r4323, %r4322;
	mov.u32 	%r4324, %r4322;
	mov.u32 	%r4325, %r4322;
	mov.u32 	%r4326, %r4322;
	mov.u32 	%r4327, %r4322;
	mov.u32 	%r4328, %r4322;
	mov.u32 	%r4185, %r4322;
	mov.u32 	%r4186, %r4322;
	mov.u32 	%r4187, %r4322;
	mov.u32 	%r4188, %r4322;
	mov.u32 	%r4189, %r4322;
	mov.u32 	%r4190, %r4322;
	mov.u32 	%r4191, %r4322;
	mov.u32 	%r4192, %r4322;
	mov.u32 	%r4193, %r4322;
	mov.u32 	%r4194, %r4322;
	mov.u32 	%r4195, %r4322;
	mov.u32 	%r4196, %r4322;
	mov.u32 	%r4197, %r4322;
	mov.u32 	%r4198, %r4322;
	mov.u32 	%r4199, %r4322;
	mov.u32 	%r4200, %r4184;
	mov.u32 	%r4201, %r4322;
	mov.u32 	%r4202, %r4322;
	mov.u32 	%r4203, %r4322;
	mov.u32 	%r4204, %r4322;
	mov.u32 	%r4205, %r4322;
	mov.u32 	%r4206, %r4322;
	mov.u32 	%r4207, %r4322;
	mov.u32 	%r4208, %r4184;
$L__BB0_20:
	mov.u32 	%r125, %r4208;
	mov.u32 	%r124, %r4207;
	mov.u32 	%r123, %r4206;
	mov.u32 	%r122, %r4205;
	mov.u32 	%r121, %r4204;
	mov.u32 	%r120, %r4203;
	mov.u32 	%r119, %r4202;
	mov.u32 	%r118, %r4201;
	mov.u32 	%r117, %r4200;
	mov.u32 	%r116, %r4199;
	mov.u32 	%r115, %r4198;
	mov.u32 	%r114, %r4197;
	mov.u32 	%r113, %r4196;
	mov.u32 	%r112, %r4195;
	mov.u32 	%r111, %r4194;
	mov.u32 	%r110, %r4193;
	mov.u32 	%r109, %r4192;
	mov.u32 	%r108, %r4191;
	mov.u32 	%r107, %r4190;
	mov.u32 	%r106, %r4189;
	mov.u32 	%r105, %r4188;
	mov.u32 	%r104, %r4187;
	mov.u32 	%r103, %r4186;
	mov.u32 	%r102, %r4185;
	mov.u32 	%r99, %r3852;
	mov.u32 	%r98, %r3851;
	mov.u32 	%r97, %r3850;
	mov.u32 	%r96, %r3849;
	mov.u32 	%r95, %r3848;
	mov.u32 	%r94, %r3847;
	mov.u32 	%r93, %r3846;
	mov.u32 	%r92, %r4345;
	mov.u32 	%r91, %r4344;
	mov.u32 	%r90, %r4343;
	mov.u32 	%r89, %r4342;
	mov.u32 	%r88, %r4341;
	mov.u32 	%r87, %r4340;
	mov.u32 	%r86, %r4339;
	mov.u32 	%r85, %r4338;
	mov.u32 	%r84, %r4337;
	mov.u32 	%r83, %r4336;
	mov.u32 	%r82, %r4335;
	mov.u32 	%r81, %r4334;
	mov.u32 	%r80, %r4333;
	mov.u32 	%r79, %r4332;
	mov.u32 	%r78, %r4331;
	mov.u32 	%r77, %r4330;
	mov.u32 	%r76, %r4329;
	mov.u32 	%r75, %r4328;
	mov.u32 	%r74, %r4327;
	mov.u32 	%r73, %r4326;
	mov.u32 	%r72, %r4325;
	mov.u32 	%r71, %r4324;
	mov.u32 	%r70, %r4323;
	mov.u32 	%r69, %r4322;
	or.b32  	%r2226, %r3886, %r99;
	or.b32  	%r2227, %r2226, %r98;
	or.b32  	%r2228, %r2227, %r97;
	or.b32  	%r2229, %r2228, %r96;
	or.b32  	%r2230, %r2229, %r95;
	or.b32  	%r2231, %r2230, %r94;
	or.b32  	%r2232, %r2231, %r93;
	setp.ne.s32 	%p19, %r2232, 0;
	@%p19 bra 	$L__BB0_24;
	ld.param.u64 	%rd25087, [_Z33batch_scalar_mult_jacobian_kernelP7ECPointPKjPKS_i_param_0];
	mov.u32 	%r3508, %ctaid.x;
	mov.u32 	%r3509, %ntid.x;
	mov.u32 	%r3510, %tid.x;
	mad.lo.s32 	%r3511, %r3508, %r3509, %r3510;
	cvta.to.global.u64 	%rd20359, %rd25087;
	mul.wide.s32 	%rd20360, %r3511, 68;
	add.s64 	%rd2, %rd20359, %rd20360;
	setp.eq.s32 	%p920, %r4184, 0;
	@%p920 bra 	$L__BB0_22;
	bra.uni 	$L__BB0_23;
$L__BB0_22:
	or.b32  	%r3512, %r109, %r108;
	or.b32  	%r3513, %r3512, %r107;
	or.b32  	%r3514, %r3513, %r106;
	or.b32  	%r3515, %r3514, %r105;
	or.b32  	%r3516, %r3515, %r104;
	or.b32  	%r3517, %r3516, %r103;
	or.b32  	%r3518, %r3517, %r102;
	setp.ne.s32 	%p921, %r3518, 0;
	@%p921 bra 	$L__BB0_803;
$L__BB0_23:
	mov.b32 	%r3826, 0;
	st.global.u32 	[%rd2], %r3826;
	st.global.u32 	[%rd2+4], %r3826;
	st.global.u32 	[%rd2+8], %r3826;
	st.global.u32 	[%rd2+12], %r3826;
	st.global.u32 	[%rd2+16], %r3826;
	st.global.u32 	[%rd2+20], %r3826;
	st.global.u32 	[%rd2+24], %r3826;
	st.global.u32 	[%rd2+28], %r3826;
	st.global.u32 	[%rd2+32], %r3826;
	st.global.u32 	[%rd2+36], %r3826;
	st.global.u32 	[%rd2+40], %r3826;
	st.global.u32 	[%rd2+44], %r3826;
	st.global.u32 	[%rd2+48], %r3826;
	st.global.u32 	[%rd2+52], %r3826;
	st.global.u32 	[%rd2+56], %r3826;
	st.global.u32 	[%rd2+60], %r3826;
	mov.b32 	%r3827, 1;
	st.global.u32 	[%rd2+64], %r3827;
	bra.uni 	$L__BB0_960;
$L__BB0_24:
	and.b32  	%r2233, %r3886, 1;
	setp.eq.b32 	%p20, %r2233, 1;
	not.pred 	%p21, %p20;
	mov.u32 	%r4185, %r102;
	mov.u32 	%r4186, %r103;
	mov.u32 	%r4187, %r104;
	mov.u32 	%r4188, %r105;
	mov.u32 	%r4189, %r106;
	mov.u32 	%r4190, %r107;
	mov.u32 	%r4191, %r108;
	mov.u32 	%r4192, %r109;
	mov.u32 	%r4193, %r110;
	mov.u32 	%r4194, %r111;
	mov.u32 	%r4195, %r112;
	mov.u32 	%r4196, %r113;
	mov.u32 	%r4197, %r114;
	mov.u32 	%r4198, %r115;
	mov.u32 	%r4199, %r116;
	mov.u32 	%r4200, %r117;
	mov.u32 	%r4201, %r118;
	mov.u32 	%r4202, %r119;
	mov.u32 	%r4203, %r120;
	mov.u32 	%r4204, %r121;
	mov.u32 	%r4205, %r122;
	mov.u32 	%r4206, %r123;
	mov.u32 	%r4207, %r124;
	mov.u32 	%r4208, %r125;
	@%p21 bra 	$L__BB0_574;
	setp.ne.s32 	%p22, %r4184, 0;
	mov.u32 	%r4184, %r4321;
	mov.u32 	%r4185, %r69;
	mov.u32 	%r4186, %r70;
	mov.u32 	%r4187, %r71;
	mov.u32 	%r4188, %r72;
	mov.u32 	%r4189, %r73;
	mov.u32 	%r4190, %r74;
	mov.u32 	%r4191, %r75;
	mov.u32 	%r4192, %r76;
	mov.u32 	%r4193, %r77;
	mov.u32 	%r4194, %r78;
	mov.u32 	%r4195, %r79;
	mov.u32 	%r4196, %r80;
	mov.u32 	%r4197, %r81;
	mov.u32 	%r4198, %r82;
	mov.u32 	%r4199, %r83;
	mov.u32 	%r4200, %r84;
	mov.u32 	%r4201, %r85;
	mov.u32 	%r4202, %r86;
	mov.u32 	%r4203, %r87;
	mov.u32 	%r4204, %r88;
	mov.u32 	%r4205, %r89;
	mov.u32 	%r4206, %r90;
	mov.u32 	%r4207, %r91;
	mov.u32 	%r4208, %r92;
	@%p22 bra 	$L__BB0_574;
	or.b32  	%r2234, %r109, %r108;
	or.b32  	%r2235, %r2234, %r107;
	or.b32  	%r2236, %r2235, %r106;
	or.b32  	%r2237, %r2236, %r105;
	or.b32  	%r2238, %r2237, %r104;
	or.b32  	%r2239, %r2238, %r103;
	or.b32  	%r2240, %r2239, %r102;
	setp.eq.s32 	%p23, %r2240, 0;
	mov.u32 	%r4184, %r4321;
	mov.u32 	%r4185, %r69;
	mov.u32 	%r4186, %r70;
	mov.u32 	%r4187, %r71;
	mov.u32 	%r4188, %r72;
	mov.u32 	%r4189, %r73;
	mov.u32 	%r4190, %r74;
	mov.u32 	%r4191, %r75;
	mov.u32 	%r4192, %r76;
	mov.u32 	%r4193, %r77;
	mov.u32 	%r4194, %r78;
	mov.u32 	%r4195, %r79;
	mov.u32 	%r4196, %r80;
	mov.u32 	%r4197, %r81;
	mov.u32 	%r4198, %r82;
	mov.u32 	%r4199, %r83;
	mov.u32 	%r4200, %r84;
	mov.u32 	%r4201, %r85;
	mov.u32 	%r4202, %r86;
	mov.u32 	%r4203, %r87;
	mov.u32 	%r4204, %r88;
	mov.u32 	%r4205, %r89;
	mov.u32 	%r4206, %r90;
	mov.u32 	%r4207, %r91;
	mov.u32 	%r4208, %r92;
	@%p23 bra 	$L__BB0_574;
	setp.ne.s32 	%p24, %r4321, 0;
	mov.b32 	%r4184, 0;
	mov.u32 	%r4185, %r102;
	mov.u32 	%r4186, %r103;
	mov.u32 	%r4187, %r104;
	mov.u32 	%r4188, %r105;
	mov.u32 	%r4189, %r106;
	mov.u32 	%r4190, %r107;
	mov.u32 	%r4191, %r108;
	mov.u32 	%r4192, %r109;
	mov.u32 	%r4193, %r110;
	mov.u32 	%r4194, %r111;
	mov.u32 	%r4195, %r112;
	mov.u32 	%r4196, %r113;
	mov.u32 	%r4197, %r114;
	mov.u32 	%r4198, %r115;
	mov.u32 	%r4199, %r116;
	mov.u32 	%r4200, %r117;
	mov.u32 	%r4201, %r118;
	mov.u32 	%r4202, %r119;
	mov.u32 	%r4203, %r120;
	mov.u32 	%r4204, %r121;
	mov.u32 	%r4205, %r122;
	mov.u32 	%r4206, %r123;
	mov.u32 	%r4207, %r124;
	mov.u32 	%r4208, %r125;
	@%p24 bra 	$L__BB0_574;
	or.b32  	%r2243, %r76, %r75;
	or.b32  	%r2244, %r2243, %r74;
	or.b32  	%r2245, %r2244, %r73;
	or.b32  	%r2246, %r2245, %r72;
	or.b32  	%r2247, %r2246, %r71;
	or.b32  	%r2248, %r2247, %r70;
	or.b32  	%r2249, %r2248, %r69;
	setp.eq.s32 	%p25, %r2249, 0;
	mov.u32 	%r4185, %r102;
	mov.u32 	%r4186, %r103;
	mov.u32 	%r4187, %r104;
	mov.u32 	%r4188, %r105;
	mov.u32 	%r4189, %r106;
	mov.u32 	%r4190, %r107;
	mov.u32 	%r4191, %r108;
	mov.u32 	%r4192, %r109;
	mov.u32 	%r4193, %r110;
	mov.u32 	%r4194, %r111;
	mov.u32 	%r4195, %r112;
	mov.u32 	%r4196, %r113;
	mov.u32 	%r4197, %r114;
	mov.u32 	%r4198, %r115;
	mov.u32 	%r4199, %r116;
	mov.u32 	%r4200, %r117;
	mov.u32 	%r4201, %r118;
	mov.u32 	%r4202, %r119;
	mov.u32 	%r4203, %r120;
	mov.u32 	%r4204, %r121;
	mov.u32 	%r4205, %r122;
	mov.u32 	%r4206, %r123;
	mov.u32 	%r4207, %r124;
	mov.u32 	%r4208, %r125;
	@%p25 bra 	$L__BB0_574;
	ld.const.u32 	%r126, [P_CONST+28];
	ld.const.u32 	%r127, [P_CONST+24];
	ld.const.u32 	%r128, [P_CONST+20];
	ld.const.u32 	%r129, [P_CONST+16];
	ld.const.u32 	%r130, [P_CONST+12];
	ld.const.u32 	%r131, [P_CONST+8];
	ld.const.u32 	%r132, [P_CONST+4];
	ld.const.u32 	%r133, [P_CONST];
	mul.wide.u32 	%rd16, %r109, %r109;
	cvt.u32.u64 	%r2250, %rd16;
	shr.u64 	%rd17, %rd16, 32;
	mul.wide.u32 	%rd18, %r108, %r109;
	add.s64 	%rd19, %rd17, %rd18;
	shr.u64 	%rd20, %rd19, 32;
	mul.wide.u32 	%rd21, %r107, %r109;
	add.s64 	%rd22, %rd20, %rd21;
	shr.u64 	%rd23, %rd22, 32;
	mul.wide.u32 	%rd24, %r106, %r109;
	add.s64 	%rd25, %rd23, %rd24;
	shr.u64 	%rd26, %rd25, 32;
	mul.wide.u32 	%rd27, %r105, %r109;
	add.s64 	%rd28, %rd26, %rd27;
	shr.u64 	%rd29, %rd28, 32;
	mul.wide.u32 	%rd30, %r104, %r109;
	add.s64 	%rd31, %rd29, %rd30;
	shr.u64 	%rd32, %rd31, 32;
	mul.wide.u32 	%rd33, %r103, %r109;
	add.s64 	%rd34, %rd32, %rd33;
	shr.u64 	%rd35, %rd34, 32;
	mul.wide.u32 	%rd36, %r102, %r109;
	add.s64 	%rd37, %rd35, %rd36;
	shr.u64 	%rd38, %rd37, 32;
	and.b64  	%rd39, %rd19, 4294967295;
	add.s64 	%rd40, %rd18, %rd39;
	shr.u64 	%rd41, %rd40, 32;
	mul.wide.u32 	%rd42, %r108, %r108;
	and.b64  	%rd43, %rd22, 4294967295;
	add.s64 	%rd44, %rd41, %rd43;
	add.s64 	%rd45, %rd44, %rd42;
	shr.u64 	%rd46, %rd45, 32;
	mul.wide.u32 	%rd47, %r107, %r108;
	and.b64  	%rd48, %rd25, 4294967295;
	add.s64 	%rd49, %rd46, %rd48;
	add.s64 	%rd50, %rd49, %rd47;
	shr.u64 	%rd51, %rd50, 32;
	mul.wide.u32 	%rd52, %r106, %r108;
	and.b64  	%rd53, %rd28, 4294967295;
	add.s64 	%rd54, %rd51, %rd53;
	add.s64 	%rd55, %rd54, %rd52;
	shr.u64 	%rd56, %rd55, 32;
	mul.wide.u32 	%rd57, %r105, %r108;
	and.b64  	%rd58, %rd31, 4294967295;
	add.s64 	%rd59, %rd56, %rd58;
	add.s64 	%rd60, %rd59, %rd57;
	shr.u64 	%rd61, %rd60, 32;
	mul.wide.u32 	%rd62, %r104, %r108;
	and.b64  	%rd63, %rd34, 4294967295;
	add.s64 	%rd64, %rd61, %rd63;
	add.s64 	%rd65, %rd64, %rd62;
	shr.u64 	%rd66, %rd65, 32;
	mul.wide.u32 	%rd67, %r103, %r108;
	and.b64  	%rd68, %rd37, 4294967295;
	add.s64 	%rd69, %rd66, %rd68;
	add.s64 	%rd70, %rd69, %rd67;
	shr.u64 	%rd71, %rd70, 32;
	mul.wide.u32 	%rd72, %r102, %r108;
	add.s64 	%rd73, %rd71, %rd38;
	add.s64 	%rd74, %rd73, %rd72;
	shr.u64 	%rd75, %rd74, 32;
	and.b64  	%rd76, %rd45, 4294967295;
	add.s64 	%rd77, %rd21, %rd76;
	shr.u64 	%rd78, %rd77, 32;
	and.b64  	%rd79, %rd50, 4294967295;
	add.s64 	%rd80, %rd78, %rd79;
	add.s64 	%rd81, %rd80, %rd47;
	shr.u64 	%rd82, %rd81, 32;
	mul.wide.u32 	%rd83, %r107, %r107;
	and.b64  	%rd84, %rd55, 4294967295;
	add.s64 	%rd85, %rd82, %rd84;
	add.s64 	%rd86, %rd85, %rd83;
	shr.u64 	%rd87, %rd86, 32;
	mul.wide.u32 	%rd88, %r106, %r107;
	and.b64  	%rd89, %rd60, 4294967295;
	add.s64 	%rd90, %rd87, %rd89;
	add.s64 	%rd91, %rd90, %rd88;
	shr.u64 	%rd92, %rd91, 32;
	mul.wide.u32 	%rd93, %r105, %r107;
	and.b64  	%rd94, %rd65, 4294967295;
	add.s64 	%rd95, %rd92, %rd94;
	add.s64 	%rd96, %rd95, %rd93;
	shr.u64 	%rd97, %rd96, 32;
	mul.wide.u32 	%rd98, %r104, %r107;
	and.b64  	%rd99, %rd70, 4294967295;
	add.s64 	%rd100, %rd97, %rd99;
	add.s64 	%rd101, %rd100, %rd98;
	shr.u64 	%rd102, %rd101, 32;
	mul.wide.u32 	%rd103, %r103, %r107;
	and.b64  	%rd104, %rd74, 4294967295;
	add.s64 	%rd105, %rd102, %rd104;
	add.s64 	%rd106, %rd105, %rd103;
	shr.u64 	%rd107, %rd106, 32;
	mul.wide.u32 	%rd108, %r102, %r107;
	add.s64 	%rd109, %rd107, %rd75;
	add.s64 	%rd110, %rd109, %rd108;
	shr.u64 	%rd111, %rd110, 32;
	and.b64  	%rd112, %rd81, 4294967295;
	add.s64 	%rd113, %rd24, %rd112;
	shr.u64 	%rd114, %rd113, 32;
	and.b64  	%rd115, %rd86, 4294967295;
	add.s64 	%rd116, %rd114, %rd115;
	add.s64 	%rd117, %rd116, %rd52;
	shr.u64 	%rd118, %rd117, 32;
	and.b64  	%rd119, %rd91, 4294967295;
	add.s64 	%rd120, %rd118, %rd119;
	add.s64 	%rd121, %rd120, %rd88;
	shr.u64 	%rd122, %rd121, 32;
	mul.wide.u32 	%rd123, %r106, %r106;
	and.b64  	%rd124, %rd96, 4294967295;
	add.s64 	%rd125, %rd122, %rd124;
	add.s64 	%rd126, %rd125, %rd123;
	shr.u64 	%rd127, %rd126, 32;
	mul.wide.u32 	%rd128, %r105, %r106;
	and.b64  	%rd129, %rd101, 4294967295;
	add.s64 	%rd130, %rd127, %rd129;
	add.s64 	%rd131, %rd130, %rd128;
	shr.u64 	%rd132, %rd131, 32;
	mul.wide.u32 	%rd133, %r104, %r106;
	and.b64  	%rd134, %rd106, 4294967295;
	add.s64 	%rd135, %rd132, %rd134;
	add.s64 	%rd136, %rd135, %rd133;
	shr.u64 	%rd137, %rd136, 32;
	mul.wide.u32 	%rd138, %r103, %r106;
	and.b64  	%rd139, %rd110, 4294967295;
	add.s64 	%rd140, %rd137, %rd139;
	add.s64 	%rd141, %rd140, %rd138;
	shr.u64 	%rd142, %rd141, 32;
	mul.wide.u32 	%rd143, %r102, %r106;
	add.s64 	%rd144, %rd142, %rd111;
	add.s64 	%rd145, %rd144, %rd143;
	shr.u64 	%rd146, %rd145, 32;
	and.b64  	%rd147, %rd117, 4294967295;
	add.s64 	%rd148, %rd27, %rd147;
	shr.u64 	%rd149, %rd148, 32;
	and.b64  	%rd150, %rd121, 4294967295;
	add.s64 	%rd151, %rd149, %rd150;
	add.s64 	%rd152, %rd151, %rd57;
	shr.u64 	%rd153, %rd152, 32;
	and.b64  	%rd154, %rd126, 4294967295;
	add.s64 	%rd155, %rd153, %rd154;
	add.s64 	%rd156, %rd155, %rd93;
	shr.u64 	%rd157, %rd156, 32;
	and.b64  	%rd158, %rd131, 4294967295;
	add.s64 	%rd159, %rd157, %rd158;
	add.s64 	%rd160, %rd159, %rd128;
	shr.u64 	%rd161, %rd160, 32;
	mul.wide.u32 	%rd162, %r105, %r105;
	and.b64  	%rd163, %rd136, 4294967295;
	add.s64 	%rd164, %rd161, %rd163;
	add.s64 	%rd165, %rd164, %rd162;
	shr.u64 	%rd166, %rd165, 32;
	mul.wide.u32 	%rd167, %r104, %r105;
	and.b64  	%rd168, %rd141, 4294967295;
	add.s64 	%rd169, %rd166, %rd168;
	add.s64 	%rd170, %rd169, %rd167;
	shr.u64 	%rd171, %rd170, 32;
	mul.wide.u32 	%rd172, %r103, %r105;
	and.b64  	%rd173, %rd145, 4294967295;
	add.s64 	%rd174, %rd171, %rd173;
	add.s64 	%rd175, %rd174, %rd172;
	shr.u64 	%rd176, %rd175, 32;
	mul.wide.u32 	%rd177, %r102, %r105;
	add.s64 	%rd178, %rd176, %rd146;
	add.s64 	%rd179, %rd178, %rd177;
	shr.u64 	%rd180, %rd179, 32;
	and.b64  	%rd181, %rd152, 4294967295;
	add.s64 	%rd182, %rd30, %rd181;
	shr.u64 	%rd183, %rd182, 32;
	and.b64  	%rd184, %rd156, 4294967295;
	add.s64 	%rd185, %rd183, %rd184;
	add.s64 	%rd186, %rd185, %rd62;
	shr.u64 	%rd187, %rd186, 32;
	and.b64  	%rd188, %rd160, 4294967295;
	add.s64 	%rd189, %rd187, %rd188;
	add.s64 	%rd190, %rd189, %rd98;
	shr.u64 	%rd191, %rd190, 32;
	and.b64  	%rd192, %rd165, 4294967295;
	add.s64 	%rd193, %rd191, %rd192;
	add.s64 	%rd194, %rd193, %rd133;
	shr.u64 	%rd195, %rd194, 32;
	and.b64  	%rd196, %rd170, 4294967295;
	add.s64 	%rd197, %rd195, %rd196;
	add.s64 	%rd198, %rd197, %rd167;
	shr.u64 	%rd199, %rd198, 32;
	mul.wide.u32 	%rd200, %r104, %r104;
	and.b64  	%rd201, %rd175, 4294967295;
	add.s64 	%rd202, %rd199, %rd201;
	add.s64 	%rd203, %rd202, %rd200;
	shr.u64 	%rd204, %rd203, 32;
	mul.wide.u32 	%rd205, %r103, %r104;
	and.b64  	%rd206, %rd179, 4294967295;
	add.s64 	%rd207, %rd204, %rd206;
	add.s64 	%rd208, %rd207, %rd205;
	shr.u64 	%rd209, %rd208, 32;
	mul.wide.u32 	%rd210, %r102, %r104;
	add.s64 	%rd211, %rd209, %rd180;
	add.s64 	%rd212, %rd211, %rd210;
	shr.u64 	%rd213, %rd212, 32;
	and.b64  	%rd214, %rd186, 4294967295;
	add.s64 	%rd215, %rd33, %rd214;
	shr.u64 	%rd216, %rd215, 32;
	and.b64  	%rd217, %rd190, 4294967295;
	add.s64 	%rd218, %rd216, %rd217;
	add.s64 	%rd219, %rd218, %rd67;
	shr.u64 	%rd220, %rd219, 32;
	and.b64  	%rd221, %rd194, 4294967295;
	add.s64 	%rd222, %rd220, %rd221;
	add.s64 	%rd223, %rd222, %rd103;
	shr.u64 	%rd224, %rd223, 32;
	and.b64  	%rd225, %rd198, 4294967295;
	add.s64 	%rd226, %rd224, %rd225;
	add.s64 	%rd227, %rd226, %rd138;
	shr.u64 	%rd228, %rd227, 32;
	and.b64  	%rd229, %rd203, 4294967295;
	add.s64 	%rd230, %rd228, %rd229;
	add.s64 	%rd231, %rd230, %rd172;
	shr.u64 	%rd232, %rd231, 32;
	and.b64  	%rd233, %rd208, 4294967295;
	add.s64 	%rd234, %rd232, %rd233;
	add.s64 	%rd235, %rd234, %rd205;
	shr.u64 	%rd236, %rd235, 32;
	mul.wide.u32 	%rd237, %r103, %r103;
	and.b64  	%rd238, %rd212, 4294967295;
	add.s64 	%rd239, %rd236, %rd238;
	add.s64 	%rd240, %rd239, %rd237;
	shr.u64 	%rd241, %rd240, 32;
	mul.wide.u32 	%rd242, %r102, %r103;
	add.s64 	%rd243, %rd241, %rd213;
	add.s64 	%rd244, %rd243, %rd242;
	shr.u64 	%rd245, %rd244, 32;
	and.b64  	%rd246, %rd219, 4294967295;
	add.s64 	%rd247, %rd36, %rd246;
	shr.u64 	%rd248, %rd247, 32;
	and.b64  	%rd249, %rd223, 4294967295;
	add.s64 	%rd250, %rd248, %rd249;
	add.s64 	%rd251, %rd250, %rd72;
	shr.u64 	%rd252, %rd251, 32;
	and.b64  	%rd253, %rd227, 4294967295;
	add.s64 	%rd254, %rd252, %rd253;
	add.s64 	%rd255, %rd254, %rd108;
	shr.u64 	%rd256, %rd255, 32;
	and.b64  	%rd257, %rd231, 4294967295;
	add.s64 	%rd258, %rd256, %rd257;
	add.s64 	%rd259, %rd258, %rd143;
	shr.u64 	%rd260, %rd259, 32;
	and.b64  	%rd261, %rd235, 4294967295;
	add.s64 	%rd262, %rd260, %rd261;
	add.s64 	%rd263, %rd262, %rd177;
	shr.u64 	%rd264, %rd263, 32;
	and.b64  	%rd265, %rd240, 4294967295;
	add.s64 	%rd266, %rd264, %rd265;
	add.s64 	%rd267, %rd266, %rd210;
	shr.u64 	%rd268, %rd267, 32;
	and.b64  	%rd269, %rd244, 4294967295;
	add.s64 	%rd270, %rd268, %rd269;
	add.s64 	%rd271, %rd270, %rd242;
	shr.u64 	%rd272, %rd271, 32;
	mul.wide.u32 	%rd273, %r102, %r102;
	add.s64 	%rd274, %rd272, %rd245;
	add.s64 	%rd275, %rd274, %rd273;
	{ .reg .b32 tmp; mov.b64 {tmp, %r2251}, %rd275; }
	ld.const.u32 	%r2252, [MU_P];
	mul.lo.s32 	%r2253, %r2252, %r2250;
	mul.wide.u32 	%rd276, %r133, %r2253;
	and.b64  	%rd277, %rd16, 4294967293;
	add.s64 	%rd278, %rd276, %rd277;
	shr.u64 	%rd279, %rd278, 32;
	mul.wide.u32 	%rd280, %r132, %r2253;
	and.b64  	%rd281, %rd40, 4294967295;
	add.s64 	%rd282, %rd279, %rd281;
	add.s64 	%rd283, %rd282, %rd280;
	cvt.u32.u64 	%r2254, %rd283;
	shr.u64 	%rd284, %rd283, 32;
	mul.wide.u32 	%rd285, %r131, %r2253;
	and.b64  	%rd286, %rd77, 4294967295;
	add.s64 	%rd287, %rd284, %rd286;
	add.s64 	%rd288, %rd287, %rd285;
	shr.u64 	%rd289, %rd288, 32;
	mul.wide.u32 	%rd290, %r130, %r2253;
	and.b64  	%rd291, %rd113, 4294967295;
	add.s64 	%rd292, %rd289, %rd291;
	add.s64 	%rd293, %rd292, %rd290;
	shr.u64 	%rd294, %rd293, 32;
	mul.wide.u32 	%rd295, %r129, %r2253;
	and.b64  	%rd296, %rd148, 4294967295;
	add.s64 	%rd297, %rd294, %rd296;
	add.s64 	%rd298, %rd297, %rd295;
	shr.u64 	%rd299, %rd298, 32;
	mul.wide.u32 	%rd300, %r128, %r2253;
	and.b64  	%rd301, %rd182, 4294967295;
	add.s64 	%rd302, %rd299, %rd301;
	add.s64 	%rd303, %rd302, %rd300;
	shr.u64 	%rd304, %rd303, 32;
	mul.wide.u32 	%rd305, %r127, %r2253;
	and.b64  	%rd306, %rd215, 4294967295;
	add.s64 	%rd307, %rd304, %rd306;
	add.s64 	%rd308, %rd307, %rd305;
	shr.u64 	%rd309, %rd308, 32;
	mul.wide.u32 	%rd310, %r126, %r2253;
	and.b64  	%rd311, %rd247, 4294967295;
	add.s64 	%rd312, %rd309, %rd311;
	add.s64 	%rd313, %rd312, %rd310;
	shr.u64 	%rd314, %rd313, 32;
	and.b64  	%rd315, %rd251, 4294967295;
	add.s64 	%rd316, %rd314, %rd315;
	shr.u64 	%rd317, %rd316, 32;
	and.b64  	%rd318, %rd255, 4294967295;
	add.s64 	%rd319, %rd317, %rd318;
	shr.u64 	%rd320, %rd319, 32;
	and.b64  	%rd321, %rd259, 4294967295;
	add.s64 	%rd322, %rd320, %rd321;
	shr.u64 	%rd323, %rd322, 32;
	and.b64  	%rd324, %rd263, 4294967295;
	add.s64 	%rd325, %rd323, %rd324;
	shr.u64 	%rd326, %rd325, 32;
	and.b64  	%rd327, %rd267, 4294967295;
	add.s64 	%rd328, %rd326, %rd327;
	shr.u64 	%rd329, %rd328, 32;
	and.b64  	%rd330, %rd271, 4294967295;
	add.s64 	%rd331, %rd329, %rd330;
	shr.u64 	%rd332, %rd331, 32;
	and.b64  	%rd333, %rd275, 4294967295;
	add.s64 	%rd334, %rd332, %rd333;
	{ .reg .b32 tmp; mov.b64 {tmp, %r2255}, %rd334; }
	add.s32 	%r2256, %r2251, %r2255;
	mul.lo.s32 	%r2257, %r2252, %r2254;
	mul.wide.u32 	%rd335, %r133, %r2257;
	and.b64  	%rd336, %rd283, 4294967295;
	add.s64 	%rd337, %rd335, %rd336;
	shr.u64 	%rd338, %rd337, 32;
	mul.wide.u32 	%rd339, %r132, %r2257;
	and.b64  	%rd340, %rd288, 4294967295;
	add.s64 	%rd341, %rd338, %rd340;
	add.s64 	%rd342, %rd341, %rd339;
	cvt.u32.u64 	%r2258, %rd342;
	shr.u64 	%rd343, %rd342, 32;
	mul.wide.u32 	%rd344, %r131, %r2257;
	and.b64  	%rd345, %rd293, 4294967295;
	add.s64 	%rd346, %rd343, %rd345;
	add.s64 	%rd347, %rd346, %rd344;
	shr.u64 	%rd348, %rd347, 32;
	mul.wide.u32 	%rd349, %r130, %r2257;
	and.b64  	%rd350, %rd298, 4294967295;
	add.s64 	%rd351, %rd348, %rd350;
	add.s64 	%rd352, %rd351, %rd349;
	shr.u64 	%rd353, %rd352, 32;
	mul.wide.u32 	%rd354, %r129, %r2257;
	and.b64  	%rd355, %rd303, 4294967295;
	add.s64 	%rd356, %rd353, %rd355;
	add.s64 	%rd357, %rd356, %rd354;
	shr.u64 	%rd358, %rd357, 32;
	mul.wide.u32 	%rd359, %r128, %r2257;
	and.b64  	%rd360, %rd308, 4294967295;
	add.s64 	%rd361, %rd358, %rd360;
	add.s64 	%rd362, %rd361, %rd359;
	shr.u64 	%rd363, %rd362, 32;
	mul.wide.u32 	%rd364, %r127, %r2257;
	and.b64  	%rd365, %rd313, 4294967295;
	add.s64 	%rd366, %rd363, %rd365;
	add.s64 	%rd367, %rd366, %rd364;
	shr.u64 	%rd368, %rd367, 32;
	mul.wide.u32 	%rd369, %r126, %r2257;
	and.b64  	%rd370, %rd316, 4294967295;
	add.s64 	%rd371, %rd368, %rd370;
	add.s64 	%rd372, %rd371, %rd369;
	shr.u64 	%rd373, %rd372, 32;
	and.b64  	%rd374, %rd319, 4294967295;
	add.s64 	%rd375, %rd373, %rd374;
	shr.u64 	%rd376, %rd375, 32;
	and.b64  	%rd377, %rd322, 4294967295;
	add.s64 	%rd378, %rd376, %rd377;
	shr.u64 	%rd379, %rd378, 32;
	and.b64  	%rd380, %rd325, 4294967295;
	add.s64 	%rd381, %rd379, %rd380;
	shr.u64 	%rd382, %rd381, 32;
	and.b64  	%rd383, %rd328, 4294967295;
	add.s64 	%rd384, %rd382, %rd383;
	shr.u64 	%rd385, %rd384, 32;
	and.b64  	%rd386, %rd331, 4294967295;
	add.s64 	%rd387, %rd385, %rd386;
	shr.u64 	%rd388, %rd387, 32;
	and.b64  	%rd389, %rd334, 4294967295;
	add.s64 	%rd390, %rd388, %rd389;
	{ .reg .b32 tmp; mov.b64 {tmp, %r2259}, %rd390; }
	add.s32 	%r2260, %r2256, %r2259;
	mul.lo.s32 	%r2261, %r2252, %r2258;
	mul.wide.u32 	%rd391, %r133, %r2261;
	and.b64  	%rd392, %rd342, 4294967295;
	add.s64 	%rd393, %rd391, %rd392;
	shr.u64 	%rd394, %rd393, 32;
	mul.wide.u32 	%rd395, %r132, %r2261;
	and.b64  	%rd396, %rd347, 4294967295;
	add.s64 	%rd397, %rd394, %rd396;
	add.s64 	%rd398, %rd397, %rd395;
	cvt.u32.u64 	%r2262, %rd398;
	shr.u64 	%rd399, %rd398, 32;
	mul.wide.u32 	%rd400, %r131, %r2261;
	and.b64  	%rd401, %rd352, 4294967295;
	add.s64 	%rd402, %rd399, %rd401;
	add.s64 	%rd403, %rd402, %rd400;
	shr.u64 	%rd404, %rd403, 32;
	mul.wide.u32 	%rd405, %r130, %r2261;
	and.b64  	%rd406, %rd357, 4294967295;
	add.s64 	%rd407, %rd404, %rd406;
	add.s64 	%rd408, %rd407, %rd405;
	shr.u64 	%rd409, %rd408, 32;
	mul.wide.u32 	%rd410, %r129, %r2261;
	and.b64  	%rd411, %rd362, 4294967295;
	add.s64 	%rd412, %rd409, %rd411;
	add.s64 	%rd413, %rd412, %rd410;
	shr.u64 	%rd414, %rd413, 32;
	mul.wide.u32 	%rd415, %r128, %r2261;
	and.b64  	%rd416, %rd367, 4294967295;
	add.s64 	%rd417, %rd414, %rd416;
	add.s64 	%rd418, %rd417, %rd415;
	shr.u64 	%rd419, %rd418, 32;
	mul.wide.u32 	%rd420, %r127, %r2261;
	and.b64  	%rd421, %rd372, 4294967295;
	add.s64 	%rd422, %rd419, %rd421;
	add.s64 	%rd423, %rd422, %rd420;
	shr.u64 	%rd424, %rd423, 32;
	mul.wide.u32 	%rd425, %r126, %r2261;
	and.b64  	%rd426, %rd375, 4294967295;
	add.s64 	%rd427, %rd424, %rd426;
	add.s64 	%rd428, %rd427, %rd425;
	shr.u64 	%rd429, %rd428, 32;
	and.b64  	%rd430, %rd378, 4294967295;
	add.s64 	%rd431, %rd429, %rd430;
	shr.u64 	%rd432, %rd431, 32;
	and.b64  	%rd433, %rd381, 4294967295;
	add.s64 	%rd434, %rd432, %rd433;
	shr.u64 	%rd435, %rd434, 32;
	and.b64  	%rd436, %rd384, 4294967295;
	add.s64 	%rd437, %rd435, %rd436;
	shr.u64 	%rd438, %rd437, 32;
	and.b64  	%rd439, %rd387, 4294967295;
	add.s64 	%rd440, %rd438, %rd439;
	shr.u64 	%rd441, %rd440, 32;
	and.b64  	%rd442, %rd390, 4294967295;
	add.s64 	%rd443, %rd441, %rd442;
	{ .reg .b32 tmp; mov.b64 {tmp, %r2263}, %rd443; }
	add.s32 	%r2264, %r2260, %r2263;
	mul.lo.s32 	%r2265, %r2252, %r2262;
	mul.wide.u32 	%rd444, %r133, %r2265;
	and.b64  	%rd445, %rd398, 4294967295;
	add.s64 	%rd446, %rd444, %rd445;
	shr.u64 	%rd447, %rd446, 32;
	mul.wide.u32 	%rd448, %r132, %r2265;
	and.b64  	%rd449, %rd403, 4294967295;
	add.s64 	%rd450, %rd447, %rd449;
	add.s64 	%rd451, %rd450, %rd448;
	cvt.u32.u64 	%r2266, %rd451;
	shr.u64 	%rd452, %rd451, 32;
	mul.wide.u32 	%rd453, %r131, %r2265;
	and.b64  	%rd454, %rd408, 4294967295;
	add.s64 	%rd455, %rd452, %rd454;
	add.s64 	%rd456, %rd455, %rd453;
	shr.u64 	%rd457, %rd456, 32;
	mul.wide.u32 	%rd458, %r130, %r2265;
	and.b64  	%rd459, %rd413, 4294967295;
	add.s64 	%rd460, %rd457, %rd459;
	add.s64 	%rd461, %rd460, %rd458;
	shr.u64 	%rd462, %rd461, 32;
	mul.wide.u32 	%rd463, %r129, %r2265;
	and.b64  	%rd464, %rd418, 4294967295;
	add.s64 	%rd465, %rd462, %rd464;
	add.s64 	%rd466, %rd465, %rd463;
	shr.u64 	%rd467, %rd466, 32;
	mul.wide.u32 	%rd468, %r128, %r2265;
	and.b64  	%rd469, %rd423, 4294967295;
	add.s64 	%rd470, %rd467, %rd469;
	add.s64 	%rd471, %rd470, %rd468;
	shr.u64 	%rd472, %rd471, 32;
	mul.wide.u32 	%rd473, %r127, %r2265;
	and.b64  	%rd474, %rd428, 4294967295;
	add.s64 	%rd475, %rd472, %rd474;
	add.s64 	%rd476, %rd475, %rd473;
	shr.u64 	%rd477, %rd476, 32;
	mul.wide.u32 	%rd478, %r126, %r2265;
	and.b64  	%rd479, %rd431, 4294967295;
	add.s64 	%rd480, %rd477, %rd479;
	add.s64 	%rd481, %rd480, %rd478;
	shr.u64 	%rd482, %rd481, 32;
	and.b64  	%rd483, %rd434, 4294967295;
	add.s64 	%rd484, %rd482, %rd483;
	shr.u64 	%rd485, %rd484, 32;
	and.b64  	%rd486, %rd437, 4294967295;
	add.s64 	%rd487, %rd485, %rd486;
	shr.u64 	%rd488, %rd487, 32;
	and.b64  	%rd489, %rd440, 4294967295;
	add.s64 	%rd490, %rd488, %rd489;
	shr.u64 	%rd491, %rd490, 32;
	and.b64  	%rd492, %rd443, 4294967295;
	add.s64 	%rd493, %rd491, %rd492;
	{ .reg .b32 tmp; mov.b64 {tmp, %r2267}, %rd493; }
	add.s32 	%r2268, %r2264, %r2267;
	mul.lo.s32 	%r2269, %r2252, %r2266;
	mul.wide.u32 	%rd494, %r133, %r2269;
	and.b64  	%rd495, %rd451, 4294967295;
	add.s64 	%rd496, %rd494, %rd495;
	shr.u64 	%rd497, %rd496, 32;
	mul.wide.u32 	%rd498, %r132, %r2269;
	and.b64  	%rd499, %rd456, 4294967295;
	add.s64 	%rd500, %rd497, %rd499;
	add.s64 	%rd501, %rd500, %rd498;
	cvt.u32.u64 	%r2270, %rd501;
	shr.u64 	%rd502, %rd501, 32;
	mul.wide.u32 	%rd503, %r131, %r2269;
	and.b64  	%rd504, %rd461, 4294967295;
	add.s64 	%rd505, %rd502, %rd504;
	add.s64 	%rd506, %rd505, %rd503;
	shr.u64 	%rd507, %rd506, 32;
	mul.wide.u32 	%rd508, %r130, %r2269;
	and.b64  	%rd509, %rd466, 4294967295;
	add.s64 	%rd510, %rd507, %rd509;
	add.s64 	%rd511, %rd510, %rd508;
	shr.u64 	%rd512, %rd511, 32;
	mul.wide.u32 	%rd513, %r129, %r2269;
	and.b64  	%rd514, %rd471, 4294967295;
	add.s64 	%rd515, %rd512, %rd514;
	add.s64 	%rd516, %rd515, %rd513;
	shr.u64 	%rd517, %rd516, 32;
	mul.wide.u32 	%rd518, %r128, %r2269;
	and.b64  	%rd519, %rd476, 4294967295;
	add.s64 	%rd520, %rd517, %rd519;
	add.s64 	%rd521, %rd520, %rd518;
	shr.u64 	%rd522, %rd521, 32;
	mul.wide.u32 	%rd523, %r127, %r2269;
	and.b64  	%rd524, %rd481, 4294967295;
	add.s64 	%rd525, %rd522, %rd524;
	add.s64 	%rd526, %rd525, %rd523;
	shr.u64 	%rd527, %rd526, 32;
	mul.wide.u32 	%rd528, %r126, %r2269;
	and.b64  	%rd529, %rd484, 4294967295;
	add.s64 	%rd530, %rd527, %rd529;
	add.s64 	%rd531, %rd530, %rd528;
	shr.u64 	%rd532, %rd531, 32;
	and.b64  	%rd533, %rd487, 4294967295;
	add.s64 	%rd534, %rd532, %rd533;
	shr.u64 	%rd535, %rd534, 32;
	and.b64  	%rd536, %rd490, 4294967295;
	add.s64 	%rd537, %rd535, %rd536;
	shr.u64 	%rd538, %rd537, 32;
	and.b64  	%rd539, %rd493, 4294967295;
	add.s64 	%rd540, %rd538, %rd539;
	{ .reg .b32 tmp; mov.b64 {tmp, %r2271}, %rd540; }
	add.s32 	%r2272, %r2268, %r2271;
	mul.lo.s32 	%r2273, %r2252, %r2270;
	mul.wide.u32 	%rd541, %r133, %r2273;
	and.b64  	%rd542, %rd501, 4294967295;
	add.s64 	%rd543, %rd541, %rd542;
	shr.u64 	%rd544, %rd543, 32;
	mul.wide.u32 	%rd545, %r132, %r2273;
	and.b64  	%rd546, %rd506, 4294967295;
	add.s64 	%rd547, %rd544, %rd546;
	add.s64 	%rd548, %rd547, %rd545;
	cvt.u32.u64 	%r2274, %rd548;
	shr.u64 	%rd549, %rd548, 32;
	mul.wide.u32 	%rd550, %r131, %r2273;
	and.b64  	%rd551, %rd511, 4294967295;
	add.s64 	%rd552, %rd549, %rd551;
	add.s64 	%rd553, %rd552, %rd550;
	shr.u64 	%rd554, %rd553, 32;
	mul.wide.u32 	%rd555, %r130, %r2273;
	and.b64  	%rd556, %rd516, 4294967295;
	add.s64 	%rd557, %rd554, %rd556;
	add.s64 	%rd558, %rd557, %rd555;
	shr.u64 	%rd559, %rd558, 32;
	mul.wide.u32 	%rd560, %r129, %r2273;
	and.b64  	%rd561, %rd521, 4294967295;
	add.s64 	%rd562, %rd559, %rd561;
	add.s64 	%rd563, %rd562, %rd560;
	shr.u64 	%rd564, %rd563, 32;
	mul.wide.u32 	%rd565, %r128, %r2273;
	and.b64  	%rd566, %rd526, 4294967295;
	add.s64 	%rd567, %rd564, %rd566;
	add.s64 	%rd568, %rd567, %rd565;
	shr.u64 	%rd569, %rd568, 32;
	mul.wide.u32 	%rd570, %r127, %r2273;
	and.b64  	%rd571, %rd531, 4294967295;
	add.s64 	%rd572, %rd569, %rd571;
	add.s64 	%rd573, %rd572, %rd570;
	shr.u64 	%rd574, %rd573, 32;
	mul.wide.u32 	%rd575, %r126, %r2273;
	and.b64  	%rd576, %rd534, 4294967295;
	add.s64 	%rd577, %rd574, %rd576;
	add.s64 	%rd578, %rd577, %rd575;
	shr.u64 	%rd579, %rd578, 32;
	and.b64  	%rd580, %rd537, 4294967295;
	add.s64 	%rd581, %rd579, %rd580;
	shr.u64 	%rd582, %rd581, 32;
	and.b64  	%rd583, %rd540, 4294967295;
	add.s64 	%rd584, %rd582, %rd583;
	{ .reg .b32 tmp; mov.b64 {tmp, %r2275}, %rd584; }
	add.s32 	%r2276, %r2272, %r2275;
	mul.lo.s32 	%r2277, %r2252, %r2274;
	mul.wide.u32 	%rd585, %r133, %r2277;
	and.b64  	%rd586, %rd548, 4294967295;
	add.s64 	%rd587, %rd585, %rd586;
	shr.u64 	%rd588, %rd587, 32;
	mul.wide.u32 	%rd589, %r132, %r2277;
	and.b64  	%rd590, %rd553, 4294967295;
	add.s64 	%rd591, %rd588, %rd590;
	add.s64 	%rd592, %rd591, %rd589;
	cvt.u32.u64 	%r2278, %rd592;
	shr.u64 	%rd593, %rd592, 32;
	mul.wide.u32 	%rd594, %r131, %r2277;
	and.b64  	%rd595, %rd558, 4294967295;
	add.s64 	%rd596, %rd593, %rd595;
	add.s64 	%rd597, %rd596, %rd594;
	shr.u64 	%rd598, %rd597, 32;
	mul.wide.u32 	%rd599, %r130, %r2277;
	and.b64  	%rd600, %rd563, 4294967295;
	add.s64 	%rd601, %rd598, %rd600;
	add.s64 	%rd602, %rd601, %rd599;
	shr.u64 	%rd603, %rd602, 32;
	mul.wide.u32 	%rd604, %r129, %r2277;
	and.b64  	%rd605, %rd568, 4294967295;
	add.s64 	%rd606, %rd603, %rd605;
	add.s64 	%rd607, %rd606, %rd604;
	shr.u64 	%rd608, %rd607, 32;
	mul.wide.u32 	%rd609, %r128, %r2277;
	and.b64  	%rd610, %rd573, 4294967295;
	add.s64 	%rd611, %rd608, %rd610;
	add.s64 	%rd612, %rd611, %rd609;
	shr.u64 	%rd613, %rd612, 32;
	mul.wide.u32 	%rd614, %r127, %r2277;
	and.b64  	%rd615, %rd578, 4294967295;
	add.s64 	%rd616, %rd613, %rd615;
	add.s64 	%rd617, %rd616, %rd614;
	shr.u64 	%rd618, %rd617, 32;
	mul.wide.u32 	%rd619, %r126, %r2277;
	and.b64  	%rd620, %rd581, 4294967295;
	add.s64 	%rd621, %rd618, %rd620;
	add.s64 	%rd622, %rd621, %rd619;
	shr.u64 	%rd623, %rd622, 32;
	and.b64  	%rd624, %rd584, 4294967295;
	add.s64 	%rd625, %rd623, %rd624;
	{ .reg .b32 tmp; mov.b64 {tmp, %r2279}, %rd625; }
	add.s32 	%r2280, %r2276, %r2279;
	mul.lo.s32 	%r2281, %r2252, %r2278;
	mul.wide.u32 	%rd626, %r133, %r2281;
	and.b64  	%rd627, %rd592, 4294967295;
	add.s64 	%rd628, %rd626, %rd627;
	shr.u64 	%rd629, %rd628, 32;
	mul.wide.u32 	%rd630, %r132, %r2281;
	and.b64  	%rd631, %rd597, 4294967295;
	add.s64 	%rd632, %rd629, %rd631;
	add.s64 	%rd633, %rd632, %rd630;
	cvt.u32.u64 	%r3919, %rd633;
	shr.u64 	%rd634, %rd633, 32;
	mul.wide.u32 	%rd635, %r131, %r2281;
	and.b64  	%rd636, %rd602, 4294967295;
	add.s64 	%rd637, %rd634, %rd636;
	add.s64 	%rd638, %rd637, %rd635;
	cvt.u32.u64 	%r3918, %rd638;
	shr.u64 	%rd639, %rd638, 32;
	mul.wide.u32 	%rd640, %r130, %r2281;
	and.b64  	%rd641, %rd607, 4294967295;
	add.s64 	%rd642, %rd639, %rd641;
	add.s64 	%rd643, %rd642, %rd640;
	cvt.u32.u64 	%r3917, %rd643;
	shr.u64 	%rd644, %rd643, 32;
	mul.wide.u32 	%rd645, %r129, %r2281;
	and.b64  	%rd646, %rd612, 4294967295;
	add.s64 	%rd647, %rd644, %rd646;
	add.s64 	%rd648, %rd647, %rd645;
	cvt.u32.u64 	%r3916, %rd648;
	shr.u64 	%rd649, %rd648, 32;
	mul.wide.u32 	%rd650, %r128, %r2281;
	and.b64  	%rd651, %rd617, 4294967295;
	add.s64 	%rd652, %rd649, %rd651;
	add.s64 	%rd653, %rd652, %rd650;
	cvt.u32.u64 	%r3915, %rd653;
	shr.u64 	%rd654, %rd653, 32;
	mul.wide.u32 	%rd655, %r127, %r2281;
	and.b64  	%rd656, %rd622, 4294967295;
	add.s64 	%rd657, %rd654, %rd656;
	add.s64 	%rd658, %rd657, %rd655;
	cvt.u32.u64 	%r3914, %rd658;
	shr.u64 	%rd659, %rd658, 32;
	mul.wide.u32 	%rd660, %r126, %r2281;
	and.b64  	%rd661, %rd625, 4294967295;
	add.s64 	%rd662, %rd659, %rd661;
	add.s64 	%rd663, %rd662, %rd660;
	cvt.u32.u64 	%r3913, %rd663;
	{ .reg .b32 tmp; mov.b64 {tmp, %r2282}, %rd663; }
	add.s32 	%r3912, %r2280, %r2282;
	setp.gt.u32 	%p26, %r3912, %r126;
	@%p26 bra 	$L__BB0_43;
	setp.lt.u32 	%p27, %r3912, %r126;
	@%p27 bra 	$L__BB0_44;
	setp.lt.u32 	%p28, %r127, %r3913;
	@%p28 bra 	$L__BB0_43;
	setp.gt.u32 	%p29, %r127, %r3913;
	@%p29 bra 	$L__BB0_44;
	setp.lt.u32 	%p30, %r128, %r3914;
	@%p30 bra 	$L__BB0_43;
	setp.gt.u32 	%p31, %r128, %r3914;
	@%p31 bra 	$L__BB0_44;
	setp.lt.u32 	%p32, %r129, %r3915;
	@%p32 bra 	$L__BB0_43;
	setp.gt.u32 	%p33, %r129, %r3915;
	@%p33 bra 	$L__BB0_44;
	setp.lt.u32 	%p34, %r130, %r3916;
	@%p34 bra 	$L__BB0_43;
	setp.gt.u32 	%p35, %r130, %r3916;
	@%p35 bra 	$L__BB0_44;
	setp.lt.u32 	%p36, %r131, %r3917;
	@%p36 bra 	$L__BB0_43;
	setp.gt.u32 	%p37, %r131, %r3917;
	@%p37 bra 	$L__BB0_44;
	setp.lt.u32 	%p38, %r132, %r3918;
	@%p38 bra 	$L__BB0_43;
	setp.gt.u32 	%p39, %r132, %r3918;
	setp.gt.u32 	%p40, %r133, %r3919;
	or.pred  	%p41, %p39, %p40;
	@%p41 bra 	$L__BB0_44;
$L__BB0_43:
	sub.s32 	%r3919, %r3919, %r133;
	sub.s32 	%r3918, %r3918, %r132;
	sub.s32 	%r3917, %r3917, %r131;
	sub.s32 	%r3916, %r3916, %r130;
	sub.s32 	%r3915, %r3915, %r129;
	sub.s32 	%r3914, %r3914, %r128;
	sub.s32 	%r3913, %r3913, %r127;
	sub.s32 	%r3912, %r3912, %r126;
$L__BB0_44:
	ld.const.u32 	%r158, [P_CONST+28];
	ld.const.u32 	%r159, [P_CONST+24];
	ld.const.u32 	%r160, [P_CONST+20];
	ld.const.u32 	%r161, [P_CONST+16];
	ld.const.u32 	%r162, [P_CONST+12];
	ld.const.u32 	%r163, [P_CONST+8];
	ld.const.u32 	%r164, [P_CONST+4];
	ld.const.u32 	%r165, [P_CONST];
	mul.wide.u32 	%rd664, %r76, %r76;
	cvt.u32.u64 	%r2283, %rd664;
	shr.u64 	%rd665, %rd664, 32;
	mul.wide.u32 	%rd666, %r75, %r76;
	add.s64 	%rd667, %rd665, %rd666;
	shr.u64 	%rd668, %rd667, 32;
	mul.wide.u32 	%rd669, %r74, %r76;
	add.s64 	%rd670, %rd668, %rd669;
	shr.u64 	%rd671, %rd670, 32;
	mul.wide.u32 	%rd672, %r73, %r76;
	add.s64 	%rd673, %rd671, %rd672;
	shr.u64 	%rd674, %rd673, 32;
	mul.wide.u32 	%rd675, %r72, %r76;
	add.s64 	%rd676, %rd674, %rd675;
	shr.u64 	%rd677, %rd676, 32;
	mul.wide.u32 	%rd678, %r71, %r76;
	add.s64 	%rd679, %rd677, %rd678;
	shr.u64 	%rd680, %rd679, 32;
	mul.wide.u32 	%rd681, %r70, %r76;
	add.s64 	%rd682, %rd680, %rd681;
	shr.u64 	%rd683, %rd682, 32;
	mul.wide.u32 	%rd684, %r69, %r76;
	add.s64 	%rd685, %rd683, %rd684;
	shr.u64 	%rd686, %rd685, 32;
	and.b64  	%rd687, %rd667, 4294967295;
	add.s64 	%rd688, %rd666, %rd687;
	shr.u64 	%rd689, %rd688, 32;
	mul.wide.u32 	%rd690, %r75, %r75;
	and.b64  	%rd691, %rd670, 4294967295;
	add.s64 	%rd692, %rd689, %rd691;
	add.s64 	%rd693, %rd692, %rd690;
	shr.u64 	%rd694, %rd693, 32;
	mul.wide.u32 	%rd695, %r74, %r75;
	and.b64  	%rd696, %rd673, 4294967295;
	add.s64 	%rd697, %rd694, %rd696;
	add.s64 	%rd698, %rd697, %rd695;
	shr.u64 	%rd699, %rd698, 32;
	mul.wide.u32 	%rd700, %r73, %r75;
	and.b64  	%rd701, %rd676, 4294967295;
	add.s64 	%rd702, %rd699, %rd701;
	add.s64 	%rd703, %rd702, %rd700;
	shr.u64 	%rd704, %rd703, 32;
	mul.wide.u32 	%rd705, %r72, %r75;
	and.b64  	%rd706, %rd679, 4294967295;
	add.s64 	%rd707, %rd704, %rd706;
	add.s64 	%rd708, %rd707, %rd705;
	shr.u64 	%rd709, %rd708, 32;
	mul.wide.u32 	%rd710, %r71, %r75;
	and.b64  	%rd711, %rd682, 4294967295;
	add.s64 	%rd712, %rd709, %rd711;
	add.s64 	%rd713, %rd712, %rd710;
	shr.u64 	%rd714, %rd713, 32;
	mul.wide.u32 	%rd715, %r70, %r75;
	and.b64  	%rd716, %rd685, 4294967295;
	add.s64 	%rd717, %rd714, %rd716;
	add.s64 	%rd718, %rd717, %rd715;
	shr.u64 	%rd719, %rd718, 32;
	mul.wide.u32 	%rd720, %r69, %r75;
	add.s64 	%rd721, %rd719, %rd686;
	add.s64 	%rd722, %rd721, %rd720;
	shr.u64 	%rd723, %rd722, 32;
	and.b64  	%rd724, %rd693, 4294967295;
	add.s64 	%rd725, %rd669, %rd724;
	shr.u64 	%rd726, %rd725, 32;
	and.b64  	%rd727, %rd698, 4294967295;
	add.s64 	%rd728, %rd726, %rd727;
	add.s64 	%rd729, %rd728, %rd695;
	shr.u64 	%rd730, %rd729, 32;
	mul.wide.u32 	%rd731, %r74, %r74;
	and.b64  	%rd732, %rd703, 4294967295;
	add.s64 	%rd733, %rd730, %rd732;
	add.s64 	%rd734, %rd733, %rd731;
	shr.u64 	%rd735, %rd734, 32;
	mul.wide.u32 	%rd736, %r73, %r74;
	and.b64  	%rd737, %rd708, 4294967295;
	add.s64 	%rd738, %rd735, %rd737;
	add.s64 	%rd739, %rd738, %rd736;
	shr.u64 	%rd740, %rd739, 32;
	mul.wide.u32 	%rd741, %r72, %r74;
	and.b64  	%rd742, %rd713, 4294967295;
	add.s64 	%rd743, %rd740, %rd742;
	add.s64 	%rd744, %rd743, %rd741;
	shr.u64 	%rd745, %rd744, 32;
	mul.wide.u32 	%rd746, %r71, %r74;
	and.b64  	%rd747, %rd718, 4294967295;
	add.s64 	%rd748, %rd745, %rd747;
	add.s64 	%rd749, %rd748, %rd746;
	shr.u64 	%rd750, %rd749, 32;
	mul.wide.u32 	%rd751, %r70, %r74;
	and.b64  	%rd752, %rd722, 4294967295;
	add.s64 	%rd753, %rd750, %rd752;
	add.s64 	%rd754, %rd753, %rd751;
	shr.u64 	%rd755, %rd754, 32;
	mul.wide.u32 	%rd756, %r69, %r74;
	add.s64 	%rd757, %rd755, %rd723;
	add.s64 	%rd758, %rd757, %rd756;
	shr.u64 	%rd759, %rd758, 32;
	and.b64  	%rd760, %rd729, 4294967295;
	add.s64 	%rd761, %rd672, %rd760;
	shr.u64 	%rd762, %rd761, 32;
	and.b64  	%rd763, %rd734, 4294967295;
	add.s64 	%rd764, %rd762, %rd763;
	add.s64 	%rd765, %rd764, %rd700;
	shr.u64 	%rd766, %rd765, 32;
	and.b64  	%rd767, %rd739, 4294967295;
	add.s64 	%rd768, %rd766, %rd767;
	add.s64 	%rd769, %rd768, %rd736;
	shr.u64 	%rd770, %rd769, 32;
	mul.wide.u32 	%rd771, %r73, %r73;
	and.b64  	%rd772, %rd744, 4294967295;
	add.s64 	%rd773, %rd770, %rd772;
	add.s64 	%rd774, %rd773, %rd771;
	shr.u64 	%rd775, %rd774, 32;
	mul.wide.u32 	%rd776, %r72, %r73;
	and.b64  	%rd777, %rd749, 4294967295;
	add.s64 	%rd778, %rd775, %rd777;
	add.s64 	%rd779, %rd778, %rd776;
	shr.u64 	%rd780, %rd779, 32;
	mul.wide.u32 	%rd781, %r71, %r73;
	and.b64  	%rd782, %rd754, 4294967295;
	add.s64 	%rd783, %rd780, %rd782;
	add.s64 	%rd784, %rd783, %rd781;
	shr.u64 	%rd785, %rd784, 32;
	mul.wide.u32 	%rd786, %r70, %r73;
	and.b64  	%rd787, %rd758, 4294967295;
	add.s64 	%rd788, %rd785, %rd787;
	add.s64 	%rd789, %rd788, %rd786;
	shr.u64 	%rd790, %rd789, 32;
	mul.wide.u32 	%rd791, %r69, %r73;
	add.s64 	%rd792, %rd790, %rd759;
	add.s64 	%rd793, %rd792, %rd791;
	shr.u64 	%rd794, %rd793, 32;
	and.b64  	%rd795, %rd765, 4294967295;
	add.s64 	%rd796, %rd675, %rd795;
	shr.u64 	%rd797, %rd796, 32;
	and.b64  	%rd798, %rd769, 4294967295;
	add.s64 	%rd799, %rd797, %rd798;
	add.s64 	%rd800, %rd799, %rd705;
	shr.u64 	%rd801, %rd800, 32;
	and.b64  	%rd802, %rd774, 4294967295;
	add.s64 	%rd803, %rd801, %rd802;
	add.s64 	%rd804, %rd803, %rd741;
	shr.u64 	%rd805, %rd804, 32;
	and.b64  	%rd806, %rd779, 4294967295;
	add.s64 	%rd807, %rd805, %rd806;
	add.s64 	%rd808, %rd807, %rd776;
	shr.u64 	%rd809, %rd808, 32;
	mul.wide.u32 	%rd810, %r72, %r72;
	and.b64  	%rd811, %rd784, 4294967295;
	add.s64 	%rd812, %rd809, %rd811;
	add.s64 	%rd813, %rd812, %rd810;
	shr.u64 	%rd814, %rd813, 32;
	mul.wide.u32 	%rd815, %r71, %r72;
	and.b64  	%rd816, %rd789, 4294967295;
	add.s64 	%rd817, %rd814, %rd816;
	add.s64 	%rd818, %rd817, %rd815;
	shr.u64 	%rd819, %rd818, 32;
	mul.wide.u32 	%rd820, %r70, %r72;
	and.b64  	%rd821, %rd793, 4294967295;
	add.s64 	%rd822, %rd819, %rd821;
	add.s64 	%rd823, %rd822, %rd820;
	shr.u64 	%rd824, %rd823, 32;
	mul.wide.u32 	%rd825, %r69, %r72;
	add.s64 	%rd826, %rd824, %rd794;
	add.s64 	%rd827, %rd826, %rd825;
	shr.u64 	%rd828, %rd827, 32;
	and.b64  	%rd829, %rd800, 4294967295;
	add.s64 	%rd830, %rd678, %rd829;
	shr.u64 	%rd831, %rd830, 32;
	and.b64  	%rd832, %rd804, 4294967295;
	add.s64 	%rd833, %rd831, %rd832;
	add.s64 	%rd834, %rd833, %rd710;
	shr.u64 	%rd835, %rd834, 32;
	and.b64  	%rd836, %rd808, 4294967295;
	add.s64 	%rd837, %rd835, %rd836;
	add.s64 	%rd838, %rd837, %rd746;
	shr.u64 	%rd839, %rd838, 32;
	and.b64  	%rd840, %rd813, 4294967295;
	add.s64 	%rd841, %rd839, %rd840;
	add.s64 	%rd842, %rd841, %rd781;
	shr.u64 	%rd843, %rd842, 32;
	and.b64  	%rd844, %rd818, 4294967295;
	add.s64 	%rd845, %rd843, %rd844;
	add.s64 	%rd846, %rd845, %rd815;
	shr.u64 	%rd847, %rd846, 32;
	mul.wide.u32 	%rd848, %r71, %r71;
	and.b64  	%rd849, %rd823, 4294967295;
	add.s64 	%rd850, %rd847, %rd849;
	add.s64 	%rd851, %rd850, %rd848;
	shr.u64 	%rd852, %rd851, 32;
	mul.wide.u32 	%rd853, %r70, %r71;
	and.b64  	%rd854, %rd827, 4294967295;
	add.s64 	%rd855, %rd852, %rd854;
	add.s64 	%rd856, %rd855, %rd853;
	shr.u64 	%rd857, %rd856, 32;
	mul.wide.u32 	%rd858, %r69, %r71;
	add.s64 	%rd859, %rd857, %rd828;
	add.s64 	%rd860, %rd859, %rd858;
	shr.u64 	%rd861, %rd860, 32;
	and.b64  	%rd862, %rd834, 4294967295;
	add.s64 	%rd863, %rd681, %rd862;
	shr.u64 	%rd864, %rd863, 32;
	and.b64  	%rd865, %rd838, 4294967295;
	add.s64 	%rd866, %rd864, %rd865;
	add.s64 	%rd867, %rd866, %rd715;
	shr.u64 	%rd868, %rd867, 32;
	and.b64  	%rd869, %rd842, 4294967295;
	add.s64 	%rd870, %rd868, %rd869;
	add.s64 	%rd871, %rd870, %rd751;
	shr.u64 	%rd872, %rd871, 32;
	and.b64  	%rd873, %rd846, 4294967295;
	add.s64 	%rd874, %rd872, %rd873;
	add.s64 	%rd875, %rd874, %rd786;
	shr.u64 	%rd876, %rd875, 32;
	and.b64  	%rd877, %rd851, 4294967295;
	add.s64 	%rd878, %rd876, %rd877;
	add.s64 	%rd879, %rd878, %rd820;
	shr.u64 	%rd880, %rd879, 32;
	and.b64  	%rd881, %rd856, 4294967295;
	add.s64 	%rd882, %rd880, %rd881;
	add.s64 	%rd883, %rd882, %rd853;
	shr.u64 	%rd884, %rd883, 32;
	mul.wide.u32 	%rd885, %r70, %r70;
	and.b64  	%rd886, %rd860, 4294967295;
	add.s64 	%rd887, %rd884, %rd886;
	add.s64 	%rd888, %rd887, %rd885;
	shr.u64 	%rd889, %rd888, 32;
	mul.wide.u32 	%rd890, %r69, %r70;
	add.s64 	%rd891, %rd889, %rd861;
	add.s64 	%rd892, %rd891, %rd890;
	shr.u64 	%rd893, %rd892, 32;
	and.b64  	%rd894, %rd867, 4294967295;
	add.s64 	%rd895, %rd684, %rd894;
	shr.u64 	%rd896, %rd895, 32;
	and.b64  	%rd897, %rd871, 4294967295;
	add.s64 	%rd898, %rd896, %rd897;
	add.s64 	%rd899, %rd898, %rd720;
	shr.u64 	%rd900, %rd899, 32;
	and.b64  	%rd901, %rd875, 4294967295;
	add.s64 	%rd902, %rd900, %rd901;
	add.s64 	%rd903, %rd902, %rd756;
	shr.u64 	%rd904, %rd903, 32;
	and.b64  	%rd905, %rd879, 4294967295;
	add.s64 	%rd906, %rd904, %rd905;
	add.s64 	%rd907, %rd906, %rd791;
	shr.u64 	%rd908, %rd907, 32;
	and.b64  	%rd909, %rd883, 4294967295;
	add.s64 	%rd910, %rd908, %rd909;
	add.s64 	%rd911, %rd910, %rd825;
	shr.u64 	%rd912, %rd911, 32;
	and.b64  	%rd913, %rd888, 4294967295;
	add.s64 	%rd914, %rd912, %rd913;
	add.s64 	%rd915, %rd914, %rd858;
	shr.u64 	%rd916, %rd915, 32;
	and.b64  	%rd917, %rd892, 4294967295;
	add.s64 	%rd918, %rd916, %rd917;
	add.s64 	%rd919, %rd918, %rd890;
	shr.u64 	%rd920, %rd919, 32;
	mul.wide.u32 	%rd921, %r69, %r69;
	add.s64 	%rd922, %rd920, %rd893;
	add.s64 	%rd923, %rd922, %rd921;
	{ .reg .b32 tmp; mov.b64 {tmp, %r2284}, %rd923; }
	ld.const.u32 	%r2285, [MU_P];
	mul.lo.s32 	%r2286, %r2285, %r2283;
	mul.wide.u32 	%rd924, %r165, %r2286;
	and.b64  	%rd925, %rd664, 4294967293;
	add.s64 	%rd926, %rd924, %rd925;
	shr.u64 	%rd927, %rd926, 32;
	mul.wide.u32 	%rd928, %r164, %r2286;
	and.b64  	%rd929, %rd688, 4294967295;
	add.s64 	%rd930, %rd927, %rd929;
	add.s64 	%rd931, %rd930, %rd928;
	cvt.u32.u64 	%r2287, %rd931;
	shr.u64 	%rd932, %rd931, 32;
	mul.wide.u32 	%rd933, %r163, %r2286;
	and.b64  	%rd934, %rd725, 4294967295;
	add.s64 	%rd935, %rd932, %rd934;
	add.s64 	%rd936, %rd935, %rd933;
	shr.u64 	%rd937, %rd936, 32;
	mul.wide.u32 	%rd938, %r162, %r2286;
	and.b64  	%rd939, %rd761, 4294967295;
	add.s64 	%rd940, %rd937, %rd939;
	add.s64 	%rd941, %rd940, %rd938;
	shr.u64 	%rd942, %rd941, 32;
	mul.wide.u32 	%rd943, %r161, %r2286;
	and.b64  	%rd944, %rd796, 4294967295;
	add.s64 	%rd945, %rd942, %rd944;
	add.s64 	%rd946, %rd945, %rd943;
	shr.u64 	%rd947, %rd946, 32;
	mul.wide.u32 	%rd948, %r160, %r2286;
	and.b64  	%rd949, %rd830, 4294967295;
	add.s64 	%rd950, %rd947, %rd949;
	add.s64 	%rd951, %rd950, %rd948;
	shr.u64 	%rd952, %rd951, 32;
	mul.wide.u32 	%rd953, %r159, %r2286;
	and.b64  	%rd954, %rd863, 4294967295;
	add.s64 	%rd955, %rd952, %rd954;
	add.s64 	%rd956, %rd955, %rd953;
	shr.u64 	%rd957, %rd956, 32;
	mul.wide.u32 	%rd958, %r158, %r2286;
	and.b64  	%rd959, %rd895, 4294967295;
	add.s64 	%rd960, %rd957, %rd959;
	add.s64 	%rd961, %rd960, %rd958;
	shr.u64 	%rd962, %rd961, 32;
	and.b64  	%rd963, %rd899, 4294967295;
	add.s64 	%rd964, %rd962, %rd963;
	shr.u64 	%rd965, %rd964, 32;
	and.b64  	%rd966, %rd903, 4294967295;
	add.s64 	%rd967, %rd965, %rd966;
	shr.u64 	%rd968, %rd967, 32;
	and.b64  	%rd969, %rd907, 4294967295;
	add.s64 	%rd970, %rd968, %rd969;
	shr.u64 	%rd971, %rd970, 32;
	and.b64  	%rd972, %rd911, 4294967295;
	add.s64 	%rd973, %rd971, %rd972;
	shr.u64 	%rd974, %rd973, 32;
	and.b64  	%rd975, %rd915, 4294967295;
	add.s64 	%rd976, %rd974, %rd975;
	shr.u64 	%rd977, %rd976, 32;
	and.b64  	%rd978, %rd919, 4294967295;
	add.s64 	%rd979, %rd977, %rd978;
	shr.u64 	%rd980, %rd979, 32;
	and.b64  	%rd981, %rd923, 4294967295;
	add.s64 	%rd982, %rd980, %rd981;
	{ .reg .b32 tmp; mov.b64 {tmp, %r2288}, %rd982; }
	add.s32 	%r2289, %r2284, %r2288;
	mul.lo.s32 	%r2290, %r2285, %r2287;
	mul.wide.u32 	%rd983, %r165, %r2290;
	and.b64  	%rd984, %rd931, 4294967295;
	add.s64 	%rd985, %rd983, %rd984;
	shr.u64 	%rd986, %rd985, 32;
	mul.wide.u32 	%rd987, %r164, %r2290;
	and.b64  	%rd988, %rd936, 4294967295;
	add.s64 	%rd989, %rd986, %rd988;
	add.s64 	%rd990, %rd989, %rd987;
	cvt.u32.u64 	%r2291, %rd990;
	shr.u64 	%rd991, %rd990, 32;
	mul.wide.u32 	%rd992, %r163, %r2290;
	and.b64  	%rd993, %rd941, 4294967295;
	add.s64 	%rd994, %rd991, %rd993;
	add.s64 	%rd995, %rd994, %rd992;
	shr.u64 	%rd996, %rd995, 32;
	mul.wide.u32 	%rd997, %r162, %r2290;
	and.b64  	%rd998, %rd946, 4294967295;
	add.s64 	%rd999, %rd996, %rd998;
	add.s64 	%rd1000, %rd999, %rd997;
	shr.u64 	%rd1001, %rd1000, 32;
	mul.wide.u32 	%rd1002, %r161, %r2290;
	and.b64  	%rd1003, %rd951, 4294967295;
	add.s64 	%rd1004, %rd1001, %rd1003;
	add.s64 	%rd1005, %rd1004, %rd1002;
	shr.u64 	%rd1006, %rd1005, 32;
	mul.wide.u32 	%rd1007, %r160, %r2290;
	and.b64  	%rd1008, %rd956, 4294967295;
	add.s64 	%rd1009, %rd1006, %rd1008;
	add.s64 	%rd1010, %rd1009, %rd1007;
	shr.u64 	%rd1011, %rd1010, 32;
	mul.wide.u32 	%rd1012, %r159, %r2290;
	and.b64  	%rd1013, %rd961, 4294967295;
	add.s64 	%rd1014, %rd1011, %rd1013;
	add.s64 	%rd1015, %rd1014, %rd1012;
	shr.u64 	%rd1016, %rd1015, 32;
	mul.wide.u32 	%rd1017, %r158, %r2290;
	and.b64  	%rd1018, %rd964, 4294967295;
	add.s64 	%rd1019, %rd1016, %rd1018;
	add.s64 	%rd1020, %rd1019, %rd1017;
	shr.u64 	%rd1021, %rd1020, 32;
	and.b64  	%rd1022, %rd967, 4294967295;
	add.s64 	%rd1023, %rd1021, %rd1022;
	shr.u64 	%rd1024, %rd1023, 32;
	and.b64  	%rd1025, %rd970, 4294967295;
	add.s64 	%rd1026, %rd1024, %rd1025;
	shr.u64 	%rd1027, %rd1026, 32;
	and.b64  	%rd1028, %rd973, 4294967295;
	add.s64 	%rd1029, %rd1027, %rd1028;
	shr.u64 	%rd1030, %rd1029, 32;
	and.b64  	%rd1031, %rd976, 4294967295;
	add.s64 	%rd1032, %rd1030, %rd1031;
	shr.u64 	%rd1033, %rd1032, 32;
	and.b64  	%rd1034, %rd979, 4294967295;
	add.s64 	%rd1035, %rd1033, %rd1034;
	shr.u64 	%rd1036, %rd1035, 32;
	and.b64  	%rd1037, %rd982, 4294967295;
	add.s64 	%rd1038, %rd1036, %rd1037;
	{ .reg .b32 tmp; mov.b64 {tmp, %r2292}, %rd1038; }
	add.s32 	%r2293, %r2289, %r2292;
	mul.lo.s32 	%r2294, %r2285, %r2291;
	mul.wide.u32 	%rd1039, %r165, %r2294;
	and.b64  	%rd1040, %rd990, 4294967295;
	add.s64 	%rd1041, %rd1039, %rd1040;
	shr.u64 	%rd1042, %rd1041, 32;
	mul.wide.u32 	%rd1043, %r164, %r2294;
	and.b64  	%rd1044, %rd995, 4294967295;
	add.s64 	%rd1045, %rd1042, %rd1044;
	add.s64 	%rd1046, %rd1045, %rd1043;
	cvt.u32.u64 	%r2295, %rd1046;
	shr.u64 	%rd1047, %rd1046, 32;
	mul.wide.u32 	%rd1048, %r163, %r2294;
	and.b64  	%rd1049, %rd1000, 4294967295;
	add.s64 	%rd1050, %rd1047, %rd1049;
	add.s64 	%rd1051, %rd1050, %rd1048;
	shr.u64 	%rd1052, %rd1051, 32;
	mul.wide.u32 	%rd1053, %r162, %r2294;
	and.b64  	%rd1054, %rd1005, 4294967295;
	add.s64 	%rd1055, %rd1052, %rd1054;
	add.s64 	%rd1056, %rd1055, %rd1053;
	shr.u64 	%rd1057, %rd1056, 32;
	mul.wide.u32 	%rd1058, %r161, %r2294;
	and.b64  	%rd1059, %rd1010, 4294967295;
	add.s64 	%rd1060, %rd1057, %rd1059;
	add.s64 	%rd1061, %rd1060, %rd1058;
	shr.u64 	%rd1062, %rd1061, 32;
	mul.wide.u32 	%rd1063, %r160, %r2294;
	and.b64  	%rd1064, %rd1015, 4294967295;
	add.s64 	%rd1065, %rd1062, %rd1064;
	add.s64 	%rd1066, %rd1065, %rd1063;
	shr.u64 	%rd1067, %rd1066, 32;
	mul.wide.u32 	%rd1068, %r159, %r2294;
	and.b64  	%rd1069, %rd1020, 4294967295;
	add.s64 	%rd1070, %rd1067, %rd1069;
	add.s64 	%rd1071, %rd1070, %rd1068;
	shr.u64 	%rd1072, %rd1071, 32;
	mul.wide.u32 	%rd1073, %r158, %r2294;
	and.b64  	%rd1074, %rd1023, 4294967295;
	add.s64 	%rd1075, %rd1072, %rd1074;
	add.s64 	%rd1076, %rd1075, %rd1073;
	shr.u64 	%rd1077, %rd1076, 32;
	and.b64  	%rd1078, %rd1026, 4294967295;
	add.s64 	%rd1079, %rd1077, %rd1078;
	shr.u64 	%rd1080, %rd1079, 32;
	and.b64  	%rd1081, %rd1029, 4294967295;
	add.s64 	%rd1082, %rd1080, %rd1081;
	shr.u64 	%rd1083, %rd1082, 32;
	and.b64  	%rd1084, %rd1032, 4294967295;
	add.s64 	%rd1085, %rd1083, %rd1084;
	shr.u64 	%rd1086, %rd1085, 32;
	and.b64  	%rd1087, %rd1035, 4294967295;
	add.s64 	%rd1088, %rd1086, %rd1087;
	shr.u64 	%rd1089, %rd1088, 32;
	and.b64  	%rd1090, %rd1038, 4294967295;
	add.s64 	%rd1091, %rd1089, %rd1090;
	{ .reg .b32 tmp; mov.b64 {tmp, %r2296}, %rd1091; }
	add.s32 	%r2297, %r2293, %r2296;
	mul.lo.s32 	%r2298, %r2285, %r2295;
	mul.wide.u32 	%rd1092, %r165, %r2298;
	and.b64  	%rd1093, %rd1046, 4294967295;
	add.s64 	%rd1094, %rd1092, %rd1093;
	shr.u64 	%rd1095, %rd1094, 32;
	mul.wide.u32 	%rd1096, %r164, %r2298;
	and.b64  	%rd1097, %rd1051, 4294967295;
	add.s64 	%rd1098, %rd1095, %rd1097;
	add.s64 	%rd1099, %rd1098, %rd1096;
	cvt.u32.u64 	%r2299, %rd1099;
	shr.u64 	%rd1100, %rd1099, 32;
	mul.wide.u32 	%rd1101, %r163, %r2298;
	and.b64  	%rd1102, %rd1056, 4294967295;
	add.s64 	%rd1103, %rd1100, %rd1102;
	add.s64 	%rd1104, %rd1103, %rd1101;
	shr.u64 	%rd1105, %rd1104, 32;
	mul.wide.u32 	%rd1106, %r162, %r2298;
	and.b64  	%rd1107, %rd1061, 4294967295;
	add.s64 	%rd1108, %rd1105, %rd1107;
	add.s64 	%rd1109, %rd1108, %rd1106;
	shr.u64 	%rd1110, %rd1109, 32;
	mul.wide.u32 	%rd1111, %r161, %r2298;
	and.b64  	%rd1112, %rd1066, 4294967295;
	add.s64 	%rd1113, %rd1110, %rd1112;
	add.s64 	%rd1114, %rd1113, %rd1111;
	shr.u64 	%rd1115, %rd1114, 32;
	mul.wide.u32 	%rd1116, %r160, %r2298;
	and.b64  	%rd1117, %rd1071, 4294967295;
	add.s64 	%rd1118, %rd1115, %rd1117;
	add.s64 	%rd1119, %rd1118, %rd1116;
	shr.u64 	%rd1120, %rd1119, 32;
	mul.wide.u32 	%rd1121, %r159, %r2298;
	and.b64  	%rd1122, %rd1076, 4294967295;
	add.s64 	%rd1123, %rd1120, %rd1122;
	add.s64 	%rd1124, %rd1123, %rd1121;
	shr.u64 	%rd1125, %rd1124, 32;
	mul.wide.u32 	%rd1126, %r158, %r2298;
	and.b64  	%rd1127, %rd1079, 4294967295;
	add.s64 	%rd1128, %rd1125, %rd1127;
	add.s64 	%rd1129, %rd1128, %rd1126;
	shr.u64 	%rd1130, %rd1129, 32;
	and.b64  	%rd1131, %rd1082, 4294967295;
	add.s64 	%rd1132, %rd1130, %rd1131;
	shr.u64 	%rd1133, %rd1132, 32;
	and.b64  	%rd1134, %rd1085, 4294967295;
	add.s64 	%rd1135, %rd1133, %rd1134;
	shr.u64 	%rd1136, %rd1135, 32;
	and.b64  	%rd1137, %rd1088, 4294967295;
	add.s64 	%rd1138, %rd1136, %rd1137;
	shr.u64 	%rd1139, %rd1138, 32;
	and.b64  	%rd1140, %rd1091, 4294967295;
	add.s64 	%rd1141, %rd1139, %rd1140;
	{ .reg .b32 tmp; mov.b64 {tmp, %r2300}, %rd1141; }
	add.s32 	%r2301, %r2297, %r2300;
	mul.lo.s32 	%r2302, %r2285, %r2299;
	mul.wide.u32 	%rd1142, %r165, %r2302;
	and.b64  	%rd1143, %rd1099, 4294967295;
	add.s64 	%rd1144, %rd1142, %rd1143;
	shr.u64 	%rd1145, %rd1144, 32;
	mul.wide.u32 	%rd1146, %r164, %r2302;
	and.b64  	%rd1147, %rd1104, 4294967295;
	add.s64 	%rd1148, %rd1145, %rd1147;
	add.s64 	%rd1149, %rd1148, %rd1146;
	cvt.u32.u64 	%r2303, %rd1149;
	shr.u64 	%rd1150, %rd1149, 32;
	mul.wide.u32 	%rd1151, %r163, %r2302;
	and.b64  	%rd1152, %rd1109, 4294967295;
	add.s64 	%rd1153, %rd1150, %rd1152;
	add.s64 	%rd1154, %rd1153, %rd1151;
	shr.u64 	%rd1155, %rd1154, 32;
	mul.wide.u32 	%rd1156, %r162, %r2302;
	and.b64  	%rd1157, %rd1114, 4294967295;
	add.s64 	%rd1158, %rd1155, %rd1157;
	add.s64 	%rd1159, %rd1158, %rd1156;
	shr.u64 	%rd1160, %rd1159, 32;
	mul.wide.u32 	%rd1161, %r161, %r2302;
	and.b64  	%rd1162, %rd1119, 4294967295;
	add.s64 	%rd1163, %rd1160, %rd1162;
	add.s64 	%rd1164, %rd1163, %rd1161;
	shr.u64 	%rd1165, %rd1164, 32;
	mul.wide.u32 	%rd1166, %r160, %r2302;
	and.b64  	%rd1167, %rd1124, 4294967295;
	add.s64 	%rd1168, %rd1165, %rd1167;
	add.s64 	%rd1169, %rd1168, %rd1166;
	shr.u64 	%rd1170, %rd1169, 32;
	mul.wide.u32 	%rd1171, %r159, %r2302;
	and.b64  	%rd1172, %rd1129, 4294967295;
	add.s64 	%rd1173, %rd1170, %rd1172;
	add.s64 	%rd1174, %rd1173, %rd1171;
	shr.u64 	%rd1175, %rd1174, 32;
	mul.wide.u32 	%rd1176, %r158, %r2302;
	and.b64  	%rd1177, %rd1132, 4294967295;
	add.s64 	%rd1178, %rd1175, %rd1177;
	add.s64 	%rd1179, %rd1178, %rd1176;
	shr.u64 	%rd1180, %rd1179, 32;
	and.b64  	%rd1181, %rd1135, 4294967295;
	add.s64 	%rd1182, %rd1180, %rd1181;
	shr.u64 	%rd1183, %rd1182, 32;
	and.b64  	%rd1184, %rd1138, 4294967295;
	add.s64 	%rd1185, %rd1183, %rd1184;
	shr.u64 	%rd1186, %rd1185, 32;
	and.b64  	%rd1187, %rd1141, 4294967295;
	add.s64 	%rd1188, %rd1186, %rd1187;
	{ .reg .b32 tmp; mov.b64 {tmp, %r2304}, %rd1188; }
	add.s32 	%r2305, %r2301, %r2304;
	mul.lo.s32 	%r2306, %r2285, %r2303;
	mul.wide.u32 	%rd1189, %r165, %r2306;
	and.b64  	%rd1190, %rd1149, 4294967295;
	add.s64 	%rd1191, %rd1189, %rd1190;
	shr.u64 	%rd1192, %rd1191, 32;
	mul.wide.u32 	%rd1193, %r164, %r2306;
	and.b64  	%rd1194, %rd1154, 4294967295;
	add.s64 	%rd1195, %rd1192, %rd1194;
	add.s64 	%rd1196, %rd1195, %rd1193;
	cvt.u32.u64 	%r2307, %rd1196;
	shr.u64 	%rd1197, %rd1196, 32;
	mul.wide.u32 	%rd1198, %r163, %r2306;
	and.b64  	%rd1199, %rd1159, 4294967295;
	add.s64 	%rd1200, %rd1197, %rd1199;
	add.s64 	%rd1201, %rd1200, %rd1198;
	shr.u64 	%rd1202, %rd1201, 32;
	mul.wide.u32 	%rd1203, %r162, %r2306;
	and.b64  	%rd1204, %rd1164, 4294967295;
	add.s64 	%rd1205, %rd1202, %rd1204;
	add.s64 	%rd1206, %rd1205, %rd1203;
	shr.u64 	%rd1207, %rd1206, 32;
	mul.wide.u32 	%rd1208, %r161, %r2306;
	and.b64  	%rd1209, %rd1169, 4294967295;
	add.s64 	%rd1210, %rd1207, %rd1209;
	add.s64 	%rd1211, %rd1210, %rd1208;
	shr.u64 	%rd1212, %rd1211, 32;
	mul.wide.u32 	%rd1213, %r160, %r2306;
	and.b64  	%rd1214, %rd1174, 4294967295;
	add.s64 	%rd1215, %rd1212, %rd1214;
	add.s64 	%rd1216, %rd1215, %rd1213;
	shr.u64 	%rd1217, %rd1216, 32;
	mul.wide.u32 	%rd1218, %r159, %r2306;
	and.b64  	%rd1219, %rd1179, 4294967295;
	add.s64 	%rd1220, %rd1217, %rd1219;
	add.s64 	%rd1221, %rd1220, %rd1218;
	shr.u64 	%rd1222, %rd1221, 32;
	mul.wide.u32 	%rd1223, %r158, %r2306;
	and.b64  	%rd1224, %rd1182, 4294967295;
	add.s64 	%rd1225, %rd1222, %rd1224;
	add.s64 	%rd1226, %rd1225, %rd1223;
	shr.u64 	%rd1227, %rd1226, 32;
	and.b64  	%rd1228, %rd1185, 4294967295;
	add.s64 	%rd1229, %rd1227, %rd1228;
	shr.u64 	%rd1230, %rd1229, 32;
	and.b64  	%rd1231, %rd1188, 4294967295;
	add.s64 	%rd1232, %rd1230, %rd1231;
	{ .reg .b32 tmp; mov.b64 {tmp, %r2308}, %rd1232; }
	add.s32 	%r2309, %r2305, %r2308;
	mul.lo.s32 	%r2310, %r2285, %r2307;
	mul.wide.u32 	%rd1233, %r165, %r2310;
	and.b64  	%rd1234, %rd1196, 4294967295;
	add.s64 	%rd1235, %rd1233, %rd1234;
	shr.u64 	%rd1236, %rd1235, 32;
	mul.wide.u32 	%rd1237, %r164, %r2310;
	and.b64  	%rd1238, %rd1201, 4294967295;
	add.s64 	%rd1239, %rd1236, %rd1238;
	add.s64 	%rd1240, %rd1239, %rd1237;
	cvt.u32.u64 	%r2311, %rd1240;
	shr.u64 	%rd1241, %rd1240, 32;
	mul.wide.u32 	%rd1242, %r163, %r2310;
	and.b64  	%rd1243, %rd1206, 4294967295;
	add.s64 	%rd1244, %rd1241, %rd1243;
	add.s64 	%rd1245, %rd1244, %rd1242;
	shr.u64 	%rd1246, %rd1245, 32;
	mul.wide.u32 	%rd1247, %r162, %r2310;
	and.b64  	%rd1248, %rd1211, 4294967295;
	add.s64 	%rd1249, %rd1246, %rd1248;
	add.s64 	%rd1250, %rd1249, %rd1247;
	shr.u64 	%rd1251, %rd1250, 32;
	mul.wide.u32 	%rd1252, %r161, %r2310;
	and.b64  	%rd1253, %rd1216, 4294967295;
	add.s64 	%rd1254, %rd1251, %rd1253;
	add.s64 	%rd1255, %rd1254, %rd1252;
	shr.u64 	%rd1256, %rd1255, 32;
	mul.wide.u32 	%rd1257, %r160, %r2310;
	and.b64  	%rd1258, %rd1221, 4294967295;
	add.s64 	%rd1259, %rd1256, %rd1258;
	add.s64 	%rd1260, %rd1259, %rd1257;
	shr.u64 	%rd1261, %rd1260, 32;
	mul.wide.u32 	%rd1262, %r159, %r2310;
	and.b64  	%rd1263, %rd1226, 4294967295;
	add.s64 	%rd1264, %rd1261, %rd1263;
	add.s64 	%rd1265, %rd1264, %rd1262;
	shr.u64 	%rd1266, %rd1265, 32;
	mul.wide.u32 	%rd1267, %r158, %r2310;
	and.b64  	%rd1268, %rd1229, 4294967295;
	add.s64 	%rd1269, %rd1266, %rd1268;
	add.s64 	%rd1270, %rd1269, %rd1267;
	shr.u64 	%rd1271, %rd1270, 32;
	and.b64  	%rd1272, %rd1232, 4294967295;
	add.s64 	%rd1273, %rd1271, %rd1272;
	{ .reg .b32 tmp; mov.b64 {tmp, %r2312}, %rd1273; }
	add.s32 	%r2313, %r2309, %r2312;
	mul.lo.s32 	%r2314, %r2285, %r2311;
	mul.wide.u32 	%rd1274, %r165, %r2314;
	and.b64  	%rd1275, %rd1240, 4294967295;
	add.s64 	%rd1276, %rd1274, %rd1275;
	shr.u64 	%rd1277, %rd1276, 32;
	mul.wide.u32 	%rd1278, %r164, %r2314;
	and.b64  	%rd1279, %rd1245, 4294967295;
	add.s64 	%rd1280, %rd1277, %rd1279;
	add.s64 	%rd1281, %rd1280, %rd1278;
	cvt.u32.u64 	%r3927, %rd1281;
	shr.u64 	%rd1282, %rd1281, 32;
	mul.wide.u32 	%rd1283, %r163, %r2314;
	and.b64  	%rd1284, %rd1250, 4294967295;
	add.s64 	%rd1285, %rd1282, %rd1284;
	add.s64 	%rd1286, %rd1285, %rd1283;
	cvt.u32.u64 	%r3926, %rd1286;
	shr.u64 	%rd1287, %rd1286, 32;
	mul.wide.u32 	%rd1288, %r162, %r2314;
	and.b64  	%rd1289, %rd1255, 4294967295;
	add.s64 	%rd1290, %rd1287, %rd1289;
	add.s64 	%rd1291, %rd1290, %rd1288;
	cvt.u32.u64 	%r3925, %rd1291;
	shr.u64 	%rd1292, %rd1291, 32;
	mul.wide.u32 	%rd1293, %r161, %r2314;
	and.b64  	%rd1294, %rd1260, 4294967295;
	add.s64 	%rd1295, %rd1292, %rd1294;
	add.s64 	%rd1296, %rd1295, %rd1293;
	cvt.u32.u64 	%r3924, %rd1296;
	shr.u64 	%rd1297, %rd1296, 32;
	mul.wide.u32 	%rd1298, %r160, %r2314;
	and.b64  	%rd1299, %rd1265, 4294967295;
	add.s64 	%rd1300, %rd1297, %rd1299;
	add.s64 	%rd1301, %rd1300, %rd1298;
	cvt.u32.u64 	%r3923, %rd1301;
	shr.u64 	%rd1302, %rd1301, 32;
	mul.wide.u32 	%rd1303, %r159, %r2314;
	and.b64  	%rd1304, %rd1270, 4294967295;
	add.s64 	%rd1305, %rd1302, %rd1304;
	add.s64 	%rd1306, %rd1305, %rd1303;
	cvt.u32.u64 	%r3922, %rd1306;
	shr.u64 	%rd1307, %rd1306, 32;
	mul.wide.u32 	%rd1308, %r158, %r2314;
	and.b64  	%rd1309, %rd1273, 4294967295;
	add.s64 	%rd1310, %rd1307, %rd1309;
	add.s64 	%rd1311, %rd1310, %rd1308;
	cvt.u32.u64 	%r3921, %rd1311;
	{ .reg .b32 tmp; mov.b64 {tmp, %r2315}, %rd1311; }
	add.s32 	%r3920, %r2313, %r2315;
	setp.gt.u32 	%p42, %r3920, %r158;
	@%p42 bra 	$L__BB0_58;
	setp.lt.u32 	%p43, %r3920, %r158;
	@%p43 bra 	$L__BB0_59;
	setp.lt.u32 	%p44, %r159, %r3921;
	@%p44 bra 	$L__BB0_58;
	setp.gt.u32 	%p45, %r159, %r3921;
	@%p45 bra 	$L__BB0_59;
	setp.lt.u32 	%p46, %r160, %r3922;
	@%p46 bra 	$L__BB0_58;
	setp.gt.u32 	%p47, %r160, %r3922;
	@%p47 bra 	$L__BB0_59;
	setp.lt.u32 	%p48, %r161, %r3923;
	@%p48 bra 	$L__BB0_58;
	setp.gt.u32 	%p49, %r161, %r3923;
	@%p49 bra 	$L__BB0_59;
	setp.lt.u32 	%p50, %r162, %r3924;
	@%p50 bra 	$L__BB0_58;
	setp.gt.u32 	%p51, %r162, %r3924;
	@%p51 bra 	$L__BB0_59;
	setp.lt.u32 	%p52, %r163, %r3925;
	@%p52 bra 	$L__BB0_58;
	setp.gt.u32 	%p53, %r163, %r3925;
	@%p53 bra 	$L__BB0_59;
	setp.lt.u32 	%p54, %r164, %r3926;
	@%p54 bra 	$L__BB0_58;
	setp.gt.u32 	%p55, %r164, %r3926;
	setp.gt.u32 	%p56, %r165, %r3927;
	or.pred  	%p57, %p55, %p56;
	@%p57 bra 	$L__BB0_59;
$L__BB0_58:
	sub.s32 	%r3927, %r3927, %r165;
	sub.s32 	%r3926, %r3926, %r164;
	sub.s32 	%r3925, %r3925, %r163;
	sub.s32 	%r3924, %r3924, %r162;
	sub.s32 	%r3923, %r3923, %r161;
	sub.s32 	%r3922, %r3922, %r160;
	sub.s32 	%r3921, %r3921, %r159;
	sub.s32 	%r3920, %r3920, %r158;
$L__BB0_59:
	mul.wide.u32 	%rd1312, %r3927, %r125;
	cvt.u32.u64 	%r2316, %rd1312;
	shr.u64 	%rd1313, %rd1312, 32;
	mul.wide.u32 	%rd1314, %r3926, %r125;
	add.s64 	%rd1315, %rd1313, %rd1314;
	shr.u64 	%rd1316, %rd1315, 32;
	mul.wide.u32 	%rd1317, %r3925, %r125;
	add.s64 	%rd1318, %rd1316, %rd1317;
	shr.u64 	%rd1319, %rd1318, 32;
	mul.wide.u32 	%rd1320, %r3924, %r125;
	add.s64 	%rd1321, %rd1319, %rd1320;
	shr.u64 	%rd1322, %rd1321, 32;
	mul.wide.u32 	%rd1323, %r3923, %r125;
	add.s64 	%rd1324, %rd1322, %rd1323;
	shr.u64 	%rd1325, %rd1324, 32;
	mul.wide.u32 	%rd1326, %r3922, %r125;
	add.s64 	%rd1327, %rd1325, %rd1326;
	shr.u64 	%rd1328, %rd1327, 32;
	mul.wide.u32 	%rd1329, %r3921, %r125;
	add.s64 	%rd1330, %rd1328, %rd1329;
	shr.u64 	%rd1331, %rd1330, 32;
	mul.wide.u32 	%rd1332, %r3920, %r125;
	add.s64 	%rd1333, %rd1331, %rd1332;
	shr.u64 	%rd1334, %rd1333, 32;
	mul.wide.u32 	%rd1335, %r3927, %r124;
	and.b64  	%rd1336, %rd1315, 4294967295;
	add.s64 	%rd1337, %rd1335, %rd1336;
	shr.u64 	%rd1338, %rd1337, 32;
	mul.wide.u32 	%rd1339, %r3926, %r124;
	and.b64  	%rd1340, %rd1318, 4294967295;
	add.s64 	%rd1341, %rd1338, %rd1340;
	add.s64 	%rd1342, %rd1341, %rd1339;
	shr.u64 	%rd1343, %rd1342, 32;
	mul.wide.u32 	%rd1344, %r3925, %r124;
	and.b64  	%rd1345, %rd1321, 4294967295;
	add.s64 	%rd1346, %rd1343, %rd1345;
	add.s64 	%rd1347, %rd1346, %rd1344;
	shr.u64 	%rd1348, %rd1347, 32;
	mul.wide.u32 	%rd1349, %r3924, %r124;
	and.b64  	%rd1350, %rd1324, 4294967295;
	add.s64 	%rd1351, %rd1348, %rd1350;
	add.s64 	%rd1352, %rd1351, %rd1349;
	shr.u64 	%rd1353, %rd1352, 32;
	mul.wide.u32 	%rd1354, %r3923, %r124;
	and.b64  	%rd1355, %rd1327, 4294967295;
	add.s64 	%rd1356, %rd1353, %rd1355;
	add.s64 	%rd1357, %rd1356, %rd1354;
	shr.u64 	%rd1358, %rd1357, 32;
	mul.wide.u32 	%rd1359, %r3922, %r124;
	and.b64  	%rd1360, %rd1330, 4294967295;
	add.s64 	%rd1361, %rd1358, %rd1360;
	add.s64 	%rd1362, %rd1361, %rd1359;
	shr.u64 	%rd1363, %rd1362, 32;
	mul.wide.u32 	%rd1364, %r3921, %r124;
	and.b64  	%rd1365, %rd1333, 4294967295;
	add.s64 	%rd1366, %rd1363, %rd1365;
	add.s64 	%rd1367, %rd1366, %rd1364;
	shr.u64 	%rd1368, %rd1367, 32;
	mul.wide.u32 	%rd1369, %r3920, %r124;
	add.s64 	%rd1370, %rd1368, %rd1334;
	add.s64 	%rd1371, %rd1370, %rd1369;
	shr.u64 	%rd1372, %rd1371, 32;
	mul.wide.u32 	%rd1373, %r3927, %r123;
	and.b64  	%rd1374, %rd1342, 4294967295;
	add.s64 	%rd1375, %rd1373, %rd1374;
	shr.u64 	%rd1376, %rd1375, 32;
	mul.wide.u32 	%rd1377, %r3926, %r123;
	and.b64  	%rd1378, %rd1347, 4294967295;
	add.s64 	%rd1379, %rd1376, %rd1378;
	add.s64 	%rd1380, %rd1379, %rd1377;
	shr.u64 	%rd1381, %rd1380, 32;
	mul.wide.u32 	%rd1382, %r3925, %r123;
	and.b64  	%rd1383, %rd1352, 4294967295;
	add.s64 	%rd1384, %rd1381, %rd1383;
	add.s64 	%rd1385, %rd1384, %rd1382;
	shr.u64 	%rd1386, %rd1385, 32;
	mul.wide.u32 	%rd1387, %r3924, %r123;
	and.b64  	%rd1388, %rd1357, 4294967295;
	add.s64 	%rd1389, %rd1386, %rd1388;
	add.s64 	%rd1390, %rd1389, %rd1387;
	shr.u64 	%rd1391, %rd1390, 32;
	mul.wide.u32 	%rd1392, %r3923, %r123;
	and.b64  	%rd1393, %rd1362, 4294967295;
	add.s64 	%rd1394, %rd1391, %rd1393;
	add.s64 	%rd1395, %rd1394, %rd1392;
	shr.u64 	%rd1396, %rd1395, 32;
	mul.wide.u32 	%rd1397, %r3922, %r123;
	and.b64  	%rd1398, %rd1367, 4294967295;
	add.s64 	%rd1399, %rd1396, %rd1398;
	add.s64 	%rd1400, %rd1399, %rd1397;
	shr.u64 	%rd1401, %rd1400, 32;
	mul.wide.u32 	%rd1402, %r3921, %r123;
	and.b64  	%rd1403, %rd1371, 4294967295;
	add.s64 	%rd1404, %rd1401, %rd1403;
	add.s64 	%rd1405, %rd1404, %rd1402;
	shr.u64 	%rd1406, %rd1405, 32;
	mul.wide.u32 	%rd1407, %r3920, %r123;
	add.s64 	%rd1408, %rd1406, %rd1372;
	add.s64 	%rd1409, %rd1408, %rd1407;
	shr.u64 	%rd1410, %rd1409, 32;
	mul.wide.u32 	%rd1411, %r3927, %r122;
	and.b64  	%rd1412, %rd1380, 4294967295;
	add.s64 	%rd1413, %rd1411, %rd1412;
	shr.u64 	%rd1414, %rd1413, 32;
	mul.wide.u32 	%rd1415, %r3926, %r122;
	and.b64  	%rd1416, %rd1385, 4294967295;
	add.s64 	%rd1417, %rd1414, %rd1416;
	add.s64 	%rd1418, %rd1417, %rd1415;
	shr.u64 	%rd1419, %rd1418, 32;
	mul.wide.u32 	%rd1420, %r3925, %r122;
	and.b64  	%rd1421, %rd1390, 4294967295;
	add.s64 	%rd1422, %rd1419, %rd1421;
	add.s64 	%rd1423, %rd1422, %rd1420;
	shr.u64 	%rd1424, %rd1423, 32;
	mul.wide.u32 	%rd1425, %r3924, %r122;
	and.b64  	%rd1426, %rd1395, 4294967295;
	add.s64 	%rd1427, %rd1424, %rd1426;
	add.s64 	%rd1428, %rd1427, %rd1425;
	shr.u64 	%rd1429, %rd1428, 32;
	mul.wide.u32 	%rd1430, %r3923, %r122;
	and.b64  	%rd1431, %rd1400, 4294967295;
	add.s64 	%rd1432, %rd1429, %rd1431;
	add.s64 	%rd1433, %rd1432, %rd1430;
	shr.u64 	%rd1434, %rd1433, 32;
	mul.wide.u32 	%rd1435, %r3922, %r122;
	and.b64  	%rd1436, %rd1405, 4294967295;
	add.s64 	%rd1437, %rd1434, %rd1436;
	add.s64 	%rd1438, %rd1437, %rd1435;
	shr.u64 	%rd1439, %rd1438, 32;
	mul.wide.u32 	%rd1440, %r3921, %r122;
	and.b64  	%rd1441, %rd1409, 4294967295;
	add.s64 	%rd1442, %rd1439, %rd1441;
	add.s64 	%rd1443, %rd1442, %rd1440;
	shr.u64 	%rd1444, %rd1443, 32;
	mul.wide.u32 	%rd1445, %r3920, %r122;
	add.s64 	%rd1446, %rd1444, %rd1410;
	add.s64 	%rd1447, %rd1446, %rd1445;
	shr.u64 	%rd1448, %rd1447, 32;
	mul.wide.u32 	%rd1449, %r3927, %r121;
	and.b64  	%rd1450, %rd1418, 4294967295;
	add.s64 	%rd1451, %rd1449, %rd1450;
	shr.u64 	%rd1452, %rd1451, 32;
	mul.wide.u32 	%rd1453, %r3926, %r121;
	and.b64  	%rd1454, %rd1423, 4294967295;
	add.s64 	%rd1455, %rd1452, %rd1454;
	add.s64 	%rd1456, %rd1455, %rd1453;
	shr.u64 	%rd1457, %rd1456, 32;
	mul.wide.u32 	%rd1458, %r3925, %r121;
	and.b64  	%rd1459, %rd1428, 4294967295;
	add.s64 	%rd1460, %rd1457, %rd1459;
	add.s64 	%rd1461, %rd1460, %rd1458;
	shr.u64 	%rd1462, %rd1461, 32;
	mul.wide.u32 	%rd1463, %r3924, %r121;
	and.b64  	%rd1464, %rd1433, 4294967295;
	add.s64 	%rd1465, %rd1462, %rd1464;
	add.s64 	%rd1466, %rd1465, %rd1463;
	shr.u64 	%rd1467, %rd1466, 32;
	mul.wide.u32 	%rd1468, %r3923, %r121;
	and.b64  	%rd1469, %rd1438, 4294967295;
	add.s64 	%rd1470, %rd1467, %rd1469;
	add.s64 	%rd1471, %rd1470, %rd1468;
	shr.u64 	%rd1472, %rd1471, 32;
	mul.wide.u32 	%rd1473, %r3922, %r121;
	and.b64  	%rd1474, %rd1443, 4294967295;
	add.s64 	%rd1475, %rd1472, %rd1474;
	add.s64 	%rd1476, %rd1475, %rd1473;
	shr.u64 	%rd1477, %rd1476, 32;
	mul.wide.u32 	%rd1478, %r3921, %r121;
	and.b64  	%rd1479, %rd1447, 4294967295;
	add.s64 	%rd1480, %rd1477, %rd1479;
	add.s64 	%rd1481, %rd1480, %rd1478;
	shr.u64 	%rd1482, %rd1481, 32;
	mul.wide.u32 	%rd1483, %r3920, %r121;
	add.s64 	%rd1484, %rd1482, %rd1448;
	add.s64 	%rd1485, %rd1484, %rd1483;
	shr.u64 	%rd1486, %rd1485, 32;
	mul.wide.u32 	%rd1487, %r3927, %r120;
	and.b64  	%rd1488, %rd1456, 4294967295;
	add.s64 	%rd1489, %rd1487, %rd1488;
	shr.u64 	%rd1490, %rd1489, 32;
	mul.wide.u32 	%rd1491, %r3926, %r120;
	and.b64  	%rd1492, %rd1461, 4294967295;
	add.s64 	%rd1493, %rd1490, %rd1492;
	add.s64 	%rd1494, %rd1493, %rd1491;
	shr.u64 	%rd1495, %rd1494, 32;
	mul.wide.u32 	%rd1496, %r3925, %r120;
	and.b64  	%rd1497, %rd1466, 4294967295;
	add.s64 	%rd1498, %rd1495, %rd1497;
	add.s64 	%rd1499, %rd1498, %rd1496;
	shr.u64 	%rd1500, %rd1499, 32;
	mul.wide.u32 	%rd1501, %r3924, %r120;
	and.b64  	%rd1502, %rd1471, 4294967295;
	add.s64 	%rd1503, %rd1500, %rd1502;
	add.s64 	%rd1504, %rd1503, %rd1501;
	shr.u64 	%rd1505, %rd1504, 32;
	mul.wide.u32 	%rd1506, %r3923, %r120;
	and.b64  	%rd1507, %rd1476, 4294967295;
	add.s64 	%rd1508, %rd1505, %rd1507;
	add.s64 	%rd1509, %rd1508, %rd1506;
	shr.u64 	%rd1510, %rd1509, 32;
	mul.wide.u32 	%rd1511, %r3922, %r120;
	and.b64  	%rd1512, %rd1481, 4294967295;
	add.s64 	%rd1513, %rd1510, %rd1512;
	add.s64 	%rd1514, %rd1513, %rd1511;
	shr.u64 	%rd1515, %rd1514, 32;
	mul.wide.u32 	%rd1516, %r3921, %r120;
	and.b64  	%rd1517, %rd1485, 4294967295;
	add.s64 	%rd1518, %rd1515, %rd1517;
	add.s64 	%rd1519, %rd1518, %rd1516;
	shr.u64 	%rd1520, %rd1519, 32;
	mul.wide.u32 	%rd1521, %r3920, %r120;
	add.s64 	%rd1522, %rd1520, %rd1486;
	add.s64 	%rd1523, %rd1522, %rd1521;
	shr.u64 	%rd1524, %rd1523, 32;
	mul.wide.u32 	%rd1525, %r3927, %r119;
	and.b64  	%rd1526, %rd1494, 4294967295;
	add.s64 	%rd1527, %rd1525, %rd1526;
	shr.u64 	%rd1528, %rd1527, 32;
	mul.wide.u32 	%rd1529, %r3926, %r119;
	and.b64  	%rd1530, %rd1499, 4294967295;
	add.s64 	%rd1531, %rd1528, %rd1530;
	add.s64 	%rd1532, %rd1531, %rd1529;
	shr.u64 	%rd1533, %rd1532, 32;
	mul.wide.u32 	%rd1534, %r3925, %r119;
	and.b64  	%rd1535, %rd1504, 4294967295;
	add.s64 	%rd1536, %rd1533, %rd1535;
	add.s64 	%rd1537, %rd1536, %rd1534;
	shr.u64 	%rd1538, %rd1537, 32;
	mul.wide.u32 	%rd1539, %r3924, %r119;
	and.b64  	%rd1540, %rd1509, 4294967295;
	add.s64 	%rd1541, %rd1538, %rd1540;
	add.s64 	%rd1542, %rd1541, %rd1539;
	shr.u64 	%rd1543, %rd1542, 32;
	mul.wide.u32 	%rd1544, %r3923, %r119;
	and.b64  	%rd1545, %rd1514, 4294967295;
	add.s64 	%rd1546, %rd1543, %rd1545;
	add.s64 	%rd1547, %rd1546, %rd1544;
	shr.u64 	%rd1548, %rd1547, 32;
	mul.wide.u32 	%rd1549, %r3922, %r119;
	and.b64  	%rd1550, %rd1519, 4294967295;
	add.s64 	%rd1551, %rd1548, %rd1550;
	add.s64 	%rd1552, %rd1551, %rd1549;
	shr.u64 	%rd1553, %rd1552, 32;
	mul.wide.u32 	%rd1554, %r3921, %r119;
	and.b64  	%rd1555, %rd1523, 4294967295;
	add.s64 	%rd1556, %rd1553, %rd1555;
	add.s64 	%rd1557, %rd1556, %rd1554;
	shr.u64 	%rd1558, %rd1557, 32;
	mul.wide.u32 	%rd1559, %r3920, %r119;
	add.s64 	%rd1560, %rd1558, %rd1524;
	add.s64 	%rd1561, %rd1560, %rd1559;
	shr.u64 	%rd1562, %rd1561, 32;
	mul.wide.u32 	%rd1563, %r3927, %r118;
	and.b64  	%rd1564, %rd1532, 4294967295;
	add.s64 	%rd1565, %rd1563, %rd1564;
	shr.u64 	%rd1566, %rd1565, 32;
	mul.wide.u32 	%rd1567, %r3926, %r118;
	and.b64  	%rd1568, %rd1537, 4294967295;
	add.s64 	%rd1569, %rd1566, %rd1568;
	add.s64 	%rd1570, %rd1569, %rd1567;
	shr.u64 	%rd1571, %rd1570, 32;
	mul.wide.u32 	%rd1572, %r3925, %r118;
	and.b64  	%rd1573, %rd1542, 4294967295;
	add.s64 	%rd1574, %rd1571, %rd1573;
	add.s64 	%rd1575, %rd1574, %rd1572;
	shr.u64 	%rd1576, %rd1575, 32;
	mul.wide.u32 	%rd1577, %r3924, %r118;
	and.b64  	%rd1578, %rd1547, 4294967295;
	add.s64 	%rd1579, %rd1576, %rd1578;
	add.s64 	%rd1580, %rd1579, %rd1577;
	shr.u64 	%rd1581, %rd1580, 32;
	mul.wide.u32 	%rd1582, %r3923, %r118;
	and.b64  	%rd1583, %rd1552, 4294967295;
	add.s64 	%rd1584, %rd1581, %rd1583;
	add.s64 	%rd1585, %rd1584, %rd1582;
	shr.u64 	%rd1586, %rd1585, 32;
	mul.wide.u32 	%rd1587, %r3922, %r118;
	and.b64  	%rd1588, %rd1557, 4294967295;
	add.s64 	%rd1589, %rd1586, %rd1588;
	add.s64 	%rd1590, %rd1589, %rd1587;
	shr.u64 	%rd1591, %rd1590, 32;
	mul.wide.u32 	%rd1592, %r3921, %r118;
	and.b64  	%rd1593, %rd1561, 4294967295;
	add.s64 	%rd1594, %rd1591, %rd1593;
	add.s64 	%rd1595, %rd1594, %rd1592;
	shr.u64 	%rd1596, %rd1595, 32;
	mul.wide.u32 	%rd1597, %r3920, %r118;
	add.s64 	%rd1598, %rd1596, %rd1562;
	add.s64 	%rd1599, %rd1598, %rd1597;
	{ .reg .b32 tmp; mov.b64 {tmp, %r2317}, %rd1599; }
	mul.lo.s32 	%r2319, %r2285, %r2316;
	mul.wide.u32 	%rd1600, %r165, %r2319;
	and.b64  	%rd1601, %rd1312, 4294967295;
	add.s64 	%rd1602, %rd1600, %rd1601;
	shr.u64 	%rd1603, %rd1602, 32;
	mul.wide.u32 	%rd1604, %r164, %r2319;
	and.b64  	%rd1605, %rd1337, 4294967295;
	add.s64 	%rd1606, %rd1603, %rd1605;
	add.s64 	%rd1607, %rd1606, %rd1604;
	cvt.u32.u64 	%r2320, %rd1607;
	shr.u64 	%rd1608, %rd1607, 32;
	mul.wide.u32 	%rd1609, %r163, %r2319;
	and.b64  	%rd1610, %rd1375, 4294967295;
	add.s64 	%rd1611, %rd1608, %rd1610;
	add.s64 	%rd1612, %rd1611, %rd1609;
	shr.u64 	%rd1613, %rd1612, 32;
	mul.wide.u32 	%rd1614, %r162, %r2319;
	and.b64  	%rd1615, %rd1413, 4294967295;
	add.s64 	%rd1616, %rd1613, %rd1615;
	add.s64 	%rd1617, %rd1616, %rd1614;
	shr.u64 	%rd1618, %rd1617, 32;
	mul.wide.u32 	%rd1619, %r161, %r2319;
	and.b64  	%rd1620, %rd1451, 4294967295;
	add.s64 	%rd1621, %rd1618, %rd1620;
	add.s64 	%rd1622, %rd1621, %rd1619;
	shr.u64 	%rd1623, %rd1622, 32;
	mul.wide.u32 	%rd1624, %r160, %r2319;
	and.b64  	%rd1625, %rd1489, 4294967295;
	add.s64 	%rd1626, %rd1623, %rd1625;
	add.s64 	%rd1627, %rd1626, %rd1624;
	shr.u64 	%rd1628, %rd1627, 32;
	mul.wide.u32 	%rd1629, %r159, %r2319;
	and.b64  	%rd1630, %rd1527, 4294967295;
	add.s64 	%rd1631, %rd1628, %rd1630;
	add.s64 	%rd1632, %rd1631, %rd1629;
	shr.u64 	%rd1633, %rd1632, 32;
	mul.wide.u32 	%rd1634, %r158, %r2319;
	and.b64  	%rd1635, %rd1565, 4294967295;
	add.s64 	%rd1636, %rd1633, %rd1635;
	add.s64 	%rd1637, %rd1636, %rd1634;
	shr.u64 	%rd1638, %rd1637, 32;
	and.b64  	%rd1639, %rd1570, 4294967295;
	add.s64 	%rd1640, %rd1638, %rd1639;
	shr.u64 	%rd1641, %rd1640, 32;
	and.b64  	%rd1642, %rd1575, 4294967295;
	add.s64 	%rd1643, %rd1641, %rd1642;
	shr.u64 	%rd1644, %rd1643, 32;
	and.b64  	%rd1645, %rd1580, 4294967295;
	add.s64 	%rd1646, %rd1644, %rd1645;
	shr.u64 	%rd1647, %rd1646, 32;
	and.b64  	%rd1648, %rd1585, 4294967295;
	add.s64 	%rd1649, %rd1647, %rd1648;
	shr.u64 	%rd1650, %rd1649, 32;
	and.b64  	%rd1651, %rd1590, 4294967295;
	add.s64 	%rd1652, %rd1650, %rd1651;
	shr.u64 	%rd1653, %rd1652, 32;
	and.b64  	%rd1654, %rd1595, 4294967295;
	add.s64 	%rd1655, %rd1653, %rd1654;
	shr.u64 	%rd1656, %rd1655, 32;
	and.b64  	%rd1657, %rd1599, 4294967295;
	add.s64 	%rd1658, %rd1656, %rd1657;
	{ .reg .b32 tmp; mov.b64 {tmp, %r2321}, %rd1658; }
	add.s32 	%r2322, %r2317, %r2321;
	mul.lo.s32 	%r2323, %r2285, %r2320;
	mul.wide.u32 	%rd1659, %r165, %r2323;
	and.b64  	%rd1660, %rd1607, 4294967295;
	add.s64 	%rd1661, %rd1659, %rd1660;
	shr.u64 	%rd1662, %rd1661, 32;
	mul.wide.u32 	%rd1663, %r164, %r2323;
	and.b64  	%rd1664, %rd1612, 4294967295;
	add.s64 	%rd1665, %rd1662, %rd1664;
	add.s64 	%rd1666, %rd1665, %rd1663;
	cvt.u32.u64 	%r2324, %rd1666;
	shr.u64 	%rd1667, %rd1666, 32;
	mul.wide.u32 	%rd1668, %r163, %r2323;
	and.b64  	%rd1669, %rd1617, 4294967295;
	add.s64 	%rd1670, %rd1667, %rd1669;
	add.s64 	%rd1671, %rd1670, %rd1668;
	shr.u64 	%rd1672, %rd1671, 32;
	mul.wide.u32 	%rd1673, %r162, %r2323;
	and.b64  	%rd1674, %rd1622, 4294967295;
	add.s64 	%rd1675, %rd1672, %rd1674;
	add.s64 	%rd1676, %rd1675, %rd1673;
	shr.u64 	%rd1677, %rd1676, 32;
	mul.wide.u32 	%rd1678, %r161, %r2323;
	and.b64  	%rd1679, %rd1627, 4294967295;
	add.s64 	%rd1680, %rd1677, %rd1679;
	add.s64 	%rd1681, %rd1680, %rd1678;
	shr.u64 	%rd1682, %rd1681, 32;
	mul.wide.u32 	%rd1683, %r160, %r2323;
	and.b64  	%rd1684, %rd1632, 4294967295;
	add.s64 	%rd1685, %rd1682, %rd1684;
	add.s64 	%rd1686, %rd1685, %rd1683;
	shr.u64 	%rd1687, %rd1686, 32;
	mul.wide.u32 	%rd1688, %r159, %r2323;
	and.b64  	%rd1689, %rd1637, 4294967295;
	add.s64 	%rd1690, %rd1687, %rd1689;
	add.s64 	%rd1691, %rd1690, %rd1688;
	shr.u64 	%rd1692, %rd1691, 32;
	mul.wide.u32 	%rd1693, %r158, %r2323;
	and.b64  	%rd1694, %rd1640, 4294967295;
	add.s64 	%rd1695, %rd1692, %rd1694;
	add.s64 	%rd1696, %rd1695, %rd1693;
	shr.u64 	%rd1697, %rd1696, 32;
	and.b64  	%rd1698, %rd1643, 4294967295;
	add.s64 	%rd1699, %rd1697, %rd1698;
	shr.u64 	%rd1700, %rd1699, 32;
	and.b64  	%rd1701, %rd1646, 4294967295;
	add.s64 	%rd1702, %rd1700, %rd1701;
	shr.u64 	%rd1703, %rd1702, 32;
	and.b64  	%rd1704, %rd1649, 4294967295;
	add.s64 	%rd1705, %rd1703, %rd1704;
	shr.u64 	%rd1706, %rd1705, 32;
	and.b64  	%rd1707, %rd1652, 4294967295;
	add.s64 	%rd1708, %rd1706, %rd1707;
	shr.u64 	%rd1709, %rd1708, 32;
	and.b64  	%rd1710, %rd1655, 4294967295;
	add.s64 	%rd1711, %rd1709, %rd1710;
	shr.u64 	%rd1712, %rd1711, 32;
	and.b64  	%rd1713, %rd1658, 4294967295;
	add.s64 	%rd1714, %rd1712, %rd1713;
	{ .reg .b32 tmp; mov.b64 {tmp, %r2325}, %rd1714; }
	add.s32 	%r2326, %r2322, %r2325;
	mul.lo.s32 	%r2327, %r2285, %r2324;
	mul.wide.u32 	%rd1715, %r165, %r2327;
	and.b64  	%rd1716, %rd1666, 4294967295;
	add.s64 	%rd1717, %rd1715, %rd1716;
	shr.u64 	%rd1718, %rd1717, 32;
	mul.wide.u32 	%rd1719, %r164, %r2327;
	and.b64  	%rd1720, %rd1671, 4294967295;
	add.s64 	%rd1721, %rd1718, %rd1720;
	add.s64 	%rd1722, %rd1721, %rd1719;
	cvt.u32.u64 	%r2328, %rd1722;
	shr.u64 	%rd1723, %rd1722, 32;
	mul.wide.u32 	%rd1724, %r163, %r2327;
	and.b64  	%rd1725, %rd1676, 4294967295;
	add.s64 	%rd1726, %rd1723, %rd1725;
	add.s64 	%rd1727, %rd1726, %rd1724;
	shr.u64 	%rd1728, %rd1727, 32;
	mul.wide.u32 	%rd1729, %r162, %r2327;
	and.b64  	%rd1730, %rd1681, 4294967295;
	add.s64 	%rd1731, %rd1728, %rd1730;
	add.s64 	%rd1732, %rd1731, %rd1729;
	shr.u64 	%rd1733, %rd1732, 32;
	mul.wide.u32 	%rd1734, %r161, %r2327;
	and.b64  	%rd1735, %rd1686, 4294967295;
	add.s64 	%rd1736, %rd1733, %rd1735;
	add.s64 	%rd1737, %rd1736, %rd1734;
	shr.u64 	%rd1738, %rd1737, 32;
	mul.wide.u32 	%rd1739, %r160, %r2327;
	and.b64  	%rd1740, %rd1691, 4294967295;
	add.s64 	%rd1741, %rd1738, %rd1740;
	add.s64 	%rd1742, %rd1741, %rd1739;
	shr.u64 	%rd1743, %rd1742, 32;
	mul.wide.u32 	%rd1744, %r159, %r2327;
	and.b64  	%rd1745, %rd1696, 4294967295;
	add.s64 	%rd1746, %rd1743, %rd1745;
	add.s64 	%rd1747, %rd1746, %rd1744;
	shr.u64 	%rd1748, %rd1747, 32;
	mul.wide.u32 	%rd1749, %r158, %r2327;
	and.b64  	%rd1750, %rd1699, 4294967295;
	add.s64 	%rd1751, %rd1748, %rd1750;
	add.s64 	%rd1752, %rd1751, %rd1749;
	shr.u64 	%rd1753, %rd1752, 32;
	and.b64  	%rd1754, %rd1702, 4294967295;
	add.s64 	%rd1755, %rd1753, %rd1754;
	shr.u64 	%rd1756, %rd1755, 32;
	and.b64  	%rd1757, %rd1705, 4294967295;
	add.s64 	%rd1758, %rd1756, %rd1757;
	shr.u64 	%rd1759, %rd1758, 32;
	and.b64  	%rd1760, %rd1708, 4294967295;
	add.s64 	%rd1761, %rd1759, %rd1760;
	shr.u64 	%rd1762, %rd1761, 32;
	and.b64  	%rd1763, %rd1711, 4294967295;
	add.s64 	%rd1764, %rd1762, %rd1763;
	shr.u64 	%rd1765, %rd1764, 32;
	and.b64  	%rd1766, %rd1714, 4294967295;
	add.s64 	%rd1767, %rd1765, %rd1766;
	{ .reg .b32 tmp; mov.b64 {tmp, %r2329}, %rd1767; }
	add.s32 	%r2330, %r2326, %r2329;
	mul.lo.s32 	%r2331, %r2285, %r2328;
	mul.wide.u32 	%rd1768, %r165, %r2331;
	and.b64  	%rd1769, %rd1722, 4294967295;
	add.s64 	%rd1770, %rd1768, %rd1769;
	shr.u64 	%rd1771, %rd1770, 32;
	mul.wide.u32 	%rd1772, %r164, %r2331;
	and.b64  	%rd1773, %rd1727, 4294967295;
	add.s64 	%rd1774, %rd1771, %rd1773;
	add.s64 	%rd1775, %rd1774, %rd1772;
	cvt.u32.u64 	%r2332, %rd1775;
	shr.u64 	%rd1776, %rd1775, 32;
	mul.wide.u32 	%rd1777, %r163, %r2331;
	and.b64  	%rd1778, %rd1732, 4294967295;
	add.s64 	%rd1779, %rd1776, %rd1778;
	add.s64 	%rd1780, %rd1779, %rd1777;
	shr.u64 	%rd1781, %rd1780, 32;
	mul.wide.u32 	%rd1782, %r162, %r2331;
	and.b64  	%rd1783, %rd1737, 4294967295;
	add.s64 	%rd1784, %rd1781, %rd1783;
	add.s64 	%rd1785, %rd1784, %rd1782;
	shr.u64 	%rd1786, %rd1785, 32;
	mul.wide.u32 	%rd1787, %r161, %r2331;
	and.b64  	%rd1788, %rd1742, 4294967295;
	add.s64 	%rd1789, %rd1786, %rd1788;
	add.s64 	%rd1790, %rd1789, %rd1787;
	shr.u64 	%rd1791, %rd1790, 32;
	mul.wide.u32 	%rd1792, %r160, %r2331;
	and.b64  	%rd1793, %rd1747, 4294967295;
	add.s64 	%rd1794, %rd1791, %rd1793;
	add.s64 	%rd1795, %rd1794, %rd1792;
	shr.u64 	%rd1796, %rd1795, 32;
	mul.wide.u32 	%rd1797, %r159, %r2331;
	and.b64  	%rd1798, %rd1752, 4294967295;
	add.s64 	%rd1799, %rd1796, %rd1798;
	add.s64 	%rd1800, %rd1799, %rd1797;
	shr.u64 	%rd1801, %rd1800, 32;
	mul.wide.u32 	%rd1802, %r158, %r2331;
	and.b64  	%rd1803, %rd1755, 4294967295;
	add.s64 	%rd1804, %rd1801, %rd1803;
	add.s64 	%rd1805, %rd1804, %rd1802;
	shr.u64 	%rd1806, %rd1805, 32;
	and.b64  	%rd1807, %rd1758, 4294967295;
	add.s64 	%rd1808, %rd1806, %rd1807;
	shr.u64 	%rd1809, %rd1808, 32;
	and.b64  	%rd1810, %rd1761, 4294967295;
	add.s64 	%rd1811, %rd1809, %rd1810;
	shr.u64 	%rd1812, %rd1811, 32;
	and.b64  	%rd1813, %rd1764, 4294967295;
	add.s64 	%rd1814, %rd1812, %rd1813;
	shr.u64 	%rd1815, %rd1814, 32;
	and.b64  	%rd1816, %rd1767, 4294967295;
	add.s64 	%rd1817, %rd1815, %rd1816;
	{ .reg .b32 tmp; mov.b64 {tmp, %r2333}, %rd1817; }
	add.s32 	%r2334, %r2330, %r2333;
	mul.lo.s32 	%r2335, %r2285, %r2332;
	mul.wide.u32 	%rd1818, %r165, %r2335;
	and.b64  	%rd1819, %rd1775, 4294967295;
	add.s64 	%rd1820, %rd1818, %rd1819;
	shr.u64 	%rd1821, %rd1820, 32;
	mul.wide.u32 	%rd1822, %r164, %r2335;
	and.b64  	%rd1823, %rd1780, 4294967295;
	add.s64 	%rd1824, %rd1821, %rd1823;
	add.s64 	%rd1825, %rd1824, %rd1822;
	cvt.u32.u64 	%r2336, %rd1825;
	shr.u64 	%rd1826, %rd1825, 32;
	mul.wide.u32 	%rd1827, %r163, %r2335;
	and.b64  	%rd1828, %rd1785, 4294967295;
	add.s64 	%rd1829, %rd1826, %rd1828;
	add.s64 	%rd1830, %rd1829, %rd1827;
	shr.u64 	%rd1831, %rd1830, 32;
	mul.wide.u32 	%rd1832, %r162, %r2335;
	and.b64  	%rd1833, %rd1790, 4294967295;
	add.s64 	%rd1834, %rd1831, %rd1833;
	add.s64 	%rd1835, %rd1834, %rd1832;
	shr.u64 	%rd1836, %rd1835, 32;
	mul.wide.u32 	%rd1837, %r161, %r2335;
	and.b64  	%rd1838, %rd1795, 4294967295;
	add.s64 	%rd1839, %rd1836, %rd1838;
	add.s64 	%rd1840, %rd1839, %rd1837;
	shr.u64 	%rd1841, %rd1840, 32;
	mul.wide.u32 	%rd1842, %r160, %r2335;
	and.b64  	%rd1843, %rd1800, 4294967295;
	add.s64 	%rd1844, %rd1841, %rd1843;
	add.s64 	%rd1845, %rd1844, %rd1842;
	shr.u64 	%rd1846, %rd1845, 32;
	mul.wide.u32 	%rd1847, %r159, %r2335;
	and.b64  	%rd1848, %rd1805, 4294967295;
	add.s64 	%rd1849, %rd1846, %rd1848;
	add.s64 	%rd1850, %rd1849, %rd1847;
	shr.u64 	%rd1851, %rd1850, 32;
	mul.wide.u32 	%rd1852, %r158, %r2335;
	and.b64  	%rd1853, %rd1808, 4294967295;
	add.s64 	%rd1854, %rd1851, %rd1853;
	add.s64 	%rd1855, %rd1854, %rd1852;
	shr.u64 	%rd1856, %rd1855, 32;
	and.b64  	%rd1857, %rd1811, 4294967295;
	add.s64 	%rd1858, %rd1856, %rd1857;
	shr.u64 	%rd1859, %rd1858, 32;
	and.b64  	%rd1860, %rd1814, 4294967295;
	add.s64 	%rd1861, %rd1859, %rd1860;
	shr.u64 	%rd1862, %rd1861, 32;
	and.b64  	%rd1863, %rd1817, 4294967295;
	add.s64 	%rd1864, %rd1862, %rd1863;
	{ .reg .b32 tmp; mov.b64 {tmp, %r2337}, %rd1864; }
	add.s32 	%r2338, %r2334, %r2337;
	mul.lo.s32 	%r2339, %r2285, %r2336;
	mul.wide.u32 	%rd1865, %r165, %r2339;
	and.b64  	%rd1866, %rd1825, 4294967295;
	add.s64 	%rd1867, %rd1865, %rd1866;
	shr.u64 	%rd1868, %rd1867, 32;
	mul.wide.u32 	%rd1869, %r164, %r2339;
	and.b64  	%rd1870, %rd1830, 4294967295;
	add.s64 	%rd1871, %rd1868, %rd1870;
	add.s64 	%rd1872, %rd1871, %rd1869;
	cvt.u32.u64 	%r2340, %rd1872;
	shr.u64 	%rd1873, %rd1872, 32;
	mul.wide.u32 	%rd1874, %r163, %r2339;
	and.b64  	%rd1875, %rd1835, 4294967295;
	add.s64 	%rd1876, %rd1873, %rd1875;
	add.s64 	%rd1877, %rd1876, %rd1874;
	shr.u64 	%rd1878, %rd1877, 32;
	mul.wide.u32 	%rd1879, %r162, %r2339;
	and.b64  	%rd1880, %rd1840, 4294967295;
	add.s64 	%rd1881, %rd1878, %rd1880;
	add.s64 	%rd1882, %rd1881, %rd1879;
	shr.u64 	%rd1883, %rd1882, 32;
	mul.wide.u32 	%rd1884, %r161, %r2339;
	and.b64  	%rd1885, %rd1845, 4294967295;
	add.s64 	%rd1886, %rd1883, %rd1885;
	add.s64 	%rd1887, %rd1886, %rd1884;
	shr.u64 	%rd1888, %rd1887, 32;
	mul.wide.u32 	%rd1889, %r160, %r2339;
	and.b64  	%rd1890, %rd1850, 4294967295;
	add.s64 	%rd1891, %rd1888, %rd1890;
	add.s64 	%rd1892, %rd1891, %rd1889;
	shr.u64 	%rd1893, %rd1892, 32;
	mul.wide.u32 	%rd1894, %r159, %r2339;
	and.b64  	%rd1895, %rd1855, 4294967295;
	add.s64 	%rd1896, %rd1893, %rd1895;
	add.s64 	%rd1897, %rd1896, %rd1894;
	shr.u64 	%rd1898, %rd1897, 32;
	mul.wide.u32 	%rd1899, %r158, %r2339;
	and.b64  	%rd1900, %rd1858, 4294967295;
	add.s64 	%rd1901, %rd1898, %rd1900;
	add.s64 	%rd1902, %rd1901, %rd1899;
	shr.u64 	%rd1903, %rd1902, 32;
	and.b64  	%rd1904, %rd1861, 4294967295;
	add.s64 	%rd1905, %rd1903, %rd1904;
	shr.u64 	%rd1906, %rd1905, 32;
	and.b64  	%rd1907, %rd1864, 4294967295;
	add.s64 	%rd1908, %rd1906, %rd1907;
	{ .reg .b32 tmp; mov.b64 {tmp, %r2341}, %rd1908; }
	add.s32 	%r2342, %r2338, %r2341;
	mul.lo.s32 	%r2343, %r2285, %r2340;
	mul.wide.u32 	%rd1909, %r165, %r2343;
	and.b64  	%rd1910, %rd1872, 4294967295;
	add.s64 	%rd1911, %rd1909, %rd1910;
	shr.u64 	%rd1912, %rd1911, 32;
	mul.wide.u32 	%rd1913, %r164, %r2343;
	and.b64  	%rd1914, %rd1877, 4294967295;
	add.s64 	%rd1915, %rd1912, %rd1914;
	add.s64 	%rd1916, %rd1915, %rd1913;
	cvt.u32.u64 	%r2344, %rd1916;
	shr.u64 	%rd1917, %rd1916, 32;
	mul.wide.u32 	%rd1918, %r163, %r2343;
	and.b64  	%rd1919, %rd1882, 4294967295;
	add.s64 	%rd1920, %rd1917, %rd1919;
	add.s64 	%rd1921, %rd1920, %rd1918;
	shr.u64 	%rd1922, %rd1921, 32;
	mul.wide.u32 	%rd1923, %r162, %r2343;
	and.b64  	%rd1924, %rd1887, 4294967295;
	add.s64 	%rd1925, %rd1922, %rd1924;
	add.s64 	%rd1926, %rd1925, %rd1923;
	shr.u64 	%rd1927, %rd1926, 32;
	mul.wide.u32 	%rd1928, %r161, %r2343;
	and.b64  	%rd1929, %rd1892, 4294967295;
	add.s64 	%rd1930, %rd1927, %rd1929;
	add.s64 	%rd1931, %rd1930, %rd1928;
	shr.u64 	%rd1932, %rd1931, 32;
	mul.wide.u32 	%rd1933, %r160, %r2343;
	and.b64  	%rd1934, %rd1897, 4294967295;
	add.s64 	%rd1935, %rd1932, %rd1934;
	add.s64 	%rd1936, %rd1935, %rd1933;
	shr.u64 	%rd1937, %rd1936, 32;
	mul.wide.u32 	%rd1938, %r159, %r2343;
	and.b64  	%rd1939, %rd1902, 4294967295;
	add.s64 	%rd1940, %rd1937, %rd1939;
	add.s64 	%rd1941, %rd1940, %rd1938;
	shr.u64 	%rd1942, %rd1941, 32;
	mul.wide.u32 	%rd1943, %r158, %r2343;
	and.b64  	%rd1944, %rd1905, 4294967295;
	add.s64 	%rd1945, %rd1942, %rd1944;
	add.s64 	%rd1946, %rd1945, %rd1943;
	shr.u64 	%rd1947, %rd1946, 32;
	and.b64  	%rd1948, %rd1908, 4294967295;
	add.s64 	%rd1949, %rd1947, %rd1948;
	{ .reg .b32 tmp; mov.b64 {tmp, %r2345}, %rd1949; }
	add.s32 	%r2346, %r2342, %r2345;
	mul.lo.s32 	%r2347, %r2285, %r2344;
	mul.wide.u32 	%rd1950, %r165, %r2347;
	and.b64  	%rd1951, %rd1916, 4294967295;
	add.s64 	%rd1952, %rd1950, %rd1951;
	shr.u64 	%rd1953, %rd1952, 32;
	mul.wide.u32 	%rd1954, %r164, %r2347;
	and.b64  	%rd1955, %rd1921, 4294967295;
	add.s64 	%rd1956, %rd1953, %rd1955;
	add.s64 	%rd1957, %rd1956, %rd1954;
	cvt.u32.u64 	%r3935, %rd1957;
	shr.u64 	%rd1958, %rd1957, 32;
	mul.wide.u32 	%rd1959, %r163, %r2347;
	and.b64  	%rd1960, %rd1926, 4294967295;
	add.s64 	%rd1961, %rd1958, %rd1960;
	add.s64 	%rd1962, %rd1961, %rd1959;
	cvt.u32.u64 	%r3934, %rd1962;
	shr.u64 	%rd1963, %rd1962, 32;
	mul.wide.u32 	%rd1964, %r162, %r2347;
	and.b64  	%rd1965, %rd1931, 4294967295;
	add.s64 	%rd1966, %rd1963, %rd1965;
	add.s64 	%rd1967, %rd1966, %rd1964;
	cvt.u32.u64 	%r3933, %rd1967;
	shr.u64 	%rd1968, %rd1967, 32;
	mul.wide.u32 	%rd1969, %r161, %r2347;
	and.b64  	%rd1970, %rd1936, 4294967295;
	add.s64 	%rd1971, %rd1968, %rd1970;
	add.s64 	%rd1972, %rd1971, %rd1969;
	cvt.u32.u64 	%r3932, %rd1972;
	shr.u64 	%rd1973, %rd1972, 32;
	mul.wide.u32 	%rd1974, %r160, %r2347;
	and.b64  	%rd1975, %rd1941, 4294967295;
	add.s64 	%rd1976, %rd1973, %rd1975;
	add.s64 	%rd1977, %rd1976, %rd1974;
	cvt.u32.u64 	%r3931, %rd1977;
	shr.u64 	%rd1978, %rd1977, 32;
	mul.wide.u32 	%rd1979, %r159, %r2347;
	and.b64  	%rd1980, %rd1946, 4294967295;
	add.s64 	%rd1981, %rd1978, %rd1980;
	add.s64 	%rd1982, %rd1981, %rd1979;
	cvt.u32.u64 	%r3930, %rd1982;
	shr.u64 	%rd1983, %rd1982, 32;
	mul.wide.u32 	%rd1984, %r158, %r2347;
	and.b64  	%rd1985, %rd1949, 4294967295;
	add.s64 	%rd1986, %rd1983, %rd1985;
	add.s64 	%rd1987, %rd1986, %rd1984;
	cvt.u32.u64 	%r3929, %rd1987;
	{ .reg .b32 tmp; mov.b64 {tmp, %r2348}, %rd1987; }
	add.s32 	%r3928, %r2346, %r2348;
	setp.gt.u32 	%p58, %r3928, %r158;
	@%p58 bra 	$L__BB0_73;
	setp.lt.u32 	%p59, %r3928, %r158;
	@%p59 bra 	$L__BB0_74;
	setp.lt.u32 	%p60, %r159, %r3929;
	@%p60 bra 	$L__BB0_73;
	setp.gt.u32 	%p61, %r159, %r3929;
	@%p61 bra 	$L__BB0_74;
	setp.lt.u32 	%p62, %r160, %r3930;
	@%p62 bra 	$L__BB0_73;
	setp.gt.u32 	%p63, %r160, %r3930;
	@%p63 bra 	$L__BB0_74;
	setp.lt.u32 	%p64, %r161, %r3931;
	@%p64 bra 	$L__BB0_73;
	setp.gt.u32 	%p65, %r161, %r3931;
	@%p65 bra 	$L__BB0_74;
	setp.lt.u32 	%p66, %r162, %r3932;
	@%p66 bra 	$L__BB0_73;
	setp.gt.u32 	%p67, %r162, %r3932;
	@%p67 bra 	$L__BB0_74;
	setp.lt.u32 	%p68, %r163, %r3933;
	@%p68 bra 	$L__BB0_73;
	setp.gt.u32 	%p69, %r163, %r3933;
	@%p69 bra 	$L__BB0_74;
	setp.lt.u32 	%p70, %r164, %r3934;
	@%p70 bra 	$L__BB0_73;
	setp.gt.u32 	%p71, %r164, %r3934;
	setp.gt.u32 	%p72, %r165, %r3935;
	or.pred  	%p73, %p71, %p72;
	@%p73 bra 	$L__BB0_74;
$L__BB0_73:
	sub.s32 	%r3935, %r3935, %r165;
	sub.s32 	%r3934, %r3934, %r164;
	sub.s32 	%r3933, %r3933, %r163;
	sub.s32 	%r3932, %r3932, %r162;
	sub.s32 	%r3931, %r3931, %r161;
	sub.s32 	%r3930, %r3930, %r160;
	sub.s32 	%r3929, %r3929, %r159;
	sub.s32 	%r3928, %r3928, %r158;
$L__BB0_74:
	ld.const.u32 	%r223, [P_CONST+24];
	ld.const.u32 	%r224, [P_CONST+20];
	ld.const.u32 	%r225, [P_CONST+16];
	ld.const.u32 	%r226, [P_CONST+12];
	ld.const.u32 	%r227, [P_CONST+8];
	ld.const.u32 	%r228, [P_CONST+4];
	ld.const.u32 	%r229, [P_CONST];
	mul.wide.u32 	%rd1988, %r3919, %r92;
	cvt.u32.u64 	%r2349, %rd1988;
	shr.u64 	%rd1989, %rd1988, 32;
	mul.wide.u32 	%rd1990, %r3918, %r92;
	add.s64 	%rd1991, %rd1989, %rd1990;
	shr.u64 	%rd1992, %rd1991, 32;
	mul.wide.u32 	%rd1993, %r3917, %r92;
	add.s64 	%rd1994, %rd1992, %rd1993;
	shr.u64 	%rd1995, %rd1994, 32;
	mul.wide.u32 	%rd1996, %r3916, %r92;
	add.s64 	%rd1997, %rd1995, %rd1996;
	shr.u64 	%rd1998, %rd1997, 32;
	mul.wide.u32 	%rd1999, %r3915, %r92;
	add.s64 	%rd2000, %rd1998, %rd1999;
	shr.u64 	%rd2001, %rd2000, 32;
	mul.wide.u32 	%rd2002, %r3914, %r92;
	add.s64 	%rd2003, %rd2001, %rd2002;
	shr.u64 	%rd2004, %rd2003, 32;
	mul.wide.u32 	%rd2005, %r3913, %r92;
	add.s64 	%rd2006, %rd2004, %rd2005;
	shr.u64 	%rd2007, %rd2006, 32;
	mul.wide.u32 	%rd2008, %r3912, %r92;
	add.s64 	%rd2009, %rd2007, %rd2008;
	shr.u64 	%rd2010, %rd2009, 32;
	mul.wide.u32 	%rd2011, %r3919, %r91;
	and.b64  	%rd2012, %rd1991, 4294967295;
	add.s64 	%rd2013, %rd2011, %rd2012;
	shr.u64 	%rd2014, %rd2013, 32;
	mul.wide.u32 	%rd2015, %r3918, %r91;
	and.b64  	%rd2016, %rd1994, 4294967295;
	add.s64 	%rd2017, %rd2014, %rd2016;
	add.s64 	%rd2018, %rd2017, %rd2015;
	shr.u64 	%rd2019, %rd2018, 32;
	mul.wide.u32 	%rd2020, %r3917, %r91;
	and.b64  	%rd2021, %rd1997, 4294967295;
	add.s64 	%rd2022, %rd2019, %rd2021;
	add.s64 	%rd2023, %rd2022, %rd2020;
	shr.u64 	%rd2024, %rd2023, 32;
	mul.wide.u32 	%rd2025, %r3916, %r91;
	and.b64  	%rd2026, %rd2000, 4294967295;
	add.s64 	%rd2027, %rd2024, %rd2026;
	add.s64 	%rd2028, %rd2027, %rd2025;
	shr.u64 	%rd2029, %rd2028, 32;
	mul.wide.u32 	%rd2030, %r3915, %r91;
	and.b64  	%rd2031, %rd2003, 4294967295;
	add.s64 	%rd2032, %rd2029, %rd2031;
	add.s64 	%rd2033, %rd2032, %rd2030;
	shr.u64 	%rd2034, %rd2033, 32;
	mul.wide.u32 	%rd2035, %r3914, %r91;
	and.b64  	%rd2036, %rd2006, 4294967295;
	add.s64 	%rd2037, %rd2034, %rd2036;
	add.s64 	%rd2038, %rd2037, %rd2035;
	shr.u64 	%rd2039, %rd2038, 32;
	mul.wide.u32 	%rd2040, %r3913, %r91;
	and.b64  	%rd2041, %rd2009, 4294967295;
	add.s64 	%rd2042, %rd2039, %rd2041;
	add.s64 	%rd2043, %rd2042, %rd2040;
	shr.u64 	%rd2044, %rd2043, 32;
	mul.wide.u32 	%rd2045, %r3912, %r91;
	add.s64 	%rd2046, %rd2044, %rd2010;
	add.s64 	%rd2047, %rd2046, %rd2045;
	shr.u64 	%rd2048, %rd2047, 32;
	mul.wide.u32 	%rd2049, %r3919, %r90;
	and.b64  	%rd2050, %rd2018, 4294967295;
	add.s64 	%rd2051, %rd2049, %rd2050;
	shr.u64 	%rd2052, %rd2051, 32;
	mul.wide.u32 	%rd2053, %r3918, %r90;
	and.b64  	%rd2054, %rd2023, 4294967295;
	add.s64 	%rd2055, %rd2052, %rd2054;
	add.s64 	%rd2056, %rd2055, %rd2053;
	shr.u64 	%rd2057, %rd2056, 32;
	mul.wide.u32 	%rd2058, %r3917, %r90;
	and.b64  	%rd2059, %rd2028, 4294967295;
	add.s64 	%rd2060, %rd2057, %rd2059;
	add.s64 	%rd2061, %rd2060, %rd2058;
	shr.u64 	%rd2062, %rd2061, 32;
	mul.wide.u32 	%rd2063, %r3916, %r90;
	and.b64  	%rd2064, %rd2033, 4294967295;
	add.s64 	%rd2065, %rd2062, %rd2064;
	add.s64 	%rd2066, %rd2065, %rd2063;
	shr.u64 	%rd2067, %rd2066, 32;
	mul.wide.u32 	%rd2068, %r3915, %r90;
	and.b64  	%rd2069, %rd2038, 4294967295;
	add.s64 	%rd2070, %rd2067, %rd2069;
	add.s64 	%rd2071, %rd2070, %rd2068;
	shr.u64 	%rd2072, %rd2071, 32;
	mul.wide.u32 	%rd2073, %r3914, %r90;
	and.b64  	%rd2074, %rd2043, 4294967295;
	add.s64 	%rd2075, %rd2072, %rd2074;
	add.s64 	%rd2076, %rd2075, %rd2073;
	shr.u64 	%rd2077, %rd2076, 32;
	mul.wide.u32 	%rd2078, %r3913, %r90;
	and.b64  	%rd2079, %rd2047, 4294967295;
	add.s64 	%rd2080, %rd2077, %rd2079;
	add.s64 	%rd2081, %rd2080, %rd2078;
	shr.u64 	%rd2082, %rd2081, 32;
	mul.wide.u32 	%rd2083, %r3912, %r90;
	add.s64 	%rd2084, %rd2082, %rd2048;
	add.s64 	%rd2085, %rd2084, %rd2083;
	shr.u64 	%rd2086, %rd2085, 32;
	mul.wide.u32 	%rd2087, %r3919, %r89;
	and.b64  	%rd2088, %rd2056, 4294967295;
	add.s64 	%rd2089, %rd2087, %rd2088;
	shr.u64 	%rd2090, %rd2089, 32;
	mul.wide.u32 	%rd2091, %r3918, %r89;
	and.b64  	%rd2092, %rd2061, 4294967295;
	add.s64 	%rd2093, %rd2090, %rd2092;
	add.s64 	%rd2094, %rd2093, %rd2091;
	shr.u64 	%rd2095, %rd2094, 32;
	mul.wide.u32 	%rd2096, %r3917, %r89;
	and.b64  	%rd2097, %rd2066, 4294967295;
	add.s64 	%rd2098, %rd2095, %rd2097;
	add.s64 	%rd2099, %rd2098, %rd2096;
	shr.u64 	%rd2100, %rd2099, 32;
	mul.wide.u32 	%rd2101, %r3916, %r89;
	and.b64  	%rd2102, %rd2071, 4294967295;
	add.s64 	%rd2103, %rd2100, %rd2102;
	add.s64 	%rd2104, %rd2103, %rd2101;
	shr.u64 	%rd2105, %rd2104, 32;
	mul.wide.u32 	%rd2106, %r3915, %r89;
	and.b64  	%rd2107, %rd2076, 4294967295;
	add.s64 	%rd2108, %rd2105, %rd2107;
	add.s64 	%rd2109, %rd2108, %rd2106;
	shr.u64 	%rd2110, %rd2109, 32;
	mul.wide.u32 	%rd2111, %r3914, %r89;
	and.b64  	%rd2112, %rd2081, 4294967295;
	add.s64 	%rd2113, %rd2110, %rd2112;
	add.s64 	%rd2114, %rd2113, %rd2111;
	shr.u64 	%rd2115, %rd2114, 32;
	mul.wide.u32 	%rd2116, %r3913, %r89;
	and.b64  	%rd2117, %rd2085, 4294967295;
	add.s64 	%rd2118, %rd2115, %rd2117;
	add.s64 	%rd2119, %rd2118, %rd2116;
	shr.u64 	%rd2120, %rd2119, 32;
	mul.wide.u32 	%rd2121, %r3912, %r89;
	add.s64 	%rd2122, %rd2120, %rd2086;
	add.s64 	%rd2123, %rd2122, %rd2121;
	shr.u64 	%rd2124, %rd2123, 32;
	mul.wide.u32 	%rd2125, %r3919, %r88;
	and.b64  	%rd2126, %rd2094, 4294967295;
	add.s64 	%rd2127, %rd2125, %rd2126;
	shr.u64 	%rd2128, %rd2127, 32;
	mul.wide.u32 	%rd2129, %r3918, %r88;
	and.b64  	%rd2130, %rd2099, 4294967295;
	add.s64 	%rd2131, %rd2128, %rd2130;
	add.s64 	%rd2132, %rd2131, %rd2129;
	shr.u64 	%rd2133, %rd2132, 32;
	mul.wide.u32 	%rd2134, %r3917, %r88;
	and.b64  	%rd2135, %rd2104, 4294967295;
	add.s64 	%rd2136, %rd2133, %rd2135;
	add.s64 	%rd2137, %rd2136, %rd2134;
	shr.u64 	%rd2138, %rd2137, 32;
	mul.wide.u32 	%rd2139, %r3916, %r88;
	and.b64  	%rd2140, %rd2109, 4294967295;
	add.s64 	%rd2141, %rd2138, %rd2140;
	add.s64 	%rd2142, %rd2141, %rd2139;
	shr.u64 	%rd2143, %rd2142, 32;
	mul.wide.u32 	%rd2144, %r3915, %r88;
	and.b64  	%rd2145, %rd2114, 4294967295;
	add.s64 	%rd2146, %rd2143, %rd2145;
	add.s64 	%rd2147, %rd2146, %rd2144;
	shr.u64 	%rd2148, %rd2147, 32;
	mul.wide.u32 	%rd2149, %r3914, %r88;
	and.b64  	%rd2150, %rd2119, 4294967295;
	add.s64 	%rd2151, %rd2148, %rd2150;
	add.s64 	%rd2152, %rd2151, %rd2149;
	shr.u64 	%rd2153, %rd2152, 32;
	mul.wide.u32 	%rd2154, %r3913, %r88;
	and.b64  	%rd2155, %rd2123, 4294967295;
	add.s64 	%rd2156, %rd2153, %rd2155;
	add.s64 	%rd2157, %rd2156, %rd2154;
	shr.u64 	%rd2158, %rd2157, 32;
	mul.wide.u32 	%rd2159, %r3912, %r88;
	add.s64 	%rd2160, %rd2158, %rd2124;
	add.s64 	%rd2161, %rd2160, %rd2159;
	shr.u64 	%rd2162, %rd2161, 32;
	mul.wide.u32 	%rd2163, %r3919, %r87;
	and.b64  	%rd2164, %rd2132, 4294967295;
	add.s64 	%rd2165, %rd2163, %rd2164;
	shr.u64 	%rd2166, %rd2165, 32;
	mul.wide.u32 	%rd2167, %r3918, %r87;
	and.b64  	%rd2168, %rd2137, 4294967295;
	add.s64 	%rd2169, %rd2166, %rd2168;
	add.s64 	%rd2170, %rd2169, %rd2167;
	shr.u64 	%rd2171, %rd2170, 32;
	mul.wide.u32 	%rd2172, %r3917, %r87;
	and.b64  	%rd2173, %rd2142, 4294967295;
	add.s64 	%rd2174, %rd2171, %rd2173;
	add.s64 	%rd2175, %rd2174, %rd2172;
	shr.u64 	%rd2176, %rd2175, 32;
	mul.wide.u32 	%rd2177, %r3916, %r87;
	and.b64  	%rd2178, %rd2147, 4294967295;
	add.s64 	%rd2179, %rd2176, %rd2178;
	add.s64 	%rd2180, %rd2179, %rd2177;
	shr.u64 	%rd2181, %rd2180, 32;
	mul.wide.u32 	%rd2182, %r3915, %r87;
	and.b64  	%rd2183, %rd2152, 4294967295;
	add.s64 	%rd2184, %rd2181, %rd2183;
	add.s64 	%rd2185, %rd2184, %rd2182;
	shr.u64 	%rd2186, %rd2185, 32;
	mul.wide.u32 	%rd2187, %r3914, %r87;
	and.b64  	%rd2188, %rd2157, 4294967295;
	add.s64 	%rd2189, %rd2186, %rd2188;
	add.s64 	%rd2190, %rd2189, %rd2187;
	shr.u64 	%rd2191, %rd2190, 32;
	mul.wide.u32 	%rd2192, %r3913, %r87;
	and.b64  	%rd2193, %rd2161, 4294967295;
	add.s64 	%rd2194, %rd2191, %rd2193;
	add.s64 	%rd2195, %rd2194, %rd2192;
	shr.u64 	%rd2196, %rd2195, 32;
	mul.wide.u32 	%rd2197, %r3912, %r87;
	add.s64 	%rd2198, %rd2196, %rd2162;
	add.s64 	%rd2199, %rd2198, %rd2197;
	shr.u64 	%rd2200, %rd2199, 32;
	mul.wide.u32 	%rd2201, %r3919, %r86;
	and.b64  	%rd2202, %rd2170, 4294967295;
	add.s64 	%rd2203, %rd2201, %rd2202;
	shr.u64 	%rd2204, %rd2203, 32;
	mul.wide.u32 	%rd2205, %r3918, %r86;
	and.b64  	%rd2206, %rd2175, 4294967295;
	add.s64 	%rd2207, %rd2204, %rd2206;
	add.s64 	%rd2208, %rd2207, %rd2205;
	shr.u64 	%rd2209, %rd2208, 32;
	mul.wide.u32 	%rd2210, %r3917, %r86;
	and.b64  	%rd2211, %rd2180, 4294967295;
	add.s64 	%rd2212, %rd2209, %rd2211;
	add.s64 	%rd2213, %rd2212, %rd2210;
	shr.u64 	%rd2214, %rd2213, 32;
	mul.wide.u32 	%rd2215, %r3916, %r86;
	and.b64  	%rd2216, %rd2185, 4294967295;
	add.s64 	%rd2217, %rd2214, %rd2216;
	add.s64 	%rd2218, %rd2217, %rd2215;
	shr.u64 	%rd2219, %rd2218, 32;
	mul.wide.u32 	%rd2220, %r3915, %r86;
	and.b64  	%rd2221, %rd2190, 4294967295;
	add.s64 	%rd2222, %rd2219, %rd2221;
	add.s64 	%rd2223, %rd2222, %rd2220;
	shr.u64 	%rd2224, %rd2223, 32;
	mul.wide.u32 	%rd2225, %r3914, %r86;
	and.b64  	%rd2226, %rd2195, 4294967295;
	add.s64 	%rd2227, %rd2224, %rd2226;
	add.s64 	%rd2228, %rd2227, %rd2225;
	shr.u64 	%rd2229, %rd2228, 32;
	mul.wide.u32 	%rd2230, %r3913, %r86;
	and.b64  	%rd2231, %rd2199, 4294967295;
	add.s64 	%rd2232, %rd2229, %rd2231;
	add.s64 	%rd2233, %rd2232, %rd2230;
	shr.u64 	%rd2234, %rd2233, 32;
	mul.wide.u32 	%rd2235, %r3912, %r86;
	add.s64 	%rd2236, %rd2234, %rd2200;
	add.s64 	%rd2237, %rd2236, %rd2235;
	shr.u64 	%rd2238, %rd2237, 32;
	mul.wide.u32 	%rd2239, %r3919, %r85;
	and.b64  	%rd2240, %rd2208, 4294967295;
	add.s64 	%rd2241, %rd2239, %rd2240;
	shr.u64 	%rd2242, %rd2241, 32;
	mul.wide.u32 	%rd2243, %r3918, %r85;
	and.b64  	%rd2244, %rd2213, 4294967295;
	add.s64 	%rd2245, %rd2242, %rd2244;
	add.s64 	%rd2246, %rd2245, %rd2243;
	shr.u64 	%rd2247, %rd2246, 32;
	mul.wide.u32 	%rd2248, %r3917, %r85;
	and.b64  	%rd2249, %rd2218, 4294967295;
	add.s64 	%rd2250, %rd2247, %rd2249;
	add.s64 	%rd2251, %rd2250, %rd2248;
	shr.u64 	%rd2252, %rd2251, 32;
	mul.wide.u32 	%rd2253, %r3916, %r85;
	and.b64  	%rd2254, %rd2223, 4294967295;
	add.s64 	%rd2255, %rd2252, %rd2254;
	add.s64 	%rd2256, %rd2255, %rd2253;
	shr.u64 	%rd2257, %rd2256, 32;
	mul.wide.u32 	%rd2258, %r3915, %r85;
	and.b64  	%rd2259, %rd2228, 4294967295;
	add.s64 	%rd2260, %rd2257, %rd2259;
	add.s64 	%rd2261, %rd2260, %rd2258;
	shr.u64 	%rd2262, %rd2261, 32;
	mul.wide.u32 	%rd2263, %r3914, %r85;
	and.b64  	%rd2264, %rd2233, 4294967295;
	add.s64 	%rd2265, %rd2262, %rd2264;
	add.s64 	%rd2266, %rd2265, %rd2263;
	shr.u64 	%rd2267, %rd2266, 32;
	mul.wide.u32 	%rd2268, %r3913, %r85;
	and.b64  	%rd2269, %rd2237, 4294967295;
	add.s64 	%rd2270, %rd2267, %rd2269;
	add.s64 	%rd2271, %rd2270, %rd2268;
	shr.u64 	%rd2272, %rd2271, 32;
	mul.wide.u32 	%rd2273, %r3912, %r85;
	add.s64 	%rd2274, %rd2272, %rd2238;
	add.s64 	%rd2275, %rd2274, %rd2273;
	{ .reg .b32 tmp; mov.b64 {tmp, %r2350}, %rd2275; }
	ld.const.u32 	%r2351, [MU_P];
	mul.lo.s32 	%r2352, %r2351, %r2349;
	mul.wide.u32 	%rd2276, %r229, %r2352;
	and.b64  	%rd2277, %rd1988, 4294967295;
	add.s64 	%rd2278, %rd2276, %rd2277;
	shr.u64 	%rd2279, %rd2278, 32;
	mul.wide.u32 	%rd2280, %r228, %r2352;
	and.b64  	%rd2281, %rd2013, 4294967295;
	add.s64 	%rd2282, %rd2279, %rd2281;
	add.s64 	%rd2283, %rd2282, %rd2280;
	cvt.u32.u64 	%r2353, %rd2283;
	shr.u64 	%rd2284, %rd2283, 32;
	mul.wide.u32 	%rd2285, %r227, %r2352;
	and.b64  	%rd2286, %rd2051, 4294967295;
	add.s64 	%rd2287, %rd2284, %rd2286;
	add.s64 	%rd2288, %rd2287, %rd2285;
	shr.u64 	%rd2289, %rd2288, 32;
	mul.wide.u32 	%rd2290, %r226, %r2352;
	and.b64  	%rd2291, %rd2089, 4294967295;
	add.s64 	%rd2292, %rd2289, %rd2291;
	add.s64 	%rd2293, %rd2292, %rd2290;
	shr.u64 	%rd2294, %rd2293, 32;
	mul.wide.u32 	%rd2295, %r225, %r2352;
	and.b64  	%rd2296, %rd2127, 4294967295;
	add.s64 	%rd2297, %rd2294, %rd2296;
	add.s64 	%rd2298, %rd2297, %rd2295;
	shr.u64 	%rd2299, %rd2298, 32;
	mul.wide.u32 	%rd2300, %r224, %r2352;
	and.b64  	%rd2301, %rd2165, 4294967295;
	add.s64 	%rd2302, %rd2299, %rd2301;
	add.s64 	%rd2303, %rd2302, %rd2300;
	shr.u64 	%rd2304, %rd2303, 32;
	mul.wide.u32 	%rd2305, %r223, %r2352;
	and.b64  	%rd2306, %rd2203, 4294967295;
	add.s64 	%rd2307, %rd2304, %rd2306;
	add.s64 	%rd2308, %rd2307, %rd2305;
	shr.u64 	%rd2309, %rd2308, 32;
	mul.wide.u32 	%rd2310, %r158, %r2352;
	and.b64  	%rd2311, %rd2241, 4294967295;
	add.s64 	%rd2312, %rd2309, %rd2311;
	add.s64 	%rd2313, %rd2312, %rd2310;
	shr.u64 	%rd2314, %rd2313, 32;
	and.b64  	%rd2315, %rd2246, 4294967295;
	add.s64 	%rd2316, %rd2314, %rd2315;
	shr.u64 	%rd2317, %rd2316, 32;
	and.b64  	%rd2318, %rd2251, 4294967295;
	add.s64 	%rd2319, %rd2317, %rd2318;
	shr.u64 	%rd2320, %rd2319, 32;
	and.b64  	%rd2321, %rd2256, 4294967295;
	add.s64 	%rd2322, %rd2320, %rd2321;
	shr.u64 	%rd2323, %rd2322, 32;
	and.b64  	%rd2324, %rd2261, 4294967295;
	add.s64 	%rd2325, %rd2323, %rd2324;
	shr.u64 	%rd2326, %rd2325, 32;
	and.b64  	%rd2327, %rd2266, 4294967295;
	add.s64 	%rd2328, %rd2326, %rd2327;
	shr.u64 	%rd2329, %rd2328, 32;
	and.b64  	%rd2330, %rd2271, 4294967295;
	add.s64 	%rd2331, %rd2329, %rd2330;
	shr.u64 	%rd2332, %rd2331, 32;
	and.b64  	%rd2333, %rd2275, 4294967295;
	add.s64 	%rd2334, %rd2332, %rd2333;
	{ .reg .b32 tmp; mov.b64 {tmp, %r2354}, %rd2334; }
	add.s32 	%r2355, %r2350, %r2354;
	mul.lo.s32 	%r2356, %r2351, %r2353;
	mul.wide.u32 	%rd2335, %r229, %r2356;
	and.b64  	%rd2336, %rd2283, 4294967295;
	add.s64 	%rd2337, %rd2335, %rd2336;
	shr.u64 	%rd2338, %rd2337, 32;
	mul.wide.u32 	%rd2339, %r228, %r2356;
	and.b64  	%rd2340, %rd2288, 4294967295;
	add.s64 	%rd2341, %rd2338, %rd2340;
	add.s64 	%rd2342, %rd2341, %rd2339;
	cvt.u32.u64 	%r2357, %rd2342;
	shr.u64 	%rd2343, %rd2342, 32;
	mul.wide.u32 	%rd2344, %r227, %r2356;
	and.b64  	%rd2345, %rd2293, 4294967295;
	add.s64 	%rd2346, %rd2343, %rd2345;
	add.s64 	%rd2347, %rd2346, %rd2344;
	shr.u64 	%rd2348, %rd2347, 32;
	mul.wide.u32 	%rd2349, %r226, %r2356;
	and.b64  	%rd2350, %rd2298, 4294967295;
	add.s64 	%rd2351, %rd2348, %rd2350;
	add.s64 	%rd2352, %rd2351, %rd2349;
	shr.u64 	%rd2353, %rd2352, 32;
	mul.wide.u32 	%rd2354, %r225, %r2356;
	and.b64  	%rd2355, %rd2303, 4294967295;
	add.s64 	%rd2356, %rd2353, %rd2355;
	add.s64 	%rd2357, %rd2356, %rd2354;
	shr.u64 	%rd2358, %rd2357, 32;
	mul.wide.u32 	%rd2359, %r224, %r2356;
	and.b64  	%rd2360, %rd2308, 4294967295;
	add.s64 	%rd2361, %rd2358, %rd2360;
	add.s64 	%rd2362, %rd2361, %rd2359;
	shr.u64 	%rd2363, %rd2362, 32;
	mul.wide.u32 	%rd2364, %r223, %r2356;
	and.b64  	%rd2365, %rd2313, 4294967295;
	add.s64 	%rd2366, %rd2363, %rd2365;
	add.s64 	%rd2367, %rd2366, %rd2364;
	shr.u64 	%rd2368, %rd2367, 32;
	mul.wide.u32 	%rd2369, %r158, %r2356;
	and.b64  	%rd2370, %rd2316, 4294967295;
	add.s64 	%rd2371, %rd2368, %rd2370;
	add.s64 	%rd2372, %rd2371, %rd2369;
	shr.u64 	%rd2373, %rd2372, 32;
	and.b64  	%rd2374, %rd2319, 4294967295;
	add.s64 	%rd2375, %rd2373, %rd2374;
	shr.u64 	%rd2376, %rd2375, 32;
	and.b64  	%rd2377, %rd2322, 4294967295;
	add.s64 	%rd2378, %rd2376, %rd2377;
	shr.u64 	%rd2379, %rd2378, 32;
	and.b64  	%rd2380, %rd2325, 4294967295;
	add.s64 	%rd2381, %rd2379, %rd2380;
	shr.u64 	%rd2382, %rd2381, 32;
	and.b64  	%rd2383, %rd2328, 4294967295;
	add.s64 	%rd2384, %rd2382, %rd2383;
	shr.u64 	%rd2385, %rd2384, 32;
	and.b64  	%rd2386, %rd2331, 4294967295;
	add.s64 	%rd2387, %rd2385, %rd2386;
	shr.u64 	%rd2388, %rd2387, 32;
	and.b64  	%rd2389, %rd2334, 4294967295;
	add.s64 	%rd2390, %rd2388, %rd2389;
	{ .reg .b32 tmp; mov.b64 {tmp, %r2358}, %rd2390; }
	add.s32 	%r2359, %r2355, %r2358;
	mul.lo.s32 	%r2360, %r2351, %r2357;
	mul.wide.u32 	%rd2391, %r229, %r2360;
	and.b64  	%rd2392, %rd2342, 4294967295;
	add.s64 	%rd2393, %rd2391, %rd2392;
	shr.u64 	%rd2394, %rd2393, 32;
	mul.wide.u32 	%rd2395, %r228, %r2360;
	and.b64  	%rd2396, %rd2347, 4294967295;
	add.s64 	%rd2397, %rd2394, %rd2396;
	add.s64 	%rd2398, %rd2397, %rd2395;
	cvt.u32.u64 	%r2361, %rd2398;
	shr.u64 	%rd2399, %rd2398, 32;
	mul.wide.u32 	%rd2400, %r227, %r2360;
	and.b64  	%rd2401, %rd2352, 4294967295;
	add.s64 	%rd2402, %rd2399, %rd2401;
	add.s64 	%rd2403, %rd2402, %rd2400;
	shr.u64 	%rd2404, %rd2403, 32;
	mul.wide.u32 	%rd2405, %r226, %r2360;
	and.b64  	%rd2406, %rd2357, 4294967295;
	add.s64 	%rd2407, %rd2404, %rd2406;
	add.s64 	%rd2408, %rd2407, %rd2405;
	shr.u64 	%rd2409, %rd2408, 32;
	mul.wide.u32 	%rd2410, %r225, %r2360;
	and.b64  	%rd2411, %rd2362, 4294967295;
	add.s64 	%rd2412, %rd2409, %rd2411;
	add.s64 	%rd2413, %rd2412, %rd2410;
	shr.u64 	%rd2414, %rd2413, 32;
	mul.wide.u32 	%rd2415, %r224, %r2360;
	and.b64  	%rd2416, %rd2367, 4294967295;
	add.s64 	%rd2417, %rd2414, %rd2416;
	add.s64 	%rd2418, %rd2417, %rd2415;
	shr.u64 	%rd2419, %rd2418, 32;
	mul.wide.u32 	%rd2420, %r223, %r2360;
	and.b64  	%rd2421, %rd2372, 4294967295;
	add.s64 	%rd2422, %rd2419, %rd2421;
	add.s64 	%rd2423, %rd2422, %rd2420;
	shr.u64 	%rd2424, %rd2423, 32;
	mul.wide.u32 	%rd2425, %r158, %r2360;
	and.b64  	%rd2426, %rd2375, 4294967295;
	add.s64 	%rd2427, %rd2424, %rd2426;
	add.s64 	%rd2428, %rd2427, %rd2425;
	shr.u64 	%rd2429, %rd2428, 32;
	and.b64  	%rd2430, %rd2378, 4294967295;
	add.s64 	%rd2431, %rd2429, %rd2430;
	shr.u64 	%rd2432, %rd2431, 32;
	and.b64  	%rd2433, %rd2381, 4294967295;
	add.s64 	%rd2434, %rd2432, %rd2433;
	shr.u64 	%rd2435, %rd2434, 32;
	and.b64  	%rd2436, %rd2384, 4294967295;
	add.s64 	%rd2437, %rd2435, %rd2436;
	shr.u64 	%rd2438, %rd2437, 32;
	and.b64  	%rd2439, %rd2387, 4294967295;
	add.s64 	%rd2440, %rd2438, %rd2439;
	shr.u64 	%rd2441, %rd2440, 32;
	and.b64  	%rd2442, %rd2390, 4294967295;
	add.s64 	%rd2443, %rd2441, %rd2442;
	{ .reg .b32 tmp; mov.b64 {tmp, %r2362}, %rd2443; }
	add.s32 	%r2363, %r2359, %r2362;
	mul.lo.s32 	%r2364, %r2351, %r2361;
	mul.wide.u32 	%rd2444, %r229, %r2364;
	and.b64  	%rd2445, %rd2398, 4294967295;
	add.s64 	%rd2446, %rd2444, %rd2445;
	shr.u64 	%rd2447, %rd2446, 32;
	mul.wide.u32 	%rd2448, %r228, %r2364;
	and.b64  	%rd2449, %rd2403, 4294967295;
	add.s64 	%rd2450, %rd2447, %rd2449;
	add.s64 	%rd2451, %rd2450, %rd2448;
	cvt.u32.u64 	%r2365, %rd2451;
	shr.u64 	%rd2452, %rd2451, 32;
	mul.wide.u32 	%rd2453, %r227, %r2364;
	and.b64  	%rd2454, %rd2408, 4294967295;
	add.s64 	%rd2455, %rd2452, %rd2454;
	add.s64 	%rd2456, %rd2455, %rd2453;
	shr.u64 	%rd2457, %rd2456, 32;
	mul.wide.u32 	%rd2458, %r226, %r2364;
	and.b64  	%rd2459, %rd2413, 4294967295;
	add.s64 	%rd2460, %rd2457, %rd2459;
	add.s64 	%rd2461, %rd2460, %rd2458;
	shr.u64 	%rd2462, %rd2461, 32;
	mul.wide.u32 	%rd2463, %r225, %r2364;
	and.b64  	%rd2464, %rd2418, 4294967295;
	add.s64 	%rd2465, %rd2462, %rd2464;
	add.s64 	%rd2466, %rd2465, %rd2463;
	shr.u64 	%rd2467, %rd2466, 32;
	mul.wide.u32 	%rd2468, %r224, %r2364;
	and.b64  	%rd2469, %rd2423, 4294967295;
	add.s64 	%rd2470, %rd2467, %rd2469;
	add.s64 	%rd2471, %rd2470, %rd2468;
	shr.u64 	%rd2472, %rd2471, 32;
	mul.wide.u32 	%rd2473, %r223, %r2364;
	and.b64  	%rd2474, %rd2428, 4294967295;
	add.s64 	%rd2475, %rd2472, %rd2474;
	add.s64 	%rd2476, %rd2475, %rd2473;
	shr.u64 	%rd2477, %rd2476, 32;
	mul.wide.u32 	%rd2478, %r158, %r2364;
	and.b64  	%rd2479, %rd2431, 4294967295;
	add.s64 	%rd2480, %rd2477, %rd2479;
	add.s64 	%rd2481, %rd2480, %rd2478;
	shr.u64 	%rd2482, %rd2481, 32;
	and.b64  	%rd2483, %rd2434, 4294967295;
	add.s64 	%rd2484, %rd2482, %rd2483;
	shr.u64 	%rd2485, %rd2484, 32;
	and.b64  	%rd2486, %rd2437, 4294967295;
	add.s64 	%rd2487, %rd2485, %rd2486;
	shr.u64 	%rd2488, %rd2487, 32;
	and.b64  	%rd2489, %rd2440, 4294967295;
	add.s64 	%rd2490, %rd2488, %rd2489;
	shr.u64 	%rd2491, %rd2490, 32;
	and.b64  	%rd2492, %rd2443, 4294967295;
	add.s64 	%rd2493, %rd2491, %rd2492;
	{ .reg .b32 tmp; mov.b64 {tmp, %r2366}, %rd2493; }
	add.s32 	%r2367, %r2363, %r2366;
	mul.lo.s32 	%r2368, %r2351, %r2365;
	mul.wide.u32 	%rd2494, %r229, %r2368;
	and.b64  	%rd2495, %rd2451, 4294967295;
	add.s64 	%rd2496, %rd2494, %rd2495;
	shr.u64 	%rd2497, %rd2496, 32;
	mul.wide.u32 	%rd2498, %r228, %r2368;
	and.b64  	%rd2499, %rd2456, 4294967295;
	add.s64 	%rd2500, %rd2497, %rd2499;
	add.s64 	%rd2501, %rd2500, %rd2498;
	cvt.u32.u64 	%r2369, %rd2501;
	shr.u64 	%rd2502, %rd2501, 32;
	mul.wide.u32 	%rd2503, %r227, %r2368;
	and.b64  	%rd2504, %rd2461, 4294967295;
	add.s64 	%rd2505, %rd2502, %rd2504;
	add.s64 	%rd2506, %rd2505, %rd2503;
	shr.u64 	%rd2507, %rd2506, 32;
	mul.wide.u32 	%rd2508, %r226, %r2368;
	and.b64  	%rd2509, %rd2466, 4294967295;
	add.s64 	%rd2510, %rd2507, %rd2509;
	add.s64 	%rd2511, %rd2510, %rd2508;
	shr.u64 	%rd2512, %rd2511, 32;
	mul.wide.u32 	%rd2513, %r225, %r2368;
	and.b64  	%rd2514, %rd2471, 4294967295;
	add.s64 	%rd2515, %rd2512, %rd2514;
	add.s64 	%rd2516, %rd2515, %rd2513;
	shr.u64 	%rd2517, %rd2516, 32;
	mul.wide.u32 	%rd2518, %r224, %r2368;
	and.b64  	%rd2519, %rd2476, 4294967295;
	add.s64 	%rd2520, %rd2517, %rd2519;
	add.s64 	%rd2521, %rd2520, %rd2518;
	shr.u64 	%rd2522, %rd2521, 32;
	mul.wide.u32 	%rd2523, %r223, %r2368;
	and.b64  	%rd2524, %rd2481, 4294967295;
	add.s64 	%rd2525, %rd2522, %rd2524;
	add.s64 	%rd2526, %rd2525, %rd2523;
	shr.u64 	%rd2527, %rd2526, 32;
	mul.wide.u32 	%rd2528, %r158, %r2368;
	and.b64  	%rd2529, %rd2484, 4294967295;
	add.s64 	%rd2530, %rd2527, %rd2529;
	add.s64 	%rd2531, %rd2530, %rd2528;
	shr.u64 	%rd2532, %rd2531, 32;
	and.b64  	%rd2533, %rd2487, 4294967295;
	add.s64 	%rd2534, %rd2532, %rd2533;
	shr.u64 	%rd2535, %rd2534, 32;
	and.b64  	%rd2536, %rd2490, 4294967295;
	add.s64 	%rd2537, %rd2535, %rd2536;
	shr.u64 	%rd2538, %rd2537, 32;
	and.b64  	%rd2539, %rd2493, 4294967295;
	add.s64 	%rd2540, %rd2538, %rd2539;
	{ .reg .b32 tmp; mov.b64 {tmp, %r2370}, %rd2540; }
	add.s32 	%r2371, %r2367, %r2370;
	mul.lo.s32 	%r2372, %r2351, %r2369;
	mul.wide.u32 	%rd2541, %r229, %r2372;
	and.b64  	%rd2542, %rd2501, 4294967295;
	add.s64 	%rd2543, %rd2541, %rd2542;
	shr.u64 	%rd2544, %rd2543, 32;
	mul.wide.u32 	%rd2545, %r228, %r2372;
	and.b64  	%rd2546, %rd2506, 4294967295;
	add.s64 	%rd2547, %rd2544, %rd2546;
	add.s64 	%rd2548, %rd2547, %rd2545;
	cvt.u32.u64 	%r2373, %rd2548;
	shr.u64 	%rd2549, %rd2548, 32;
	mul.wide.u32 	%rd2550, %r227, %r2372;
	and.b64  	%rd2551, %rd2511, 4294967295;
	add.s64 	%rd2552, %rd2549, %rd2551;
	add.s64 	%rd2553, %rd2552, %rd2550;
	shr.u64 	%rd2554, %rd2553, 32;
	mul.wide.u32 	%rd2555, %r226, %r2372;
	and.b64  	%rd2556, %rd2516, 4294967295;
	add.s64 	%rd2557, %rd2554, %rd2556;
	add.s64 	%rd2558, %rd2557, %rd2555;
	shr.u64 	%rd2559, %rd2558, 32;
	mul.wide.u32 	%rd2560, %r225, %r2372;
	and.b64  	%rd2561, %rd2521, 4294967295;
	add.s64 	%rd2562, %rd2559, %rd2561;
	add.s64 	%rd2563, %rd2562, %rd2560;
	shr.u64 	%rd2564, %rd2563, 32;
	mul.wide.u32 	%rd2565, %r224, %r2372;
	and.b64  	%rd2566, %rd2526, 4294967295;
	add.s64 	%rd2567, %rd2564, %rd2566;
	add.s64 	%rd2568, %rd2567, %rd2565;
	shr.u64 	%rd2569, %rd2568, 32;
	mul.wide.u32 	%rd2570, %r223, %r2372;
	and.b64  	%rd2571, %rd2531, 4294967295;
	add.s64 	%rd2572, %rd2569, %rd2571;
	add.s64 	%rd2573, %rd2572, %rd2570;
	shr.u64 	%rd2574, %rd2573, 32;
	mul.wide.u32 	%rd2575, %r158, %r2372;
	and.b64  	%rd2576, %rd2534, 4294967295;
	add.s64 	%rd2577, %rd2574, %rd2576;
	add.s64 	%rd2578, %rd2577, %rd2575;
	shr.u64 	%rd2579, %rd2578, 32;
	and.b64  	%rd2580, %rd2537, 4294967295;
	add.s64 	%rd2581, %rd2579, %rd2580;
	shr.u64 	%rd2582, %rd2581, 32;
	and.b64  	%rd2583, %rd2540, 4294967295;
	add.s64 	%rd2584, %rd2582, %rd2583;
	{ .reg .b32 tmp; mov.b64 {tmp, %r2374}, %rd2584; }
	add.s32 	%r2375, %r2371, %r2374;
	mul.lo.s32 	%r2376, %r2351, %r2373;
	mul.wide.u32 	%rd2585, %r229, %r2376;
	and.b64  	%rd2586, %rd2548, 4294967295;
	add.s64 	%rd2587, %rd2585, %rd2586;
	shr.u64 	%rd2588, %rd2587, 32;
	mul.wide.u32 	%rd2589, %r228, %r2376;
	and.b64  	%rd2590, %rd2553, 4294967295;
	add.s64 	%rd2591, %rd2588, %rd2590;
	add.s64 	%rd2592, %rd2591, %rd2589;
	cvt.u32.u64 	%r2377, %rd2592;
	shr.u64 	%rd2593, %rd2592, 32;
	mul.wide.u32 	%rd2594, %r227, %r2376;
	and.b64  	%rd2595, %rd2558, 4294967295;
	add.s64 	%rd2596, %rd2593, %rd2595;
	add.s64 	%rd2597, %rd2596, %rd2594;
	shr.u64 	%rd2598, %rd2597, 32;
	mul.wide.u32 	%rd2599, %r226, %r2376;
	and.b64  	%rd2600, %rd2563, 4294967295;
	add.s64 	%rd2601, %rd2598, %rd2600;
	add.s64 	%rd2602, %rd2601, %rd2599;
	shr.u64 	%rd2603, %rd2602, 32;
	mul.wide.u32 	%rd2604, %r225, %r2376;
	and.b64  	%rd2605, %rd2568, 4294967295;
	add.s64 	%rd2606, %rd2603, %rd2605;
	add.s64 	%rd2607, %rd2606, %rd2604;
	shr.u64 	%rd2608, %rd2607, 32;
	mul.wide.u32 	%rd2609, %r224, %r2376;
	and.b64  	%rd2610, %rd2573, 4294967295;
	add.s64 	%rd2611, %rd2608, %rd2610;
	add.s64 	%rd2612, %rd2611, %rd2609;
	shr.u64 	%rd2613, %rd2612, 32;
	mul.wide.u32 	%rd2614, %r223, %r2376;
	and.b64  	%rd2615, %rd2578, 4294967295;
	add.s64 	%rd2616, %rd2613, %rd2615;
	add.s64 	%rd2617, %rd2616, %rd2614;
	shr.u64 	%rd2618, %rd2617, 32;
	mul.wide.u32 	%rd2619, %r158, %r2376;
	and.b64  	%rd2620, %rd2581, 4294967295;
	add.s64 	%rd2621, %rd2618, %rd2620;
	add.s64 	%rd2622, %rd2621, %rd2619;
	shr.u64 	%rd2623, %rd2622, 32;
	and.b64  	%rd2624, %rd2584, 4294967295;
	add.s64 	%rd2625, %rd2623, %rd2624;
	{ .reg .b32 tmp; mov.b64 {tmp, %r2378}, %rd2625; }
	add.s32 	%r2379, %r2375, %r2378;
	mul.lo.s32 	%r2380, %r2351, %r2377;
	mul.wide.u32 	%rd2626, %r229, %r2380;
	and.b64  	%rd2627, %rd2592, 4294967295;
	add.s64 	%rd2628, %rd2626, %rd2627;
	shr.u64 	%rd2629, %rd2628, 32;
	mul.wide.u32 	%rd2630, %r228, %r2380;
	and.b64  	%rd2631, %rd2597, 4294967295;
	add.s64 	%rd2632, %rd2629, %rd2631;
	add.s64 	%rd2633, %rd2632, %rd2630;
	cvt.u32.u64 	%r3943, %rd2633;
	shr.u64 	%rd2634, %rd2633, 32;
	mul.wide.u32 	%rd2635, %r227, %r2380;
	and.b64  	%rd2636, %rd2602, 4294967295;
	add.s64 	%rd2637, %rd2634, %rd2636;
	add.s64 	%rd2638, %rd2637, %rd2635;
	cvt.u32.u64 	%r3942, %rd2638;
	shr.u64 	%rd2639, %rd2638, 32;
	mul.wide.u32 	%rd2640, %r226, %r2380;
	and.b64  	%rd2641, %rd2607, 4294967295;
	add.s64 	%rd2642, %rd2639, %rd2641;
	add.s64 	%rd2643, %rd2642, %rd2640;
	cvt.u32.u64 	%r3941, %rd2643;
	shr.u64 	%rd2644, %rd2643, 32;
	mul.wide.u32 	%rd2645, %r225, %r2380;
	and.b64  	%rd2646, %rd2612, 4294967295;
	add.s64 	%rd2647, %rd2644, %rd2646;
	add.s64 	%rd2648, %rd2647, %rd2645;
	cvt.u32.u64 	%r3940, %rd2648;
	shr.u64 	%rd2649, %rd2648, 32;
	mul.wide.u32 	%rd2650, %r224, %r2380;
	and.b64  	%rd2651, %rd2617, 4294967295;
	add.s64 	%rd2652, %rd2649, %rd2651;
	add.s64 	%rd2653, %rd2652, %rd2650;
	cvt.u32.u64 	%r3939, %rd2653;
	shr.u64 	%rd2654, %rd2653, 32;
	mul.wide.u32 	%rd2655, %r223, %r2380;
	and.b64  	%rd2656, %rd2622, 4294967295;
	add.s64 	%rd2657, %rd2654, %rd2656;
	add.s64 	%rd2658, %rd2657, %rd2655;
	cvt.u32.u64 	%r3938, %rd2658;
	shr.u64 	%rd2659, %rd2658, 32;
	mul.wide.u32 	%rd2660, %r158, %r2380;
	and.b64  	%rd2661, %rd2625, 4294967295;
	add.s64 	%rd2662, %rd2659, %rd2661;
	add.s64 	%rd2663, %rd2662, %rd2660;
	cvt.u32.u64 	%r3937, %rd2663;
	{ .reg .b32 tmp; mov.b64 {tmp, %r2381}, %rd2663; }
	add.s32 	%r3936, %r2379, %r2381;
	setp.gt.u32 	%p74, %r3936, %r158;
	@%p74 bra 	$L__BB0_88;
	setp.lt.u32 	%p75, %r3936, %r158;
	@%p75 bra 	$L__BB0_89;
	setp.lt.u32 	%p76, %r223, %r3937;
	@%p76 bra 	$L__BB0_88;
	setp.gt.u32 	%p77, %r223, %r3937;
	@%p77 bra 	$L__BB0_89;
	setp.lt.u32 	%p78, %r224, %r3938;
	@%p78 bra 	$L__BB0_88;
	setp.gt.u32 	%p79, %r224, %r3938;
	@%p79 bra 	$L__BB0_89;
	setp.lt.u32 	%p80, %r225, %r3939;
	@%p80 bra 	$L__BB0_88;
	setp.gt.u32 	%p81, %r225, %r3939;
	@%p81 bra 	$L__BB0_89;
	setp.lt.u32 	%p82, %r226, %r3940;
	@%p82 bra 	$L__BB0_88;
	setp.gt.u32 	%p83, %r226, %r3940;
	@%p83 bra 	$L__BB0_89;
	setp.lt.u32 	%p84, %r227, %r3941;
	@%p84 bra 	$L__BB0_88;
	setp.gt.u32 	%p85, %r227, %r3941;
	@%p85 bra 	$L__BB0_89;
	setp.lt.u32 	%p86, %r228, %r3942;
	@%p86 bra 	$L__BB0_88;
	setp.gt.u32 	%p87, %r228, %r3942;
	setp.gt.u32 	%p88, %r229, %r3943;
	or.pred  	%p89, %p87, %p88;
	@%p89 bra 	$L__BB0_89;
$L__BB0_88:
	sub.s32 	%r3943, %r3943, %r229;
	sub.s32 	%r3942, %r3942, %r228;
	sub.s32 	%r3941, %r3941, %r227;
	sub.s32 	%r3940, %r3940, %r226;
	sub.s32 	%r3939, %r3939, %r225;
	sub.s32 	%r3938, %r3938, %r224;
	sub.s32 	%r3937, %r3937, %r223;
	sub.s32 	%r3936, %r3936, %r158;
$L__BB0_89:
	ld.const.u32 	%r254, [P_CONST+28];
	ld.const.u32 	%r255, [P_CONST+24];
	ld.const.u32 	%r256, [P_CONST+20];
	ld.const.u32 	%r257, [P_CONST+16];
	ld.const.u32 	%r258, [P_CONST+12];
	ld.const.u32 	%r259, [P_CONST+8];
	ld.const.u32 	%r260, [P_CONST+4];
	ld.const.u32 	%r261, [P_CONST];
	mul.wide.u32 	%rd2664, %r3927, %r76;
	cvt.u32.u64 	%r2382, %rd2664;
	shr.u64 	%rd2665, %rd2664, 32;
	mul.wide.u32 	%rd2666, %r3926, %r76;
	add.s64 	%rd2667, %rd2665, %rd2666;
	shr.u64 	%rd2668, %rd2667, 32;
	mul.wide.u32 	%rd2669, %r3925, %r76;
	add.s64 	%rd2670, %rd2668, %rd2669;
	shr.u64 	%rd2671, %rd2670, 32;
	mul.wide.u32 	%rd2672, %r3924, %r76;
	add.s64 	%rd2673, %rd2671, %rd2672;
	shr.u64 	%rd2674, %rd2673, 32;
	mul.wide.u32 	%rd2675, %r3923, %r76;
	add.s64 	%rd2676, %rd2674, %rd2675;
	shr.u64 	%rd2677, %rd2676, 32;
	mul.wide.u32 	%rd2678, %r3922, %r76;
	add.s64 	%rd2679, %rd2677, %rd2678;
	shr.u64 	%rd2680, %rd2679, 32;
	mul.wide.u32 	%rd2681, %r3921, %r76;
	add.s64 	%rd2682, %rd2680, %rd2681;
	shr.u64 	%rd2683, %rd2682, 32;
	mul.wide.u32 	%rd2684, %r3920, %r76;
	add.s64 	%rd2685, %rd2683, %rd2684;
	shr.u64 	%rd2686, %rd2685, 32;
	mul.wide.u32 	%rd2687, %r3927, %r75;
	and.b64  	%rd2688, %rd2667, 4294967295;
	add.s64 	%rd2689, %rd2687, %rd2688;
	shr.u64 	%rd2690, %rd2689, 32;
	mul.wide.u32 	%rd2691, %r3926, %r75;
	and.b64  	%rd2692, %rd2670, 4294967295;
	add.s64 	%rd2693, %rd2690, %rd2692;
	add.s64 	%rd2694, %rd2693, %rd2691;
	shr.u64 	%rd2695, %rd2694, 32;
	mul.wide.u32 	%rd2696, %r3925, %r75;
	and.b64  	%rd2697, %rd2673, 4294967295;
	add.s64 	%rd2698, %rd2695, %rd2697;
	add.s64 	%rd2699, %rd2698, %rd2696;
	shr.u64 	%rd2700, %rd2699, 32;
	mul.wide.u32 	%rd2701, %r3924, %r75;
	and.b64  	%rd2702, %rd2676, 4294967295;
	add.s64 	%rd2703, %rd2700, %rd2702;
	add.s64 	%rd2704, %rd2703, %rd2701;
	shr.u64 	%rd2705, %rd2704, 32;
	mul.wide.u32 	%rd2706, %r3923, %r75;
	and.b64  	%rd2707, %rd2679, 4294967295;
	add.s64 	%rd2708, %rd2705, %rd2707;
	add.s64 	%rd2709, %rd2708, %rd2706;
	shr.u64 	%rd2710, %rd2709, 32;
	mul.wide.u32 	%rd2711, %r3922, %r75;
	and.b64  	%rd2712, %rd2682, 4294967295;
	add.s64 	%rd2713, %rd2710, %rd2712;
	add.s64 	%rd2714, %rd2713, %rd2711;
	shr.u64 	%rd2715, %rd2714, 32;
	mul.wide.u32 	%rd2716, %r3921, %r75;
	and.b64  	%rd2717, %rd2685, 4294967295;
	add.s64 	%rd2718, %rd2715, %rd2717;
	add.s64 	%rd2719, %rd2718, %rd2716;
	shr.u64 	%rd2720, %rd2719, 32;
	mul.wide.u32 	%rd2721, %r3920, %r75;
	add.s64 	%rd2722, %rd2720, %rd2686;
	add.s64 	%rd2723, %rd2722, %rd2721;
	shr.u64 	%rd2724, %rd2723, 32;
	mul.wide.u32 	%rd2725, %r3927, %r74;
	and.b64  	%rd2726, %rd2694, 4294967295;
	add.s64 	%rd2727, %rd2725, %rd2726;
	shr.u64 	%rd2728, %rd2727, 32;
	mul.wide.u32 	%rd2729, %r3926, %r74;
	and.b64  	%rd2730, %rd2699, 4294967295;
	add.s64 	%rd2731, %rd2728, %rd2730;
	add.s64 	%rd2732, %rd2731, %rd2729;
	shr.u64 	%rd2733, %rd2732, 32;
	mul.wide.u32 	%rd2734, %r3925, %r74;
	and.b64  	%rd2735, %rd2704, 4294967295;
	add.s64 	%rd2736, %rd2733, %rd2735;
	add.s64 	%rd2737, %rd2736, %rd2734;
	shr.u64 	%rd2738, %rd2737, 32;
	mul.wide.u32 	%rd2739, %r3924, %r74;
	and.b64  	%rd2740, %rd2709, 4294967295;
	add.s64 	%rd2741, %rd2738, %rd2740;
	add.s64 	%rd2742, %rd2741, %rd2739;
	shr.u64 	%rd2743, %rd2742, 32;
	mul.wide.u32 	%rd2744, %r3923, %r74;
	and.b64  	%rd2745, %rd2714, 4294967295;
	add.s64 	%rd2746, %rd2743, %rd2745;
	add.s64 	%rd2747, %rd2746, %rd2744;
	shr.u64 	%rd2748, %rd2747, 32;
	mul.wide.u32 	%rd2749, %r3922, %r74;
	and.b64  	%rd2750, %rd2719, 4294967295;
	add.s64 	%rd2751, %rd2748, %rd2750;
	add.s64 	%rd2752, %rd2751, %rd2749;
	shr.u64 	%rd2753, %rd2752, 32;
	mul.wide.u32 	%rd2754, %r3921, %r74;
	and.b64  	%rd2755, %rd2723, 4294967295;
	add.s64 	%rd2756, %rd2753, %rd2755;
	add.s64 	%rd2757, %rd2756, %rd2754;
	shr.u64 	%rd2758, %rd2757, 32;
	mul.wide.u32 	%rd2759, %r3920, %r74;
	add.s64 	%rd2760, %rd2758, %rd2724;
	add.s64 	%rd2761, %rd2760, %rd2759;
	shr.u64 	%rd2762, %rd2761, 32;
	mul.wide.u32 	%rd2763, %r3927, %r73;
	and.b64  	%rd2764, %rd2732, 4294967295;
	add.s64 	%rd2765, %rd2763, %rd2764;
	shr.u64 	%rd2766, %rd2765, 32;
	mul.wide.u32 	%rd2767, %r3926, %r73;
	and.b64  	%rd2768, %rd2737, 4294967295;
	add.s64 	%rd2769, %rd2766, %rd2768;
	add.s64 	%rd2770, %rd2769, %rd2767;
	shr.u64 	%rd2771, %rd2770, 32;
	mul.wide.u32 	%rd2772, %r3925, %r73;
	and.b64  	%rd2773, %rd2742, 4294967295;
	add.s64 	%rd2774, %rd2771, %rd2773;
	add.s64 	%rd2775, %rd2774, %rd2772;
	shr.u64 	%rd2776, %rd2775, 32;
	mul.wide.u32 	%rd2777, %r3924, %r73;
	and.b64  	%rd2778, %rd2747, 4294967295;
	add.s64 	%rd2779, %rd2776, %rd2778;
	add.s64 	%rd2780, %rd2779, %rd2777;
	shr.u64 	%rd2781, %rd2780, 32;
	mul.wide.u32 	%rd2782, %r3923, %r73;
	and.b64  	%rd2783, %rd2752, 4294967295;
	add.s64 	%rd2784, %rd2781, %rd2783;
	add.s64 	%rd2785, %rd2784, %rd2782;
	shr.u64 	%rd2786, %rd2785, 32;
	mul.wide.u32 	%rd2787, %r3922, %r73;
	and.b64  	%rd2788, %rd2757, 4294967295;
	add.s64 	%rd2789, %rd2786, %rd2788;
	add.s64 	%rd2790, %rd2789, %rd2787;
	shr.u64 	%rd2791, %rd2790, 32;
	mul.wide.u32 	%rd2792, %r3921, %r73;
	and.b64  	%rd2793, %rd2761, 4294967295;
	add.s64 	%rd2794, %rd2791, %rd2793;
	add.s64 	%rd2795, %rd2794, %rd2792;
	shr.u64 	%rd2796, %rd2795, 32;
	mul.wide.u32 	%rd2797, %r3920, %r73;
	add.s64 	%rd2798, %rd2796, %rd2762;
	add.s64 	%rd2799, %rd2798, %rd2797;
	shr.u64 	%rd2800, %rd2799, 32;
	mul.wide.u32 	%rd2801, %r3927, %r72;
	and.b64  	%rd2802, %rd2770, 4294967295;
	add.s64 	%rd2803, %rd2801, %rd2802;
	shr.u64 	%rd2804, %rd2803, 32;
	mul.wide.u32 	%rd2805, %r3926, %r72;
	and.b64  	%rd2806, %rd2775, 4294967295;
	add.s64 	%rd2807, %rd2804, %rd2806;
	add.s64 	%rd2808, %rd2807, %rd2805;
	shr.u64 	%rd2809, %rd2808, 32;
	mul.wide.u32 	%rd2810, %r3925, %r72;
	and.b64  	%rd2811, %rd2780, 4294967295;
	add.s64 	%rd2812, %rd2809, %rd2811;
	add.s64 	%rd2813, %rd2812, %rd2810;
	shr.u64 	%rd2814, %rd2813, 32;
	mul.wide.u32 	%rd2815, %r3924, %r72;
	and.b64  	%rd2816, %rd2785, 4294967295;
	add.s64 	%rd2817, %rd2814, %rd2816;
	add.s64 	%rd2818, %rd2817, %rd2815;
	shr.u64 	%rd2819, %rd2818, 32;
	mul.wide.u32 	%rd2820, %r3923, %r72;
	and.b64  	%rd2821, %rd2790, 4294967295;
	add.s64 	%rd2822, %rd2819, %rd2821;
	add.s64 	%rd2823, %rd2822, %rd2820;
	shr.u64 	%rd2824, %rd2823, 32;
	mul.wide.u32 	%rd2825, %r3922, %r72;
	and.b64  	%rd2826, %rd2795, 4294967295;
	add.s64 	%rd2827, %rd2824, %rd2826;
	add.s64 	%rd2828, %rd2827, %rd2825;
	shr.u64 	%rd2829, %rd2828, 32;
	mul.wide.u32 	%rd2830, %r3921, %r72;
	and.b64  	%rd2831, %rd2799, 4294967295;
	add.s64 	%rd2832, %rd2829, %rd2831;
	add.s64 	%rd2833, %rd2832, %rd2830;
	shr.u64 	%rd2834, %rd2833, 32;
	mul.wide.u32 	%rd2835, %r3920, %r72;
	add.s64 	%rd2836, %rd2834, %rd2800;
	add.s64 	%rd2837, %rd2836, %rd2835;
	shr.u64 	%rd2838, %rd2837, 32;
	mul.wide.u32 	%rd2839, %r3927, %r71;
	and.b64  	%rd2840, %rd2808, 4294967295;
	add.s64 	%rd2841, %rd2839, %rd2840;
	shr.u64 	%rd2842, %rd2841, 32;
	mul.wide.u32 	%rd2843, %r3926, %r71;
	and.b64  	%rd2844, %rd2813, 4294967295;
	add.s64 	%rd2845, %rd2842, %rd2844;
	add.s64 	%rd2846, %rd2845, %rd2843;
	shr.u64 	%rd2847, %rd2846, 32;
	mul.wide.u32 	%rd2848, %r3925, %r71;
	and.b64  	%rd2849, %rd2818, 4294967295;
	add.s64 	%rd2850, %rd2847, %rd2849;
	add.s64 	%rd2851, %rd2850, %rd2848;
	shr.u64 	%rd2852, %rd2851, 32;
	mul.wide.u32 	%rd2853, %r3924, %r71;
	and.b64  	%rd2854, %rd2823, 4294967295;
	add.s64 	%rd2855, %rd2852, %rd2854;
	add.s64 	%rd2856, %rd2855, %rd2853;
	shr.u64 	%rd2857, %rd2856, 32;
	mul.wide.u32 	%rd2858, %r3923, %r71;
	and.b64  	%rd2859, %rd2828, 4294967295;
	add.s64 	%rd2860, %rd2857, %rd2859;
	add.s64 	%rd2861, %rd2860, %rd2858;
	shr.u64 	%rd2862, %rd2861, 32;
	mul.wide.u32 	%rd2863, %r3922, %r71;
	and.b64  	%rd2864, %rd2833, 4294967295;
	add.s64 	%rd2865, %rd2862, %rd2864;
	add.s64 	%rd2866, %rd2865, %rd2863;
	shr.u64 	%rd2867, %rd2866, 32;
	mul.wide.u32 	%rd2868, %r3921, %r71;
	and.b64  	%rd2869, %rd2837, 4294967295;
	add.s64 	%rd2870, %rd2867, %rd2869;
	add.s64 	%rd2871, %rd2870, %rd2868;
	shr.u64 	%rd2872, %rd2871, 32;
	mul.wide.u32 	%rd2873, %r3920, %r71;
	add.s64 	%rd2874, %rd2872, %rd2838;
	add.s64 	%rd2875, %rd2874, %rd2873;
	shr.u64 	%rd2876, %rd2875, 32;
	mul.wide.u32 	%rd2877, %r3927, %r70;
	and.b64  	%rd2878, %rd2846, 4294967295;
	add.s64 	%rd2879, %rd2877, %rd2878;
	shr.u64 	%rd2880, %rd2879, 32;
	mul.wide.u32 	%rd2881, %r3926, %r70;
	and.b64  	%rd2882, %rd2851, 4294967295;
	add.s64 	%rd2883, %rd2880, %rd2882;
	add.s64 	%rd2884, %rd2883, %rd2881;
	shr.u64 	%rd2885, %rd2884, 32;
	mul.wide.u32 	%rd2886, %r3925, %r70;
	and.b64  	%rd2887, %rd2856, 4294967295;
	add.s64 	%rd2888, %rd2885, %rd2887;
	add.s64 	%rd2889, %rd2888, %rd2886;
	shr.u64 	%rd2890, %rd2889, 32;
	mul.wide.u32 	%rd2891, %r3924, %r70;
	and.b64  	%rd2892, %rd2861, 4294967295;
	add.s64 	%rd2893, %rd2890, %rd2892;
	add.s64 	%rd2894, %rd2893, %rd2891;
	shr.u64 	%rd2895, %rd2894, 32;
	mul.wide.u32 	%rd2896, %r3923, %r70;
	and.b64  	%rd2897, %rd2866, 4294967295;
	add.s64 	%rd2898, %rd2895, %rd2897;
	add.s64 	%rd2899, %rd2898, %rd2896;
	shr.u64 	%rd2900, %rd2899, 32;
	mul.wide.u32 	%rd2901, %r3922, %r70;
	and.b64  	%rd2902, %rd2871, 4294967295;
	add.s64 	%rd2903, %rd2900, %rd2902;
	add.s64 	%rd2904, %rd2903, %rd2901;
	shr.u64 	%rd2905, %rd2904, 32;
	mul.wide.u32 	%rd2906, %r3921, %r70;
	and.b64  	%rd2907, %rd2875, 4294967295;
	add.s64 	%rd2908, %rd2905, %rd2907;
	add.s64 	%rd2909, %rd2908, %rd2906;
	shr.u64 	%rd2910, %rd2909, 32;
	mul.wide.u32 	%rd2911, %r3920, %r70;
	add.s64 	%rd2912, %rd2910, %rd2876;
	add.s64 	%rd2913, %rd2912, %rd2911;
	shr.u64 	%rd2914, %rd2913, 32;
	mul.wide.u32 	%rd2915, %r3927, %r69;
	and.b64  	%rd2916, %rd2884, 4294967295;
	add.s64 	%rd2917, %rd2915, %rd2916;
	shr.u64 	%rd2918, %rd2917, 32;
	mul.wide.u32 	%rd2919, %r3926, %r69;
	and.b64  	%rd2920, %rd2889, 4294967295;
	add.s64 	%rd2921, %rd2918, %rd2920;
	add.s64 	%rd2922, %rd2921, %rd2919;
	shr.u64 	%rd2923, %rd2922, 32;
	mul.wide.u32 	%rd2924, %r3925, %r69;
	and.b64  	%rd2925, %rd2894, 4294967295;
	add.s64 	%rd2926, %rd2923, %rd2925;
	add.s64 	%rd2927, %rd2926, %rd2924;
	shr.u64 	%rd2928, %rd2927, 32;
	mul.wide.u32 	%rd2929, %r3924, %r69;
	and.b64  	%rd2930, %rd2899, 4294967295;
	add.s64 	%rd2931, %rd2928, %rd2930;
	add.s64 	%rd2932, %rd2931, %rd2929;
	shr.u64 	%rd2933, %rd2932, 32;
	mul.wide.u32 	%rd2934, %r3923, %r69;
	and.b64  	%rd2935, %rd2904, 4294967295;
	add.s64 	%rd2936, %rd2933, %rd2935;
	add.s64 	%rd2937, %rd2936, %rd2934;
	shr.u64 	%rd2938, %rd2937, 32;
	mul.wide.u32 	%rd2939, %r3922, %r69;
	and.b64  	%rd2940, %rd2909, 4294967295;
	add.s64 	%rd2941, %rd2938, %rd2940;
	add.s64 	%rd2942, %rd2941, %rd2939;
	shr.u64 	%rd2943, %rd2942, 32;
	mul.wide.u32 	%rd2944, %r3921, %r69;
	and.b64  	%rd2945, %rd2913, 4294967295;
	add.s64 	%rd2946, %rd2943, %rd2945;
	add.s64 	%rd2947, %rd2946, %rd2944;
	shr.u64 	%rd2948, %rd2947, 32;
	mul.wide.u32 	%rd2949, %r3920, %r69;
	add.s64 	%rd2950, %rd2948, %rd2914;
	add.s64 	%rd2951, %rd2950, %rd2949;
	{ .reg .b32 tmp; mov.b64 {tmp, %r2383}, %rd2951; }
	ld.const.u32 	%r2384, [MU_P];
	mul.lo.s32 	%r2385, %r2384, %r2382;
	mul.wide.u32 	%rd2952, %r261, %r2385;
	and.b64  	%rd2953, %rd2664, 4294967295;
	add.s64 	%rd2954, %rd2952, %rd2953;
	shr.u64 	%rd2955, %rd2954, 32;
	mul.wide.u32 	%rd2956, %r260, %r2385;
	and.b64  	%rd2957, %rd2689, 4294967295;
	add.s64 	%rd2958, %rd2955, %rd2957;
	add.s64 	%rd2959, %rd2958, %rd2956;
	cvt.u32.u64 	%r2386, %rd2959;
	shr.u64 	%rd2960, %rd2959, 32;
	mul.wide.u32 	%rd2961, %r259, %r2385;
	and.b64  	%rd2962, %rd2727, 4294967295;
	add.s64 	%rd2963, %rd2960, %rd2962;
	add.s64 	%rd2964, %rd2963, %rd2961;
	shr.u64 	%rd2965, %rd2964, 32;
	mul.wide.u32 	%rd2966, %r258, %r2385;
	and.b64  	%rd2967, %rd2765, 4294967295;
	add.s64 	%rd2968, %rd2965, %rd2967;
	add.s64 	%rd2969, %rd2968, %rd2966;
	shr.u64 	%rd2970, %rd2969, 32;
	mul.wide.u32 	%rd2971, %r257, %r2385;
	and.b64  	%rd2972, %rd2803, 4294967295;
	add.s64 	%rd2973, %rd2970, %rd2972;
	add.s64 	%rd2974, %rd2973, %rd2971;
	shr.u64 	%rd2975, %rd2974, 32;
	mul.wide.u32 	%rd2976, %r256, %r2385;
	and.b64  	%rd2977, %rd2841, 4294967295;
	add.s64 	%rd2978, %rd2975, %rd2977;
	add.s64 	%rd2979, %rd2978, %rd2976;
	shr.u64 	%rd2980, %rd2979, 32;
	mul.wide.u32 	%rd2981, %r255, %r2385;
	and.b64  	%rd2982, %rd2879, 4294967295;
	add.s64 	%rd2983, %rd2980, %rd2982;
	add.s64 	%rd2984, %rd2983, %rd2981;
	shr.u64 	%rd2985, %rd2984, 32;
	mul.wide.u32 	%rd2986, %r254, %r2385;
	and.b64  	%rd2987, %rd2917, 4294967295;
	add.s64 	%rd2988, %rd2985, %rd2987;
	add.s64 	%rd2989, %rd2988, %rd2986;
	shr.u64 	%rd2990, %rd2989, 32;
	and.b64  	%rd2991, %rd2922, 4294967295;
	add.s64 	%rd2992, %rd2990, %rd2991;
	shr.u64 	%rd2993, %rd2992, 32;
	and.b64  	%rd2994, %rd2927, 4294967295;
	add.s64 	%rd2995, %rd2993, %rd2994;
	shr.u64 	%rd2996, %rd2995, 32;
	and.b64  	%rd2997, %rd2932, 4294967295;
	add.s64 	%rd2998, %rd2996, %rd2997;
	shr.u64 	%rd2999, %rd2998, 32;
	and.b64  	%rd3000, %rd2937, 4294967295;
	add.s64 	%rd3001, %rd2999, %rd3000;
	shr.u64 	%rd3002, %rd3001, 32;
	and.b64  	%rd3003, %rd2942, 4294967295;
	add.s64 	%rd3004, %rd3002, %rd3003;
	shr.u64 	%rd3005, %rd3004, 32;
	and.b64  	%rd3006, %rd2947, 4294967295;
	add.s64 	%rd3007, %rd3005, %rd3006;
	shr.u64 	%rd3008, %rd3007, 32;
	and.b64  	%rd3009, %rd2951, 4294967295;
	add.s64 	%rd3010, %rd3008, %rd3009;
	{ .reg .b32 tmp; mov.b64 {tmp, %r2387}, %rd3010; }
	add.s32 	%r2388, %r2383, %r2387;
	mul.lo.s32 	%r2389, %r2384, %r2386;
	mul.wide.u32 	%rd3011, %r261, %r2389;
	and.b64  	%rd3012, %rd2959, 4294967295;
	add.s64 	%rd3013, %rd3011, %rd3012;
	shr.u64 	%rd3014, %rd3013, 32;
	mul.wide.u32 	%rd3015, %r260, %r2389;
	and.b64  	%rd3016, %rd2964, 4294967295;
	add.s64 	%rd3017, %rd3014, %rd3016;
	add.s64 	%rd3018, %rd3017, %rd3015;
	cvt.u32.u64 	%r2390, %rd3018;
	shr.u64 	%rd3019, %rd3018, 32;
	mul.wide.u32 	%rd3020, %r259, %r2389;
	and.b64  	%rd3021, %rd2969, 4294967295;
	add.s64 	%rd3022, %rd3019, %rd3021;
	add.s64 	%rd3023, %rd3022, %rd3020;
	shr.u64 	%rd3024, %rd3023, 32;
	mul.wide.u32 	%rd3025, %r258, %r2389;
	and.b64  	%rd3026, %rd2974, 4294967295;
	add.s64 	%rd3027, %rd3024, %rd3026;
	add.s64 	%rd3028, %rd3027, %rd3025;
	shr.u64 	%rd3029, %rd3028, 32;
	mul.wide.u32 	%rd3030, %r257, %r2389;
	and.b64  	%rd3031, %rd2979, 4294967295;
	add.s64 	%rd3032, %rd3029, %rd3031;
	add.s64 	%rd3033, %rd3032, %rd3030;
	shr.u64 	%rd3034, %rd3033, 32;
	mul.wide.u32 	%rd3035, %r256, %r2389;
	and.b64  	%rd3036, %rd2984, 4294967295;
	add.s64 	%rd3037, %rd3034, %rd3036;
	add.s64 	%rd3038, %rd3037, %rd3035;
	shr.u64 	%rd3039, %rd3038, 32;
	mul.wide.u32 	%rd3040, %r255, %r2389;
	and.b64  	%rd3041, %rd2989, 4294967295;
	add.s64 	%rd3042, %rd3039, %rd3041;
	add.s64 	%rd3043, %rd3042, %rd3040;
	shr.u64 	%rd3044, %rd3043, 32;
	mul.wide.u32 	%rd3045, %r254, %r2389;
	and.b64  	%rd3046, %rd2992, 4294967295;
	add.s64 	%rd3047, %rd3044, %rd3046;
	add.s64 	%rd3048, %rd3047, %rd3045;
	shr.u64 	%rd3049, %rd3048, 32;
	and.b64  	%rd3050, %rd2995, 4294967295;
	add.s64 	%rd3051, %rd3049, %rd3050;
	shr.u64 	%rd3052, %rd3051, 32;
	and.b64  	%rd3053, %rd2998, 4294967295;
	add.s64 	%rd3054, %rd3052, %rd3053;
	shr.u64 	%rd3055, %rd3054, 32;
	and.b64  	%rd3056, %rd3001, 4294967295;
	add.s64 	%rd3057, %rd3055, %rd3056;
	shr.u64 	%rd3058, %rd3057, 32;
	and.b64  	%rd3059, %rd3004, 4294967295;
	add.s64 	%rd3060, %rd3058, %rd3059;
	shr.u64 	%rd3061, %rd3060, 32;
	and.b64  	%rd3062, %rd3007, 4294967295;
	add.s64 	%rd3063, %rd3061, %rd3062;
	shr.u64 	%rd3064, %rd3063, 32;
	and.b64  	%rd3065, %rd3010, 4294967295;
	add.s64 	%rd3066, %rd3064, %rd3065;
	{ .reg .b32 tmp; mov.b64 {tmp, %r2391}, %rd3066; }
	add.s32 	%r2392, %r2388, %r2391;
	mul.lo.s32 	%r2393, %r2384, %r2390;
	mul.wide.u32 	%rd3067, %r261, %r2393;
	and.b64  	%rd3068, %rd3018, 4294967295;
	add.s64 	%rd3069, %rd3067, %rd3068;
	shr.u64 	%rd3070, %rd3069, 32;
	mul.wide.u32 	%rd3071, %r260, %r2393;
	and.b64  	%rd3072, %rd3023, 4294967295;
	add.s64 	%rd3073, %rd3070, %rd3072;
	add.s64 	%rd3074, %rd3073, %rd3071;
	cvt.u32.u64 	%r2394, %rd3074;
	shr.u64 	%rd3075, %rd3074, 32;
	mul.wide.u32 	%rd3076, %r259, %r2393;
	and.b64  	%rd3077, %rd3028, 4294967295;
	add.s64 	%rd3078, %rd3075, %rd3077;
	add.s64 	%rd3079, %rd3078, %rd3076;
	shr.u64 	%rd3080, %rd3079, 32;
	mul.wide.u32 	%rd3081, %r258, %r2393;
	and.b64  	%rd3082, %rd3033, 4294967295;
	add.s64 	%rd3083, %rd3080, %rd3082;
	add.s64 	%rd3084, %rd3083, %rd3081;
	shr.u64 	%rd3085, %rd3084, 32;
	mul.wide.u32 	%rd3086, %r257, %r2393;
	and.b64  	%rd3087, %rd3038, 4294967295;
	add.s64 	%rd3088, %rd3085, %rd3087;
	add.s64 	%rd3089, %rd3088, %rd3086;
	shr.u64 	%rd3090, %rd3089, 32;
	mul.wide.u32 	%rd3091, %r256, %r2393;
	and.b64  	%rd3092, %rd3043, 4294967295;
	add.s64 	%rd3093, %rd3090, %rd3092;
	add.s64 	%rd3094, %rd3093, %rd3091;
	shr.u64 	%rd3095, %rd3094, 32;
	mul.wide.u32 	%rd3096, %r255, %r2393;
	and.b64  	%rd3097, %rd3048, 4294967295;
	add.s64 	%rd3098, %rd3095, %rd3097;
	add.s64 	%rd3099, %rd3098, %rd3096;
	shr.u64 	%rd3100, %rd3099, 32;
	mul.wide.u32 	%rd3101, %r254, %r2393;
	and.b64  	%rd3102, %rd3051, 4294967295;
	add.s64 	%rd3103, %rd3100, %rd3102;
	add.s64 	%rd3104, %rd3103, %rd3101;
	shr.u64 	%rd3105, %rd3104, 32;
	and.b64  	%rd3106, %rd3054, 4294967295;
	add.s64 	%rd3107, %rd3105, %rd3106;
	shr.u64 	%rd3108, %rd3107, 32;
	and.b64  	%rd3109, %rd3057, 4294967295;
	add.s64 	%rd3110, %rd3108, %rd3109;
	shr.u64 	%rd3111, %rd3110, 32;
	and.b64  	%rd3112, %rd3060, 4294967295;
	add.s64 	%rd3113, %rd3111, %rd3112;
	shr.u64 	%rd3114, %rd3113, 32;
	and.b64  	%rd3115, %rd3063, 4294967295;
	add.s64 	%rd3116, %rd3114, %rd3115;
	shr.u64 	%rd3117, %rd3116, 32;
	and.b64  	%rd3118, %rd3066, 4294967295;
	add.s64 	%rd3119, %rd3117, %rd3118;
	{ .reg .b32 tmp; mov.b64 {tmp, %r2395}, %rd3119; }
	add.s32 	%r2396, %r2392, %r2395;
	mul.lo.s32 	%r2397, %r2384, %r2394;
	mul.wide.u32 	%rd3120, %r261, %r2397;
	and.b64  	%rd3121, %rd3074, 4294967295;
	add.s64 	%rd3122, %rd3120, %rd3121;
	shr.u64 	%rd3123, %rd3122, 32;
	mul.wide.u32 	%rd3124, %r260, %r2397;
	and.b64  	%rd3125, %rd3079, 4294967295;
	add.s64 	%rd3126, %rd3123, %rd3125;
	add.s64 	%rd3127, %rd3126, %rd3124;
	cvt.u32.u64 	%r2398, %rd3127;
	shr.u64 	%rd3128, %rd3127, 32;
	mul.wide.u32 	%rd3129, %r259, %r2397;
	and.b64  	%rd3130, %rd3084, 4294967295;
	add.s64 	%rd3131, %rd3128, %rd3130;
	add.s64 	%rd3132, %rd3131, %rd3129;
	shr.u64 	%rd3133, %rd3132, 32;
	mul.wide.u32 	%rd3134, %r258, %r2397;
	and.b64  	%rd3135, %rd3089, 4294967295;
	add.s64 	%rd3136, %rd3133, %rd3135;
	add.s64 	%rd3137, %rd3136, %rd3134;
	shr.u64 	%rd3138, %rd3137, 32;
	mul.wide.u32 	%rd3139, %r257, %r2397;
	and.b64  	%rd3140, %rd3094, 4294967295;
	add.s64 	%rd3141, %rd3138, %rd3140;
	add.s64 	%rd3142, %rd3141, %rd3139;
	shr.u64 	%rd3143, %rd3142, 32;
	mul.wide.u32 	%rd3144, %r256, %r2397;
	and.b64  	%rd3145, %rd3099, 4294967295;
	add.s64 	%rd3146, %rd3143, %rd3145;
	add.s64 	%rd3147, %rd3146, %rd3144;
	shr.u64 	%rd3148, %rd3147, 32;
	mul.wide.u32 	%rd3149, %r255, %r2397;
	and.b64  	%rd3150, %rd3104, 4294967295;
	add.s64 	%rd3151, %rd3148, %rd3150;
	add.s64 	%rd3152, %rd3151, %rd3149;
	shr.u64 	%rd3153, %rd3152, 32;
	mul.wide.u32 	%rd3154, %r254, %r2397;
	and.b64  	%rd3155, %rd3107, 4294967295;
	add.s64 	%rd3156, %rd3153, %rd3155;
	add.s64 	%rd3157, %rd3156, %rd3154;
	shr.u64 	%rd3158, %rd3157, 32;
	and.b64  	%rd3159, %rd3110, 4294967295;
	add.s64 	%rd3160, %rd3158, %rd3159;
	shr.u64 	%rd3161, %rd3160, 32;
	and.b64  	%rd3162, %rd3113, 4294967295;
	add.s64 	%rd3163, %rd3161, %rd3162;
	shr.u64 	%rd3164, %rd3163, 32;
	and.b64  	%rd3165, %rd3116, 4294967295;
	add.s64 	%rd3166, %rd3164, %rd3165;
	shr.u64 	%rd3167, %rd3166, 32;
	and.b64  	%rd3168, %rd3119, 4294967295;
	add.s64 	%rd3169, %rd3167, %rd3168;
	{ .reg .b32 tmp; mov.b64 {tmp, %r2399}, %rd3169; }
	add.s32 	%r2400, %r2396, %r2399;
	mul.lo.s32 	%r2401, %r2384, %r2398;
	mul.wide.u32 	%rd3170, %r261, %r2401;
	and.b64  	%rd3171, %rd3127, 4294967295;
	add.s64 	%rd3172, %rd3170, %rd3171;
	shr.u64 	%rd3173, %rd3172, 32;
	mul.wide.u32 	%rd3174, %r260, %r2401;
	and.b64  	%rd3175, %rd3132, 4294967295;
	add.s64 	%rd3176, %rd3173, %rd3175;
	add.s64 	%rd3177, %rd3176, %rd3174;
	cvt.u32.u64 	%r2402, %rd3177;
	shr.u64 	%rd3178, %rd3177, 32;
	mul.wide.u32 	%rd3179, %r259, %r2401;
	and.b64  	%rd3180, %rd3137, 4294967295;
	add.s64 	%rd3181, %rd3178, %rd3180;
	add.s64 	%rd3182, %rd3181, %rd3179;
	shr.u64 	%rd3183, %rd3182, 32;
	mul.wide.u32 	%rd3184, %r258, %r2401;
	and.b64  	%rd3185, %rd3142, 4294967295;
	add.s64 	%rd3186, %rd3183, %rd3185;
	add.s64 	%rd3187, %rd3186, %rd3184;
	shr.u64 	%rd3188, %rd3187, 32;
	mul.wide.u32 	%rd3189, %r257, %r2401;
	and.b64  	%rd3190, %rd3147, 4294967295;
	add.s64 	%rd3191, %rd3188, %rd3190;
	add.s64 	%rd3192, %rd3191, %rd3189;
	shr.u64 	%rd3193, %rd3192, 32;
	mul.wide.u32 	%rd3194, %r256, %r2401;
	and.b64  	%rd3195, %rd3152, 4294967295;
	add.s64 	%rd3196, %rd3193, %rd3195;
	add.s64 	%rd3197, %rd3196, %rd3194;
	shr.u64 	%rd3198, %rd3197, 32;
	mul.wide.u32 	%rd3199, %r255, %r2401;
	and.b64  	%rd3200, %rd3157, 4294967295;
	add.s64 	%rd3201, %rd3198, %rd3200;
	add.s64 	%rd3202, %rd3201, %rd3199;
	shr.u64 	%rd3203, %rd3202, 32;
	mul.wide.u32 	%rd3204, %r254, %r2401;
	and.b64  	%rd3205, %rd3160, 4294967295;
	add.s64 	%rd3206, %rd3203, %rd3205;
	add.s64 	%rd3207, %rd3206, %rd3204;
	shr.u64 	%rd3208, %rd3207, 32;
	and.b64  	%rd3209, %rd3163, 4294967295;
	add.s64 	%rd3210, %rd3208, %rd3209;
	shr.u64 	%rd3211, %rd3210, 32;
	and.b64  	%rd3212, %rd3166, 4294967295;
	add.s64 	%rd3213, %rd3211, %rd3212;
	shr.u64 	%rd3214, %rd3213, 32;
	and.b64  	%rd3215, %rd3169, 4294967295;
	add.s64 	%rd3216, %rd3214, %rd3215;
	{ .reg .b32 tmp; mov.b64 {tmp, %r2403}, %rd3216; }
	add.s32 	%r2404, %r2400, %r2403;
	mul.lo.s32 	%r2405, %r2384, %r2402;
	mul.wide.u32 	%rd3217, %r261, %r2405;
	and.b64  	%rd3218, %rd3177, 4294967295;
	add.s64 	%rd3219, %rd3217, %rd3218;
	shr.u64 	%rd3220, %rd3219, 32;
	mul.wide.u32 	%rd3221, %r260, %r2405;
	and.b64  	%rd3222, %rd3182, 4294967295;
	add.s64 	%rd3223, %rd3220, %rd3222;
	add.s64 	%rd3224, %rd3223, %rd3221;
	cvt.u32.u64 	%r2406, %rd3224;
	shr.u64 	%rd3225, %rd3224, 32;
	mul.wide.u32 	%rd3226, %r259, %r2405;
	and.b64  	%rd3227, %rd3187, 4294967295;
	add.s64 	%rd3228, %rd3225, %rd3227;
	add.s64 	%rd3229, %rd3228, %rd3226;
	shr.u64 	%rd3230, %rd3229, 32;
	mul.wide.u32 	%rd3231, %r258, %r2405;
	and.b64  	%rd3232, %rd3192, 4294967295;
	add.s64 	%rd3233, %rd3230, %rd3232;
	add.s64 	%rd3234, %rd3233, %rd3231;
	shr.u64 	%rd3235, %rd3234, 32;
	mul.wide.u32 	%rd3236, %r257, %r2405;
	and.b64  	%rd3237, %rd3197, 4294967295;
	add.s64 	%rd3238, %rd3235, %rd3237;
	add.s64 	%rd3239, %rd3238, %rd3236;
	shr.u64 	%rd3240, %rd3239, 32;
	mul.wide.u32 	%rd3241, %r256, %r2405;
	and.b64  	%rd3242, %rd3202, 4294967295;
	add.s64 	%rd3243, %rd3240, %rd3242;
	add.s64 	%rd3244, %rd3243, %rd3241;
	shr.u64 	%rd3245, %rd3244, 32;
	mul.wide.u32 	%rd3246, %r255, %r2405;
	and.b64  	%rd3247, %rd3207, 4294967295;
	add.s64 	%rd3248, %rd3245, %rd3247;
	add.s64 	%rd3249, %rd3248, %rd3246;
	shr.u64 	%rd3250, %rd3249, 32;
	mul.wide.u32 	%rd3251, %r254, %r2405;
	and.b64  	%rd3252, %rd3210, 4294967295;
	add.s64 	%rd3253, %rd3250, %rd3252;
	add.s64 	%rd3254, %rd3253, %rd3251;
	shr.u64 	%rd3255, %rd3254, 32;
	and.b64  	%rd3256, %rd3213, 4294967295;
	add.s64 	%rd3257, %rd3255, %rd3256;
	shr.u64 	%rd3258, %rd3257, 32;
	and.b64  	%rd3259, %rd3216, 4294967295;
	add.s64 	%rd3260, %rd3258, %rd3259;
	{ .reg .b32 tmp; mov.b64 {tmp, %r2407}, %rd3260; }
	add.s32 	%r2408, %r2404, %r2407;
	mul.lo.s32 	%r2409, %r2384, %r2406;
	mul.wide.u32 	%rd3261, %r261, %r2409;
	and.b64  	%rd3262, %rd3224, 4294967295;
	add.s64 	%rd3263, %rd3261, %rd3262;
	shr.u64 	%rd3264, %rd3263, 32;
	mul.wide.u32 	%rd3265, %r260, %r2409;
	and.b64  	%rd3266, %rd3229, 4294967295;
	add.s64 	%rd3267, %rd3264, %rd3266;
	add.s64 	%rd3268, %rd3267, %rd3265;
	cvt.u32.u64 	%r2410, %rd3268;
	shr.u64 	%rd3269, %rd3268, 32;
	mul.wide.u32 	%rd3270, %r259, %r2409;
	and.b64  	%rd3271, %rd3234, 4294967295;
	add.s64 	%rd3272, %rd3269, %rd3271;
	add.s64 	%rd3273, %rd3272, %rd3270;
	shr.u64 	%rd3274, %rd3273, 32;
	mul.wide.u32 	%rd3275, %r258, %r2409;
	and.b64  	%rd3276, %rd3239, 4294967295;
	add.s64 	%rd3277, %rd3274, %rd3276;
	add.s64 	%rd3278, %rd3277, %rd3275;
	shr.u64 	%rd3279, %rd3278, 32;
	mul.wide.u32 	%rd3280, %r257, %r2409;
	and.b64  	%rd3281, %rd3244, 4294967295;
	add.s64 	%rd3282, %rd3279, %rd3281;
	add.s64 	%rd3283, %rd3282, %rd3280;
	shr.u64 	%rd3284, %rd3283, 32;
	mul.wide.u32 	%rd3285, %r256, %r2409;
	and.b64  	%rd3286, %rd3249, 4294967295;
	add.s64 	%rd3287, %rd3284, %rd3286;
	add.s64 	%rd3288, %rd3287, %rd3285;
	shr.u64 	%rd3289, %rd3288, 32;
	mul.wide.u32 	%rd3290, %r255, %r2409;
	and.b64  	%rd3291, %rd3254, 4294967295;
	add.s64 	%rd3292, %rd3289, %rd3291;
	add.s64 	%rd3293, %rd3292, %rd3290;
	shr.u64 	%rd3294, %rd3293, 32;
	mul.wide.u32 	%rd3295, %r254, %r2409;
	and.b64  	%rd3296, %rd3257, 4294967295;
	add.s64 	%rd3297, %rd3294, %rd3296;
	add.s64 	%rd3298, %rd3297, %rd3295;
	shr.u64 	%rd3299, %rd3298, 32;
	and.b64  	%rd3300, %rd3260, 4294967295;
	add.s64 	%rd3301, %rd3299, %rd3300;
	{ .reg .b32 tmp; mov.b64 {tmp, %r2411}, %rd3301; }
	add.s32 	%r2412, %r2408, %r2411;
	mul.lo.s32 	%r2413, %r2384, %r2410;
	mul.wide.u32 	%rd3302, %r261, %r2413;
	and.b64  	%rd3303, %rd3268, 4294967295;
	add.s64 	%rd3304, %rd3302, %rd3303;
	shr.u64 	%rd3305, %rd3304, 32;
	mul.wide.u32 	%rd3306, %r260, %r2413;
	and.b64  	%rd3307, %rd3273, 4294967295;
	add.s64 	%rd3308, %rd3305, %rd3307;
	add.s64 	%rd3309, %rd3308, %rd3306;
	cvt.u32.u64 	%r3951, %rd3309;
	shr.u64 	%rd3310, %rd3309, 32;
	mul.wide.u32 	%rd3311, %r259, %r2413;
	and.b64  	%rd3312, %rd3278, 4294967295;
	add.s64 	%rd3313, %rd3310, %rd3312;
	add.s64 	%rd3314, %rd3313, %rd3311;
	cvt.u32.u64 	%r3950, %rd3314;
	shr.u64 	%rd3315, %rd3314, 32;
	mul.wide.u32 	%rd3316, %r258, %r2413;
	and.b64  	%rd3317, %rd3283, 4294967295;
	add.s64 	%rd3318, %rd3315, %rd3317;
	add.s64 	%rd3319, %rd3318, %rd3316;
	cvt.u32.u64 	%r3949, %rd3319;
	shr.u64 	%rd3320, %rd3319, 32;
	mul.wide.u32 	%rd3321, %r257, %r2413;
	and.b64  	%rd3322, %rd3288, 4294967295;
	add.s64 	%rd3323, %rd3320, %rd3322;
	add.s64 	%rd3324, %rd3323, %rd3321;
	cvt.u32.u64 	%r3948, %rd3324;
	shr.u64 	%rd3325, %rd3324, 32;
	mul.wide.u32 	%rd3326, %r256, %r2413;
	and.b64  	%rd3327, %rd3293, 4294967295;
	add.s64 	%rd3328, %rd3325, %rd3327;
	add.s64 	%rd3329, %rd3328, %rd3326;
	cvt.u32.u64 	%r3947, %rd3329;
	shr.u64 	%rd3330, %rd3329, 32;
	mul.wide.u32 	%rd3331, %r255, %r2413;
	and.b64  	%rd3332, %rd3298, 4294967295;
	add.s64 	%rd3333, %rd3330, %rd3332;
	add.s64 	%rd3334, %rd3333, %rd3331;
	cvt.u32.u64 	%r3946, %rd3334;
	shr.u64 	%rd3335, %rd3334, 32;
	mul.wide.u32 	%rd3336, %r254, %r2413;
	and.b64  	%rd3337, %rd3301, 4294967295;
	add.s64 	%rd3338, %rd3335, %rd3337;
	add.s64 	%rd3339, %rd3338, %rd3336;
	cvt.u32.u64 	%r3945, %rd3339;
	{ .reg .b32 tmp; mov.b64 {tmp, %r2414}, %rd3339; }
	add.s32 	%r3944, %r2412, %r2414;
	setp.gt.u32 	%p90, %r3944, %r254;
	@%p90 bra 	$L__BB0_103;
	setp.lt.u32 	%p91, %r3944, %r254;
	@%p91 bra 	$L__BB0_104;
	setp.lt.u32 	%p92, %r255, %r3945;
	@%p92 bra 	$L__BB0_103;
	setp.gt.u32 	%p93, %r255, %r3945;
	@%p93 bra 	$L__BB0_104;
	setp.lt.u32 	%p94, %r256, %r3946;
	@%p94 bra 	$L__BB0_103;
	setp.gt.u32 	%p95, %r256, %r3946;
	@%p95 bra 	$L__BB0_104;
	setp.lt.u32 	%p96, %r257, %r3947;
	@%p96 bra 	$L__BB0_103;
	setp.gt.u32 	%p97, %r257, %r3947;
	@%p97 bra 	$L__BB0_104;
	setp.lt.u32 	%p98, %r258, %r3948;
	@%p98 bra 	$L__BB0_103;
	setp.gt.u32 	%p99, %r258, %r3948;
	@%p99 bra 	$L__BB0_104;
	setp.lt.u32 	%p100, %r259, %r3949;
	@%p100 bra 	$L__BB0_103;
	setp.gt.u32 	%p101, %r259, %r3949;
	@%p101 bra 	$L__BB0_104;
	setp.lt.u32 	%p102, %r260, %r3950;
	@%p102 bra 	$L__BB0_103;
	setp.gt.u32 	%p103, %r260, %r3950;
	setp.gt.u32 	%p104, %r261, %r3951;
	or.pred  	%p105, %p103, %p104;
	@%p105 bra 	$L__BB0_104;
$L__BB0_103:
	sub.s32 	%r3951, %r3951, %r261;
	sub.s32 	%r3950, %r3950, %r260;
	sub.s32 	%r3949, %r3949, %r259;
	sub.s32 	%r3948, %r3948, %r258;
	sub.s32 	%r3947, %r3947, %r257;
	sub.s32 	%r3946, %r3946, %r256;
	sub.s32 	%r3945, %r3945, %r255;
	sub.s32 	%r3944, %r3944, %r254;
$L__BB0_104:
	ld.const.u32 	%r286, [P_CONST+28];
	ld.const.u32 	%r287, [P_CONST+24];
	ld.const.u32 	%r288, [P_CONST+20];
	ld.const.u32 	%r289, [P_CONST+16];
	ld.const.u32 	%r290, [P_CONST+12];
	ld.const.u32 	%r291, [P_CONST+8];
	ld.const.u32 	%r292, [P_CONST+4];
	ld.const.u32 	%r293, [P_CONST];
	mul.wide.u32 	%rd3340, %r3951, %r117;
	cvt.u32.u64 	%r2415, %rd3340;
	shr.u64 	%rd3341, %rd3340, 32;
	mul.wide.u32 	%rd3342, %r3950, %r117;
	add.s64 	%rd3343, %rd3341, %rd3342;
	shr.u64 	%rd3344, %rd3343, 32;
	mul.wide.u32 	%rd3345, %r3949, %r117;
	add.s64 	%rd3346, %rd3344, %rd3345;
	shr.u64 	%rd3347, %rd3346, 32;
	mul.wide.u32 	%rd3348, %r3948, %r117;
	add.s64 	%rd3349, %rd3347, %rd3348;
	shr.u64 	%rd3350, %rd3349, 32;
	mul.wide.u32 	%rd3351, %r3947, %r117;
	add.s64 	%rd3352, %rd3350, %rd3351;
	shr.u64 	%rd3353, %rd3352, 32;
	mul.wide.u32 	%rd3354, %r3946, %r117;
	add.s64 	%rd3355, %rd3353, %rd3354;
	shr.u64 	%rd3356, %rd3355, 32;
	mul.wide.u32 	%rd3357, %r3945, %r117;
	add.s64 	%rd3358, %rd3356, %rd3357;
	shr.u64 	%rd3359, %rd3358, 32;
	mul.wide.u32 	%rd3360, %r3944, %r117;
	add.s64 	%rd3361, %rd3359, %rd3360;
	shr.u64 	%rd3362, %rd3361, 32;
	mul.wide.u32 	%rd3363, %r3951, %r116;
	and.b64  	%rd3364, %rd3343, 4294967295;
	add.s64 	%rd3365, %rd3363, %rd3364;
	shr.u64 	%rd3366, %rd3365, 32;
	mul.wide.u32 	%rd3367, %r3950, %r116;
	and.b64  	%rd3368, %rd3346, 4294967295;
	add.s64 	%rd3369, %rd3366, %rd3368;
	add.s64 	%rd3370, %rd3369, %rd3367;
	shr.u64 	%rd3371, %rd3370, 32;
	mul.wide.u32 	%rd3372, %r3949, %r116;
	and.b64  	%rd3373, %rd3349, 4294967295;
	add.s64 	%rd3374, %rd3371, %rd3373;
	add.s64 	%rd3375, %rd3374, %rd3372;
	shr.u64 	%rd3376, %rd3375, 32;
	mul.wide.u32 	%rd3377, %r3948, %r116;
	and.b64  	%rd3378, %rd3352, 4294967295;
	add.s64 	%rd3379, %rd3376, %rd3378;
	add.s64 	%rd3380, %rd3379, %rd3377;
	shr.u64 	%rd3381, %rd3380, 32;
	mul.wide.u32 	%rd3382, %r3947, %r116;
	and.b64  	%rd3383, %rd3355, 4294967295;
	add.s64 	%rd3384, %rd3381, %rd3383;
	add.s64 	%rd3385, %rd3384, %rd3382;
	shr.u64 	%rd3386, %rd3385, 32;
	mul.wide.u32 	%rd3387, %r3946, %r116;
	and.b64  	%rd3388, %rd3358, 4294967295;
	add.s64 	%rd3389, %rd3386, %rd3388;
	add.s64 	%rd3390, %rd3389, %rd3387;
	shr.u64 	%rd3391, %rd3390, 32;
	mul.wide.u32 	%rd3392, %r3945, %r116;
	and.b64  	%rd3393, %rd3361, 4294967295;
	add.s64 	%rd3394, %rd3391, %rd3393;
	add.s64 	%rd3395, %rd3394, %rd3392;
	shr.u64 	%rd3396, %rd3395, 32;
	mul.wide.u32 	%rd3397, %r3944, %r116;
	add.s64 	%rd3398, %rd3396, %rd3362;
	add.s64 	%rd3399, %rd3398, %rd3397;
	shr.u64 	%rd3400, %rd3399, 32;
	mul.wide.u32 	%rd3401, %r3951, %r115;
	and.b64  	%rd3402, %rd3370, 4294967295;
	add.s64 	%rd3403, %rd3401, %rd3402;
	shr.u64 	%rd3404, %rd3403, 32;
	mul.wide.u32 	%rd3405, %r3950, %r115;
	and.b64  	%rd3406, %rd3375, 4294967295;
	add.s64 	%rd3407, %rd3404, %rd3406;
	add.s64 	%rd3408, %rd3407, %rd3405;
	shr.u64 	%rd3409, %rd3408, 32;
	mul.wide.u32 	%rd3410, %r3949, %r115;
	and.b64  	%rd3411, %rd3380, 4294967295;
	add.s64 	%rd3412, %rd3409, %rd3411;
	add.s64 	%rd3413, %rd3412, %rd3410;
	shr.u64 	%rd3414, %rd3413, 32;
	mul.wide.u32 	%rd3415, %r3948, %r115;
	and.b64  	%rd3416, %rd3385, 4294967295;
	add.s64 	%rd3417, %rd3414, %rd3416;
	add.s64 	%rd3418, %rd3417, %rd3415;
	shr.u64 	%rd3419, %rd3418, 32;
	mul.wide.u32 	%rd3420, %r3947, %r115;
	and.b64  	%rd3421, %rd3390, 4294967295;
	add.s64 	%rd3422, %rd3419, %rd3421;
	add.s64 	%rd3423, %rd3422, %rd3420;
	shr.u64 	%rd3424, %rd3423, 32;
	mul.wide.u32 	%rd3425, %r3946, %r115;
	and.b64  	%rd3426, %rd3395, 4294967295;
	add.s64 	%rd3427, %rd3424, %rd3426;
	add.s64 	%rd3428, %rd3427, %rd3425;
	shr.u64 	%rd3429, %rd3428, 32;
	mul.wide.u32 	%rd3430, %r3945, %r115;
	and.b64  	%rd3431, %rd3399, 4294967295;
	add.s64 	%rd3432, %rd3429, %rd3431;
	add.s64 	%rd3433, %rd3432, %rd3430;
	shr.u64 	%rd3434, %rd3433, 32;
	mul.wide.u32 	%rd3435, %r3944, %r115;
	add.s64 	%rd3436, %rd3434, %rd3400;
	add.s64 	%rd3437, %rd3436, %rd3435;
	shr.u64 	%rd3438, %rd3437, 32;
	mul.wide.u32 	%rd3439, %r3951, %r114;
	and.b64  	%rd3440, %rd3408, 4294967295;
	add.s64 	%rd3441, %rd3439, %rd3440;
	shr.u64 	%rd3442, %rd3441, 32;
	mul.wide.u32 	%rd3443, %r3950, %r114;
	and.b64  	%rd3444, %rd3413, 4294967295;
	add.s64 	%rd3445, %rd3442, %rd3444;
	add.s64 	%rd3446, %rd3445, %rd3443;
	shr.u64 	%rd3447, %rd3446, 32;
	mul.wide.u32 	%rd3448, %r3949, %r114;
	and.b64  	%rd3449, %rd3418, 4294967295;
	add.s64 	%rd3450, %rd3447, %rd3449;
	add.s64 	%rd3451, %rd3450, %rd3448;
	shr.u64 	%rd3452, %rd3451, 32;
	mul.wide.u32 	%rd3453, %r3948, %r114;
	and.b64  	%rd3454, %rd3423, 4294967295;
	add.s64 	%rd3455, %rd3452, %rd3454;
	add.s64 	%rd3456, %rd3455, %rd3453;
	shr.u64 	%rd3457, %rd3456, 32;
	mul.wide.u32 	%rd3458, %r3947, %r114;
	and.b64  	%rd3459, %rd3428, 4294967295;
	add.s64 	%rd3460, %rd3457, %rd3459;
	add.s64 	%rd3461, %rd3460, %rd3458;
	shr.u64 	%rd3462, %rd3461, 32;
	mul.wide.u32 	%rd3463, %r3946, %r114;
	and.b64  	%rd3464, %rd3433, 4294967295;
	add.s64 	%rd3465, %rd3462, %rd3464;
	add.s64 	%rd3466, %rd3465, %rd3463;
	shr.u64 	%rd3467, %rd3466, 32;
	mul.wide.u32 	%rd3468, %r3945, %r114;
	and.b64  	%rd3469, %rd3437, 4294967295;
	add.s64 	%rd3470, %rd3467, %rd3469;
	add.s64 	%rd3471, %rd3470, %rd3468;
	shr.u64 	%rd3472, %rd3471, 32;
	mul.wide.u32 	%rd3473, %r3944, %r114;
	add.s64 	%rd3474, %rd3472, %rd3438;
	add.s64 	%rd3475, %rd3474, %rd3473;
	shr.u64 	%rd3476, %rd3475, 32;
	mul.wide.u32 	%rd3477, %r3951, %r113;
	and.b64  	%rd3478, %rd3446, 4294967295;
	add.s64 	%rd3479, %rd3477, %rd3478;
	shr.u64 	%rd3480, %rd3479, 32;
	mul.wide.u32 	%rd3481, %r3950, %r113;
	and.b64  	%rd3482, %rd3451, 4294967295;
	add.s64 	%rd3483, %rd3480, %rd3482;
	add.s64 	%rd3484, %rd3483, %rd3481;
	shr.u64 	%rd3485, %rd3484, 32;
	mul.wide.u32 	%rd3486, %r3949, %r113;
	and.b64  	%rd3487, %rd3456, 4294967295;
	add.s64 	%rd3488, %rd3485, %rd3487;
	add.s64 	%rd3489, %rd3488, %rd3486;
	shr.u64 	%rd3490, %rd3489, 32;
	mul.wide.u32 	%rd3491, %r3948, %r113;
	and.b64  	%rd3492, %rd3461, 4294967295;
	add.s64 	%rd3493, %rd3490, %rd3492;
	add.s64 	%rd3494, %rd3493, %rd3491;
	shr.u64 	%rd3495, %rd3494, 32;
	mul.wide.u32 	%rd3496, %r3947, %r113;
	and.b64  	%rd3497, %rd3466, 4294967295;
	add.s64 	%rd3498, %rd3495, %rd3497;
	add.s64 	%rd3499, %rd3498, %rd3496;
	shr.u64 	%rd3500, %rd3499, 32;
	mul.wide.u32 	%rd3501, %r3946, %r113;
	and.b64  	%rd3502, %rd3471, 4294967295;
	add.s64 	%rd3503, %rd3500, %rd3502;
	add.s64 	%rd3504, %rd3503, %rd3501;
	shr.u64 	%rd3505, %rd3504, 32;
	mul.wide.u32 	%rd3506, %r3945, %r113;
	and.b64  	%rd3507, %rd3475, 4294967295;
	add.s64 	%rd3508, %rd3505, %rd3507;
	add.s64 	%rd3509, %rd3508, %rd3506;
	shr.u64 	%rd3510, %rd3509, 32;
	mul.wide.u32 	%rd3511, %r3944, %r113;
	add.s64 	%rd3512, %rd3510, %rd3476;
	add.s64 	%rd3513, %rd3512, %rd3511;
	shr.u64 	%rd3514, %rd3513, 32;
	mul.wide.u32 	%rd3515, %r3951, %r112;
	and.b64  	%rd3516, %rd3484, 4294967295;
	add.s64 	%rd3517, %rd3515, %rd3516;
	shr.u64 	%rd3518, %rd3517, 32;
	mul.wide.u32 	%rd3519, %r3950, %r112;
	and.b64  	%rd3520, %rd3489, 4294967295;
	add.s64 	%rd3521, %rd3518, %rd3520;
	add.s64 	%rd3522, %rd3521, %rd3519;
	shr.u64 	%rd3523, %rd3522, 32;
	mul.wide.u32 	%rd3524, %r3949, %r112;
	and.b64  	%rd3525, %rd3494, 4294967295;
	add.s64 	%rd3526, %rd3523, %rd3525;
	add.s64 	%rd3527, %rd3526, %rd3524;
	shr.u64 	%rd3528, %rd3527, 32;
	mul.wide.u32 	%rd3529, %r3948, %r112;
	and.b64  	%rd3530, %rd3499, 4294967295;
	add.s64 	%rd3531, %rd3528, %rd3530;
	add.s64 	%rd3532, %rd3531, %rd3529;
	shr.u64 	%rd3533, %rd3532, 32;
	mul.wide.u32 	%rd3534, %r3947, %r112;
	and.b64  	%rd3535, %rd3504, 4294967295;
	add.s64 	%rd3536, %rd3533, %rd3535;
	add.s64 	%rd3537, %rd3536, %rd3534;
	shr.u64 	%rd3538, %rd3537, 32;
	mul.wide.u32 	%rd3539, %r3946, %r112;
	and.b64  	%rd3540, %rd3509, 4294967295;
	add.s64 	%rd3541, %rd3538, %rd3540;
	add.s64 	%rd3542, %rd3541, %rd3539;
	shr.u64 	%rd3543, %rd3542, 32;
	mul.wide.u32 	%rd3544, %r3945, %r112;
	and.b64  	%rd3545, %rd3513, 4294967295;
	add.s64 	%rd3546, %rd3543, %rd3545;
	add.s64 	%rd3547, %rd3546, %rd3544;
	shr.u64 	%rd3548, %rd3547, 32;
	mul.wide.u32 	%rd3549, %r3944, %r112;
	add.s64 	%rd3550, %rd3548, %rd3514;
	add.s64 	%rd3551, %rd3550, %rd3549;
	shr.u64 	%rd3552, %rd3551, 32;
	mul.wide.u32 	%rd3553, %r3951, %r111;
	and.b64  	%rd3554, %rd3522, 4294967295;
	add.s64 	%rd3555, %rd3553, %rd3554;
	shr.u64 	%rd3556, %rd3555, 32;
	mul.wide.u32 	%rd3557, %r3950, %r111;
	and.b64  	%rd3558, %rd3527, 4294967295;
	add.s64 	%rd3559, %rd3556, %rd3558;
	add.s64 	%rd3560, %rd3559, %rd3557;
	shr.u64 	%rd3561, %rd3560, 32;
	mul.wide.u32 	%rd3562, %r3949, %r111;
	and.b64  	%rd3563, %rd3532, 4294967295;
	add.s64 	%rd3564, %rd3561, %rd3563;
	add.s64 	%rd3565, %rd3564, %rd3562;
	shr.u64 	%rd3566, %rd3565, 32;
	mul.wide.u32 	%rd3567, %r3948, %r111;
	and.b64  	%rd3568, %rd3537, 4294967295;
	add.s64 	%rd3569, %rd3566, %rd3568;
	add.s64 	%rd3570, %rd3569, %rd3567;
	shr.u64 	%rd3571, %rd3570, 32;
	mul.wide.u32 	%rd3572, %r3947, %r111;
	and.b64  	%rd3573, %rd3542, 4294967295;
	add.s64 	%rd3574, %rd3571, %rd3573;
	add.s64 	%rd3575, %rd3574, %rd3572;
	shr.u64 	%rd3576, %rd3575, 32;
	mul.wide.u32 	%rd3577, %r3946, %r111;
	and.b64  	%rd3578, %rd3547, 4294967295;
	add.s64 	%rd3579, %rd3576, %rd3578;
	add.s64 	%rd3580, %rd3579, %rd3577;
	shr.u64 	%rd3581, %rd3580, 32;
	mul.wide.u32 	%rd3582, %r3945, %r111;
	and.b64  	%rd3583, %rd3551, 4294967295;
	add.s64 	%rd3584, %rd3581, %rd3583;
	add.s64 	%rd3585, %rd3584, %rd3582;
	shr.u64 	%rd3586, %rd3585, 32;
	mul.wide.u32 	%rd3587, %r3944, %r111;
	add.s64 	%rd3588, %rd3586, %rd3552;
	add.s64 	%rd3589, %rd3588, %rd3587;
	shr.u64 	%rd3590, %rd3589, 32;
	mul.wide.u32 	%rd3591, %r3951, %r110;
	and.b64  	%rd3592, %rd3560, 4294967295;
	add.s64 	%rd3593, %rd3591, %rd3592;
	shr.u64 	%rd3594, %rd3593, 32;
	mul.wide.u32 	%rd3595, %r3950, %r110;
	and.b64  	%rd3596, %rd3565, 4294967295;
	add.s64 	%rd3597, %rd3594, %rd3596;
	add.s64 	%rd3598, %rd3597, %rd3595;
	shr.u64 	%rd3599, %rd3598, 32;
	mul.wide.u32 	%rd3600, %r3949, %r110;
	and.b64  	%rd3601, %rd3570, 4294967295;
	add.s64 	%rd3602, %rd3599, %rd3601;
	add.s64 	%rd3603, %rd3602, %rd3600;
	shr.u64 	%rd3604, %rd3603, 32;
	mul.wide.u32 	%rd3605, %r3948, %r110;
	and.b64  	%rd3606, %rd3575, 4294967295;
	add.s64 	%rd3607, %rd3604, %rd3606;
	add.s64 	%rd3608, %rd3607, %rd3605;
	shr.u64 	%rd3609, %rd3608, 32;
	mul.wide.u32 	%rd3610, %r3947, %r110;
	and.b64  	%rd3611, %rd3580, 4294967295;
	add.s64 	%rd3612, %rd3609, %rd3611;
	add.s64 	%rd3613, %rd3612, %rd3610;
	shr.u64 	%rd3614, %rd3613, 32;
	mul.wide.u32 	%rd3615, %r3946, %r110;
	and.b64  	%rd3616, %rd3585, 4294967295;
	add.s64 	%rd3617, %rd3614, %rd3616;
	add.s64 	%rd3618, %rd3617, %rd3615;
	shr.u64 	%rd3619, %rd3618, 32;
	mul.wide.u32 	%rd3620, %r3945, %r110;
	and.b64  	%rd3621, %rd3589, 4294967295;
	add.s64 	%rd3622, %rd3619, %rd3621;
	add.s64 	%rd3623, %rd3622, %rd3620;
	shr.u64 	%rd3624, %rd3623, 32;
	mul.wide.u32 	%rd3625, %r3944, %r110;
	add.s64 	%rd3626, %rd3624, %rd3590;
	add.s64 	%rd3627, %rd3626, %rd3625;
	{ .reg .b32 tmp; mov.b64 {tmp, %r2416}, %rd3627; }
	ld.const.u32 	%r2417, [MU_P];
	mul.lo.s32 	%r2418, %r2417, %r2415;
	mul.wide.u32 	%rd3628, %r293, %r2418;
	and.b64  	%rd3629, %rd3340, 4294967295;
	add.s64 	%rd3630, %rd3628, %rd3629;
	shr.u64 	%rd3631, %rd3630, 32;
	mul.wide.u32 	%rd3632, %r292, %r2418;
	and.b64  	%rd3633, %rd3365, 4294967295;
	add.s64 	%rd3634, %rd3631, %rd3633;
	add.s64 	%rd3635, %rd3634, %rd3632;
	cvt.u32.u64 	%r2419, %rd3635;
	shr.u64 	%rd3636, %rd3635, 32;
	mul.wide.u32 	%rd3637, %r291, %r2418;
	and.b64  	%rd3638, %rd3403, 4294967295;
	add.s64 	%rd3639, %rd3636, %rd3638;
	add.s64 	%rd3640, %rd3639, %rd3637;
	shr.u64 	%rd3641, %rd3640, 32;
	mul.wide.u32 	%rd3642, %r290, %r2418;
	and.b64  	%rd3643, %rd3441, 4294967295;
	add.s64 	%rd3644, %rd3641, %rd3643;
	add.s64 	%rd3645, %rd3644, %rd3642;
	shr.u64 	%rd3646, %rd3645, 32;
	mul.wide.u32 	%rd3647, %r289, %r2418;
	and.b64  	%rd3648, %rd3479, 4294967295;
	add.s64 	%rd3649, %rd3646, %rd3648;
	add.s64 	%rd3650, %rd3649, %rd3647;
	shr.u64 	%rd3651, %rd3650, 32;
	mul.wide.u32 	%rd3652, %r288, %r2418;
	and.b64  	%rd3653, %rd3517, 4294967295;
	add.s64 	%rd3654, %rd3651, %rd3653;
	add.s64 	%rd3655, %rd3654, %rd3652;
	shr.u64 	%rd3656, %rd3655, 32;
	mul.wide.u32 	%rd3657, %r287, %r2418;
	and.b64  	%rd3658, %rd3555, 4294967295;
	add.s64 	%rd3659, %rd3656, %rd3658;
	add.s64 	%rd3660, %rd3659, %rd3657;
	shr.u64 	%rd3661, %rd3660, 32;
	mul.wide.u32 	%rd3662, %r286, %r2418;
	and.b64  	%rd3663, %rd3593, 4294967295;
	add.s64 	%rd3664, %rd3661, %rd3663;
	add.s64 	%rd3665, %rd3664, %rd3662;
	shr.u64 	%rd3666, %rd3665, 32;
	and.b64  	%rd3667, %rd3598, 4294967295;
	add.s64 	%rd3668, %rd3666, %rd3667;
	shr.u64 	%rd3669, %rd3668, 32;
	and.b64  	%rd3670, %rd3603, 4294967295;
	add.s64 	%rd3671, %rd3669, %rd3670;
	shr.u64 	%rd3672, %rd3671, 32;
	and.b64  	%rd3673, %rd3608, 4294967295;
	add.s64 	%rd3674, %rd3672, %rd3673;
	shr.u64 	%rd3675, %rd3674, 32;
	and.b64  	%rd3676, %rd3613, 4294967295;
	add.s64 	%rd3677, %rd3675, %rd3676;
	shr.u64 	%rd3678, %rd3677, 32;
	and.b64  	%rd3679, %rd3618, 4294967295;
	add.s64 	%rd3680, %rd3678, %rd3679;
	shr.u64 	%rd3681, %rd3680, 32;
	and.b64  	%rd3682, %rd3623, 4294967295;
	add.s64 	%rd3683, %rd3681, %rd3682;
	shr.u64 	%rd3684, %rd3683, 32;
	and.b64  	%rd3685, %rd3627, 4294967295;
	add.s64 	%rd3686, %rd3684, %rd3685;
	{ .reg .b32 tmp; mov.b64 {tmp, %r2420}, %rd3686; }
	add.s32 	%r2421, %r2416, %r2420;
	mul.lo.s32 	%r2422, %r2417, %r2419;
	mul.wide.u32 	%rd3687, %r293, %r2422;
	and.b64  	%rd3688, %rd3635, 4294967295;
	add.s64 	%rd3689, %rd3687, %rd3688;
	shr.u64 	%rd3690, %rd3689, 32;
	mul.wide.u32 	%rd3691, %r292, %r2422;
	and.b64  	%rd3692, %rd3640, 4294967295;
	add.s64 	%rd3693, %rd3690, %rd3692;
	add.s64 	%rd3694, %rd3693, %rd3691;
	cvt.u32.u64 	%r2423, %rd3694;
	shr.u64 	%rd3695, %rd3694, 32;
	mul.wide.u32 	%rd3696, %r291, %r2422;
	and.b64  	%rd3697, %rd3645, 4294967295;
	add.s64 	%rd3698, %rd3695, %rd3697;
	add.s64 	%rd3699, %rd3698, %rd3696;
	shr.u64 	%rd3700, %rd3699, 32;
	mul.wide.u32 	%rd3701, %r290, %r2422;
	and.b64  	%rd3702, %rd3650, 4294967295;
	add.s64 	%rd3703, %rd3700, %rd3702;
	add.s64 	%rd3704, %rd3703, %rd3701;
	shr.u64 	%rd3705, %rd3704, 32;
	mul.wide.u32 	%rd3706, %r289, %r2422;
	and.b64  	%rd3707, %rd3655, 4294967295;
	add.s64 	%rd3708, %rd3705, %rd3707;
	add.s64 	%rd3709, %rd3708, %rd3706;
	shr.u64 	%rd3710, %rd3709, 32;
	mul.wide.u32 	%rd3711, %r288, %r2422;
	and.b64  	%rd3712, %rd3660, 4294967295;
	add.s64 	%rd3713, %rd3710, %rd3712;
	add.s64 	%rd3714, %rd3713, %rd3711;
	shr.u64 	%rd3715, %rd3714, 32;
	mul.wide.u32 	%rd3716, %r287, %r2422;
	and.b64  	%rd3717, %rd3665, 4294967295;
	add.s64 	%rd3718, %rd3715, %rd3717;
	add.s64 	%rd3719, %rd3718, %rd3716;
	shr.u64 	%rd3720, %rd3719, 32;
	mul.wide.u32 	%rd3721, %r286, %r2422;
	and.b64  	%rd3722, %rd3668, 4294967295;
	add.s64 	%rd3723, %rd3720, %rd3722;
	add.s64 	%rd3724, %rd3723, %rd3721;
	shr.u64 	%rd3725, %rd3724, 32;
	and.b64  	%rd3726, %rd3671, 4294967295;
	add.s64 	%rd3727, %rd3725, %rd3726;
	shr.u64 	%rd3728, %rd3727, 32;
	and.b64  	%rd3729, %rd3674, 4294967295;
	add.s64 	%rd3730, %rd3728, %rd3729;
	shr.u64 	%rd3731, %rd3730, 32;
	and.b64  	%rd3732, %rd3677, 4294967295;
	add.s64 	%rd3733, %rd3731, %rd3732;
	shr.u64 	%rd3734, %rd3733, 32;
	and.b64  	%rd3735, %rd3680, 4294967295;
	add.s64 	%rd3736, %rd3734, %rd3735;
	shr.u64 	%rd3737, %rd3736, 32;
	and.b64  	%rd3738, %rd3683, 4294967295;
	add.s64 	%rd3739, %rd3737, %rd3738;
	shr.u64 	%rd3740, %rd3739, 32;
	and.b64  	%rd3741, %rd3686, 4294967295;
	add.s64 	%rd3742, %rd3740, %rd3741;
	{ .reg .b32 tmp; mov.b64 {tmp, %r2424}, %rd3742; }
	add.s32 	%r2425, %r2421, %r2424;
	mul.lo.s32 	%r2426, %r2417, %r2423;
	mul.wide.u32 	%rd3743, %r293, %r2426;
	and.b64  	%rd3744, %rd3694, 4294967295;
	add.s64 	%rd3745, %rd3743, %rd3744;
	shr.u64 	%rd3746, %rd3745, 32;
	mul.wide.u32 	%rd3747, %r292, %r2426;
	and.b64  	%rd3748, %rd3699, 4294967295;
	add.s64 	%rd3749, %rd3746, %rd3748;
	add.s64 	%rd3750, %rd3749, %rd3747;
	cvt.u32.u64 	%r2427, %rd3750;
	shr.u64 	%rd3751, %rd3750, 32;
	mul.wide.u32 	%rd3752, %r291, %r2426;
	and.b64  	%rd3753, %rd3704, 4294967295;
	add.s64 	%rd3754, %rd3751, %rd3753;
	add.s64 	%rd3755, %rd3754, %rd3752;
	shr.u64 	%rd3756, %rd3755, 32;
	mul.wide.u32 	%rd3757, %r290, %r2426;
	and.b64  	%rd3758, %rd3709, 4294967295;
	add.s64 	%rd3759, %rd3756, %rd3758;
	add.s64 	%rd3760, %rd3759, %rd3757;
	shr.u64 	%rd3761, %rd3760, 32;
	mul.wide.u32 	%rd3762, %r289, %r2426;
	and.b64  	%rd3763, %rd3714, 4294967295;
	add.s64 	%rd3764, %rd3761, %rd3763;
	add.s64 	%rd3765, %rd3764, %rd3762;
	shr.u64 	%rd3766, %rd3765, 32;
	mul.wide.u32 	%rd3767, %r288, %r2426;
	and.b64  	%rd3768, %rd3719, 4294967295;
	add.s64 	%rd3769, %rd3766, %rd3768;
	add.s64 	%rd3770, %rd3769, %rd3767;
	shr.u64 	%rd3771, %rd3770, 32;
	mul.wide.u32 	%rd3772, %r287, %r2426;
	and.b64  	%rd3773, %rd3724, 4294967295;
	add.s64 	%rd3774, %rd3771, %rd3773;
	add.s64 	%rd3775, %rd3774, %rd3772;
	shr.u64 	%rd3776, %rd3775, 32;
	mul.wide.u32 	%rd3777, %r286, %r2426;
	and.b64  	%rd3778, %rd3727, 4294967295;
	add.s64 	%rd3779, %rd3776, %rd3778;
	add.s64 	%rd3780, %rd3779, %rd3777;
	shr.u64 	%rd3781, %rd3780, 32;
	and.b64  	%rd3782, %rd3730, 4294967295;
	add.s64 	%rd3783, %rd3781, %rd3782;
	shr.u64 	%rd3784, %rd3783, 32;
	and.b64  	%rd3785, %rd3733, 4294967295;
	add.s64 	%rd3786, %rd3784, %rd3785;
	shr.u64 	%rd3787, %rd3786, 32;
	and.b64  	%rd3788, %rd3736, 4294967295;
	add.s64 	%rd3789, %rd3787, %rd3788;
	shr.u64 	%rd3790, %rd3789, 32;
	and.b64  	%rd3791, %rd3739, 4294967295;
	add.s64 	%rd3792, %rd3790, %rd3791;
	shr.u64 	%rd3793, %rd3792, 32;
	and.b64  	%rd3794, %rd3742, 4294967295;
	add.s64 	%rd3795, %rd3793, %rd3794;
	{ .reg .b32 tmp; mov.b64 {tmp, %r2428}, %rd3795; }
	add.s32 	%r2429, %r2425, %r2428;
	mul.lo.s32 	%r2430, %r2417, %r2427;
	mul.wide.u32 	%rd3796, %r293, %r2430;
	and.b64  	%rd3797, %rd3750, 4294967295;
	add.s64 	%rd3798, %rd3796, %rd3797;
	shr.u64 	%rd3799, %rd3798, 32;
	mul.wide.u32 	%rd3800, %r292, %r2430;
	and.b64  	%rd3801, %rd3755, 4294967295;
	add.s64 	%rd3802, %rd3799, %rd3801;
	add.s64 	%rd3803, %rd3802, %rd3800;
	cvt.u32.u64 	%r2431, %rd3803;
	shr.u64 	%rd3804, %rd3803, 32;
	mul.wide.u32 	%rd3805, %r291, %r2430;
	and.b64  	%rd3806, %rd3760, 4294967295;
	add.s64 	%rd3807, %rd3804, %rd3806;
	add.s64 	%rd3808, %rd3807, %rd3805;
	shr.u64 	%rd3809, %rd3808, 32;
	mul.wide.u32 	%rd3810, %r290, %r2430;
	and.b64  	%rd3811, %rd3765, 4294967295;
	add.s64 	%rd3812, %rd3809, %rd3811;
	add.s64 	%rd3813, %rd3812, %rd3810;
	shr.u64 	%rd3814, %rd3813, 32;
	mul.wide.u32 	%rd3815, %r289, %r2430;
	and.b64  	%rd3816, %rd3770, 4294967295;
	add.s64 	%rd3817, %rd3814, %rd3816;
	add.s64 	%rd3818, %rd3817, %rd3815;
	shr.u64 	%rd3819, %rd3818, 32;
	mul.wide.u32 	%rd3820, %r288, %r2430;
	and.b64  	%rd3821, %rd3775, 4294967295;
	add.s64 	%rd3822, %rd3819, %rd3821;
	add.s64 	%rd3823, %rd3822, %rd3820;
	shr.u64 	%rd3824, %rd3823, 32;
	mul.wide.u32 	%rd3825, %r287, %r2430;
	and.b64  	%rd3826, %rd3780, 4294967295;
	add.s64 	%rd3827, %rd3824, %rd3826;
	add.s64 	%rd3828, %rd3827, %rd3825;
	shr.u64 	%rd3829, %rd3828, 32;
	mul.wide.u32 	%rd3830, %r286, %r2430;
	and.b64  	%rd3831, %rd3783, 4294967295;
	add.s64 	%rd3832, %rd3829, %rd3831;
	add.s64 	%rd3833, %rd3832, %rd3830;
	shr.u64 	%rd3834, %rd3833, 32;
	and.b64  	%rd3835, %rd3786, 4294967295;
	add.s64 	%rd3836, %rd3834, %rd3835;
	shr.u64 	%rd3837, %rd3836, 32;
	and.b64  	%rd3838, %rd3789, 4294967295;
	add.s64 	%rd3839, %rd3837, %rd3838;
	shr.u64 	%rd3840, %rd3839, 32;
	and.b64  	%rd3841, %rd3792, 4294967295;
	add.s64 	%rd3842, %rd3840, %rd3841;
	shr.u64 	%rd3843, %rd3842, 32;
	and.b64  	%rd3844, %rd3795, 4294967295;
	add.s64 	%rd3845, %rd3843, %rd3844;
	{ .reg .b32 tmp; mov.b64 {tmp, %r2432}, %rd3845; }
	add.s32 	%r2433, %r2429, %r2432;
	mul.lo.s32 	%r2434, %r2417, %r2431;
	mul.wide.u32 	%rd3846, %r293, %r2434;
	and.b64  	%rd3847, %rd3803, 4294967295;
	add.s64 	%rd3848, %rd3846, %rd3847;
	shr.u64 	%rd3849, %rd3848, 32;
	mul.wide.u32 	%rd3850, %r292, %r2434;
	and.b64  	%rd3851, %rd3808, 4294967295;
	add.s64 	%rd3852, %rd3849, %rd3851;
	add.s64 	%rd3853, %rd3852, %rd3850;
	cvt.u32.u64 	%r2435, %rd3853;
	shr.u64 	%rd3854, %rd3853, 32;
	mul.wide.u32 	%rd3855, %r291, %r2434;
	and.b64  	%rd3856, %rd3813, 4294967295;
	add.s64 	%rd3857, %rd3854, %rd3856;
	add.s64 	%rd3858, %rd3857, %rd3855;
	shr.u64 	%rd3859, %rd3858, 32;
	mul.wide.u32 	%rd3860, %r290, %r2434;
	and.b64  	%rd3861, %rd3818, 4294967295;
	add.s64 	%rd3862, %rd3859, %rd3861;
	add.s64 	%rd3863, %rd3862, %rd3860;
	shr.u64 	%rd3864, %rd3863, 32;
	mul.wide.u32 	%rd3865, %r289, %r2434;
	and.b64  	%rd3866, %rd3823, 4294967295;
	add.s64 	%rd3867, %rd3864, %rd3866;
	add.s64 	%rd3868, %rd3867, %rd3865;
	shr.u64 	%rd3869, %rd3868, 32;
	mul.wide.u32 	%rd3870, %r288, %r2434;
	and.b64  	%rd3871, %rd3828, 4294967295;
	add.s64 	%rd3872, %rd3869, %rd3871;
	add.s64 	%rd3873, %rd3872, %rd3870;
	shr.u64 	%rd3874, %rd3873, 32;
	mul.wide.u32 	%rd3875, %r287, %r2434;
	and.b64  	%rd3876, %rd3833, 4294967295;
	add.s64 	%rd3877, %rd3874, %rd3876;
	add.s64 	%rd3878, %rd3877, %rd3875;
	shr.u64 	%rd3879, %rd3878, 32;
	mul.wide.u32 	%rd3880, %r286, %r2434;
	and.b64  	%rd3881, %rd3836, 4294967295;
	add.s64 	%rd3882, %rd3879, %rd3881;
	add.s64 	%rd3883, %rd3882, %rd3880;
	shr.u64 	%rd3884, %rd3883, 32;
	and.b64  	%rd3885, %rd3839, 4294967295;
	add.s64 	%rd3886, %rd3884, %rd3885;
	shr.u64 	%rd3887, %rd3886, 32;
	and.b64  	%rd3888, %rd3842, 4294967295;
	add.s64 	%rd3889, %rd3887, %rd3888;
	shr.u64 	%rd3890, %rd3889, 32;
	and.b64  	%rd3891, %rd3845, 4294967295;
	add.s64 	%rd3892, %rd3890, %rd3891;
	{ .reg .b32 tmp; mov.b64 {tmp, %r2436}, %rd3892; }
	add.s32 	%r2437, %r2433, %r2436;
	mul.lo.s32 	%r2438, %r2417, %r2435;
	mul.wide.u32 	%rd3893, %r293, %r2438;
	and.b64  	%rd3894, %rd3853, 4294967295;
	add.s64 	%rd3895, %rd3893, %rd3894;
	shr.u64 	%rd3896, %rd3895, 32;
	mul.wide.u32 	%rd3897, %r292, %r2438;
	and.b64  	%rd3898, %rd3858, 4294967295;
	add.s64 	%rd3899, %rd3896, %rd3898;
	add.s64 	%rd3900, %rd3899, %rd3897;
	cvt.u32.u64 	%r2439, %rd3900;
	shr.u64 	%rd3901, %rd3900, 32;
	mul.wide.u32 	%rd3902, %r291, %r2438;
	and.b64  	%rd3903, %rd3863, 4294967295;
	add.s64 	%rd3904, %rd3901, %rd3903;
	add.s64 	%rd3905, %rd3904, %rd3902;
	shr.u64 	%rd3906, %rd3905, 32;
	mul.wide.u32 	%rd3907, %r290, %r2438;
	and.b64  	%rd3908, %rd3868, 4294967295;
	add.s64 	%rd3909, %rd3906, %rd3908;
	add.s64 	%rd3910, %rd3909, %rd3907;
	shr.u64 	%rd3911, %rd3910, 32;
	mul.wide.u32 	%rd3912, %r289, %r2438;
	and.b64  	%rd3913, %rd3873, 4294967295;
	add.s64 	%rd3914, %rd3911, %rd3913;
	add.s64 	%rd3915, %rd3914, %rd3912;
	shr.u64 	%rd3916, %rd3915, 32;
	mul.wide.u32 	%rd3917, %r288, %r2438;
	and.b64  	%rd3918, %rd3878, 4294967295;
	add.s64 	%rd3919, %rd3916, %rd3918;
	add.s64 	%rd3920, %rd3919, %rd3917;
	shr.u64 	%rd3921, %rd3920, 32;
	mul.wide.u32 	%rd3922, %r287, %r2438;
	and.b64  	%rd3923, %rd3883, 4294967295;
	add.s64 	%rd3924, %rd3921, %rd3923;
	add.s64 	%rd3925, %rd3924, %rd3922;
	shr.u64 	%rd3926, %rd3925, 32;
	mul.wide.u32 	%rd3927, %r286, %r2438;
	and.b64  	%rd3928, %rd3886, 4294967295;
	add.s64 	%rd3929, %rd3926, %rd3928;
	add.s64 	%rd3930, %rd3929, %rd3927;
	shr.u64 	%rd3931, %rd3930, 32;
	and.b64  	%rd3932, %rd3889, 4294967295;
	add.s64 	%rd3933, %rd3931, %rd3932;
	shr.u64 	%rd3934, %rd3933, 32;
	and.b64  	%rd3935, %rd3892, 4294967295;
	add.s64 	%rd3936, %rd3934, %rd3935;
	{ .reg .b32 tmp; mov.b64 {tmp, %r2440}, %rd3936; }
	add.s32 	%r2441, %r2437, %r2440;
	mul.lo.s32 	%r2442, %r2417, %r2439;
	mul.wide.u32 	%rd3937, %r293, %r2442;
	and.b64  	%rd3938, %rd3900, 4294967295;
	add.s64 	%rd3939, %rd3937, %rd3938;
	shr.u64 	%rd3940, %rd3939, 32;
	mul.wide.u32 	%rd3941, %r292, %r2442;
	and.b64  	%rd3942, %rd3905, 4294967295;
	add.s64 	%rd3943, %rd3940, %rd3942;
	add.s64 	%rd3944, %rd3943, %rd3941;
	cvt.u32.u64 	%r2443, %rd3944;
	shr.u64 	%rd3945, %rd3944, 32;
	mul.wide.u32 	%rd3946, %r291, %r2442;
	and.b64  	%rd3947, %rd3910, 4294967295;
	add.s64 	%rd3948, %rd3945, %rd3947;
	add.s64 	%rd3949, %rd3948, %rd3946;
	shr.u64 	%rd3950, %rd3949, 32;
	mul.wide.u32 	%rd3951, %r290, %r2442;
	and.b64  	%rd3952, %rd3915, 4294967295;
	add.s64 	%rd3953, %rd3950, %rd3952;
	add.s64 	%rd3954, %rd3953, %rd3951;
	shr.u64 	%rd3955, %rd3954, 32;
	mul.wide.u32 	%rd3956, %r289, %r2442;
	and.b64  	%rd3957, %rd3920, 4294967295;
	add.s64 	%rd3958, %rd3955, %rd3957;
	add.s64 	%rd3959, %rd3958, %rd3956;
	shr.u64 	%rd3960, %rd3959, 32;
	mul.wide.u32 	%rd3961, %r288, %r2442;
	and.b64  	%rd3962, %rd3925, 4294967295;
	add.s64 	%rd3963, %rd3960, %rd3962;
	add.s64 	%rd3964, %rd3963, %rd3961;
	shr.u64 	%rd3965, %rd3964, 32;
	mul.wide.u32 	%rd3966, %r287, %r2442;
	and.b64  	%rd3967, %rd3930, 4294967295;
	add.s64 	%rd3968, %rd3965, %rd3967;
	add.s64 	%rd3969, %rd3968, %rd3966;
	shr.u64 	%rd3970, %rd3969, 32;
	mul.wide.u32 	%rd3971, %r286, %r2442;
	and.b64  	%rd3972, %rd3933, 4294967295;
	add.s64 	%rd3973, %rd3970, %rd3972;
	add.s64 	%rd3974, %rd3973, %rd3971;
	shr.u64 	%rd3975, %rd3974, 32;
	and.b64  	%rd3976, %rd3936, 4294967295;
	add.s64 	%rd3977, %rd3975, %rd3976;
	{ .reg .b32 tmp; mov.b64 {tmp, %r2444}, %rd3977; }
	add.s32 	%r2445, %r2441, %r2444;
	mul.lo.s32 	%r2446, %r2417, %r2443;
	mul.wide.u32 	%rd3978, %r293, %r2446;
	and.b64  	%rd3979, %rd3944, 4294967295;
	add.s64 	%rd3980, %rd3978, %rd3979;
	shr.u64 	%rd3981, %rd3980, 32;
	mul.wide.u32 	%rd3982, %r292, %r2446;
	and.b64  	%rd3983, %rd3949, 4294967295;
	add.s64 	%rd3984, %rd3981, %rd3983;
	add.s64 	%rd3985, %rd3984, %rd3982;
	cvt.u32.u64 	%r3959, %rd3985;
	shr.u64 	%rd3986, %rd3985, 32;
	mul.wide.u32 	%rd3987, %r291, %r2446;
	and.b64  	%rd3988, %rd3954, 4294967295;
	add.s64 	%rd3989, %rd3986, %rd3988;
	add.s64 	%rd3990, %rd3989, %rd3987;
	cvt.u32.u64 	%r3958, %rd3990;
	shr.u64 	%rd3991, %rd3990, 32;
	mul.wide.u32 	%rd3992, %r290, %r2446;
	and.b64  	%rd3993, %rd3959, 4294967295;
	add.s64 	%rd3994, %rd3991, %rd3993;
	add.s64 	%rd3995, %rd3994, %rd3992;
	cvt.u32.u64 	%r3957, %rd3995;
	shr.u64 	%rd3996, %rd3995, 32;
	mul.wide.u32 	%rd3997, %r289, %r2446;
	and.b64  	%rd3998, %rd3964, 4294967295;
	add.s64 	%rd3999, %rd3996, %rd3998;
	add.s64 	%rd4000, %rd3999, %rd3997;
	cvt.u32.u64 	%r3956, %rd4000;
	shr.u64 	%rd4001, %rd4000, 32;
	mul.wide.u32 	%rd4002, %r288, %r2446;
	and.b64  	%rd4003, %rd3969, 4294967295;
	add.s64 	%rd4004, %rd4001, %rd4003;
	add.s64 	%rd4005, %rd4004, %rd4002;
	cvt.u32.u64 	%r3955, %rd4005;
	shr.u64 	%rd4006, %rd4005, 32;
	mul.wide.u32 	%rd4007, %r287, %r2446;
	and.b64  	%rd4008, %rd3974, 4294967295;
	add.s64 	%rd4009, %rd4006, %rd4008;
	add.s64 	%rd4010, %rd4009, %rd4007;
	cvt.u32.u64 	%r3954, %rd4010;
	shr.u64 	%rd4011, %rd4010, 32;
	mul.wide.u32 	%rd4012, %r286, %r2446;
	and.b64  	%rd4013, %rd3977, 4294967295;
	add.s64 	%rd4014, %rd4011, %rd4013;
	add.s64 	%rd4015, %rd4014, %rd4012;
	cvt.u32.u64 	%r3953, %rd4015;
	{ .reg .b32 tmp; mov.b64 {tmp, %r2447}, %rd4015; }
	add.s32 	%r3952, %r2445, %r2447;
	setp.gt.u32 	%p106, %r3952, %r286;
	@%p106 bra 	$L__BB0_118;
	setp.lt.u32 	%p107, %r3952, %r286;
	@%p107 bra 	$L__BB0_119;
	setp.lt.u32 	%p108, %r287, %r3953;
	@%p108 bra 	$L__BB0_118;
	setp.gt.u32 	%p109, %r287, %r3953;
	@%p109 bra 	$L__BB0_119;
	setp.lt.u32 	%p110, %r288, %r3954;
	@%p110 bra 	$L__BB0_118;
	setp.gt.u32 	%p111, %r288, %r3954;
	@%p111 bra 	$L__BB0_119;
	setp.lt.u32 	%p112, %r289, %r3955;
	@%p112 bra 	$L__BB0_118;
	setp.gt.u32 	%p113, %r289, %r3955;
	@%p113 bra 	$L__BB0_119;
	setp.lt.u32 	%p114, %r290, %r3956;
	@%p114 bra 	$L__BB0_118;
	setp.gt.u32 	%p115, %r290, %r3956;
	@%p115 bra 	$L__BB0_119;
	setp.lt.u32 	%p116, %r291, %r3957;
	@%p116 bra 	$L__BB0_118;
	setp.gt.u32 	%p117, %r291, %r3957;
	@%p117 bra 	$L__BB0_119;
	setp.lt.u32 	%p118, %r292, %r3958;
	@%p118 bra 	$L__BB0_118;
	setp.gt.u32 	%p119, %r292, %r3958;
	setp.gt.u32 	%p120, %r293, %r3959;
	or.pred  	%p121, %p119, %p120;
	@%p121 bra 	$L__BB0_119;
$L__BB0_118:
	sub.s32 	%r3959, %r3959, %r293;
	sub.s32 	%r3958, %r3958, %r292;
	sub.s32 	%r3957, %r3957, %r291;
	sub.s32 	%r3956, %r3956, %r290;
	sub.s32 	%r3955, %r3955, %r289;
	sub.s32 	%r3954, %r3954, %r288;
	sub.s32 	%r3953, %r3953, %r287;
	sub.s32 	%r3952, %r3952, %r286;
$L__BB0_119:
	ld.const.u32 	%r318, [P_CONST+28];
	ld.const.u32 	%r319, [P_CONST+24];
	ld.const.u32 	%r320, [P_CONST+20];
	ld.const.u32 	%r321, [P_CONST+16];
	ld.const.u32 	%r322, [P_CONST+12];
	ld.const.u32 	%r323, [P_CONST+8];
	ld.const.u32 	%r324, [P_CONST+4];
	ld.const.u32 	%r325, [P_CONST];
	mul.wide.u32 	%rd4016, %r3919, %r109;
	cvt.u32.u64 	%r2448, %rd4016;
	shr.u64 	%rd4017, %rd4016, 32;
	mul.wide.u32 	%rd4018, %r3918, %r109;
	add.s64 	%rd4019, %rd4017, %rd4018;
	shr.u64 	%rd4020, %rd4019, 32;
	mul.wide.u32 	%rd4021, %r3917, %r109;
	add.s64 	%rd4022, %rd4020, %rd4021;
	shr.u64 	%rd4023, %rd4022, 32;
	mul.wide.u32 	%rd4024, %r3916, %r109;
	add.s64 	%rd4025, %rd4023, %rd4024;
	shr.u64 	%rd4026, %rd4025, 32;
	mul.wide.u32 	%rd4027, %r3915, %r109;
	add.s64 	%rd4028, %rd4026, %rd4027;
	shr.u64 	%rd4029, %rd4028, 32;
	mul.wide.u32 	%rd4030, %r3914, %r109;
	add.s64 	%rd4031, %rd4029, %rd4030;
	shr.u64 	%rd4032, %rd4031, 32;
	mul.wide.u32 	%rd4033, %r3913, %r109;
	add.s64 	%rd4034, %rd4032, %rd4033;
	shr.u64 	%rd4035, %rd4034, 32;
	mul.wide.u32 	%rd4036, %r3912, %r109;
	add.s64 	%rd4037, %rd4035, %rd4036;
	shr.u64 	%rd4038, %rd4037, 32;
	mul.wide.u32 	%rd4039, %r3919, %r108;
	and.b64  	%rd4040, %rd4019, 4294967295;
	add.s64 	%rd4041, %rd4039, %rd4040;
	shr.u64 	%rd4042, %rd4041, 32;
	mul.wide.u32 	%rd4043, %r3918, %r108;
	and.b64  	%rd4044, %rd4022, 4294967295;
	add.s64 	%rd4045, %rd4042, %rd4044;
	add.s64 	%rd4046, %rd4045, %rd4043;
	shr.u64 	%rd4047, %rd4046, 32;
	mul.wide.u32 	%rd4048, %r3917, %r108;
	and.b64  	%rd4049, %rd4025, 4294967295;
	add.s64 	%rd4050, %rd4047, %rd4049;
	add.s64 	%rd4051, %rd4050, %rd4048;
	shr.u64 	%rd4052, %rd4051, 32;
	mul.wide.u32 	%rd4053, %r3916, %r108;
	and.b64  	%rd4054, %rd4028, 4294967295;
	add.s64 	%rd4055, %rd4052, %rd4054;
	add.s64 	%rd4056, %rd4055, %rd4053;
	shr.u64 	%rd4057, %rd4056, 32;
	mul.wide.u32 	%rd4058, %r3915, %r108;
	and.b64  	%rd4059, %rd4031, 4294967295;
	add.s64 	%rd4060, %rd4057, %rd4059;
	add.s64 	%rd4061, %rd4060, %rd4058;
	shr.u64 	%rd4062, %rd4061, 32;
	mul.wide.u32 	%rd4063, %r3914, %r108;
	and.b64  	%rd4064, %rd4034, 4294967295;
	add.s64 	%rd4065, %rd4062, %rd4064;
	add.s64 	%rd4066, %rd4065, %rd4063;
	shr.u64 	%rd4067, %rd4066, 32;
	mul.wide.u32 	%rd4068, %r3913, %r108;
	and.b64  	%rd4069, %rd4037, 4294967295;
	add.s64 	%rd4070, %rd4067, %rd4069;
	add.s64 	%rd4071, %rd4070, %rd4068;
	shr.u64 	%rd4072, %rd4071, 32;
	mul.wide.u32 	%rd4073, %r3912, %r108;
	add.s64 	%rd4074, %rd4072, %rd4038;
	add.s64 	%rd4075, %rd4074, %rd4073;
	shr.u64 	%rd4076, %rd4075, 32;
	mul.wide.u32 	%rd4077, %r3919, %r107;
	and.b64  	%rd4078, %rd4046, 4294967295;
	add.s64 	%rd4079, %rd4077, %rd4078;
	shr.u64 	%rd4080, %rd4079, 32;
	mul.wide.u32 	%rd4081, %r3918, %r107;
	and.b64  	%rd4082, %rd4051, 4294967295;
	add.s64 	%rd4083, %rd4080, %rd4082;
	add.s64 	%rd4084, %rd4083, %rd4081;
	shr.u64 	%rd4085, %rd4084, 32;
	mul.wide.u32 	%rd4086, %r3917, %r107;
	and.b64  	%rd4087, %rd4056, 4294967295;
	add.s64 	%rd4088, %rd4085, %rd4087;
	add.s64 	%rd4089, %rd4088, %rd4086;
	shr.u64 	%rd4090, %rd4089, 32;
	mul.wide.u32 	%rd4091, %r3916, %r107;
	and.b64  	%rd4092, %rd4061, 4294967295;
	add.s64 	%rd4093, %rd4090, %rd4092;
	add.s64 	%rd4094, %rd4093, %rd4091;
	shr.u64 	%rd4095, %rd4094, 32;
	mul.wide.u32 	%rd4096, %r3915, %r107;
	and.b64  	%rd4097, %rd4066, 4294967295;
	add.s64 	%rd4098, %rd4095, %rd4097;
	add.s64 	%rd4099, %rd4098, %rd4096;
	shr.u64 	%rd4100, %rd4099, 32;
	mul.wide.u32 	%rd4101, %r3914, %r107;
	and.b64  	%rd4102, %rd4071, 4294967295;
	add.s64 	%rd4103, %rd4100, %rd4102;
	add.s64 	%rd4104, %rd4103, %rd4101;
	shr.u64 	%rd4105, %rd4104, 32;
	mul.wide.u32 	%rd4106, %r3913, %r107;
	and.b64  	%rd4107, %rd4075, 4294967295;
	add.s64 	%rd4108, %rd4105, %rd4107;
	add.s64 	%rd4109, %rd4108, %rd4106;
	shr.u64 	%rd4110, %rd4109, 32;
	mul.wide.u32 	%rd4111, %r3912, %r107;
	add.s64 	%rd4112, %rd4110, %rd4076;
	add.s64 	%rd4113, %rd4112, %rd4111;
	shr.u64 	%rd4114, %rd4113, 32;
	mul.wide.u32 	%rd4115, %r3919, %r106;
	and.b64  	%rd4116, %rd4084, 4294967295;
	add.s64 	%rd4117, %rd4115, %rd4116;
	shr.u64 	%rd4118, %rd4117, 32;
	mul.wide.u32 	%rd4119, %r3918, %r106;
	and.b64  	%rd4120, %rd4089, 4294967295;
	add.s64 	%rd4121, %rd4118, %rd4120;
	add.s64 	%rd4122, %rd4121, %rd4119;
	shr.u64 	%rd4123, %rd4122, 32;
	mul.wide.u32 	%rd4124, %r3917, %r106;
	and.b64  	%rd4125, %rd4094, 4294967295;
	add.s64 	%rd4126, %rd4123, %rd4125;
	add.s64 	%rd4127, %rd4126, %rd4124;
	shr.u64 	%rd4128, %rd4127, 32;
	mul.wide.u32 	%rd4129, %r3916, %r106;
	and.b64  	%rd4130, %rd4099, 4294967295;
	add.s64 	%rd4131, %rd4128, %rd4130;
	add.s64 	%rd4132, %rd4131, %rd4129;
	shr.u64 	%rd4133, %rd4132, 32;
	mul.wide.u32 	%rd4134, %r3915, %r106;
	and.b64  	%rd4135, %rd4104, 4294967295;
	add.s64 	%rd4136, %rd4133, %rd4135;
	add.s64 	%rd4137, %rd4136, %rd4134;
	shr.u64 	%rd4138, %rd4137, 32;
	mul.wide.u32 	%rd4139, %r3914, %r106;
	and.b64  	%rd4140, %rd4109, 4294967295;
	add.s64 	%rd4141, %rd4138, %rd4140;
	add.s64 	%rd4142, %rd4141, %rd4139;
	shr.u64 	%rd4143, %rd4142, 32;
	mul.wide.u32 	%rd4144, %r3913, %r106;
	and.b64  	%rd4145, %rd4113, 4294967295;
	add.s64 	%rd4146, %rd4143, %rd4145;
	add.s64 	%rd4147, %rd4146, %rd4144;
	shr.u64 	%rd4148, %rd4147, 32;
	mul.wide.u32 	%rd4149, %r3912, %r106;
	add.s64 	%rd4150, %rd4148, %rd4114;
	add.s64 	%rd4151, %rd4150, %rd4149;
	shr.u64 	%rd4152, %rd4151, 32;
	mul.wide.u32 	%rd4153, %r3919, %r105;
	and.b64  	%rd4154, %rd4122, 4294967295;
	add.s64 	%rd4155, %rd4153, %rd4154;
	shr.u64 	%rd4156, %rd4155, 32;
	mul.wide.u32 	%rd4157, %r3918, %r105;
	and.b64  	%rd4158, %rd4127, 4294967295;
	add.s64 	%rd4159, %rd4156, %rd4158;
	add.s64 	%rd4160, %rd4159, %rd4157;
	shr.u64 	%rd4161, %rd4160, 32;
	mul.wide.u32 	%rd4162, %r3917, %r105;
	and.b64  	%rd4163, %rd4132, 4294967295;
	add.s64 	%rd4164, %rd4161, %rd4163;
	add.s64 	%rd4165, %rd4164, %rd4162;
	shr.u64 	%rd4166, %rd4165, 32;
	mul.wide.u32 	%rd4167, %r3916, %r105;
	and.b64  	%rd4168, %rd4137, 4294967295;
	add.s64 	%rd4169, %rd4166, %rd4168;
	add.s64 	%rd4170, %rd4169, %rd4167;
	shr.u64 	%rd4171, %rd4170, 32;
	mul.wide.u32 	%rd4172, %r3915, %r105;
	and.b64  	%rd4173, %rd4142, 4294967295;
	add.s64 	%rd4174, %rd4171, %rd4173;
	add.s64 	%rd4175, %rd4174, %rd4172;
	shr.u64 	%rd4176, %rd4175, 32;
	mul.wide.u32 	%rd4177, %r3914, %r105;
	and.b64  	%rd4178, %rd4147, 4294967295;
	add.s64 	%rd4179, %rd4176, %rd4178;
	add.s64 	%rd4180, %rd4179, %rd4177;
	shr.u64 	%rd4181, %rd4180, 32;
	mul.wide.u32 	%rd4182, %r3913, %r105;
	and.b64  	%rd4183, %rd4151, 4294967295;
	add.s64 	%rd4184, %rd4181, %rd4183;
	add.s64 	%rd4185, %rd4184, %rd4182;
	shr.u64 	%rd4186, %rd4185, 32;
	mul.wide.u32 	%rd4187, %r3912, %r105;
	add.s64 	%rd4188, %rd4186, %rd4152;
	add.s64 	%rd4189, %rd4188, %rd4187;
	shr.u64 	%rd4190, %rd4189, 32;
	mul.wide.u32 	%rd4191, %r3919, %r104;
	and.b64  	%rd4192, %rd4160, 4294967295;
	add.s64 	%rd4193, %rd4191, %rd4192;
	shr.u64 	%rd4194, %rd4193, 32;
	mul.wide.u32 	%rd4195, %r3918, %r104;
	and.b64  	%rd4196, %rd4165, 4294967295;
	add.s64 	%rd4197, %rd4194, %rd4196;
	add.s64 	%rd4198, %rd4197, %rd4195;
	shr.u64 	%rd4199, %rd4198, 32;
	mul.wide.u32 	%rd4200, %r3917, %r104;
	and.b64  	%rd4201, %rd4170, 4294967295;
	add.s64 	%rd4202, %rd4199, %rd4201;
	add.s64 	%rd4203, %rd4202, %rd4200;
	shr.u64 	%rd4204, %rd4203, 32;
	mul.wide.u32 	%rd4205, %r3916, %r104;
	and.b64  	%rd4206, %rd4175, 4294967295;
	add.s64 	%rd4207, %rd4204, %rd4206;
	add.s64 	%rd4208, %rd4207, %rd4205;
	shr.u64 	%rd4209, %rd4208, 32;
	mul.wide.u32 	%rd4210, %r3915, %r104;
	and.b64  	%rd4211, %rd4180, 4294967295;
	add.s64 	%rd4212, %rd4209, %rd4211;
	add.s64 	%rd4213, %rd4212, %rd4210;
	shr.u64 	%rd4214, %rd4213, 32;
	mul.wide.u32 	%rd4215, %r3914, %r104;
	and.b64  	%rd4216, %rd4185, 4294967295;
	add.s64 	%rd4217, %rd4214, %rd4216;
	add.s64 	%rd4218, %rd4217, %rd4215;
	shr.u64 	%rd4219, %rd4218, 32;
	mul.wide.u32 	%rd4220, %r3913, %r104;
	and.b64  	%rd4221, %rd4189, 4294967295;
	add.s64 	%rd4222, %rd4219, %rd4221;
	add.s64 	%rd4223, %rd4222, %rd4220;
	shr.u64 	%rd4224, %rd4223, 32;
	mul.wide.u32 	%rd4225, %r3912, %r104;
	add.s64 	%rd4226, %rd4224, %rd4190;
	add.s64 	%rd4227, %rd4226, %rd4225;
	shr.u64 	%rd4228, %rd4227, 32;
	mul.wide.u32 	%rd4229, %r3919, %r103;
	and.b64  	%rd4230, %rd4198, 4294967295;
	add.s64 	%rd4231, %rd4229, %rd4230;
	shr.u64 	%rd4232, %rd4231, 32;
	mul.wide.u32 	%rd4233, %r3918, %r103;
	and.b64  	%rd4234, %rd4203, 4294967295;
	add.s64 	%rd4235, %rd4232, %rd4234;
	add.s64 	%rd4236, %rd4235, %rd4233;
	shr.u64 	%rd4237, %rd4236, 32;
	mul.wide.u32 	%rd4238, %r3917, %r103;
	and.b64  	%rd4239, %rd4208, 4294967295;
	add.s64 	%rd4240, %rd4237, %rd4239;
	add.s64 	%rd4241, %rd4240, %rd4238;
	shr.u64 	%rd4242, %rd4241, 32;
	mul.wide.u32 	%rd4243, %r3916, %r103;
	and.b64  	%rd4244, %rd4213, 4294967295;
	add.s64 	%rd4245, %rd4242, %rd4244;
	add.s64 	%rd4246, %rd4245, %rd4243;
	shr.u64 	%rd4247, %rd4246, 32;
	mul.wide.u32 	%rd4248, %r3915, %r103;
	and.b64  	%rd4249, %rd4218, 4294967295;
	add.s64 	%rd4250, %rd4247, %rd4249;
	add.s64 	%rd4251, %rd4250, %rd4248;
	shr.u64 	%rd4252, %rd4251, 32;
	mul.wide.u32 	%rd4253, %r3914, %r103;
	and.b64  	%rd4254, %rd4223, 4294967295;
	add.s64 	%rd4255, %rd4252, %rd4254;
	add.s64 	%rd4256, %rd4255, %rd4253;
	shr.u64 	%rd4257, %rd4256, 32;
	mul.wide.u32 	%rd4258, %r3913, %r103;
	and.b64  	%rd4259, %rd4227, 4294967295;
	add.s64 	%rd4260, %rd4257, %rd4259;
	add.s64 	%rd4261, %rd4260, %rd4258;
	shr.u64 	%rd4262, %rd4261, 32;
	mul.wide.u32 	%rd4263, %r3912, %r103;
	add.s64 	%rd4264, %rd4262, %rd4228;
	add.s64 	%rd4265, %rd4264, %rd4263;
	shr.u64 	%rd4266, %rd4265, 32;
	mul.wide.u32 	%rd4267, %r3919, %r102;
	and.b64  	%rd4268, %rd4236, 4294967295;
	add.s64 	%rd4269, %rd4267, %rd4268;
	shr.u64 	%rd4270, %rd4269, 32;
	mul.wide.u32 	%rd4271, %r3918, %r102;
	and.b64  	%rd4272, %rd4241, 4294967295;
	add.s64 	%rd4273, %rd4270, %rd4272;
	add.s64 	%rd4274, %rd4273, %rd4271;
	shr.u64 	%rd4275, %rd4274, 32;
	mul.wide.u32 	%rd4276, %r3917, %r102;
	and.b64  	%rd4277, %rd4246, 4294967295;
	add.s64 	%rd4278, %rd4275, %rd4277;
	add.s64 	%rd4279, %rd4278, %rd4276;
	shr.u64 	%rd4280, %rd4279, 32;
	mul.wide.u32 	%rd4281, %r3916, %r102;
	and.b64  	%rd4282, %rd4251, 4294967295;
	add.s64 	%rd4283, %rd4280, %rd4282;
	add.s64 	%rd4284, %rd4283, %rd4281;
	shr.u64 	%rd4285, %rd4284, 32;
	mul.wide.u32 	%rd4286, %r3915, %r102;
	and.b64  	%rd4287, %rd4256, 4294967295;
	add.s64 	%rd4288, %rd4285, %rd4287;
	add.s64 	%rd4289, %rd4288, %rd4286;
	shr.u64 	%rd4290, %rd4289, 32;
	mul.wide.u32 	%rd4291, %r3914, %r102;
	and.b64  	%rd4292, %rd4261, 4294967295;
	add.s64 	%rd4293, %rd4290, %rd4292;
	add.s64 	%rd4294, %rd4293, %rd4291;
	shr.u64 	%rd4295, %rd4294, 32;
	mul.wide.u32 	%rd4296, %r3913, %r102;
	and.b64  	%rd4297, %rd4265, 4294967295;
	add.s64 	%rd4298, %rd4295, %rd4297;
	add.s64 	%rd4299, %rd4298, %rd4296;
	shr.u64 	%rd4300, %rd4299, 32;
	mul.wide.u32 	%rd4301, %r3912, %r102;
	add.s64 	%rd4302, %rd4300, %rd4266;
	add.s64 	%rd4303, %rd4302, %rd4301;
	{ .reg .b32 tmp; mov.b64 {tmp, %r2449}, %rd4303; }
	ld.const.u32 	%r2450, [MU_P];
	mul.lo.s32 	%r2451, %r2450, %r2448;
	mul.wide.u32 	%rd4304, %r325, %r2451;
	and.b64  	%rd4305, %rd4016, 4294967295;
	add.s64 	%rd4306, %rd4304, %rd4305;
	shr.u64 	%rd4307, %rd4306, 32;
	mul.wide.u32 	%rd4308, %r324, %r2451;
	and.b64  	%rd4309, %rd4041, 4294967295;
	add.s64 	%rd4310, %rd4307, %rd4309;
	add.s64 	%rd4311, %rd4310, %rd4308;
	cvt.u32.u64 	%r2452, %rd4311;
	shr.u64 	%rd4312, %rd4311, 32;
	mul.wide.u32 	%rd4313, %r323, %r2451;
	and.b64  	%rd4314, %rd4079, 4294967295;
	add.s64 	%rd4315, %rd4312, %rd4314;
	add.s64 	%rd4316, %rd4315, %rd4313;
	shr.u64 	%rd4317, %rd4316, 32;
	mul.wide.u32 	%rd4318, %r322, %r2451;
	and.b64  	%rd4319, %rd4117, 4294967295;
	add.s64 	%rd4320, %rd4317, %rd4319;
	add.s64 	%rd4321, %rd4320, %rd4318;
	shr.u64 	%rd4322, %rd4321, 32;
	mul.wide.u32 	%rd4323, %r321, %r2451;
	and.b64  	%rd4324, %rd4155, 4294967295;
	add.s64 	%rd4325, %rd4322, %rd4324;
	add.s64 	%rd4326, %rd4325, %rd4323;
	shr.u64 	%rd4327, %rd4326, 32;
	mul.wide.u32 	%rd4328, %r320, %r2451;
	and.b64  	%rd4329, %rd4193, 4294967295;
	add.s64 	%rd4330, %rd4327, %rd4329;
	add.s64 	%rd4331, %rd4330, %rd4328;
	shr.u64 	%rd4332, %rd4331, 32;
	mul.wide.u32 	%rd4333, %r319, %r2451;
	and.b64  	%rd4334, %rd4231, 4294967295;
	add.s64 	%rd4335, %rd4332, %rd4334;
	add.s64 	%rd4336, %rd4335, %rd4333;
	shr.u64 	%rd4337, %rd4336, 32;
	mul.wide.u32 	%rd4338, %r318, %r2451;
	and.b64  	%rd4339, %rd4269, 4294967295;
	add.s64 	%rd4340, %rd4337, %rd4339;
	add.s64 	%rd4341, %rd4340, %rd4338;
	shr.u64 	%rd4342, %rd4341, 32;
	and.b64  	%rd4343, %rd4274, 4294967295;
	add.s64 	%rd4344, %rd4342, %rd4343;
	shr.u64 	%rd4345, %rd4344, 32;
	and.b64  	%rd4346, %rd4279, 4294967295;
	add.s64 	%rd4347, %rd4345, %rd4346;
	shr.u64 	%rd4348, %rd4347, 32;
	and.b64  	%rd4349, %rd4284, 4294967295;
	add.s64 	%rd4350, %rd4348, %rd4349;
	shr.u64 	%rd4351, %rd4350, 32;
	and.b64  	%rd4352, %rd4289, 4294967295;
	add.s64 	%rd4353, %rd4351, %rd4352;
	shr.u64 	%rd4354, %rd4353, 32;
	and.b64  	%rd4355, %rd4294, 4294967295;
	add.s64 	%rd4356, %rd4354, %rd4355;
	shr.u64 	%rd4357, %rd4356, 32;
	and.b64  	%rd4358, %rd4299, 4294967295;
	add.s64 	%rd4359, %rd4357, %rd4358;
	shr.u64 	%rd4360, %rd4359, 32;
	and.b64  	%rd4361, %rd4303, 4294967295;
	add.s64 	%rd4362, %rd4360, %rd4361;
	{ .reg .b32 tmp; mov.b64 {tmp, %r2453}, %rd4362; }
	add.s32 	%r2454, %r2449, %r2453;
	mul.lo.s32 	%r2455, %r2450, %r2452;
	mul.wide.u32 	%rd4363, %r325, %r2455;
	and.b64  	%rd4364, %rd4311, 4294967295;
	add.s64 	%rd4365, %rd4363, %rd4364;
	shr.u64 	%rd4366, %rd4365, 32;
	mul.wide.u32 	%rd4367, %r324, %r2455;
	and.b64  	%rd4368, %rd4316, 4294967295;
	add.s64 	%rd4369, %rd4366, %rd4368;
	add.s64 	%rd4370, %rd4369, %rd4367;
	cvt.u32.u64 	%r2456, %rd4370;
	shr.u64 	%rd4371, %rd4370, 32;
	mul.wide.u32 	%rd4372, %r323, %r2455;
	and.b64  	%rd4373, %rd4321, 4294967295;
	add.s64 	%rd4374, %rd4371, %rd4373;
	add.s64 	%rd4375, %rd4374, %rd4372;
	shr.u64 	%rd4376, %rd4375, 32;
	mul.wide.u32 	%rd4377, %r322, %r2455;
	and.b64  	%rd4378, %rd4326, 4294967295;
	add.s64 	%rd4379, %rd4376, %rd4378;
	add.s64 	%rd4380, %rd4379, %rd4377;
	shr.u64 	%rd4381, %rd4380, 32;
	mul.wide.u32 	%rd4382, %r321, %r2455;
	and.b64  	%rd4383, %rd4331, 4294967295;
	add.s64 	%rd4384, %rd4381, %rd4383;
	add.s64 	%rd4385, %rd4384, %rd4382;
	shr.u64 	%rd4386, %rd4385, 32;
	mul.wide.u32 	%rd4387, %r320, %r2455;
	and.b64  	%rd4388, %rd4336, 4294967295;
	add.s64 	%rd4389, %rd4386, %rd4388;
	add.s64 	%rd4390, %rd4389, %rd4387;
	shr.u64 	%rd4391, %rd4390, 32;
	mul.wide.u32 	%rd4392, %r319, %r2455;
	and.b64  	%rd4393, %rd4341, 4294967295;
	add.s64 	%rd4394, %rd4391, %rd4393;
	add.s64 	%rd4395, %rd4394, %rd4392;
	shr.u64 	%rd4396, %rd4395, 32;
	mul.wide.u32 	%rd4397, %r318, %r2455;
	and.b64  	%rd4398, %rd4344, 4294967295;
	add.s64 	%rd4399, %rd4396, %rd4398;
	add.s64 	%rd4400, %rd4399, %rd4397;
	shr.u64 	%rd4401, %rd4400, 32;
	and.b64  	%rd4402, %rd4347, 4294967295;
	add.s64 	%rd4403, %rd4401, %rd4402;
	shr.u64 	%rd4404, %rd4403, 32;
	and.b64  	%rd4405, %rd4350, 4294967295;
	add.s64 	%rd4406, %rd4404, %rd4405;
	shr.u64 	%rd4407, %rd4406, 32;
	and.b64  	%rd4408, %rd4353, 4294967295;
	add.s64 	%rd4409, %rd4407, %rd4408;
	shr.u64 	%rd4410, %rd4409, 32;
	and.b64  	%rd4411, %rd4356, 4294967295;
	add.s64 	%rd4412, %rd4410, %rd4411;
	shr.u64 	%rd4413, %rd4412, 32;
	and.b64  	%rd4414, %rd4359, 4294967295;
	add.s64 	%rd4415, %rd4413, %rd4414;
	shr.u64 	%rd4416, %rd4415, 32;
	and.b64  	%rd4417, %rd4362, 4294967295;
	add.s64 	%rd4418, %rd4416, %rd4417;
	{ .reg .b32 tmp; mov.b64 {tmp, %r2457}, %rd4418; }
	add.s32 	%r2458, %r2454, %r2457;
	mul.lo.s32 	%r2459, %r2450, %r2456;
	mul.wide.u32 	%rd4419, %r325, %r2459;
	and.b64  	%rd4420, %rd4370, 4294967295;
	add.s64 	%rd4421, %rd4419, %rd4420;
	shr.u64 	%rd4422, %rd4421, 32;
	mul.wide.u32 	%rd4423, %r324, %r2459;
	and.b64  	%rd4424, %rd4375, 4294967295;
	add.s64 	%rd4425, %rd4422, %rd4424;
	add.s64 	%rd4426, %rd4425, %rd4423;
	cvt.u32.u64 	%r2460, %rd4426;
	shr.u64 	%rd4427, %rd4426, 32;
	mul.wide.u32 	%rd4428, %r323, %r2459;
	and.b64  	%rd4429, %rd4380, 4294967295;
	add.s64 	%rd4430, %rd4427, %rd4429;
	add.s64 	%rd4431, %rd4430, %rd4428;
	shr.u64 	%rd4432, %rd4431, 32;
	mul.wide.u32 	%rd4433, %r322, %r2459;
	and.b64  	%rd4434, %rd4385, 4294967295;
	add.s64 	%rd4435, %rd4432, %rd4434;
	add.s64 	%rd4436, %rd4435, %rd4433;
	shr.u64 	%rd4437, %rd4436, 32;
	mul.wide.u32 	%rd4438, %r321, %r2459;
	and.b64  	%rd4439, %rd4390, 4294967295;
	add.s64 	%rd4440, %rd4437, %rd4439;
	add.s64 	%rd4441, %rd4440, %rd4438;
	shr.u64 	%rd4442, %rd4441, 32;
	mul.wide.u32 	%rd4443, %r320, %r2459;
	and.b64  	%rd4444, %rd4395, 4294967295;
	add.s64 	%rd4445, %rd4442, %rd4444;
	add.s64 	%rd4446, %rd4445, %rd4443;
	shr.u64 	%rd4447, %rd4446, 32;
	mul.wide.u32 	%rd4448, %r319, %r2459;
	and.b64  	%rd4449, %rd4400, 4294967295;
	add.s64 	%rd4450, %rd4447, %rd4449;
	add.s64 	%rd4451, %rd4450, %rd4448;
	shr.u64 	%rd4452, %rd4451, 32;
	mul.wide.u32 	%rd4453, %r318, %r2459;
	and.b64  	%rd4454, %rd4403, 4294967295;
	add.s64 	%rd4455, %rd4452, %rd4454;
	add.s64 	%rd4456, %rd4455, %rd4453;
	shr.u64 	%rd4457, %rd4456, 32;
	and.b64  	%rd4458, %rd4406, 4294967295;
	add.s64 	%rd4459, %rd4457, %rd4458;
	shr.u64 	%rd4460, %rd4459, 32;
	and.b64  	%rd4461, %rd4409, 4294967295;
	add.s64 	%rd4462, %rd4460, %rd4461;
	shr.u64 	%rd4463, %rd4462, 32;
	and.b64  	%rd4464, %rd4412, 4294967295;
	add.s64 	%rd4465, %rd4463, %rd4464;
	shr.u64 	%rd4466, %rd4465, 32;
	and.b64  	%rd4467, %rd4415, 4294967295;
	add.s64 	%rd4468, %rd4466, %rd4467;
	shr.u64 	%rd4469, %rd4468, 32;
	and.b64  	%rd4470, %rd4418, 4294967295;
	add.s64 	%rd4471, %rd4469, %rd4470;
	{ .reg .b32 tmp; mov.b64 {tmp, %r2461}, %rd4471; }
	add.s32 	%r2462, %r2458, %r2461;
	mul.lo.s32 	%r2463, %r2450, %r2460;
	mul.wide.u32 	%rd4472, %r325, %r2463;
	and.b64  	%rd4473, %rd4426, 4294967295;
	add.s64 	%rd4474, %rd4472, %rd4473;
	shr.u64 	%rd4475, %rd4474, 32;
	mul.wide.u32 	%rd4476, %r324, %r2463;
	and.b64  	%rd4477, %rd4431, 4294967295;
	add.s64 	%rd4478, %rd4475, %rd4477;
	add.s64 	%rd4479, %rd4478, %rd4476;
	cvt.u32.u64 	%r2464, %rd4479;
	shr.u64 	%rd4480, %rd4479, 32;
	mul.wide.u32 	%rd4481, %r323, %r2463;
	and.b64  	%rd4482, %rd4436, 4294967295;
	add.s64 	%rd4483, %rd4480, %rd4482;
	add.s64 	%rd4484, %rd4483, %rd4481;
	shr.u64 	%rd4485, %rd4484, 32;
	mul.wide.u32 	%rd4486, %r322, %r2463;
	and.b64  	%rd4487, %rd4441, 4294967295;
	add.s64 	%rd4488, %rd4485, %rd4487;
	add.s64 	%rd4489, %rd4488, %rd4486;
	shr.u64 	%rd4490, %rd4489, 32;
	mul.wide.u32 	%rd4491, %r321, %r2463;
	and.b64  	%rd4492, %rd4446, 4294967295;
	add.s64 	%rd4493, %rd4490, %rd4492;
	add.s64 	%rd4494, %rd4493, %rd4491;
	shr.u64 	%rd4495, %rd4494, 32;
	mul.wide.u32 	%rd4496, %r320, %r2463;
	and.b64  	%rd4497, %rd4451, 4294967295;
	add.s64 	%rd4498, %rd4495, %rd4497;
	add.s64 	%rd4499, %rd4498, %rd4496;
	shr.u64 	%rd4500, %rd4499, 32;
	mul.wide.u32 	%rd4501, %r319, %r2463;
	and.b64  	%rd4502, %rd4456, 4294967295;
	add.s64 	%rd4503, %rd4500, %rd4502;
	add.s64 	%rd4504, %rd4503, %rd4501;
	shr.u64 	%rd4505, %rd4504, 32;
	mul.wide.u32 	%rd4506, %r318, %r2463;
	and.b64  	%rd4507, %rd4459, 4294967295;
	add.s64 	%rd4508, %rd4505, %rd4507;
	add.s64 	%rd4509, %rd4508, %rd4506;
	shr.u64 	%rd4510, %rd4509, 32;
	and.b64  	%rd4511, %rd4462, 4294967295;
	add.s64 	%rd4512, %rd4510, %rd4511;
	shr.u64 	%rd4513, %rd4512, 32;
	and.b64  	%rd4514, %rd4465, 4294967295;
	add.s64 	%rd4515, %rd4513, %rd4514;
	shr.u64 	%rd4516, %rd4515, 32;
	and.b64  	%rd4517, %rd4468, 4294967295;
	add.s64 	%rd4518, %rd4516, %rd4517;
	shr.u64 	%rd4519, %rd4518, 32;
	and.b64  	%rd4520, %rd4471, 4294967295;
	add.s64 	%rd4521, %rd4519, %rd4520;
	{ .reg .b32 tmp; mov.b64 {tmp, %r2465}, %rd4521; }
	add.s32 	%r2466, %r2462, %r2465;
	mul.lo.s32 	%r2467, %r2450, %r2464;
	mul.wide.u32 	%rd4522, %r325, %r2467;
	and.b64  	%rd4523, %rd4479, 4294967295;
	add.s64 	%rd4524, %rd4522, %rd4523;
	shr.u64 	%rd4525, %rd4524, 32;
	mul.wide.u32 	%rd4526, %r324, %r2467;
	and.b64  	%rd4527, %rd4484, 4294967295;
	add.s64 	%rd4528, %rd4525, %rd4527;
	add.s64 	%rd4529, %rd4528, %rd4526;
	cvt.u32.u64 	%r2468, %rd4529;
	shr.u64 	%rd4530, %rd4529, 32;
	mul.wide.u32 	%rd4531, %r323, %r2467;
	and.b64  	%rd4532, %rd4489, 4294967295;
	add.s64 	%rd4533, %rd4530, %rd4532;
	add.s64 	%rd4534, %rd4533, %rd4531;
	shr.u64 	%rd4535, %rd4534, 32;
	mul.wide.u32 	%rd4536, %r322, %r2467;
	and.b64  	%rd4537, %rd4494, 4294967295;
	add.s64 	%rd4538, %rd4535, %rd4537;
	add.s64 	%rd4539, %rd4538, %rd4536;
	shr.u64 	%rd4540, %rd4539, 32;
	mul.wide.u32 	%rd4541, %r321, %r2467;
	and.b64  	%rd4542, %rd4499, 4294967295;
	add.s64 	%rd4543, %rd4540, %rd4542;
	add.s64 	%rd4544, %rd4543, %rd4541;
	shr.u64 	%rd4545, %rd4544, 32;
	mul.wide.u32 	%rd4546, %r320, %r2467;
	and.b64  	%rd4547, %rd4504, 4294967295;
	add.s64 	%rd4548, %rd4545, %rd4547;
	add.s64 	%rd4549, %rd4548, %rd4546;
	shr.u64 	%rd4550, %rd4549, 32;
	mul.wide.u32 	%rd4551, %r319, %r2467;
	and.b64  	%rd4552, %rd4509, 4294967295;
	add.s64 	%rd4553, %rd4550, %rd4552;
	add.s64 	%rd4554, %rd4553, %rd4551;
	shr.u64 	%rd4555, %rd4554, 32;
	mul.wide.u32 	%rd4556, %r318, %r2467;
	and.b64  	%rd4557, %rd4512, 4294967295;
	add.s64 	%rd4558, %rd4555, %rd4557;
	add.s64 	%rd4559, %rd4558, %rd4556;
	shr.u64 	%rd4560, %rd4559, 32;
	and.b64  	%rd4561, %rd4515, 4294967295;
	add.s64 	%rd4562, %rd4560, %rd4561;
	shr.u64 	%rd4563, %rd4562, 32;
	and.b64  	%rd4564, %rd4518, 4294967295;
	add.s64 	%rd4565, %rd4563, %rd4564;
	shr.u64 	%rd4566, %rd4565, 32;
	and.b64  	%rd4567, %rd4521, 4294967295;
	add.s64 	%rd4568, %rd4566, %rd4567;
	{ .reg .b32 tmp; mov.b64 {tmp, %r2469}, %rd4568; }
	add.s32 	%r2470, %r2466, %r2469;
	mul.lo.s32 	%r2471, %r2450, %r2468;
	mul.wide.u32 	%rd4569, %r325, %r2471;
	and.b64  	%rd4570, %rd4529, 4294967295;
	add.s64 	%rd4571, %rd4569, %rd4570;
	shr.u64 	%rd4572, %rd4571, 32;
	mul.wide.u32 	%rd4573, %r324, %r2471;
	and.b64  	%rd4574, %rd4534, 4294967295;
	add.s64 	%rd4575, %rd4572, %rd4574;
	add.s64 	%rd4576, %rd4575, %rd4573;
	cvt.u32.u64 	%r2472, %rd4576;
	shr.u64 	%rd4577, %rd4576, 32;
	mul.wide.u32 	%rd4578, %r323, %r2471;
	and.b64  	%rd4579, %rd4539, 4294967295;
	add.s64 	%rd4580, %rd4577, %rd4579;
	add.s64 	%rd4581, %rd4580, %rd4578;
	shr.u64 	%rd4582, %rd4581, 32;
	mul.wide.u32 	%rd4583, %r322, %r2471;
	and.b64  	%rd4584, %rd4544, 4294967295;
	add.s64 	%rd4585, %rd4582, %rd4584;
	add.s64 	%rd4586, %rd4585, %rd4583;
	shr.u64 	%rd4587, %rd4586, 32;
	mul.wide.u32 	%rd4588, %r321, %r2471;
	and.b64  	%rd4589, %rd4549, 4294967295;
	add.s64 	%rd4590, %rd4587, %rd4589;
	add.s64 	%rd4591, %rd4590, %rd4588;
	shr.u64 	%rd4592, %rd4591, 32;
	mul.wide.u32 	%rd4593, %r320, %r2471;
	and.b64  	%rd4594, %rd4554, 4294967295;
	add.s64 	%rd4595, %rd4592, %rd4594;
	add.s64 	%rd4596, %rd4595, %rd4593;
	shr.u64 	%rd4597, %rd4596, 32;
	mul.wide.u32 	%rd4598, %r319, %r2471;
	and.b64  	%rd4599, %rd4559, 4294967295;
	add.s64 	%rd4600, %rd4597, %rd4599;
	add.s64 	%rd4601, %rd4600, %rd4598;
	shr.u64 	%rd4602, %rd4601, 32;
	mul.wide.u32 	%rd4603, %r318, %r2471;
	and.b64  	%rd4604, %rd4562, 4294967295;
	add.s64 	%rd4605, %rd4602, %rd4604;
	add.s64 	%rd4606, %rd4605, %rd4603;
	shr.u64 	%rd4607, %rd4606, 32;
	and.b64  	%rd4608, %rd4565, 4294967295;
	add.s64 	%rd4609, %rd4607, %rd4608;
	shr.u64 	%rd4610, %rd4609, 32;
	and.b64  	%rd4611, %rd4568, 4294967295;
	add.s64 	%rd4612, %rd4610, %rd4611;
	{ .reg .b32 tmp; mov.b64 {tmp, %r2473}, %rd4612; }
	add.s32 	%r2474, %r2470, %r2473;
	mul.lo.s32 	%r2475, %r2450, %r2472;
	mul.wide.u32 	%rd4613, %r325, %r2475;
	and.b64  	%rd4614, %rd4576, 4294967295;
	add.s64 	%rd4615, %rd4613, %rd4614;
	shr.u64 	%rd4616, %rd4615, 32;
	mul.wide.u32 	%rd4617, %r324, %r2475;
	and.b64  	%rd4618, %rd4581, 4294967295;
	add.s64 	%rd4619, %rd4616, %rd4618;
	add.s64 	%rd4620, %rd4619, %rd4617;
	cvt.u32.u64 	%r2476, %rd4620;
	shr.u64 	%rd4621, %rd4620, 32;
	mul.wide.u32 	%rd4622, %r323, %r2475;
	and.b64  	%rd4623, %rd4586, 4294967295;
	add.s64 	%rd4624, %rd4621, %rd4623;
	add.s64 	%rd4625, %rd4624, %rd4622;
	shr.u64 	%rd4626, %rd4625, 32;
	mul.wide.u32 	%rd4627, %r322, %r2475;
	and.b64  	%rd4628, %rd4591, 4294967295;
	add.s64 	%rd4629, %rd4626, %rd4628;
	add.s64 	%rd4630, %rd4629, %rd4627;
	shr.u64 	%rd4631, %rd4630, 32;
	mul.wide.u32 	%rd4632, %r321, %r2475;
	and.b64  	%rd4633, %rd4596, 4294967295;
	add.s64 	%rd4634, %rd4631, %rd4633;
	add.s64 	%rd4635, %rd4634, %rd4632;
	shr.u64 	%rd4636, %rd4635, 32;
	mul.wide.u32 	%rd4637, %r320, %r2475;
	and.b64  	%rd4638, %rd4601, 4294967295;
	add.s64 	%rd4639, %rd4636, %rd4638;
	add.s64 	%rd4640, %rd4639, %rd4637;
	shr.u64 	%rd4641, %rd4640, 32;
	mul.wide.u32 	%rd4642, %r319, %r2475;
	and.b64  	%rd4643, %rd4606, 4294967295;
	add.s64 	%rd4644, %rd4641, %rd4643;
	add.s64 	%rd4645, %rd4644, %rd4642;
	shr.u64 	%rd4646, %rd4645, 32;
	mul.wide.u32 	%rd4647, %r318, %r2475;
	and.b64  	%rd4648, %rd4609, 4294967295;
	add.s64 	%rd4649, %rd4646, %rd4648;
	add.s64 	%rd4650, %rd4649, %rd4647;
	shr.u64 	%rd4651, %rd4650, 32;
	and.b64  	%rd4652, %rd4612, 4294967295;
	add.s64 	%rd4653, %rd4651, %rd4652;
	{ .reg .b32 tmp; mov.b64 {tmp, %r2477}, %rd4653; }
	add.s32 	%r2478, %r2474, %r2477;
	mul.lo.s32 	%r2479, %r2450, %r2476;
	mul.wide.u32 	%rd4654, %r325, %r2479;
	and.b64  	%rd4655, %rd4620, 4294967295;
	add.s64 	%rd4656, %rd4654, %rd4655;
	shr.u64 	%rd4657, %rd4656, 32;
	mul.wide.u32 	%rd4658, %r324, %r2479;
	and.b64  	%rd4659, %rd4625, 4294967295;
	add.s64 	%rd4660, %rd4657, %rd4659;
	add.s64 	%rd4661, %rd4660, %rd4658;
	cvt.u32.u64 	%r3967, %rd4661;
	shr.u64 	%rd4662, %rd4661, 32;
	mul.wide.u32 	%rd4663, %r323, %r2479;
	and.b64  	%rd4664, %rd4630, 4294967295;
	add.s64 	%rd4665, %rd4662, %rd4664;
	add.s64 	%rd4666, %rd4665, %rd4663;
	cvt.u32.u64 	%r3966, %rd4666;
	shr.u64 	%rd4667, %rd4666, 32;
	mul.wide.u32 	%rd4668, %r322, %r2479;
	and.b64  	%rd4669, %rd4635, 4294967295;
	add.s64 	%rd4670, %rd4667, %rd4669;
	add.s64 	%rd4671, %rd4670, %rd4668;
	cvt.u32.u64 	%r3965, %rd4671;
	shr.u64 	%rd4672, %rd4671, 32;
	mul.wide.u32 	%rd4673, %r321, %r2479;
	and.b64  	%rd4674, %rd4640, 4294967295;
	add.s64 	%rd4675, %rd4672, %rd4674;
	add.s64 	%rd4676, %rd4675, %rd4673;
	cvt.u32.u64 	%r3964, %rd4676;
	shr.u64 	%rd4677, %rd4676, 32;
	mul.wide.u32 	%rd4678, %r320, %r2479;
	and.b64  	%rd4679, %rd4645, 4294967295;
	add.s64 	%rd4680, %rd4677, %rd4679;
	add.s64 	%rd4681, %rd4680, %rd4678;
	cvt.u32.u64 	%r3963, %rd4681;
	shr.u64 	%rd4682, %rd4681, 32;
	mul.wide.u32 	%rd4683, %r319, %r2479;
	and.b64  	%rd4684, %rd4650, 4294967295;
	add.s64 	%rd4685, %rd4682, %rd4684;
	add.s64 	%rd4686, %rd4685, %rd4683;
	cvt.u32.u64 	%r3962, %rd4686;
	shr.u64 	%rd4687, %rd4686, 32;
	mul.wide.u32 	%rd4688, %r318, %r2479;
	and.b64  	%rd4689, %rd4653, 4294967295;
	add.s64 	%rd4690, %rd4687, %rd4689;
	add.s64 	%rd4691, %rd4690, %rd4688;
	cvt.u32.u64 	%r3961, %rd4691;
	{ .reg .b32 tmp; mov.b64 {tmp, %r2480}, %rd4691; }
	add.s32 	%r3960, %r2478, %r2480;
	setp.gt.u32 	%p122, %r3960, %r318;
	@%p122 bra 	$L__BB0_133;
	setp.lt.u32 	%p123, %r3960, %r318;
	@%p123 bra 	$L__BB0_134;
	setp.lt.u32 	%p124, %r319, %r3961;
	@%p124 bra 	$L__BB0_133;
	setp.gt.u32 	%p125, %r319, %r3961;
	@%p125 bra 	$L__BB0_134;
	setp.lt.u32 	%p126, %r320, %r3962;
	@%p126 bra 	$L__BB0_133;
	setp.gt.u32 	%p127, %r320, %r3962;
	@%p127 bra 	$L__BB0_134;
	setp.lt.u32 	%p128, %r321, %r3963;
	@%p128 bra 	$L__BB0_133;
	setp.gt.u32 	%p129, %r321, %r3963;
	@%p129 bra 	$L__BB0_134;
	setp.lt.u32 	%p130, %r322, %r3964;
	@%p130 bra 	$L__BB0_133;
	setp.gt.u32 	%p131, %r322, %r3964;
	@%p131 bra 	$L__BB0_134;
	setp.lt.u32 	%p132, %r323, %r3965;
	@%p132 bra 	$L__BB0_133;
	setp.gt.u32 	%p133, %r323, %r3965;
	@%p133 bra 	$L__BB0_134;
	setp.lt.u32 	%p134, %r324, %r3966;
	@%p134 bra 	$L__BB0_133;
	setp.gt.u32 	%p135, %r324, %r3966;
	setp.gt.u32 	%p136, %r325, %r3967;
	or.pred  	%p137, %p135, %p136;
	@%p137 bra 	$L__BB0_134;
$L__BB0_133:
	sub.s32 	%r3967, %r3967, %r325;
	sub.s32 	%r3966, %r3966, %r324;
	sub.s32 	%r3965, %r3965, %r323;
	sub.s32 	%r3964, %r3964, %r322;
	sub.s32 	%r3963, %r3963, %r321;
	sub.s32 	%r3962, %r3962, %r320;
	sub.s32 	%r3961, %r3961, %r319;
	sub.s32 	%r3960, %r3960, %r318;
$L__BB0_134:
	ld.const.u32 	%r350, [P_CONST+28];
	ld.const.u32 	%r351, [P_CONST+24];
	ld.const.u32 	%r352, [P_CONST+20];
	ld.const.u32 	%r353, [P_CONST+16];
	ld.const.u32 	%r354, [P_CONST+12];
	ld.const.u32 	%r355, [P_CONST+8];
	ld.const.u32 	%r356, [P_CONST+4];
	ld.const.u32 	%r357, [P_CONST];
	mul.wide.u32 	%rd4692, %r3967, %r84;
	cvt.u32.u64 	%r2481, %rd4692;
	shr.u64 	%rd4693, %rd4692, 32;
	mul.wide.u32 	%rd4694, %r3966, %r84;
	add.s64 	%rd4695, %rd4693, %rd4694;
	shr.u64 	%rd4696, %rd4695, 32;
	mul.wide.u32 	%rd4697, %r3965, %r84;
	add.s64 	%rd4698, %rd4696, %rd4697;
	shr.u64 	%rd4699, %rd4698, 32;
	mul.wide.u32 	%rd4700, %r3964, %r84;
	add.s64 	%rd4701, %rd4699, %rd4700;
	shr.u64 	%rd4702, %rd4701, 32;
	mul.wide.u32 	%rd4703, %r3963, %r84;
	add.s64 	%rd4704, %rd4702, %rd4703;
	shr.u64 	%rd4705, %rd4704, 32;
	mul.wide.u32 	%rd4706, %r3962, %r84;
	add.s64 	%rd4707, %rd4705, %rd4706;
	shr.u64 	%rd4708, %rd4707, 32;
	mul.wide.u32 	%rd4709, %r3961, %r84;
	add.s64 	%rd4710, %rd4708, %rd4709;
	shr.u64 	%rd4711, %rd4710, 32;
	mul.wide.u32 	%rd4712, %r3960, %r84;
	add.s64 	%rd4713, %rd4711, %rd4712;
	shr.u64 	%rd4714, %rd4713, 32;
	mul.wide.u32 	%rd4715, %r3967, %r83;
	and.b64  	%rd4716, %rd4695, 4294967295;
	add.s64 	%rd4717, %rd4715, %rd4716;
	shr.u64 	%rd4718, %rd4717, 32;
	mul.wide.u32 	%rd4719, %r3966, %r83;
	and.b64  	%rd4720, %rd4698, 4294967295;
	add.s64 	%rd4721, %rd4718, %rd4720;
	add.s64 	%rd4722, %rd4721, %rd4719;
	shr.u64 	%rd4723, %rd4722, 32;
	mul.wide.u32 	%rd4724, %r3965, %r83;
	and.b64  	%rd4725, %rd4701, 4294967295;
	add.s64 	%rd4726, %rd4723, %rd4725;
	add.s64 	%rd4727, %rd4726, %rd4724;
	shr.u64 	%rd4728, %rd4727, 32;
	mul.wide.u32 	%rd4729, %r3964, %r83;
	and.b64  	%rd4730, %rd4704, 4294967295;
	add.s64 	%rd4731, %rd4728, %rd4730;
	add.s64 	%rd4732, %rd4731, %rd4729;
	shr.u64 	%rd4733, %rd4732, 32;
	mul.wide.u32 	%rd4734, %r3963, %r83;
	and.b64  	%rd4735, %rd4707, 4294967295;
	add.s64 	%rd4736, %rd4733, %rd4735;
	add.s64 	%rd4737, %rd4736, %rd4734;
	shr.u64 	%rd4738, %rd4737, 32;
	mul.wide.u32 	%rd4739, %r3962, %r83;
	and.b64  	%rd4740, %rd4710, 4294967295;
	add.s64 	%rd4741, %rd4738, %rd4740;
	add.s64 	%rd4742, %rd4741, %rd4739;
	shr.u64 	%rd4743, %rd4742, 32;
	mul.wide.u32 	%rd4744, %r3961, %r83;
	and.b64  	%rd4745, %rd4713, 4294967295;
	add.s64 	%rd4746, %rd4743, %rd4745;
	add.s64 	%rd4747, %rd4746, %rd4744;
	shr.u64 	%rd4748, %rd4747, 32;
	mul.wide.u32 	%rd4749, %r3960, %r83;
	add.s64 	%rd4750, %rd4748, %rd4714;
	add.s64 	%rd4751, %rd4750, %rd4749;
	shr.u64 	%rd4752, %rd4751, 32;
	mul.wide.u32 	%rd4753, %r3967, %r82;
	and.b64  	%rd4754, %rd4722, 4294967295;
	add.s64 	%rd4755, %rd4753, %rd4754;
	shr.u64 	%rd4756, %rd4755, 32;
	mul.wide.u32 	%rd4757, %r3966, %r82;
	and.b64  	%rd4758, %rd4727, 4294967295;
	add.s64 	%rd4759, %rd4756, %rd4758;
	add.s64 	%rd4760, %rd4759, %rd4757;
	shr.u64 	%rd4761, %rd4760, 32;
	mul.wide.u32 	%rd4762, %r3965, %r82;
	and.b64  	%rd4763, %rd4732, 4294967295;
	add.s64 	%rd4764, %rd4761, %rd4763;
	add.s64 	%rd4765, %rd4764, %rd4762;
	shr.u64 	%rd4766, %rd4765, 32;
	mul.wide.u32 	%rd4767, %r3964, %r82;
	and.b64  	%rd4768, %rd4737, 4294967295;
	add.s64 	%rd4769, %rd4766, %rd4768;
	add.s64 	%rd4770, %rd4769, %rd4767;
	shr.u64 	%rd4771, %rd4770, 32;
	mul.wide.u32 	%rd4772, %r3963, %r82;
	and.b64  	%rd4773, %rd4742, 4294967295;
	add.s64 	%rd4774, %rd4771, %rd4773;
	add.s64 	%rd4775, %rd4774, %rd4772;
	shr.u64 	%rd4776, %rd4775, 32;
	mul.wide.u32 	%rd4777, %r3962, %r82;
	and.b64  	%rd4778, %rd4747, 4294967295;
	add.s64 	%rd4779, %rd4776, %rd4778;
	add.s64 	%rd4780, %rd4779, %rd4777;
	shr.u64 	%rd4781, %rd4780, 32;
	mul.wide.u32 	%rd4782, %r3961, %r82;
	and.b64  	%rd4783, %rd4751, 4294967295;
	add.s64 	%rd4784, %rd4781, %rd4783;
	add.s64 	%rd4785, %rd4784, %rd4782;
	shr.u64 	%rd4786, %rd4785, 32;
	mul.wide.u32 	%rd4787, %r3960, %r82;
	add.s64 	%rd4788, %rd4786, %rd4752;
	add.s64 	%rd4789, %rd4788, %rd4787;
	shr.u64 	%rd4790, %rd4789, 32;
	mul.wide.u32 	%rd4791, %r3967, %r81;
	and.b64  	%rd4792, %rd4760, 4294967295;
	add.s64 	%rd4793, %rd4791, %rd4792;
	shr.u64 	%rd4794, %rd4793, 32;
	mul.wide.u32 	%rd4795, %r3966, %r81;
	and.b64  	%rd4796, %rd4765, 4294967295;
	add.s64 	%rd4797, %rd4794, %rd4796;
	add.s64 	%rd4798, %rd4797, %rd4795;
	shr.u64 	%rd4799, %rd4798, 32;
	mul.wide.u32 	%rd4800, %r3965, %r81;
	and.b64  	%rd4801, %rd4770, 4294967295;
	add.s64 	%rd4802, %rd4799, %rd4801;
	add.s64 	%rd4803, %rd4802, %rd4800;
	shr.u64 	%rd4804, %rd4803, 32;
	mul.wide.u32 	%rd4805, %r3964, %r81;
	and.b64  	%rd4806, %rd4775, 4294967295;
	add.s64 	%rd4807, %rd4804, %rd4806;
	add.s64 	%rd4808, %rd4807, %rd4805;
	shr.u64 	%rd4809, %rd4808, 32;
	mul.wide.u32 	%rd4810, %r3963, %r81;
	and.b64  	%rd4811, %rd4780, 4294967295;
	add.s64 	%rd4812, %rd4809, %rd4811;
	add.s64 	%rd4813, %rd4812, %rd4810;
	shr.u64 	%rd4814, %rd4813, 32;
	mul.wide.u32 	%rd4815, %r3962, %r81;
	and.b64  	%rd4816, %rd4785, 4294967295;
	add.s64 	%rd4817, %rd4814, %rd4816;
	add.s64 	%rd4818, %rd4817, %rd4815;
	shr.u64 	%rd4819, %rd4818, 32;
	mul.wide.u32 	%rd4820, %r3961, %r81;
	and.b64  	%rd4821, %rd4789, 4294967295;
	add.s64 	%rd4822, %rd4819, %rd4821;
	add.s64 	%rd4823, %rd4822, %rd4820;
	shr.u64 	%rd4824, %rd4823, 32;
	mul.wide.u32 	%rd4825, %r3960, %r81;
	add.s64 	%rd4826, %rd4824, %rd4790;
	add.s64 	%rd4827, %rd4826, %rd4825;
	shr.u64 	%rd4828, %rd4827, 32;
	mul.wide.u32 	%rd4829, %r3967, %r80;
	and.b64  	%rd4830, %rd4798, 4294967295;
	add.s64 	%rd4831, %rd4829, %rd4830;
	shr.u64 	%rd4832, %rd4831, 32;
	mul.wide.u32 	%rd4833, %r3966, %r80;
	and.b64  	%rd4834, %rd4803, 4294967295;
	add.s64 	%rd4835, %rd4832, %rd4834;
	add.s64 	%rd4836, %rd4835, %rd4833;
	shr.u64 	%rd4837, %rd4836, 32;
	mul.wide.u32 	%rd4838, %r3965, %r80;
	and.b64  	%rd4839, %rd4808, 4294967295;
	add.s64 	%rd4840, %rd4837, %rd4839;
	add.s64 	%rd4841, %rd4840, %rd4838;
	shr.u64 	%rd4842, %rd4841, 32;
	mul.wide.u32 	%rd4843, %r3964, %r80;
	and.b64  	%rd4844, %rd4813, 4294967295;
	add.s64 	%rd4845, %rd4842, %rd4844;
	add.s64 	%rd4846, %rd4845, %rd4843;
	shr.u64 	%rd4847, %rd4846, 32;
	mul.wide.u32 	%rd4848, %r3963, %r80;
	and.b64  	%rd4849, %rd4818, 4294967295;
	add.s64 	%rd4850, %rd4847, %rd4849;
	add.s64 	%rd4851, %rd4850, %rd4848;
	shr.u64 	%rd4852, %rd4851, 32;
	mul.wide.u32 	%rd4853, %r3962, %r80;
	and.b64  	%rd4854, %rd4823, 4294967295;
	add.s64 	%rd4855, %rd4852, %rd4854;
	add.s64 	%rd4856, %rd4855, %rd4853;
	shr.u64 	%rd4857, %rd4856, 32;
	mul.wide.u32 	%rd4858, %r3961, %r80;
	and.b64  	%rd4859, %rd4827, 4294967295;
	add.s64 	%rd4860, %rd4857, %rd4859;
	add.s64 	%rd4861, %rd4860, %rd4858;
	shr.u64 	%rd4862, %rd4861, 32;
	mul.wide.u32 	%rd4863, %r3960, %r80;
	add.s64 	%rd4864, %rd4862, %rd4828;
	add.s64 	%rd4865, %rd4864, %rd4863;
	shr.u64 	%rd4866, %rd4865, 32;
	mul.wide.u32 	%rd4867, %r3967, %r79;
	and.b64  	%rd4868, %rd4836, 4294967295;
	add.s64 	%rd4869, %rd4867, %rd4868;
	shr.u64 	%rd4870, %rd4869, 32;
	mul.wide.u32 	%rd4871, %r3966, %r79;
	and.b64  	%rd4872, %rd4841, 4294967295;
	add.s64 	%rd4873, %rd4870, %rd4872;
	add.s64 	%rd4874, %rd4873, %rd4871;
	shr.u64 	%rd4875, %rd4874, 32;
	mul.wide.u32 	%rd4876, %r3965, %r79;
	and.b64  	%rd4877, %rd4846, 4294967295;
	add.s64 	%rd4878, %rd4875, %rd4877;
	add.s64 	%rd4879, %rd4878, %rd4876;
	shr.u64 	%rd4880, %rd4879, 32;
	mul.wide.u32 	%rd4881, %r3964, %r79;
	and.b64  	%rd4882, %rd4851, 4294967295;
	add.s64 	%rd4883, %rd4880, %rd4882;
	add.s64 	%rd4884, %rd4883, %rd4881;
	shr.u64 	%rd4885, %rd4884, 32;
	mul.wide.u32 	%rd4886, %r3963, %r79;
	and.b64  	%rd4887, %rd4856, 4294967295;
	add.s64 	%rd4888, %rd4885, %rd4887;
	add.s64 	%rd4889, %rd4888, %rd4886;
	shr.u64 	%rd4890, %rd4889, 32;
	mul.wide.u32 	%rd4891, %r3962, %r79;
	and.b64  	%rd4892, %rd4861, 4294967295;
	add.s64 	%rd4893, %rd4890, %rd4892;
	add.s64 	%rd4894, %rd4893, %rd4891;
	shr.u64 	%rd4895, %rd4894, 32;
	mul.wide.u32 	%rd4896, %r3961, %r79;
	and.b64  	%rd4897, %rd4865, 4294967295;
	add.s64 	%rd4898, %rd4895, %rd4897;
	add.s64 	%rd4899, %rd4898, %rd4896;
	shr.u64 	%rd4900, %rd4899, 32;
	mul.wide.u32 	%rd4901, %r3960, %r79;
	add.s64 	%rd4902, %rd4900, %rd4866;
	add.s64 	%rd4903, %rd4902, %rd4901;
	shr.u64 	%rd4904, %rd4903, 32;
	mul.wide.u32 	%rd4905, %r3967, %r78;
	and.b64  	%rd4906, %rd4874, 4294967295;
	add.s64 	%rd4907, %rd4905, %rd4906;
	shr.u64 	%rd4908, %rd4907, 32;
	mul.wide.u32 	%rd4909, %r3966, %r78;
	and.b64  	%rd4910, %rd4879, 4294967295;
	add.s64 	%rd4911, %rd4908, %rd4910;
	add.s64 	%rd4912, %rd4911, %rd4909;
	shr.u64 	%rd4913, %rd4912, 32;
	mul.wide.u32 	%rd4914, %r3965, %r78;
	and.b64  	%rd4915, %rd4884, 4294967295;
	add.s64 	%rd4916, %rd4913, %rd4915;
	add.s64 	%rd4917, %rd4916, %rd4914;
	shr.u64 	%rd4918, %rd4917, 32;
	mul.wide.u32 	%rd4919, %r3964, %r78;
	and.b64  	%rd4920, %rd4889, 4294967295;
	add.s64 	%rd4921, %rd4918, %rd4920;
	add.s64 	%rd4922, %rd4921, %rd4919;
	shr.u64 	%rd4923, %rd4922, 32;
	mul.wide.u32 	%rd4924, %r3963, %r78;
	and.b64  	%rd4925, %rd4894, 4294967295;
	add.s64 	%rd4926, %rd4923, %rd4925;
	add.s64 	%rd4927, %rd4926, %rd4924;
	shr.u64 	%rd4928, %rd4927, 32;
	mul.wide.u32 	%rd4929, %r3962, %r78;
	and.b64  	%rd4930, %rd4899, 4294967295;
	add.s64 	%rd4931, %rd4928, %rd4930;
	add.s64 	%rd4932, %rd4931, %rd4929;
	shr.u64 	%rd4933, %rd4932, 32;
	mul.wide.u32 	%rd4934, %r3961, %r78;
	and.b64  	%rd4935, %rd4903, 4294967295;
	add.s64 	%rd4936, %rd4933, %rd4935;
	add.s64 	%rd4937, %rd4936, %rd4934;
	shr.u64 	%rd4938, %rd4937, 32;
	mul.wide.u32 	%rd4939, %r3960, %r78;
	add.s64 	%rd4940, %rd4938, %rd4904;
	add.s64 	%rd4941, %rd4940, %rd4939;
	shr.u64 	%rd4942, %rd4941, 32;
	mul.wide.u32 	%rd4943, %r3967, %r77;
	and.b64  	%rd4944, %rd4912, 4294967295;
	add.s64 	%rd4945, %rd4943, %rd4944;
	shr.u64 	%rd4946, %rd4945, 32;
	mul.wide.u32 	%rd4947, %r3966, %r77;
	and.b64  	%rd4948, %rd4917, 4294967295;
	add.s64 	%rd4949, %rd4946, %rd4948;
	add.s64 	%rd4950, %rd4949, %rd4947;
	shr.u64 	%rd4951, %rd4950, 32;
	mul.wide.u32 	%rd4952, %r3965, %r77;
	and.b64  	%rd4953, %rd4922, 4294967295;
	add.s64 	%rd4954, %rd4951, %rd4953;
	add.s64 	%rd4955, %rd4954, %rd4952;
	shr.u64 	%rd4956, %rd4955, 32;
	mul.wide.u32 	%rd4957, %r3964, %r77;
	and.b64  	%rd4958, %rd4927, 4294967295;
	add.s64 	%rd4959, %rd4956, %rd4958;
	add.s64 	%rd4960, %rd4959, %rd4957;
	shr.u64 	%rd4961, %rd4960, 32;
	mul.wide.u32 	%rd4962, %r3963, %r77;
	and.b64  	%rd4963, %rd4932, 4294967295;
	add.s64 	%rd4964, %rd4961, %rd4963;
	add.s64 	%rd4965, %rd4964, %rd4962;
	shr.u64 	%rd4966, %rd4965, 32;
	mul.wide.u32 	%rd4967, %r3962, %r77;
	and.b64  	%rd4968, %rd4937, 4294967295;
	add.s64 	%rd4969, %rd4966, %rd4968;
	add.s64 	%rd4970, %rd4969, %rd4967;
	shr.u64 	%rd4971, %rd4970, 32;
	mul.wide.u32 	%rd4972, %r3961, %r77;
	and.b64  	%rd4973, %rd4941, 4294967295;
	add.s64 	%rd4974, %rd4971, %rd4973;
	add.s64 	%rd4975, %rd4974, %rd4972;
	shr.u64 	%rd4976, %rd4975, 32;
	mul.wide.u32 	%rd4977, %r3960, %r77;
	add.s64 	%rd4978, %rd4976, %rd4942;
	add.s64 	%rd4979, %rd4978, %rd4977;
	{ .reg .b32 tmp; mov.b64 {tmp, %r2482}, %rd4979; }
	ld.const.u32 	%r2483, [MU_P];
	mul.lo.s32 	%r2484, %r2483, %r2481;
	mul.wide.u32 	%rd4980, %r357, %r2484;
	and.b64  	%rd4981, %rd4692, 4294967295;
	add.s64 	%rd4982, %rd4980, %rd4981;
	shr.u64 	%rd4983, %rd4982, 32;
	mul.wide.u32 	%rd4984, %r356, %r2484;
	and.b64  	%rd4985, %rd4717, 4294967295;
	add.s64 	%rd4986, %rd4983, %rd4985;
	add.s64 	%rd4987, %rd4986, %rd4984;
	cvt.u32.u64 	%r2485, %rd4987;
	shr.u64 	%rd4988, %rd4987, 32;
	mul.wide.u32 	%rd4989, %r355, %r2484;
	and.b64  	%rd4990, %rd4755, 4294967295;
	add.s64 	%rd4991, %rd4988, %rd4990;
	add.s64 	%rd4992, %rd4991, %rd4989;
	shr.u64 	%rd4993, %rd4992, 32;
	mul.wide.u32 	%rd4994, %r354, %r2484;
	and.b64  	%rd4995, %rd4793, 4294967295;
	add.s64 	%rd4996, %rd4993, %rd4995;
	add.s64 	%rd4997, %rd4996, %rd4994;
	shr.u64 	%rd4998, %rd4997, 32;
	mul.wide.u32 	%rd4999, %r353, %r2484;
	and.b64  	%rd5000, %rd4831, 4294967295;
	add.s64 	%rd5001, %rd4998, %rd5000;
	add.s64 	%rd5002, %rd5001, %rd4999;
	shr.u64 	%rd5003, %rd5002, 32;
	mul.wide.u32 	%rd5004, %r352, %r2484;
	and.b64  	%rd5005, %rd4869, 4294967295;
	add.s64 	%rd5006, %rd5003, %rd5005;
	add.s64 	%rd5007, %rd5006, %rd5004;
	shr.u64 	%rd5008, %rd5007, 32;
	mul.wide.u32 	%rd5009, %r351, %r2484;
	and.b64  	%rd5010, %rd4907, 4294967295;
	add.s64 	%rd5011, %rd5008, %rd5010;
	add.s64 	%rd5012, %rd5011, %rd5009;
	shr.u64 	%rd5013, %rd5012, 32;
	mul.wide.u32 	%rd5014, %r350, %r2484;
	and.b64  	%rd5015, %rd4945, 4294967295;
	add.s64 	%rd5016, %rd5013, %rd5015;
	add.s64 	%rd5017, %rd5016, %rd5014;
	shr.u64 	%rd5018, %rd5017, 32;
	and.b64  	%rd5019, %rd4950, 4294967295;
	add.s64 	%rd5020, %rd5018, %rd5019;
	shr.u64 	%rd5021, %rd5020, 32;
	and.b64  	%rd5022, %rd4955, 4294967295;
	add.s64 	%rd5023, %rd5021, %rd5022;
	shr.u64 	%rd5024, %rd5023, 32;
	and.b64  	%rd5025, %rd4960, 4294967295;
	add.s64 	%rd5026, %rd5024, %rd5025;
	shr.u64 	%rd5027, %rd5026, 32;
	and.b64  	%rd5028, %rd4965, 4294967295;
	add.s64 	%rd5029, %rd5027, %rd5028;
	shr.u64 	%rd5030, %rd5029, 32;
	and.b64  	%rd5031, %rd4970, 4294967295;
	add.s64 	%rd5032, %rd5030, %rd5031;
	shr.u64 	%rd5033, %rd5032, 32;
	and.b64  	%rd5034, %rd4975, 4294967295;
	add.s64 	%rd5035, %rd5033, %rd5034;
	shr.u64 	%rd5036, %rd5035, 32;
	and.b64  	%rd5037, %rd4979, 4294967295;
	add.s64 	%rd5038, %rd5036, %rd5037;
	{ .reg .b32 tmp; mov.b64 {tmp, %r2486}, %rd5038; }
	add.s32 	%r2487, %r2482, %r2486;
	mul.lo.s32 	%r2488, %r2483, %r2485;
	mul.wide.u32 	%rd5039, %r357, %r2488;
	and.b64  	%rd5040, %rd4987, 4294967295;
	add.s64 	%rd5041, %rd5039, %rd5040;
	shr.u64 	%rd5042, %rd5041, 32;
	mul.wide.u32 	%rd5043, %r356, %r2488;
	and.b64  	%rd5044, %rd4992, 4294967295;
	add.s64 	%rd5045, %rd5042, %rd5044;
	add.s64 	%rd5046, %rd5045, %rd5043;
	cvt.u32.u64 	%r2489, %rd5046;
	shr.u64 	%rd5047, %rd5046, 32;
	mul.wide.u32 	%rd5048, %r355, %r2488;
	and.b64  	%rd5049, %rd4997, 4294967295;
	add.s64 	%rd5050, %rd5047, %rd5049;
	add.s64 	%rd5051, %rd5050, %rd5048;
	shr.u64 	%rd5052, %rd5051, 32;
	mul.wide.u32 	%rd5053, %r354, %r2488;
	and.b64  	%rd5054, %rd5002, 4294967295;
	add.s64 	%rd5055, %rd5052, %rd5054;
	add.s64 	%rd5056, %rd5055, %rd5053;
	shr.u64 	%rd5057, %rd5056, 32;
	mul.wide.u32 	%rd5058, %r353, %r2488;
	and.b64  	%rd5059, %rd5007, 4294967295;
	add.s64 	%rd5060, %rd5057, %rd5059;
	add.s64 	%rd5061, %rd5060, %rd5058;
	shr.u64 	%rd5062, %rd5061, 32;
	mul.wide.u32 	%rd5063, %r352, %r2488;
	and.b64  	%rd5064, %rd5012, 4294967295;
	add.s64 	%rd5065, %rd5062, %rd5064;
	add.s64 	%rd5066, %rd5065, %rd5063;
	shr.u64 	%rd5067, %rd5066, 32;
	mul.wide.u32 	%rd5068, %r351, %r2488;
	and.b64  	%rd5069, %rd5017, 4294967295;
	add.s64 	%rd5070, %rd5067, %rd5069;
	add.s64 	%rd5071, %rd5070, %rd5068;
	shr.u64 	%rd5072, %rd5071, 32;
	mul.wide.u32 	%rd5073, %r350, %r2488;
	and.b64  	%rd5074, %rd5020, 4294967295;
	add.s64 	%rd5075, %rd5072, %rd5074;
	add.s64 	%rd5076, %rd5075, %rd5073;
	shr.u64 	%rd5077, %rd5076, 32;
	and.b64  	%rd5078, %rd5023, 4294967295;
	add.s64 	%rd5079, %rd5077, %rd5078;
	shr.u64 	%rd5080, %rd5079, 32;
	and.b64  	%rd5081, %rd5026, 4294967295;
	add.s64 	%rd5082, %rd5080, %rd5081;
	shr.u64 	%rd5083, %rd5082, 32;
	and.b64  	%rd5084, %rd5029, 4294967295;
	add.s64 	%rd5085, %rd5083, %rd5084;
	shr.u64 	%rd5086, %rd5085, 32;
	and.b64  	%rd5087, %rd5032, 4294967295;
	add.s64 	%rd5088, %rd5086, %rd5087;
	shr.u64 	%rd5089, %rd5088, 32;
	and.b64  	%rd5090, %rd5035, 4294967295;
	add.s64 	%rd5091, %rd5089, %rd5090;
	shr.u64 	%rd5092, %rd5091, 32;
	and.b64  	%rd5093, %rd5038, 4294967295;
	add.s64 	%rd5094, %rd5092, %rd5093;
	{ .reg .b32 tmp; mov.b64 {tmp, %r2490}, %rd5094; }
	add.s32 	%r2491, %r2487, %r2490;
	mul.lo.s32 	%r2492, %r2483, %r2489;
	mul.wide.u32 	%rd5095, %r357, %r2492;
	and.b64  	%rd5096, %rd5046, 4294967295;
	add.s64 	%rd5097, %rd5095, %rd5096;
	shr.u64 	%rd5098, %rd5097, 32;
	mul.wide.u32 	%rd5099, %r356, %r2492;
	and.b64  	%rd5100, %rd5051, 4294967295;
	add.s64 	%rd5101, %rd5098, %rd5100;
	add.s64 	%rd5102, %rd5101, %rd5099;
	cvt.u32.u64 	%r2493, %rd5102;
	shr.u64 	%rd5103, %rd5102, 32;
	mul.wide.u32 	%rd5104, %r355, %r2492;
	and.b64  	%rd5105, %rd5056, 4294967295;
	add.s64 	%rd5106, %rd5103, %rd5105;
	add.s64 	%rd5107, %rd5106, %rd5104;
	shr.u64 	%rd5108, %rd5107, 32;
	mul.wide.u32 	%rd5109, %r354, %r2492;
	and.b64  	%rd5110, %rd5061, 4294967295;
	add.s64 	%rd5111, %rd5108, %rd5110;
	add.s64 	%rd5112, %rd5111, %rd5109;
	shr.u64 	%rd5113, %rd5112, 32;
	mul.wide.u32 	%rd5114, %r353, %r2492;
	and.b64  	%rd5115, %rd5066, 4294967295;
	add.s64 	%rd5116, %rd5113, %rd5115;
	add.s64 	%rd5117, %rd5116, %rd5114;
	shr.u64 	%rd5118, %rd5117, 32;
	mul.wide.u32 	%rd5119, %r352, %r2492;
	and.b64  	%rd5120, %rd5071, 4294967295;
	add.s64 	%rd5121, %rd5118, %rd5120;
	add.s64 	%rd5122, %rd5121, %rd5119;
	shr.u64 	%rd5123, %rd5122, 32;
	mul.wide.u32 	%rd5124, %r351, %r2492;
	and.b64  	%rd5125, %rd5076, 4294967295;
	add.s64 	%rd5126, %rd5123, %rd5125;
	add.s64 	%rd5127, %rd5126, %rd5124;
	shr.u64 	%rd5128, %rd5127, 32;
	mul.wide.u32 	%rd5129, %r350, %r2492;
	and.b64  	%rd5130, %rd5079, 4294967295;
	add.s64 	%rd5131, %rd5128, %rd5130;
	add.s64 	%rd5132, %rd5131, %rd5129;
	shr.u64 	%rd5133, %rd5132, 32;
	and.b64  	%rd5134, %rd5082, 4294967295;
	add.s64 	%rd5135, %rd5133, %rd5134;
	shr.u64 	%rd5136, %rd5135, 32;
	and.b64  	%rd5137, %rd5085, 4294967295;
	add.s64 	%rd5138, %rd5136, %rd5137;
	shr.u64 	%rd5139, %rd5138, 32;
	and.b64  	%rd5140, %rd5088, 4294967295;
	add.s64 	%rd5141, %rd5139, %rd5140;
	shr.u64 	%rd5142, %rd5141, 32;
	and.b64  	%rd5143, %rd5091, 4294967295;
	add.s64 	%rd5144, %rd5142, %rd5143;
	shr.u64 	%rd5145, %rd5144, 32;
	and.b64  	%rd5146, %rd5094, 4294967295;
	add.s64 	%rd5147, %rd5145, %rd5146;
	{ .reg .b32 tmp; mov.b64 {tmp, %r2494}, %rd5147; }
	add.s32 	%r2495, %r2491, %r2494;
	mul.lo.s32 	%r2496, %r2483, %r2493;
	mul.wide.u32 	%rd5148, %r357, %r2496;
	and.b64  	%rd5149, %rd5102, 4294967295;
	add.s64 	%rd5150, %rd5148, %rd5149;
	shr.u64 	%rd5151, %rd5150, 32;
	mul.wide.u32 	%rd5152, %r356, %r2496;
	and.b64  	%rd5153, %rd5107, 4294967295;
	add.s64 	%rd5154, %rd5151, %rd5153;
	add.s64 	%rd5155, %rd5154, %rd5152;
	cvt.u32.u64 	%r2497, %rd5155;
	shr.u64 	%rd5156, %rd5155, 32;
	mul.wide.u32 	%rd5157, %r355, %r2496;
	and.b64  	%rd5158, %rd5112, 4294967295;
	add.s64 	%rd5159, %rd5156, %rd5158;
	add.s64 	%rd5160, %rd5159, %rd5157;
	shr.u64 	%rd5161, %rd5160, 32;
	mul.wide.u32 	%rd5162, %r354, %r2496;
	and.b64  	%rd5163, %rd5117, 4294967295;
	add.s64 	%rd5164, %rd5161, %rd5163;
	add.s64 	%rd5165, %rd5164, %rd5162;
	shr.u64 	%rd5166, %rd5165, 32;
	mul.wide.u32 	%rd5167, %r353, %r2496;
	and.b64  	%rd5168, %rd5122, 4294967295;
	add.s64 	%rd5169, %rd5166, %rd5168;
	add.s64 	%rd5170, %rd5169, %rd5167;
	shr.u64 	%rd5171, %rd5170, 32;
	mul.wide.u32 	%rd5172, %r352, %r2496;
	and.b64  	%rd5173, %rd5127, 4294967295;
	add.s64 	%rd5174, %rd5171, %rd5173;
	add.s64 	%rd5175, %rd5174, %rd5172;
	shr.u64 	%rd5176, %rd5175, 32;
	mul.wide.u32 	%rd5177, %r351, %r2496;
	and.b64  	%rd5178, %rd5132, 4294967295;
	add.s64 	%rd5179, %rd5176, %rd5178;
	add.s64 	%rd5180, %rd5179, %rd5177;
	shr.u64 	%rd5181, %rd5180, 32;
	mul.wide.u32 	%rd5182, %r350, %r2496;
	and.b64  	%rd5183, %rd5135, 4294967295;
	add.s64 	%rd5184, %rd5181, %rd5183;
	add.s64 	%rd5185, %rd5184, %rd5182;
	shr.u64 	%rd5186, %rd5185, 32;
	and.b64  	%rd5187, %rd5138, 4294967295;
	add.s64 	%rd5188, %rd5186, %rd5187;
	shr.u64 	%rd5189, %rd5188, 32;
	and.b64  	%rd5190, %rd5141, 4294967295;
	add.s64 	%rd5191, %rd5189, %rd5190;
	shr.u64 	%rd5192, %rd5191, 32;
	and.b64  	%rd5193, %rd5144, 4294967295;
	add.s64 	%rd5194, %rd5192, %rd5193;
	shr.u64 	%rd5195, %rd5194, 32;
	and.b64  	%rd5196, %rd5147, 4294967295;
	add.s64 	%rd5197, %rd5195, %rd5196;
	{ .reg .b32 tmp; mov.b64 {tmp, %r2498}, %rd5197; }
	add.s32 	%r2499, %r2495, %r2498;
	mul.lo.s32 	%r2500, %r2483, %r2497;
	mul.wide.u32 	%rd5198, %r357, %r2500;
	and.b64  	%rd5199, %rd5155, 4294967295;
	add.s64 	%rd5200, %rd5198, %rd5199;
	shr.u64 	%rd5201, %rd5200, 32;
	mul.wide.u32 	%rd5202, %r356, %r2500;
	and.b64  	%rd5203, %rd5160, 4294967295;
	add.s64 	%rd5204, %rd5201, %rd5203;
	add.s64 	%rd5205, %rd5204, %rd5202;
	cvt.u32.u64 	%r2501, %rd5205;
	shr.u64 	%rd5206, %rd5205, 32;
	mul.wide.u32 	%rd5207, %r355, %r2500;
	and.b64  	%rd5208, %rd5165, 4294967295;
	add.s64 	%rd5209, %rd5206, %rd5208;
	add.s64 	%rd5210, %rd5209, %rd5207;
	shr.u64 	%rd5211, %rd5210, 32;
	mul.wide.u32 	%rd5212, %r354, %r2500;
	and.b64  	%rd5213, %rd5170, 4294967295;
	add.s64 	%rd5214, %rd5211, %rd5213;
	add.s64 	%rd5215, %rd5214, %rd5212;
	shr.u64 	%rd5216, %rd5215, 32;
	mul.wide.u32 	%rd5217, %r353, %r2500;
	and.b64  	%rd5218, %rd5175, 4294967295;
	add.s64 	%rd5219, %rd5216, %rd5218;
	add.s64 	%rd5220, %rd5219, %rd5217;
	shr.u64 	%rd5221, %rd5220, 32;
	mul.wide.u32 	%rd5222, %r352, %r2500;
	and.b64  	%rd5223, %rd5180, 4294967295;
	add.s64 	%rd5224, %rd5221, %rd5223;
	add.s64 	%rd5225, %rd5224, %rd5222;
	shr.u64 	%rd5226, %rd5225, 32;
	mul.wide.u32 	%rd5227, %r351, %r2500;
	and.b64  	%rd5228, %rd5185, 4294967295;
	add.s64 	%rd5229, %rd5226, %rd5228;
	add.s64 	%rd5230, %rd5229, %rd5227;
	shr.u64 	%rd5231, %rd5230, 32;
	mul.wide.u32 	%rd5232, %r350, %r2500;
	and.b64  	%rd5233, %rd5188, 4294967295;
	add.s64 	%rd5234, %rd5231, %rd5233;
	add.s64 	%rd5235, %rd5234, %rd5232;
	shr.u64 	%rd5236, %rd5235, 32;
	and.b64  	%rd5237, %rd5191, 4294967295;
	add.s64 	%rd5238, %rd5236, %rd5237;
	shr.u64 	%rd5239, %rd5238, 32;
	and.b64  	%rd5240, %rd5194, 4294967295;
	add.s64 	%rd5241, %rd5239, %rd5240;
	shr.u64 	%rd5242, %rd5241, 32;
	and.b64  	%rd5243, %rd5197, 4294967295;
	add.s64 	%rd5244, %rd5242, %rd5243;
	{ .reg .b32 tmp; mov.b64 {tmp, %r2502}, %rd5244; }
	add.s32 	%r2503, %r2499, %r2502;
	mul.lo.s32 	%r2504, %r2483, %r2501;
	mul.wide.u32 	%rd5245, %r357, %r2504;
	and.b64  	%rd5246, %rd5205, 4294967295;
	add.s64 	%rd5247, %rd5245, %rd5246;
	shr.u64 	%rd5248, %rd5247, 32;
	mul.wide.u32 	%rd5249, %r356, %r2504;
	and.b64  	%rd5250, %rd5210, 4294967295;
	add.s64 	%rd5251, %rd5248, %rd5250;
	add.s64 	%rd5252, %rd5251, %rd5249;
	cvt.u32.u64 	%r2505, %rd5252;
	shr.u64 	%rd5253, %rd5252, 32;
	mul.wide.u32 	%rd5254, %r355, %r2504;
	and.b64  	%rd5255, %rd5215, 4294967295;
	add.s64 	%rd5256, %rd5253, %rd5255;
	add.s64 	%rd5257, %rd5256, %rd5254;
	shr.u64 	%rd5258, %rd5257, 32;
	mul.wide.u32 	%rd5259, %r354, %r2504;
	and.b64  	%rd5260, %rd5220, 4294967295;
	add.s64 	%rd5261, %rd5258, %rd5260;
	add.s64 	%rd5262, %rd5261, %rd5259;
	shr.u64 	%rd5263, %rd5262, 32;
	mul.wide.u32 	%rd5264, %r353, %r2504;
	and.b64  	%rd5265, %rd5225, 4294967295;
	add.s64 	%rd5266, %rd5263, %rd5265;
	add.s64 	%rd5267, %rd5266, %rd5264;
	shr.u64 	%rd5268, %rd5267, 32;
	mul.wide.u32 	%rd5269, %r352, %r2504;
	and.b64  	%rd5270, %rd5230, 4294967295;
	add.s64 	%rd5271, %rd5268, %rd5270;
	add.s64 	%rd5272, %rd5271, %rd5269;
	shr.u64 	%rd5273, %rd5272, 32;
	mul.wide.u32 	%rd5274, %r351, %r2504;
	and.b64  	%rd5275, %rd5235, 4294967295;
	add.s64 	%rd5276, %rd5273, %rd5275;
	add.s64 	%rd5277, %rd5276, %rd5274;
	shr.u64 	%rd5278, %rd5277, 32;
	mul.wide.u32 	%rd5279, %r350, %r2504;
	and.b64  	%rd5280, %rd5238, 4294967295;
	add.s64 	%rd5281, %rd5278, %rd5280;
	add.s64 	%rd5282, %rd5281, %rd5279;
	shr.u64 	%rd5283, %rd5282, 32;
	and.b64  	%rd5284, %rd5241, 4294967295;
	add.s64 	%rd5285, %rd5283, %rd5284;
	shr.u64 	%rd5286, %rd5285, 32;
	and.b64  	%rd5287, %rd5244, 4294967295;
	add.s64 	%rd5288, %rd5286, %rd5287;
	{ .reg .b32 tmp; mov.b64 {tmp, %r2506}, %rd5288; }
	add.s32 	%r2507, %r2503, %r2506;
	mul.lo.s32 	%r2508, %r2483, %r2505;
	mul.wide.u32 	%rd5289, %r357, %r2508;
	and.b64  	%rd5290, %rd5252, 4294967295;
	add.s64 	%rd5291, %rd5289, %rd5290;
	shr.u64 	%rd5292, %rd5291, 32;
	mul.wide.u32 	%rd5293, %r356, %r2508;
	and.b64  	%rd5294, %rd5257, 4294967295;
	add.s64 	%rd5295, %rd5292, %rd5294;
	add.s64 	%rd5296, %rd5295, %rd5293;
	cvt.u32.u64 	%r2509, %rd5296;
	shr.u64 	%rd5297, %rd5296, 32;
	mul.wide.u32 	%rd5298, %r355, %r2508;
	and.b64  	%rd5299, %rd5262, 4294967295;
	add.s64 	%rd5300, %rd5297, %rd5299;
	add.s64 	%rd5301, %rd5300, %rd5298;
	shr.u64 	%rd5302, %rd5301, 32;
	mul.wide.u32 	%rd5303, %r354, %r2508;
	and.b64  	%rd5304, %rd5267, 4294967295;
	add.s64 	%rd5305, %rd5302, %rd5304;
	add.s64 	%rd5306, %rd5305, %rd5303;
	shr.u64 	%rd5307, %rd5306, 32;
	mul.wide.u32 	%rd5308, %r353, %r2508;
	and.b64  	%rd5309, %rd5272, 4294967295;
	add.s64 	%rd5310, %rd5307, %rd5309;
	add.s64 	%rd5311, %rd5310, %rd5308;
	shr.u64 	%rd5312, %rd5311, 32;
	mul.wide.u32 	%rd5313, %r352, %r2508;
	and.b64  	%rd5314, %rd5277, 4294967295;
	add.s64 	%rd5315, %rd5312, %rd5314;
	add.s64 	%rd5316, %rd5315, %rd5313;
	shr.u64 	%rd5317, %rd5316, 32;
	mul.wide.u32 	%rd5318, %r351, %r2508;
	and.b64  	%rd5319, %rd5282, 4294967295;
	add.s64 	%rd5320, %rd5317, %rd5319;
	add.s64 	%rd5321, %rd5320, %rd5318;
	shr.u64 	%rd5322, %rd5321, 32;
	mul.wide.u32 	%rd5323, %r350, %r2508;
	and.b64  	%rd5324, %rd5285, 4294967295;
	add.s64 	%rd5325, %rd5322, %rd5324;
	add.s64 	%rd5326, %rd5325, %rd5323;
	shr.u64 	%rd5327, %rd5326, 32;
	and.b64  	%rd5328, %rd5288, 4294967295;
	add.s64 	%rd5329, %rd5327, %rd5328;
	{ .reg .b32 tmp; mov.b64 {tmp, %r2510}, %rd5329; }
	add.s32 	%r2511, %r2507, %r2510;
	mul.lo.s32 	%r2512, %r2483, %r2509;
	mul.wide.u32 	%rd5330, %r357, %r2512;
	and.b64  	%rd5331, %rd5296, 4294967295;
	add.s64 	%rd5332, %rd5330, %rd5331;
	shr.u64 	%rd5333, %rd5332, 32;
	mul.wide.u32 	%rd5334, %r356, %r2512;
	and.b64  	%rd5335, %rd5301, 4294967295;
	add.s64 	%rd5336, %rd5333, %rd5335;
	add.s64 	%rd5337, %rd5336, %rd5334;
	cvt.u32.u64 	%r3975, %rd5337;
	shr.u64 	%rd5338, %rd5337, 32;
	mul.wide.u32 	%rd5339, %r355, %r2512;
	and.b64  	%rd5340, %rd5306, 4294967295;
	add.s64 	%rd5341, %rd5338, %rd5340;
	add.s64 	%rd5342, %rd5341, %rd5339;
	cvt.u32.u64 	%r3974, %rd5342;
	shr.u64 	%rd5343, %rd5342, 32;
	mul.wide.u32 	%rd5344, %r354, %r2512;
	and.b64  	%rd5345, %rd5311, 4294967295;
	add.s64 	%rd5346, %rd5343, %rd5345;
	add.s64 	%rd5347, %rd5346, %rd5344;
	cvt.u32.u64 	%r3973, %rd5347;
	shr.u64 	%rd5348, %rd5347, 32;
	mul.wide.u32 	%rd5349, %r353, %r2512;
	and.b64  	%rd5350, %rd5316, 4294967295;
	add.s64 	%rd5351, %rd5348, %rd5350;
	add.s64 	%rd5352, %rd5351, %rd5349;
	cvt.u32.u64 	%r3972, %rd5352;
	shr.u64 	%rd5353, %rd5352, 32;
	mul.wide.u32 	%rd5354, %r352, %r2512;
	and.b64  	%rd5355, %rd5321, 4294967295;
	add.s64 	%rd5356, %rd5353, %rd5355;
	add.s64 	%rd5357, %rd5356, %rd5354;
	cvt.u32.u64 	%r3971, %rd5357;
	shr.u64 	%rd5358, %rd5357, 32;
	mul.wide.u32 	%rd5359, %r351, %r2512;
	and.b64  	%rd5360, %rd5326, 4294967295;
	add.s64 	%rd5361, %rd5358, %rd5360;
	add.s64 	%rd5362, %rd5361, %rd5359;
	cvt.u32.u64 	%r3970, %rd5362;
	shr.u64 	%rd5363, %rd5362, 32;
	mul.wide.u32 	%rd5364, %r350, %r2512;
	and.b64  	%rd5365, %rd5329, 4294967295;
	add.s64 	%rd5366, %rd5363, %rd5365;
	add.s64 	%rd5367, %rd5366, %rd5364;
	cvt.u32.u64 	%r3969, %rd5367;
	{ .reg .b32 tmp; mov.b64 {tmp, %r2513}, %rd5367; }
	add.s32 	%r3968, %r2511, %r2513;
	setp.gt.u32 	%p138, %r3968, %r350;
	@%p138 bra 	$L__BB0_148;
	setp.lt.u32 	%p139, %r3968, %r350;
	@%p139 bra 	$L__BB0_149;
	setp.lt.u32 	%p140, %r351, %r3969;
	@%p140 bra 	$L__BB0_148;
	setp.gt.u32 	%p141, %r351, %r3969;
	@%p141 bra 	$L__BB0_149;
	setp.lt.u32 	%p142, %r352, %r3970;
	@%p142 bra 	$L__BB0_148;
	setp.gt.u32 	%p143, %r352, %r3970;
	@%p143 bra 	$L__BB0_149;
	setp.lt.u32 	%p144, %r353, %r3971;
	@%p144 bra 	$L__BB0_148;
	setp.gt.u32 	%p145, %r353, %r3971;
	@%p145 bra 	$L__BB0_149;
	setp.lt.u32 	%p146, %r354, %r3972;
	@%p146 bra 	$L__BB0_148;
	setp.gt.u32 	%p147, %r354, %r3972;
	@%p147 bra 	$L__BB0_149;
	setp.lt.u32 	%p148, %r355, %r3973;
	@%p148 bra 	$L__BB0_148;
	setp.gt.u32 	%p149, %r355, %r3973;
	@%p149 bra 	$L__BB0_149;
	setp.lt.u32 	%p150, %r356, %r3974;
	@%p150 bra 	$L__BB0_148;
	setp.gt.u32 	%p151, %r356, %r3974;
	setp.gt.u32 	%p152, %r357, %r3975;
	or.pred  	%p153, %p151, %p152;
	@%p153 bra 	$L__BB0_149;
$L__BB0_148:
	sub.s32 	%r3975, %r3975, %r357;
	sub.s32 	%r3974, %r3974, %r356;
	sub.s32 	%r3973, %r3973, %r355;
	sub.s32 	%r3972, %r3972, %r354;
	sub.s32 	%r3971, %r3971, %r353;
	sub.s32 	%r3970, %r3970, %r352;
	sub.s32 	%r3969, %r3969, %r351;
	sub.s32 	%r3968, %r3968, %r350;
$L__BB0_149:
	setp.lt.u32 	%p154, %r3936, %r3928;
	@%p154 bra 	$L__BB0_392;
	setp.gt.u32 	%p155, %r3936, %r3928;
	setp.ne.s32 	%p156, %r3937, %r3929;
	setp.ne.s32 	%p157, %r3938, %r3930;
	or.pred  	%p158, %p156, %p157;
	or.pred  	%p159, %p158, %p155;
	setp.ne.s32 	%p160, %r3939, %r3931;
	or.pred  	%p161, %p159, %p160;
	setp.ne.s32 	%p162, %r3940, %r3932;
	or.pred  	%p163, %p161, %p162;
	setp.ne.s32 	%p164, %r3941, %r3933;
	or.pred  	%p165, %p163, %p164;
	setp.ne.s32 	%p166, %r3942, %r3934;
	or.pred  	%p167, %p165, %p166;
	setp.ne.s32 	%p168, %r3943, %r3935;
	or.pred  	%p169, %p167, %p168;
	@%p169 bra 	$L__BB0_392;
	setp.lt.u32 	%p170, %r3968, %r3952;
	mov.b32 	%r4185, 0;
	mov.b32 	%r4184, 1;
	mov.u32 	%r4186, %r4185;
	mov.u32 	%r4187, %r4185;
	mov.u32 	%r4188, %r4185;
	mov.u32 	%r4189, %r4185;
	mov.u32 	%r4190, %r4185;
	mov.u32 	%r4191, %r4185;
	mov.u32 	%r4192, %r4185;
	mov.u32 	%r4193, %r4185;
	mov.u32 	%r4194, %r4185;
	mov.u32 	%r4195, %r4185;
	mov.u32 	%r4196, %r4185;
	mov.u32 	%r4197, %r4185;
	mov.u32 	%r4198, %r4185;
	mov.u32 	%r4199, %r4185;
	mov.u32 	%r4200, %r4184;
	mov.u32 	%r4201, %r4185;
	mov.u32 	%r4202, %r4185;
	mov.u32 	%r4203, %r4185;
	mov.u32 	%r4204, %r4185;
	mov.u32 	%r4205, %r4185;
	mov.u32 	%r4206, %r4185;
	mov.u32 	%r4207, %r4185;
	mov.u32 	%r4208, %r4184;
	@%p170 bra 	$L__BB0_574;
	setp.gt.u32 	%p171, %r3968, %r3952;
	setp.ne.s32 	%p172, %r3969, %r3953;
	setp.ne.s32 	%p173, %r3970, %r3954;
	or.pred  	%p174, %p172, %p173;
	or.pred  	%p175, %p174, %p171;
	setp.ne.s32 	%p176, %r3971, %r3955;
	or.pred  	%p177, %p175, %p176;
	setp.ne.s32 	%p178, %r3972, %r3956;
	or.pred  	%p179, %p177, %p178;
	setp.ne.s32 	%p180, %r3973, %r3957;
	or.pred  	%p181, %p179, %p180;
	setp.ne.s32 	%p182, %r3974, %r3958;
	or.pred  	%p183, %p181, %p182;
	setp.ne.s32 	%p184, %r3975, %r3959;
	or.pred  	%p185, %p183, %p184;
	@%p185 bra 	$L__BB0_574;
	or.b32  	%r2520, %r117, %r116;
	or.b32  	%r2521, %r2520, %r115;
	or.b32  	%r2522, %r2521, %r114;
	or.b32  	%r2523, %r2522, %r113;
	or.b32  	%r2524, %r2523, %r112;
	or.b32  	%r2525, %r2524, %r111;
	or.b32  	%r2526, %r2525, %r110;
	setp.eq.s32 	%p186, %r2526, 0;
	mov.u32 	%r4186, %r4185;
	mov.u32 	%r4187, %r4185;
	mov.u32 	%r4188, %r4185;
	mov.u32 	%r4189, %r4185;
	mov.u32 	%r4190, %r4185;
	mov.u32 	%r4191, %r4185;
	mov.u32 	%r4192, %r4185;
	mov.u32 	%r4193, %r4185;
	mov.u32 	%r4194, %r4185;
	mov.u32 	%r4195, %r4185;
	mov.u32 	%r4196, %r4185;
	mov.u32 	%r4197, %r4185;
	mov.u32 	%r4198, %r4185;
	mov.u32 	%r4199, %r4185;
	mov.u32 	%r4200, %r4184;
	mov.u32 	%r4201, %r4185;
	mov.u32 	%r4202, %r4185;
	mov.u32 	%r4203, %r4185;
	mov.u32 	%r4204, %r4185;
	mov.u32 	%r4205, %r4185;
	mov.u32 	%r4206, %r4185;
	mov.u32 	%r4207, %r4185;
	mov.u32 	%r4208, %r4184;
	@%p186 bra 	$L__BB0_574;
	ld.const.u32 	%r386, [P_CONST+12];
	ld.const.u32 	%r387, [P_CONST+8];
	ld.const.u32 	%r388, [P_CONST+4];
	ld.const.u32 	%r389, [P_CONST];
	mul.wide.u32 	%rd5368, %r117, %r117;
	cvt.u32.u64 	%r2527, %rd5368;
	shr.u64 	%rd5369, %rd5368, 32;
	mul.wide.u32 	%rd5370, %r116, %r117;
	add.s64 	%rd5371, %rd5369, %rd5370;
	shr.u64 	%rd5372, %rd5371, 32;
	mul.wide.u32 	%rd5373, %r115, %r117;
	add.s64 	%rd5374, %rd5372, %rd5373;
	shr.u64 	%rd5375, %rd5374, 32;
	mul.wide.u32 	%rd5376, %r114, %r117;
	add.s64 	%rd5377, %rd5375, %rd5376;
	shr.u64 	%rd5378, %rd5377, 32;
	mul.wide.u32 	%rd5379, %r113, %r117;
	add.s64 	%rd5380, %rd5378, %rd5379;
	shr.u64 	%rd5381, %rd5380, 32;
	mul.wide.u32 	%rd5382, %r112, %r117;
	add.s64 	%rd5383, %rd5381, %rd5382;
	shr.u64 	%rd5384, %rd5383, 32;
	mul.wide.u32 	%rd5385, %r111, %r117;
	add.s64 	%rd5386, %rd5384, %rd5385;
	shr.u64 	%rd5387, %rd5386, 32;
	mul.wide.u32 	%rd5388, %r110, %r117;
	add.s64 	%rd5389, %rd5387, %rd5388;
	shr.u64 	%rd5390, %rd5389, 32;
	and.b64  	%rd5391, %rd5371, 4294967295;
	add.s64 	%rd5392, %rd5370, %rd5391;
	shr.u64 	%rd5393, %rd5392, 32;
	mul.wide.u32 	%rd5394, %r116, %r116;
	and.b64  	%rd5395, %rd5374, 4294967295;
	add.s64 	%rd5396, %rd5393, %rd5395;
	add.s64 	%rd5397, %rd5396, %rd5394;
	shr.u64 	%rd5398, %rd5397, 32;
	mul.wide.u32 	%rd5399, %r115, %r116;
	and.b64  	%rd5400, %rd5377, 4294967295;
	add.s64 	%rd5401, %rd5398, %rd5400;
	add.s64 	%rd5402, %rd5401, %rd5399;
	shr.u64 	%rd5403, %rd5402, 32;
	mul.wide.u32 	%rd5404, %r114, %r116;
	and.b64  	%rd5405, %rd5380, 4294967295;
	add.s64 	%rd5406, %rd5403, %rd5405;
	add.s64 	%rd5407, %rd5406, %rd5404;
	shr.u64 	%rd5408, %rd5407, 32;
	mul.wide.u32 	%rd5409, %r113, %r116;
	and.b64  	%rd5410, %rd5383, 4294967295;
	add.s64 	%rd5411, %rd5408, %rd5410;
	add.s64 	%rd5412, %rd5411, %rd5409;
	shr.u64 	%rd5413, %rd5412, 32;
	mul.wide.u32 	%rd5414, %r112, %r116;
	and.b64  	%rd5415, %rd5386, 4294967295;
	add.s64 	%rd5416, %rd5413, %rd5415;
	add.s64 	%rd5417, %rd5416, %rd5414;
	shr.u64 	%rd5418, %rd5417, 32;
	mul.wide.u32 	%rd5419, %r111, %r116;
	and.b64  	%rd5420, %rd5389, 4294967295;
	add.s64 	%rd5421, %rd5418, %rd5420;
	add.s64 	%rd5422, %rd5421, %rd5419;
	shr.u64 	%rd5423, %rd5422, 32;
	mul.wide.u32 	%rd5424, %r110, %r116;
	add.s64 	%rd5425, %rd5423, %rd5390;
	add.s64 	%rd5426, %rd5425, %rd5424;
	shr.u64 	%rd5427, %rd5426, 32;
	and.b64  	%rd5428, %rd5397, 4294967295;
	add.s64 	%rd5429, %rd5373, %rd5428;
	shr.u64 	%rd5430, %rd5429, 32;
	and.b64  	%rd5431, %rd5402, 4294967295;
	add.s64 	%rd5432, %rd5430, %rd5431;
	add.s64 	%rd5433, %rd5432, %rd5399;
	shr.u64 	%rd5434, %rd5433, 32;
	mul.wide.u32 	%rd5435, %r115, %r115;
	and.b64  	%rd5436, %rd5407, 4294967295;
	add.s64 	%rd5437, %rd5434, %rd5436;
	add.s64 	%rd5438, %rd5437, %rd5435;
	shr.u64 	%rd5439, %rd5438, 32;
	mul.wide.u32 	%rd5440, %r114, %r115;
	and.b64  	%rd5441, %rd5412, 4294967295;
	add.s64 	%rd5442, %rd5439, %rd5441;
	add.s64 	%rd5443, %rd5442, %rd5440;
	shr.u64 	%rd5444, %rd5443, 32;
	mul.wide.u32 	%rd5445, %r113, %r115;
	and.b64  	%rd5446, %rd5417, 4294967295;
	add.s64 	%rd5447, %rd5444, %rd5446;
	add.s64 	%rd5448, %rd5447, %rd5445;
	shr.u64 	%rd5449, %rd5448, 32;
	mul.wide.u32 	%rd5450, %r112, %r115;
	and.b64  	%rd5451, %rd5422, 4294967295;
	add.s64 	%rd5452, %rd5449, %rd5451;
	add.s64 	%rd5453, %rd5452, %rd5450;
	shr.u64 	%rd5454, %rd5453, 32;
	mul.wide.u32 	%rd5455, %r111, %r115;
	and.b64  	%rd5456, %rd5426, 4294967295;
	add.s64 	%rd5457, %rd5454, %rd5456;
	add.s64 	%rd5458, %rd5457, %rd5455;
	shr.u64 	%rd5459, %rd5458, 32;
	mul.wide.u32 	%rd5460, %r110, %r115;
	add.s64 	%rd5461, %rd5459, %rd5427;
	add.s64 	%rd5462, %rd5461, %rd5460;
	shr.u64 	%rd5463, %rd5462, 32;
	and.b64  	%rd5464, %rd5433, 4294967295;
	add.s64 	%rd5465, %rd5376, %rd5464;
	shr.u64 	%rd5466, %rd5465, 32;
	and.b64  	%rd5467, %rd5438, 4294967295;
	add.s64 	%rd5468, %rd5466, %rd5467;
	add.s64 	%rd5469, %rd5468, %rd5404;
	shr.u64 	%rd5470, %rd5469, 32;
	and.b64  	%rd5471, %rd5443, 4294967295;
	add.s64 	%rd5472, %rd5470, %rd5471;
	add.s64 	%rd5473, %rd5472, %rd5440;
	shr.u64 	%rd5474, %rd5473, 32;
	mul.wide.u32 	%rd5475, %r114, %r114;
	and.b64  	%rd5476, %rd5448, 4294967295;
	add.s64 	%rd5477, %rd5474, %rd5476;
	add.s64 	%rd5478, %rd5477, %rd5475;
	shr.u64 	%rd5479, %rd5478, 32;
	mul.wide.u32 	%rd5480, %r113, %r114;
	and.b64  	%rd5481, %rd5453, 4294967295;
	add.s64 	%rd5482, %rd5479, %rd5481;
	add.s64 	%rd5483, %rd5482, %rd5480;
	shr.u64 	%rd5484, %rd5483, 32;
	mul.wide.u32 	%rd5485, %r112, %r114;
	and.b64  	%rd5486, %rd5458, 4294967295;
	add.s64 	%rd5487, %rd5484, %rd5486;
	add.s64 	%rd5488, %rd5487, %rd5485;
	shr.u64 	%rd5489, %rd5488, 32;
	mul.wide.u32 	%rd5490, %r111, %r114;
	and.b64  	%rd5491, %rd5462, 4294967295;
	add.s64 	%rd5492, %rd5489, %rd5491;
	add.s64 	%rd5493, %rd5492, %rd5490;
	shr.u64 	%rd5494, %rd5493, 32;
	mul.wide.u32 	%rd5495, %r110, %r114;
	add.s64 	%rd5496, %rd5494, %rd5463;
	add.s64 	%rd5497, %rd5496, %rd5495;
	shr.u64 	%rd5498, %rd5497, 32;
	and.b64  	%rd5499, %rd5469, 4294967295;
	add.s64 	%rd5500, %rd5379, %rd5499;
	shr.u64 	%rd5501, %rd5500, 32;
	and.b64  	%rd5502, %rd5473, 4294967295;
	add.s64 	%rd5503, %rd5501, %rd5502;
	add.s64 	%rd5504, %rd5503, %rd5409;
	shr.u64 	%rd5505, %rd5504, 32;
	and.b64  	%rd5506, %rd5478, 4294967295;
	add.s64 	%rd5507, %rd5505, %rd5506;
	add.s64 	%rd5508, %rd5507, %rd5445;
	shr.u64 	%rd5509, %rd5508, 32;
	and.b64  	%rd5510, %rd5483, 4294967295;
	add.s64 	%rd5511, %rd5509, %rd5510;
	add.s64 	%rd5512, %rd5511, %rd5480;
	shr.u64 	%rd5513, %rd5512, 32;
	mul.wide.u32 	%rd5514, %r113, %r113;
	and.b64  	%rd5515, %rd5488, 4294967295;
	add.s64 	%rd5516, %rd5513, %rd5515;
	add.s64 	%rd5517, %rd5516, %rd5514;
	shr.u64 	%rd5518, %rd5517, 32;
	mul.wide.u32 	%rd5519, %r112, %r113;
	and.b64  	%rd5520, %rd5493, 4294967295;
	add.s64 	%rd5521, %rd5518, %rd5520;
	add.s64 	%rd5522, %rd5521, %rd5519;
	shr.u64 	%rd5523, %rd5522, 32;
	mul.wide.u32 	%rd5524, %r111, %r113;
	and.b64  	%rd5525, %rd5497, 4294967295;
	add.s64 	%rd5526, %rd5523, %rd5525;
	add.s64 	%rd5527, %rd5526, %rd5524;
	shr.u64 	%rd5528, %rd5527, 32;
	mul.wide.u32 	%rd5529, %r110, %r113;
	add.s64 	%rd5530, %rd5528, %rd5498;
	add.s64 	%rd5531, %rd5530, %rd5529;
	shr.u64 	%rd5532, %rd5531, 32;
	and.b64  	%rd5533, %rd5504, 4294967295;
	add.s64 	%rd5534, %rd5382, %rd5533;
	shr.u64 	%rd5535, %rd5534, 32;
	and.b64  	%rd5536, %rd5508, 4294967295;
	add.s64 	%rd5537, %rd5535, %rd5536;
	add.s64 	%rd5538, %rd5537, %rd5414;
	shr.u64 	%rd5539, %rd5538, 32;
	and.b64  	%rd5540, %rd5512, 4294967295;
	add.s64 	%rd5541, %rd5539, %rd5540;
	add.s64 	%rd5542, %rd5541, %rd5450;
	shr.u64 	%rd5543, %rd5542, 32;
	and.b64  	%rd5544, %rd5517, 4294967295;
	add.s64 	%rd5545, %rd5543, %rd5544;
	add.s64 	%rd5546, %rd5545, %rd5485;
	shr.u64 	%rd5547, %rd5546, 32;
	and.b64  	%rd5548, %rd5522, 4294967295;
	add.s64 	%rd5549, %rd5547, %rd5548;
	add.s64 	%rd5550, %rd5549, %rd5519;
	shr.u64 	%rd5551, %rd5550, 32;
	mul.wide.u32 	%rd5552, %r112, %r112;
	and.b64  	%rd5553, %rd5527, 4294967295;
	add.s64 	%rd5554, %rd5551, %rd5553;
	add.s64 	%rd5555, %rd5554, %rd5552;
	shr.u64 	%rd5556, %rd5555, 32;
	mul.wide.u32 	%rd5557, %r111, %r112;
	and.b64  	%rd5558, %rd5531, 4294967295;
	add.s64 	%rd5559, %rd5556, %rd5558;
	add.s64 	%rd5560, %rd5559, %rd5557;
	shr.u64 	%rd5561, %rd5560, 32;
	mul.wide.u32 	%rd5562, %r110, %r112;
	add.s64 	%rd5563, %rd5561, %rd5532;
	add.s64 	%rd5564, %rd5563, %rd5562;
	shr.u64 	%rd5565, %rd5564, 32;
	and.b64  	%rd5566, %rd5538, 4294967295;
	add.s64 	%rd5567, %rd5385, %rd5566;
	shr.u64 	%rd5568, %rd5567, 32;
	and.b64  	%rd5569, %rd5542, 4294967295;
	add.s64 	%rd5570, %rd5568, %rd5569;
	add.s64 	%rd5571, %rd5570, %rd5419;
	shr.u64 	%rd5572, %rd5571, 32;
	and.b64  	%rd5573, %rd5546, 4294967295;
	add.s64 	%rd5574, %rd5572, %rd5573;
	add.s64 	%rd5575, %rd5574, %rd5455;
	shr.u64 	%rd5576, %rd5575, 32;
	and.b64  	%rd5577, %rd5550, 4294967295;
	add.s64 	%rd5578, %rd5576, %rd5577;
	add.s64 	%rd5579, %rd5578, %rd5490;
	shr.u64 	%rd5580, %rd5579, 32;
	and.b64  	%rd5581, %rd5555, 4294967295;
	add.s64 	%rd5582, %rd5580, %rd5581;
	add.s64 	%rd5583, %rd5582, %rd5524;
	shr.u64 	%rd5584, %rd5583, 32;
	and.b64  	%rd5585, %rd5560, 4294967295;
	add.s64 	%rd5586, %rd5584, %rd5585;
	add.s64 	%rd5587, %rd5586, %rd5557;
	shr.u64 	%rd5588, %rd5587, 32;
	mul.wide.u32 	%rd5589, %r111, %r111;
	and.b64  	%rd5590, %rd5564, 4294967295;
	add.s64 	%rd5591, %rd5588, %rd5590;
	add.s64 	%rd5592, %rd5591, %rd5589;
	shr.u64 	%rd5593, %rd5592, 32;
	mul.wide.u32 	%rd5594, %r110, %r111;
	add.s64 	%rd5595, %rd5593, %rd5565;
	add.s64 	%rd5596, %rd5595, %rd5594;
	shr.u64 	%rd5597, %rd5596, 32;
	and.b64  	%rd5598, %rd5571, 4294967295;
	add.s64 	%rd5599, %rd5388, %rd5598;
	shr.u64 	%rd5600, %rd5599, 32;
	and.b64  	%rd5601, %rd5575, 4294967295;
	add.s64 	%rd5602, %rd5600, %rd5601;
	add.s64 	%rd5603, %rd5602, %rd5424;
	shr.u64 	%rd5604, %rd5603, 32;
	and.b64  	%rd5605, %rd5579, 4294967295;
	add.s64 	%rd5606, %rd5604, %rd5605;
	add.s64 	%rd5607, %rd5606, %rd5460;
	shr.u64 	%rd5608, %rd5607, 32;
	and.b64  	%rd5609, %rd5583, 4294967295;
	add.s64 	%rd5610, %rd5608, %rd5609;
	add.s64 	%rd5611, %rd5610, %rd5495;
	shr.u64 	%rd5612, %rd5611, 32;
	and.b64  	%rd5613, %rd5587, 4294967295;
	add.s64 	%rd5614, %rd5612, %rd5613;
	add.s64 	%rd5615, %rd5614, %rd5529;
	shr.u64 	%rd5616, %rd5615, 32;
	and.b64  	%rd5617, %rd5592, 4294967295;
	add.s64 	%rd5618, %rd5616, %rd5617;
	add.s64 	%rd5619, %rd5618, %rd5562;
	shr.u64 	%rd5620, %rd5619, 32;
	and.b64  	%rd5621, %rd5596, 4294967295;
	add.s64 	%rd5622, %rd5620, %rd5621;
	add.s64 	%rd5623, %rd5622, %rd5594;
	shr.u64 	%rd5624, %rd5623, 32;
	mul.wide.u32 	%rd5625, %r110, %r110;
	add.s64 	%rd5626, %rd5624, %rd5597;
	add.s64 	%rd5627, %rd5626, %rd5625;
	{ .reg .b32 tmp; mov.b64 {tmp, %r2528}, %rd5627; }
	ld.const.u32 	%r2529, [MU_P];
	mul.lo.s32 	%r2530, %r2529, %r2527;
	mul.wide.u32 	%rd5628, %r389, %r2530;
	and.b64  	%rd5629, %rd5368, 4294967293;
	add.s64 	%rd5630, %rd5628, %rd5629;
	shr.u64 	%rd5631, %rd5630, 32;
	mul.wide.u32 	%rd5632, %r388, %r2530;
	and.b64  	%rd5633, %rd5392, 4294967295;
	add.s64 	%rd5634, %rd5631, %rd5633;
	add.s64 	%rd5635, %rd5634, %rd5632;
	cvt.u32.u64 	%r2531, %rd5635;
	shr.u64 	%rd5636, %rd5635, 32;
	mul.wide.u32 	%rd5637, %r387, %r2530;
	and.b64  	%rd5638, %rd5429, 4294967295;
	add.s64 	%rd5639, %rd5636, %rd5638;
	add.s64 	%rd5640, %rd5639, %rd5637;
	shr.u64 	%rd5641, %rd5640, 32;
	mul.wide.u32 	%rd5642, %r386, %r2530;
	and.b64  	%rd5643, %rd5465, 4294967295;
	add.s64 	%rd5644, %rd5641, %rd5643;
	add.s64 	%rd5645, %rd5644, %rd5642;
	shr.u64 	%rd5646, %rd5645, 32;
	mul.wide.u32 	%rd5647, %r353, %r2530;
	and.b64  	%rd5648, %rd5500, 4294967295;
	add.s64 	%rd5649, %rd5646, %rd5648;
	add.s64 	%rd5650, %rd5649, %rd5647;
	shr.u64 	%rd5651, %rd5650, 32;
	mul.wide.u32 	%rd5652, %r352, %r2530;
	and.b64  	%rd5653, %rd5534, 4294967295;
	add.s64 	%rd5654, %rd5651, %rd5653;
	add.s64 	%rd5655, %rd5654, %rd5652;
	shr.u64 	%rd5656, %rd5655, 32;
	mul.wide.u32 	%rd5657, %r351, %r2530;
	and.b64  	%rd5658, %rd5567, 4294967295;
	add.s64 	%rd5659, %rd5656, %rd5658;
	add.s64 	%rd5660, %rd5659, %rd5657;
	shr.u64 	%rd5661, %rd5660, 32;
	mul.wide.u32 	%rd5662, %r350, %r2530;
	and.b64  	%rd5663, %rd5599, 4294967295;
	add.s64 	%rd5664, %rd5661, %rd5663;
	add.s64 	%rd5665, %rd5664, %rd5662;
	shr.u64 	%rd5666, %rd5665, 32;
	and.b64  	%rd5667, %rd5603, 4294967295;
	add.s64 	%rd5668, %rd5666, %rd5667;
	shr.u64 	%rd5669, %rd5668, 32;
	and.b64  	%rd5670, %rd5607, 4294967295;
	add.s64 	%rd5671, %rd5669, %rd5670;
	shr.u64 	%rd5672, %rd5671, 32;
	and.b64  	%rd5673, %rd5611, 4294967295;
	add.s64 	%rd5674, %rd5672, %rd5673;
	shr.u64 	%rd5675, %rd5674, 32;
	and.b64  	%rd5676, %rd5615, 4294967295;
	add.s64 	%rd5677, %rd5675, %rd5676;
	shr.u64 	%rd5678, %rd5677, 32;
	and.b64  	%rd5679, %rd5619, 4294967295;
	add.s64 	%rd5680, %rd5678, %rd5679;
	shr.u64 	%rd5681, %rd5680, 32;
	and.b64  	%rd5682, %rd5623, 4294967295;
	add.s64 	%rd5683, %rd5681, %rd5682;
	shr.u64 	%rd5684, %rd5683, 32;
	and.b64  	%rd5685, %rd5627, 4294967295;
	add.s64 	%rd5686, %rd5684, %rd5685;
	{ .reg .b32 tmp; mov.b64 {tmp, %r2532}, %rd5686; }
	add.s32 	%r2533, %r2528, %r2532;
	mul.lo.s32 	%r2534, %r2529, %r2531;
	mul.wide.u32 	%rd5687, %r389, %r2534;
	and.b64  	%rd5688, %rd5635, 4294967295;
	add.s64 	%rd5689, %rd5687, %rd5688;
	shr.u64 	%rd5690, %rd5689, 32;
	mul.wide.u32 	%rd5691, %r388, %r2534;
	and.b64  	%rd5692, %rd5640, 4294967295;
	add.s64 	%rd5693, %rd5690, %rd5692;
	add.s64 	%rd5694, %rd5693, %rd5691;
	cvt.u32.u64 	%r2535, %rd5694;
	shr.u64 	%rd5695, %rd5694, 32;
	mul.wide.u32 	%rd5696, %r387, %r2534;
	and.b64  	%rd5697, %rd5645, 4294967295;
	add.s64 	%rd5698, %rd5695, %rd5697;
	add.s64 	%rd5699, %rd5698, %rd5696;
	shr.u64 	%rd5700, %rd5699, 32;
	mul.wide.u32 	%rd5701, %r386, %r2534;
	and.b64  	%rd5702, %rd5650, 4294967295;
	add.s64 	%rd5703, %rd5700, %rd5702;
	add.s64 	%rd5704, %rd5703, %rd5701;
	shr.u64 	%rd5705, %rd5704, 32;
	mul.wide.u32 	%rd5706, %r353, %r2534;
	and.b64  	%rd5707, %rd5655, 4294967295;
	add.s64 	%rd5708, %rd5705, %rd5707;
	add.s64 	%rd5709, %rd5708, %rd5706;
	shr.u64 	%rd5710, %rd5709, 32;
	mul.wide.u32 	%rd5711, %r352, %r2534;
	and.b64  	%rd5712, %rd5660, 4294967295;
	add.s64 	%rd5713, %rd5710, %rd5712;
	add.s64 	%rd5714, %rd5713, %rd5711;
	shr.u64 	%rd5715, %rd5714, 32;
	mul.wide.u32 	%rd5716, %r351, %r2534;
	and.b64  	%rd5717, %rd5665, 4294967295;
	add.s64 	%rd5718, %rd5715, %rd5717;
	add.s64 	%rd5719, %rd5718, %rd5716;
	shr.u64 	%rd5720, %rd5719, 32;
	mul.wide.u32 	%rd5721, %r350, %r2534;
	and.b64  	%rd5722, %rd5668, 4294967295;
	add.s64 	%rd5723, %rd5720, %rd5722;
	add.s64 	%rd5724, %rd5723, %rd5721;
	shr.u64 	%rd5725, %rd5724, 32;
	and.b64  	%rd5726, %rd5671, 4294967295;
	add.s64 	%rd5727, %rd5725, %rd5726;
	shr.u64 	%rd5728, %rd5727, 32;
	and.b64  	%rd5729, %rd5674, 4294967295;
	add.s64 	%rd5730, %rd5728, %rd5729;
	shr.u64 	%rd5731, %rd5730, 32;
	and.b64  	%rd5732, %rd5677, 4294967295;
	add.s64 	%rd5733, %rd5731, %rd5732;
	shr.u64 	%rd5734, %rd5733, 32;
	and.b64  	%rd5735, %rd5680, 4294967295;
	add.s64 	%rd5736, %rd5734, %rd5735;
	shr.u64 	%rd5737, %rd5736, 32;
	and.b64  	%rd5738, %rd5683, 4294967295;
	add.s64 	%rd5739, %rd5737, %rd5738;
	shr.u64 	%rd5740, %rd5739, 32;
	and.b64  	%rd5741, %rd5686, 4294967295;
	add.s64 	%rd5742, %rd5740, %rd5741;
	{ .reg .b32 tmp; mov.b64 {tmp, %r2536}, %rd5742; }
	add.s32 	%r2537, %r2533, %r2536;
	mul.lo.s32 	%r2538, %r2529, %r2535;
	mul.wide.u32 	%rd5743, %r389, %r2538;
	and.b64  	%rd5744, %rd5694, 4294967295;
	add.s64 	%rd5745, %rd5743, %rd5744;
	shr.u64 	%rd5746, %rd5745, 32;
	mul.wide.u32 	%rd5747, %r388, %r2538;
	and.b64  	%rd5748, %rd5699, 4294967295;
	add.s64 	%rd5749, %rd5746, %rd5748;
	add.s64 	%rd5750, %rd5749, %rd5747;
	cvt.u32.u64 	%r2539, %rd5750;
	shr.u64 	%rd5751, %rd5750, 32;
	mul.wide.u32 	%rd5752, %r387, %r2538;
	and.b64  	%rd5753, %rd5704, 4294967295;
	add.s64 	%rd5754, %rd5751, %rd5753;
	add.s64 	%rd5755, %rd5754, %rd5752;
	shr.u64 	%rd5756, %rd5755, 32;
	mul.wide.u32 	%rd5757, %r386, %r2538;
	and.b64  	%rd5758, %rd5709, 4294967295;
	add.s64 	%rd5759, %rd5756, %rd5758;
	add.s64 	%rd5760, %rd5759, %rd5757;
	shr.u64 	%rd5761, %rd5760, 32;
	mul.wide.u32 	%rd5762, %r353, %r2538;
	and.b64  	%rd5763, %rd5714, 4294967295;
	add.s64 	%rd5764, %rd5761, %rd5763;
	add.s64 	%rd5765, %rd5764, %rd5762;
	shr.u64 	%rd5766, %rd5765, 32;
	mul.wide.u32 	%rd5767, %r352, %r2538;
	and.b64  	%rd5768, %rd5719, 4294967295;
	add.s64 	%rd5769, %rd5766, %rd5768;
	add.s64 	%rd5770, %rd5769, %rd5767;
	shr.u64 	%rd5771, %rd5770, 32;
	mul.wide.u32 	%rd5772, %r351, %r2538;
	and.b64  	%rd5773, %rd5724, 4294967295;
	add.s64 	%rd5774, %rd5771, %rd5773;
	add.s64 	%rd5775, %rd5774, %rd5772;
	shr.u64 	%rd5776, %rd5775, 32;
	mul.wide.u32 	%rd5777, %r350, %r2538;
	and.b64  	%rd5778, %rd5727, 4294967295;
	add.s64 	%rd5779, %rd5776, %rd5778;
	add.s64 	%rd5780, %rd5779, %rd5777;
	shr.u64 	%rd5781, %rd5780, 32;
	and.b64  	%rd5782, %rd5730, 4294967295;
	add.s64 	%rd5783, %rd5781, %rd5782;
	shr.u64 	%rd5784, %rd5783, 32;
	and.b64  	%rd5785, %rd5733, 4294967295;
	add.s64 	%rd5786, %rd5784, %rd5785;
	shr.u64 	%rd5787, %rd5786, 32;
	and.b64  	%rd5788, %rd5736, 4294967295;
	add.s64 	%rd5789, %rd5787, %rd5788;
	shr.u64 	%rd5790, %rd5789, 32;
	and.b64  	%rd5791, %rd5739, 4294967295;
	add.s64 	%rd5792, %rd5790, %rd5791;
	shr.u64 	%rd5793, %rd5792, 32;
	and.b64  	%rd5794, %rd5742, 4294967295;
	add.s64 	%rd5795, %rd5793, %rd5794;
	{ .reg .b32 tmp; mov.b64 {tmp, %r2540}, %rd5795; }
	add.s32 	%r2541, %r2537, %r2540;
	mul.lo.s32 	%r2542, %r2529, %r2539;
	mul.wide.u32 	%rd5796, %r389, %r2542;
	and.b64  	%rd5797, %rd5750, 4294967295;
	add.s64 	%rd5798, %rd5796, %rd5797;
	shr.u64 	%rd5799, %rd5798, 32;
	mul.wide.u32 	%rd5800, %r388, %r2542;
	and.b64  	%rd5801, %rd5755, 4294967295;
	add.s64 	%rd5802, %rd5799, %rd5801;
	add.s64 	%rd5803, %rd5802, %rd5800;
	cvt.u32.u64 	%r2543, %rd5803;
	shr.u64 	%rd5804, %rd5803, 32;
	mul.wide.u32 	%rd5805, %r387, %r2542;
	and.b64  	%rd5806, %rd5760, 4294967295;
	add.s64 	%rd5807, %rd5804, %rd5806;
	add.s64 	%rd5808, %rd5807, %rd5805;
	shr.u64 	%rd5809, %rd5808, 32;
	mul.wide.u32 	%rd5810, %r386, %r2542;
	and.b64  	%rd5811, %rd5765, 4294967295;
	add.s64 	%rd5812, %rd5809, %rd5811;
	add.s64 	%rd5813, %rd5812, %rd5810;
	shr.u64 	%rd5814, %rd5813, 32;
	mul.wide.u32 	%rd5815, %r353, %r2542;
	and.b64  	%rd5816, %rd5770, 4294967295;
	add.s64 	%rd5817, %rd5814, %rd5816;
	add.s64 	%rd5818, %rd5817, %rd5815;
	shr.u64 	%rd5819, %rd5818, 32;
	mul.wide.u32 	%rd5820, %r352, %r2542;
	and.b64  	%rd5821, %rd5775, 4294967295;
	add.s64 	%rd5822, %rd5819, %rd5821;
	add.s64 	%rd5823, %rd5822, %rd5820;
	shr.u64 	%rd5824, %rd5823, 32;
	mul.wide.u32 	%rd5825, %r351, %r2542;
	and.b64  	%rd5826, %rd5780, 4294967295;
	add.s64 	%rd5827, %rd5824, %rd5826;
	add.s64 	%rd5828, %rd5827, %rd5825;
	shr.u64 	%rd5829, %rd5828, 32;
	mul.wide.u32 	%rd5830, %r350, %r2542;
	and.b64  	%rd5831, %rd5783, 4294967295;
	add.s64 	%rd5832, %rd5829, %rd5831;
	add.s64 	%rd5833, %rd5832, %rd5830;
	shr.u64 	%rd5834, %rd5833, 32;
	and.b64  	%rd5835, %rd5786, 4294967295;
	add.s64 	%rd5836, %rd5834, %rd5835;
	shr.u64 	%rd5837, %rd5836, 32;
	and.b64  	%rd5838, %rd5789, 4294967295;
	add.s64 	%rd5839, %rd5837, %rd5838;
	shr.u64 	%rd5840, %rd5839, 32;
	and.b64  	%rd5841, %rd5792, 4294967295;
	add.s64 	%rd5842, %rd5840, %rd5841;
	shr.u64 	%rd5843, %rd5842, 32;
	and.b64  	%rd5844, %rd5795, 4294967295;
	add.s64 	%rd5845, %rd5843, %rd5844;
	{ .reg .b32 tmp; mov.b64 {tmp, %r2544}, %rd5845; }
	add.s32 	%r2545, %r2541, %r2544;
	mul.lo.s32 	%r2546, %r2529, %r2543;
	mul.wide.u32 	%rd5846, %r389, %r2546;
	and.b64  	%rd5847, %rd5803, 4294967295;
	add.s64 	%rd5848, %rd5846, %rd5847;
	shr.u64 	%rd5849, %rd5848, 32;
	mul.wide.u32 	%rd5850, %r388, %r2546;
	and.b64  	%rd5851, %rd5808, 4294967295;
	add.s64 	%rd5852, %rd5849, %rd5851;
	add.s64 	%rd5853, %rd5852, %rd5850;
	cvt.u32.u64 	%r2547, %rd5853;
	shr.u64 	%rd5854, %rd5853, 32;
	mul.wide.u32 	%rd5855, %r387, %r2546;
	and.b64  	%rd5856, %rd5813, 4294967295;
	add.s64 	%rd5857, %rd5854, %rd5856;
	add.s64 	%rd5858, %rd5857, %rd5855;
	shr.u64 	%rd5859, %rd5858, 32;
	mul.wide.u32 	%rd5860, %r386, %r2546;
	and.b64  	%rd5861, %rd5818, 4294967295;
	add.s64 	%rd5862, %rd5859, %rd5861;
	add.s64 	%rd5863, %rd5862, %rd5860;
	shr.u64 	%rd5864, %rd5863, 32;
	mul.wide.u32 	%rd5865, %r353, %r2546;
	and.b64  	%rd5866, %rd5823, 4294967295;
	add.s64 	%rd5867, %rd5864, %rd5866;
	add.s64 	%rd5868, %rd5867, %rd5865;
	shr.u64 	%rd5869, %rd5868, 32;
	mul.wide.u32 	%rd5870, %r352, %r2546;
	and.b64  	%rd5871, %rd5828, 4294967295;
	add.s64 	%rd5872, %rd5869, %rd5871;
	add.s64 	%rd5873, %rd5872, %rd5870;
	shr.u64 	%rd5874, %rd5873, 32;
	mul.wide.u32 	%rd5875, %r351, %r2546;
	and.b64  	%rd5876, %rd5833, 4294967295;
	add.s64 	%rd5877, %rd5874, %rd5876;
	add.s64 	%rd5878, %rd5877, %rd5875;
	shr.u64 	%rd5879, %rd5878, 32;
	mul.wide.u32 	%rd5880, %r350, %r2546;
	and.b64  	%rd5881, %rd5836, 4294967295;
	add.s64 	%rd5882, %rd5879, %rd5881;
	add.s64 	%rd5883, %rd5882, %rd5880;
	shr.u64 	%rd5884, %rd5883, 32;
	and.b64  	%rd5885, %rd5839, 4294967295;
	add.s64 	%rd5886, %rd5884, %rd5885;
	shr.u64 	%rd5887, %rd5886, 32;
	and.b64  	%rd5888, %rd5842, 4294967295;
	add.s64 	%rd5889, %rd5887, %rd5888;
	shr.u64 	%rd5890, %rd5889, 32;
	and.b64  	%rd5891, %rd5845, 4294967295;
	add.s64 	%rd5892, %rd5890, %rd5891;
	{ .reg .b32 tmp; mov.b64 {tmp, %r2548}, %rd5892; }
	add.s32 	%r2549, %r2545, %r2548;
	mul.lo.s32 	%r2550, %r2529, %r2547;
	mul.wide.u32 	%rd5893, %r389, %r2550;
	and.b64  	%rd5894, %rd5853, 4294967295;
	add.s64 	%rd5895, %rd5893, %rd5894;
	shr.u64 	%rd5896, %rd5895, 32;
	mul.wide.u32 	%rd5897, %r388, %r2550;
	and.b64  	%rd5898, %rd5858, 4294967295;
	add.s64 	%rd5899, %rd5896, %rd5898;
	add.s64 	%rd5900, %rd5899, %rd5897;
	cvt.u32.u64 	%r2551, %rd5900;
	shr.u64 	%rd5901, %rd5900, 32;
	mul.wide.u32 	%rd5902, %r387, %r2550;
	and.b64  	%rd5903, %rd5863, 4294967295;
	add.s64 	%rd5904, %rd5901, %rd5903;
	add.s64 	%rd5905, %rd5904, %rd5902;
	shr.u64 	%rd5906, %rd5905, 32;
	mul.wide.u32 	%rd5907, %r386, %r2550;
	and.b64  	%rd5908, %rd5868, 4294967295;
	add.s64 	%rd5909, %rd5906, %rd5908;
	add.s64 	%rd5910, %rd5909, %rd5907;
	shr.u64 	%rd5911, %rd5910, 32;
	mul.wide.u32 	%rd5912, %r353, %r2550;
	and.b64  	%rd5913, %rd5873, 4294967295;
	add.s64 	%rd5914, %rd5911, %rd5913;
	add.s64 	%rd5915, %rd5914, %rd5912;
	shr.u64 	%rd5916, %rd5915, 32;
	mul.wide.u32 	%rd5917, %r352, %r2550;
	and.b64  	%rd5918, %rd5878, 4294967295;
	add.s64 	%rd5919, %rd5916, %rd5918;
	add.s64 	%rd5920, %rd5919, %rd5917;
	shr.u64 	%rd5921, %rd5920, 32;
	mul.wide.u32 	%rd5922, %r351, %r2550;
	and.b64  	%rd5923, %rd5883, 4294967295;
	add.s64 	%rd5924, %rd5921, %rd5923;
	add.s64 	%rd5925, %rd5924, %rd5922;
	shr.u64 	%rd5926, %rd5925, 32;
	mul.wide.u32 	%rd5927, %r350, %r2550;
	and.b64  	%rd5928, %rd5886, 4294967295;
	add.s64 	%rd5929, %rd5926, %rd5928;
	add.s64 	%rd5930, %rd5929, %rd5927;
	shr.u64 	%rd5931, %rd5930, 32;
	and.b64  	%rd5932, %rd5889, 4294967295;
	add.s64 	%rd5933, %rd5931, %rd5932;
	shr.u64 	%rd5934, %rd5933, 32;
	and.b64  	%rd5935, %rd5892, 4294967295;
	add.s64 	%rd5936, %rd5934, %rd5935;
	{ .reg .b32 tmp; mov.b64 {tmp, %r2552}, %rd5936; }
	add.s32 	%r2553, %r2549, %r2552;
	mul.lo.s32 	%r2554, %r2529, %r2551;
	mul.wide.u32 	%rd5937, %r389, %r2554;
	and.b64  	%rd5938, %rd5900, 4294967295;
	add.s64 	%rd5939, %rd5937, %rd5938;
	shr.u64 	%rd5940, %rd5939, 32;
	mul.wide.u32 	%rd5941, %r388, %r2554;
	and.b64  	%rd5942, %rd5905, 4294967295;
	add.s64 	%rd5943, %rd5940, %rd5942;
	add.s64 	%rd5944, %rd5943, %rd5941;
	cvt.u32.u64 	%r2555, %rd5944;
	shr.u64 	%rd5945, %rd5944, 32;
	mul.wide.u32 	%rd5946, %r387, %r2554;
	and.b64  	%rd5947, %rd5910, 4294967295;
	add.s64 	%rd5948, %rd5945, %rd5947;
	add.s64 	%rd5949, %rd5948, %rd5946;
	shr.u64 	%rd5950, %rd5949, 32;
	mul.wide.u32 	%rd5951, %r386, %r2554;
	and.b64  	%rd5952, %rd5915, 4294967295;
	add.s64 	%rd5953, %rd5950, %rd5952;
	add.s64 	%rd5954, %rd5953, %rd5951;
	shr.u64 	%rd5955, %rd5954, 32;
	mul.wide.u32 	%rd5956, %r353, %r2554;
	and.b64  	%rd5957, %rd5920, 4294967295;
	add.s64 	%rd5958, %rd5955, %rd5957;
	add.s64 	%rd5959, %rd5958, %rd5956;
	shr.u64 	%rd5960, %rd5959, 32;
	mul.wide.u32 	%rd5961, %r352, %r2554;
	and.b64  	%rd5962, %rd5925, 4294967295;
	add.s64 	%rd5963, %rd5960, %rd5962;
	add.s64 	%rd5964, %rd5963, %rd5961;
	shr.u64 	%rd5965, %rd5964, 32;
	mul.wide.u32 	%rd5966, %r351, %r2554;
	and.b64  	%rd5967, %rd5930, 4294967295;
	add.s64 	%rd5968, %rd5965, %rd5967;
	add.s64 	%rd5969, %rd5968, %rd5966;
	shr.u64 	%rd5970, %rd5969, 32;
	mul.wide.u32 	%rd5971, %r350, %r2554;
	and.b64  	%rd5972, %rd5933, 4294967295;
	add.s64 	%rd5973, %rd5970, %rd5972;
	add.s64 	%rd5974, %rd5973, %rd5971;
	shr.u64 	%rd5975, %rd5974, 32;
	and.b64  	%rd5976, %rd5936, 4294967295;
	add.s64 	%rd5977, %rd5975, %rd5976;
	{ .reg .b32 tmp; mov.b64 {tmp, %r2556}, %rd5977; }
	add.s32 	%r2557, %r2553, %r2556;
	mul.lo.s32 	%r2558, %r2529, %r2555;
	mul.wide.u32 	%rd5978, %r389, %r2558;
	and.b64  	%rd5979, %rd5944, 4294967295;
	add.s64 	%rd5980, %rd5978, %rd5979;
	shr.u64 	%rd5981, %rd5980, 32;
	mul.wide.u32 	%rd5982, %r388, %r2558;
	and.b64  	%rd5983, %rd5949, 4294967295;
	add.s64 	%rd5984, %rd5981, %rd5983;
	add.s64 	%rd5985, %rd5984, %rd5982;
	cvt.u32.u64 	%r3976, %rd5985;
	shr.u64 	%rd5986, %rd5985, 32;
	mul.wide.u32 	%rd5987, %r387, %r2558;
	and.b64  	%rd5988, %rd5954, 4294967295;
	add.s64 	%rd5989, %rd5986, %rd5988;
	add.s64 	%rd5990, %rd5989, %rd5987;
	cvt.u32.u64 	%r3977, %rd5990;
	shr.u64 	%rd5991, %rd5990, 32;
	mul.wide.u32 	%rd5992, %r386, %r2558;
	and.b64  	%rd5993, %rd5959, 4294967295;
	add.s64 	%rd5994, %rd5991, %rd5993;
	add.s64 	%rd5995, %rd5994, %rd5992;
	cvt.u32.u64 	%r3978, %rd5995;
	shr.u64 	%rd5996, %rd5995, 32;
	mul.wide.u32 	%rd5997, %r353, %r2558;
	and.b64  	%rd5998, %rd5964, 4294967295;
	add.s64 	%rd5999, %rd5996, %rd5998;
	add.s64 	%rd6000, %rd5999, %rd5997;
	cvt.u32.u64 	%r3979, %rd6000;
	shr.u64 	%rd6001, %rd6000, 32;
	mul.wide.u32 	%rd6002, %r352, %r2558;
	and.b64  	%rd6003, %rd5969, 4294967295;
	add.s64 	%rd6004, %rd6001, %rd6003;
	add.s64 	%rd6005, %rd6004, %rd6002;
	cvt.u32.u64 	%r3980, %rd6005;
	shr.u64 	%rd6006, %rd6005, 32;
	mul.wide.u32 	%rd6007, %r351, %r2558;
	and.b64  	%rd6008, %rd5974, 4294967295;
	add.s64 	%rd6009, %rd6006, %rd6008;
	add.s64 	%rd6010, %rd6009, %rd6007;
	cvt.u32.u64 	%r3981, %rd6010;
	shr.u64 	%rd6011, %rd6010, 32;
	mul.wide.u32 	%rd6012, %r350, %r2558;
	and.b64  	%rd6013, %rd5977, 4294967295;
	add.s64 	%rd6014, %rd6011, %rd6013;
	add.s64 	%rd6015, %rd6014, %rd6012;
	cvt.u32.u64 	%r3982, %rd6015;
	{ .reg .b32 tmp; mov.b64 {tmp, %r2559}, %rd6015; }
	add.s32 	%r3983, %r2557, %r2559;
	setp.gt.u32 	%p187, %r3983, %r350;
	@%p187 bra 	$L__BB0_168;
	setp.lt.u32 	%p188, %r3983, %r350;
	@%p188 bra 	$L__BB0_169;
	setp.lt.u32 	%p189, %r351, %r3982;
	@%p189 bra 	$L__BB0_168;
	setp.gt.u32 	%p190, %r351, %r3982;
	@%p190 bra 	$L__BB0_169;
	setp.lt.u32 	%p191, %r352, %r3981;
	@%p191 bra 	$L__BB0_168;
	setp.gt.u32 	%p192, %r352, %r3981;
	@%p192 bra 	$L__BB0_169;
	setp.lt.u32 	%p193, %r353, %r3980;
	@%p193 bra 	$L__BB0_168;
	setp.gt.u32 	%p194, %r353, %r3980;
	@%p194 bra 	$L__BB0_169;
	setp.lt.u32 	%p195, %r386, %r3979;
	@%p195 bra 	$L__BB0_168;
	setp.gt.u32 	%p196, %r386, %r3979;
	@%p196 bra 	$L__BB0_169;
	setp.lt.u32 	%p197, %r387, %r3978;
	@%p197 bra 	$L__BB0_168;
	setp.gt.u32 	%p198, %r387, %r3978;
	@%p198 bra 	$L__BB0_169;
	setp.lt.u32 	%p199, %r388, %r3977;
	@%p199 bra 	$L__BB0_168;
	setp.gt.u32 	%p200, %r388, %r3977;
	setp.gt.u32 	%p201, %r389, %r3976;
	or.pred  	%p202, %p200, %p201;
	@%p202 bra 	$L__BB0_169;
$L__BB0_168:
	sub.s32 	%r3976, %r3976, %r389;
	sub.s32 	%r3977, %r3977, %r388;
	sub.s32 	%r3978, %r3978, %r387;
	sub.s32 	%r3979, %r3979, %r386;
	sub.s32 	%r3980, %r3980, %r353;
	sub.s32 	%r3981, %r3981, %r352;
	sub.s32 	%r3982, %r3982, %r351;
	sub.s32 	%r3983, %r3983, %r350;
$L__BB0_169:
	ld.const.u32 	%r415, [P_CONST+24];
	ld.const.u32 	%r416, [P_CONST+20];
	ld.const.u32 	%r417, [P_CONST+16];
	mul.wide.u32 	%rd6016, %r3976, %r125;
	cvt.u32.u64 	%r2560, %rd6016;
	shr.u64 	%rd6017, %rd6016, 32;
	mul.wide.u32 	%rd6018, %r3977, %r125;
	add.s64 	%rd6019, %rd6017, %rd6018;
	shr.u64 	%rd6020, %rd6019, 32;
	mul.wide.u32 	%rd6021, %r3978, %r125;
	add.s64 	%rd6022, %rd6020, %rd6021;
	shr.u64 	%rd6023, %rd6022, 32;
	mul.wide.u32 	%rd6024, %r3979, %r125;
	add.s64 	%rd6025, %rd6023, %rd6024;
	shr.u64 	%rd6026, %rd6025, 32;
	mul.wide.u32 	%rd6027, %r3980, %r125;
	add.s64 	%rd6028, %rd6026, %rd6027;
	shr.u64 	%rd6029, %rd6028, 32;
	mul.wide.u32 	%rd6030, %r3981, %r125;
	add.s64 	%rd6031, %rd6029, %rd6030;
	shr.u64 	%rd6032, %rd6031, 32;
	mul.wide.u32 	%rd6033, %r3982, %r125;
	add.s64 	%rd6034, %rd6032, %rd6033;
	shr.u64 	%rd6035, %rd6034, 32;
	mul.wide.u32 	%rd6036, %r3983, %r125;
	add.s64 	%rd6037, %rd6035, %rd6036;
	shr.u64 	%rd6038, %rd6037, 32;
	mul.wide.u32 	%rd6039, %r3976, %r124;
	and.b64  	%rd6040, %rd6019, 4294967295;
	add.s64 	%rd6041, %rd6039, %rd6040;
	shr.u64 	%rd6042, %rd6041, 32;
	mul.wide.u32 	%rd6043, %r3977, %r124;
	and.b64  	%rd6044, %rd6022, 4294967295;
	add.s64 	%rd6045, %rd6042, %rd6044;
	add.s64 	%rd6046, %rd6045, %rd6043;
	shr.u64 	%rd6047, %rd6046, 32;
	mul.wide.u32 	%rd6048, %r3978, %r124;
	and.b64  	%rd6049, %rd6025, 4294967295;
	add.s64 	%rd6050, %rd6047, %rd6049;
	add.s64 	%rd6051, %rd6050, %rd6048;
	shr.u64 	%rd6052, %rd6051, 32;
	mul.wide.u32 	%rd6053, %r3979, %r124;
	and.b64  	%rd6054, %rd6028, 4294967295;
	add.s64 	%rd6055, %rd6052, %rd6054;
	add.s64 	%rd6056, %rd6055, %rd6053;
	shr.u64 	%rd6057, %rd6056, 32;
	mul.wide.u32 	%rd6058, %r3980, %r124;
	and.b64  	%rd6059, %rd6031, 4294967295;
	add.s64 	%rd6060, %rd6057, %rd6059;
	add.s64 	%rd6061, %rd6060, %rd6058;
	shr.u64 	%rd6062, %rd6061, 32;
	mul.wide.u32 	%rd6063, %r3981, %r124;
	and.b64  	%rd6064, %rd6034, 4294967295;
	add.s64 	%rd6065, %rd6062, %rd6064;
	add.s64 	%rd6066, %rd6065, %rd6063;
	shr.u64 	%rd6067, %rd6066, 32;
	mul.wide.u32 	%rd6068, %r3982, %r124;
	and.b64  	%rd6069, %rd6037, 4294967295;
	add.s64 	%rd6070, %rd6067, %rd6069;
	add.s64 	%rd6071, %rd6070, %rd6068;
	shr.u64 	%rd6072, %rd6071, 32;
	mul.wide.u32 	%rd6073, %r3983, %r124;
	add.s64 	%rd6074, %rd6072, %rd6038;
	add.s64 	%rd6075, %rd6074, %rd6073;
	shr.u64 	%rd6076, %rd6075, 32;
	mul.wide.u32 	%rd6077, %r3976, %r123;
	and.b64  	%rd6078, %rd6046, 4294967295;
	add.s64 	%rd6079, %rd6077, %rd6078;
	shr.u64 	%rd6080, %rd6079, 32;
	mul.wide.u32 	%rd6081, %r3977, %r123;
	and.b64  	%rd6082, %rd6051, 4294967295;
	add.s64 	%rd6083, %rd6080, %rd6082;
	add.s64 	%rd6084, %rd6083, %rd6081;
	shr.u64 	%rd6085, %rd6084, 32;
	mul.wide.u32 	%rd6086, %r3978, %r123;
	and.b64  	%rd6087, %rd6056, 4294967295;
	add.s64 	%rd6088, %rd6085, %rd6087;
	add.s64 	%rd6089, %rd6088, %rd6086;
	shr.u64 	%rd6090, %rd6089, 32;
	mul.wide.u32 	%rd6091, %r3979, %r123;
	and.b64  	%rd6092, %rd6061, 4294967295;
	add.s64 	%rd6093, %rd6090, %rd6092;
	add.s64 	%rd6094, %rd6093, %rd6091;
	shr.u64 	%rd6095, %rd6094, 32;
	mul.wide.u32 	%rd6096, %r3980, %r123;
	and.b64  	%rd6097, %rd6066, 4294967295;
	add.s64 	%rd6098, %rd6095, %rd6097;
	add.s64 	%rd6099, %rd6098, %rd6096;
	shr.u64 	%rd6100, %rd6099, 32;
	mul.wide.u32 	%rd6101, %r3981, %r123;
	and.b64  	%rd6102, %rd6071, 4294967295;
	add.s64 	%rd6103, %rd6100, %rd6102;
	add.s64 	%rd6104, %rd6103, %rd6101;
	shr.u64 	%rd6105, %rd6104, 32;
	mul.wide.u32 	%rd6106, %r3982, %r123;
	and.b64  	%rd6107, %rd6075, 4294967295;
	add.s64 	%rd6108, %rd6105, %rd6107;
	add.s64 	%rd6109, %rd6108, %rd6106;
	shr.u64 	%rd6110, %rd6109, 32;
	mul.wide.u32 	%rd6111, %r3983, %r123;
	add.s64 	%rd6112, %rd6110, %rd6076;
	add.s64 	%rd6113, %rd6112, %rd6111;
	shr.u64 	%rd6114, %rd6113, 32;
	mul.wide.u32 	%rd6115, %r3976, %r122;
	and.b64  	%rd6116, %rd6084, 4294967295;
	add.s64 	%rd6117, %rd6115, %rd6116;
	shr.u64 	%rd6118, %rd6117, 32;
	mul.wide.u32 	%rd6119, %r3977, %r122;
	and.b64  	%rd6120, %rd6089, 4294967295;
	add.s64 	%rd6121, %rd6118, %rd6120;
	add.s64 	%rd6122, %rd6121, %rd6119;
	shr.u64 	%rd6123, %rd6122, 32;
	mul.wide.u32 	%rd6124, %r3978, %r122;
	and.b64  	%rd6125, %rd6094, 4294967295;
	add.s64 	%rd6126, %rd6123, %rd6125;
	add.s64 	%rd6127, %rd6126, %rd6124;
	shr.u64 	%rd6128, %rd6127, 32;
	mul.wide.u32 	%rd6129, %r3979, %r122;
	and.b64  	%rd6130, %rd6099, 4294967295;
	add.s64 	%rd6131, %rd6128, %rd6130;
	add.s64 	%rd6132, %rd6131, %rd6129;
	shr.u64 	%rd6133, %rd6132, 32;
	mul.wide.u32 	%rd6134, %r3980, %r122;
	and.b64  	%rd6135, %rd6104, 4294967295;
	add.s64 	%rd6136, %rd6133, %rd6135;
	add.s64 	%rd6137, %rd6136, %rd6134;
	shr.u64 	%rd6138, %rd6137, 32;
	mul.wide.u32 	%rd6139, %r3981, %r122;
	and.b64  	%rd6140, %rd6109, 4294967295;
	add.s64 	%rd6141, %rd6138, %rd6140;
	add.s64 	%rd6142, %rd6141, %rd6139;
	shr.u64 	%rd6143, %rd6142, 32;
	mul.wide.u32 	%rd6144, %r3982, %r122;
	and.b64  	%rd6145, %rd6113, 4294967295;
	add.s64 	%rd6146, %rd6143, %rd6145;
	add.s64 	%rd6147, %rd6146, %rd6144;
	shr.u64 	%rd6148, %rd6147, 32;
	mul.wide.u32 	%rd6149, %r3983, %r122;
	add.s64 	%rd6150, %rd6148, %rd6114;
	add.s64 	%rd6151, %rd6150, %rd6149;
	shr.u64 	%rd6152, %rd6151, 32;
	mul.wide.u32 	%rd6153, %r3976, %r121;
	and.b64  	%rd6154, %rd6122, 4294967295;
	add.s64 	%rd6155, %rd6153, %rd6154;
	shr.u64 	%rd6156, %rd6155, 32;
	mul.wide.u32 	%rd6157, %r3977, %r121;
	and.b64  	%rd6158, %rd6127, 4294967295;
	add.s64 	%rd6159, %rd6156, %rd6158;
	add.s64 	%rd6160, %rd6159, %rd6157;
	shr.u64 	%rd6161, %rd6160, 32;
	mul.wide.u32 	%rd6162, %r3978, %r121;
	and.b64  	%rd6163, %rd6132, 4294967295;
	add.s64 	%rd6164, %rd6161, %rd6163;
	add.s64 	%rd6165, %rd6164, %rd6162;
	shr.u64 	%rd6166, %rd6165, 32;
	mul.wide.u32 	%rd6167, %r3979, %r121;
	and.b64  	%rd6168, %rd6137, 4294967295;
	add.s64 	%rd6169, %rd6166, %rd6168;
	add.s64 	%rd6170, %rd6169, %rd6167;
	shr.u64 	%rd6171, %rd6170, 32;
	mul.wide.u32 	%rd6172, %r3980, %r121;
	and.b64  	%rd6173, %rd6142, 4294967295;
	add.s64 	%rd6174, %rd6171, %rd6173;
	add.s64 	%rd6175, %rd6174, %rd6172;
	shr.u64 	%rd6176, %rd6175, 32;
	mul.wide.u32 	%rd6177, %r3981, %r121;
	and.b64  	%rd6178, %rd6147, 4294967295;
	add.s64 	%rd6179, %rd6176, %rd6178;
	add.s64 	%rd6180, %rd6179, %rd6177;
	shr.u64 	%rd6181, %rd6180, 32;
	mul.wide.u32 	%rd6182, %r3982, %r121;
	and.b64  	%rd6183, %rd6151, 4294967295;
	add.s64 	%rd6184, %rd6181, %rd6183;
	add.s64 	%rd6185, %rd6184, %rd6182;
	shr.u64 	%rd6186, %rd6185, 32;
	mul.wide.u32 	%rd6187, %r3983, %r121;
	add.s64 	%rd6188, %rd6186, %rd6152;
	add.s64 	%rd6189, %rd6188, %rd6187;
	shr.u64 	%rd6190, %rd6189, 32;
	mul.wide.u32 	%rd6191, %r3976, %r120;
	and.b64  	%rd6192, %rd6160, 4294967295;
	add.s64 	%rd6193, %rd6191, %rd6192;
	shr.u64 	%rd6194, %rd6193, 32;
	mul.wide.u32 	%rd6195, %r3977, %r120;
	and.b64  	%rd6196, %rd6165, 4294967295;
	add.s64 	%rd6197, %rd6194, %rd6196;
	add.s64 	%rd6198, %rd6197, %rd6195;
	shr.u64 	%rd6199, %rd6198, 32;
	mul.wide.u32 	%rd6200, %r3978, %r120;
	and.b64  	%rd6201, %rd6170, 4294967295;
	add.s64 	%rd6202, %rd6199, %rd6201;
	add.s64 	%rd6203, %rd6202, %rd6200;
	shr.u64 	%rd6204, %rd6203, 32;
	mul.wide.u32 	%rd6205, %r3979, %r120;
	and.b64  	%rd6206, %rd6175, 4294967295;
	add.s64 	%rd6207, %rd6204, %rd6206;
	add.s64 	%rd6208, %rd6207, %rd6205;
	shr.u64 	%rd6209, %rd6208, 32;
	mul.wide.u32 	%rd6210, %r3980, %r120;
	and.b64  	%rd6211, %rd6180, 4294967295;
	add.s64 	%rd6212, %rd6209, %rd6211;
	add.s64 	%rd6213, %rd6212, %rd6210;
	shr.u64 	%rd6214, %rd6213, 32;
	mul.wide.u32 	%rd6215, %r3981, %r120;
	and.b64  	%rd6216, %rd6185, 4294967295;
	add.s64 	%rd6217, %rd6214, %rd6216;
	add.s64 	%rd6218, %rd6217, %rd6215;
	shr.u64 	%rd6219, %rd6218, 32;
	mul.wide.u32 	%rd6220, %r3982, %r120;
	and.b64  	%rd6221, %rd6189, 4294967295;
	add.s64 	%rd6222, %rd6219, %rd6221;
	add.s64 	%rd6223, %rd6222, %rd6220;
	shr.u64 	%rd6224, %rd6223, 32;
	mul.wide.u32 	%rd6225, %r3983, %r120;
	add.s64 	%rd6226, %rd6224, %rd6190;
	add.s64 	%rd6227, %rd6226, %rd6225;
	shr.u64 	%rd6228, %rd6227, 32;
	mul.wide.u32 	%rd6229, %r3976, %r119;
	and.b64  	%rd6230, %rd6198, 4294967295;
	add.s64 	%rd6231, %rd6229, %rd6230;
	shr.u64 	%rd6232, %rd6231, 32;
	mul.wide.u32 	%rd6233, %r3977, %r119;
	and.b64  	%rd6234, %rd6203, 4294967295;
	add.s64 	%rd6235, %rd6232, %rd6234;
	add.s64 	%rd6236, %rd6235, %rd6233;
	shr.u64 	%rd6237, %rd6236, 32;
	mul.wide.u32 	%rd6238, %r3978, %r119;
	and.b64  	%rd6239, %rd6208, 4294967295;
	add.s64 	%rd6240, %rd6237, %rd6239;
	add.s64 	%rd6241, %rd6240, %rd6238;
	shr.u64 	%rd6242, %rd6241, 32;
	mul.wide.u32 	%rd6243, %r3979, %r119;
	and.b64  	%rd6244, %rd6213, 4294967295;
	add.s64 	%rd6245, %rd6242, %rd6244;
	add.s64 	%rd6246, %rd6245, %rd6243;
	shr.u64 	%rd6247, %rd6246, 32;
	mul.wide.u32 	%rd6248, %r3980, %r119;
	and.b64  	%rd6249, %rd6218, 4294967295;
	add.s64 	%rd6250, %rd6247, %rd6249;
	add.s64 	%rd6251, %rd6250, %rd6248;
	shr.u64 	%rd6252, %rd6251, 32;
	mul.wide.u32 	%rd6253, %r3981, %r119;
	and.b64  	%rd6254, %rd6223, 4294967295;
	add.s64 	%rd6255, %rd6252, %rd6254;
	add.s64 	%rd6256, %rd6255, %rd6253;
	shr.u64 	%rd6257, %rd6256, 32;
	mul.wide.u32 	%rd6258, %r3982, %r119;
	and.b64  	%rd6259, %rd6227, 4294967295;
	add.s64 	%rd6260, %rd6257, %rd6259;
	add.s64 	%rd6261, %rd6260, %rd6258;
	shr.u64 	%rd6262, %rd6261, 32;
	mul.wide.u32 	%rd6263, %r3983, %r119;
	add.s64 	%rd6264, %rd6262, %rd6228;
	add.s64 	%rd6265, %rd6264, %rd6263;
	shr.u64 	%rd6266, %rd6265, 32;
	mul.wide.u32 	%rd6267, %r3976, %r118;
	and.b64  	%rd6268, %rd6236, 4294967295;
	add.s64 	%rd6269, %rd6267, %rd6268;
	shr.u64 	%rd6270, %rd6269, 32;
	mul.wide.u32 	%rd6271, %r3977, %r118;
	and.b64  	%rd6272, %rd6241, 4294967295;
	add.s64 	%rd6273, %rd6270, %rd6272;
	add.s64 	%rd6274, %rd6273, %rd6271;
	shr.u64 	%rd6275, %rd6274, 32;
	mul.wide.u32 	%rd6276, %r3978, %r118;
	and.b64  	%rd6277, %rd6246, 4294967295;
	add.s64 	%rd6278, %rd6275, %rd6277;
	add.s64 	%rd6279, %rd6278, %rd6276;
	shr.u64 	%rd6280, %rd6279, 32;
	mul.wide.u32 	%rd6281, %r3979, %r118;
	and.b64  	%rd6282, %rd6251, 4294967295;
	add.s64 	%rd6283, %rd6280, %rd6282;
	add.s64 	%rd6284, %rd6283, %rd6281;
	shr.u64 	%rd6285, %rd6284, 32;
	mul.wide.u32 	%rd6286, %r3980, %r118;
	and.b64  	%rd6287, %rd6256, 4294967295;
	add.s64 	%rd6288, %rd6285, %rd6287;
	add.s64 	%rd6289, %rd6288, %rd6286;
	shr.u64 	%rd6290, %rd6289, 32;
	mul.wide.u32 	%rd6291, %r3981, %r118;
	and.b64  	%rd6292, %rd6261, 4294967295;
	add.s64 	%rd6293, %rd6290, %rd6292;
	add.s64 	%rd6294, %rd6293, %rd6291;
	shr.u64 	%rd6295, %rd6294, 32;
	mul.wide.u32 	%rd6296, %r3982, %r118;
	and.b64  	%rd6297, %rd6265, 4294967295;
	add.s64 	%rd6298, %rd6295, %rd6297;
	add.s64 	%rd6299, %rd6298, %rd6296;
	shr.u64 	%rd6300, %rd6299, 32;
	mul.wide.u32 	%rd6301, %r3983, %r118;
	add.s64 	%rd6302, %rd6300, %rd6266;
	add.s64 	%rd6303, %rd6302, %rd6301;
	{ .reg .b32 tmp; mov.b64 {tmp, %r2561}, %rd6303; }
	mul.lo.s32 	%r2563, %r2529, %r2560;
	mul.wide.u32 	%rd6304, %r389, %r2563;
	and.b64  	%rd6305, %rd6016, 4294967295;
	add.s64 	%rd6306, %rd6304, %rd6305;
	shr.u64 	%rd6307, %rd6306, 32;
	mul.wide.u32 	%rd6308, %r388, %r2563;
	and.b64  	%rd6309, %rd6041, 4294967295;
	add.s64 	%rd6310, %rd6307, %rd6309;
	add.s64 	%rd6311, %rd6310, %rd6308;
	cvt.u32.u64 	%r2564, %rd6311;
	shr.u64 	%rd6312, %rd6311, 32;
	mul.wide.u32 	%rd6313, %r387, %r2563;
	and.b64  	%rd6314, %rd6079, 4294967295;
	add.s64 	%rd6315, %rd6312, %rd6314;
	add.s64 	%rd6316, %rd6315, %rd6313;
	shr.u64 	%rd6317, %rd6316, 32;
	mul.wide.u32 	%rd6318, %r386, %r2563;
	and.b64  	%rd6319, %rd6117, 4294967295;
	add.s64 	%rd6320, %rd6317, %rd6319;
	add.s64 	%rd6321, %rd6320, %rd6318;
	shr.u64 	%rd6322, %rd6321, 32;
	mul.wide.u32 	%rd6323, %r417, %r2563;
	and.b64  	%rd6324, %rd6155, 4294967295;
	add.s64 	%rd6325, %rd6322, %rd6324;
	add.s64 	%rd6326, %rd6325, %rd6323;
	shr.u64 	%rd6327, %rd6326, 32;
	mul.wide.u32 	%rd6328, %r416, %r2563;
	and.b64  	%rd6329, %rd6193, 4294967295;
	add.s64 	%rd6330, %rd6327, %rd6329;
	add.s64 	%rd6331, %rd6330, %rd6328;
	shr.u64 	%rd6332, %rd6331, 32;
	mul.wide.u32 	%rd6333, %r415, %r2563;
	and.b64  	%rd6334, %rd6231, 4294967295;
	add.s64 	%rd6335, %rd6332, %rd6334;
	add.s64 	%rd6336, %rd6335, %rd6333;
	shr.u64 	%rd6337, %rd6336, 32;
	mul.wide.u32 	%rd6338, %r350, %r2563;
	and.b64  	%rd6339, %rd6269, 4294967295;
	add.s64 	%rd6340, %rd6337, %rd6339;
	add.s64 	%rd6341, %rd6340, %rd6338;
	shr.u64 	%rd6342, %rd6341, 32;
	and.b64  	%rd6343, %rd6274, 4294967295;
	add.s64 	%rd6344, %rd6342, %rd6343;
	shr.u64 	%rd6345, %rd6344, 32;
	and.b64  	%rd6346, %rd6279, 4294967295;
	add.s64 	%rd6347, %rd6345, %rd6346;
	shr.u64 	%rd6348, %rd6347, 32;
	and.b64  	%rd6349, %rd6284, 4294967295;
	add.s64 	%rd6350, %rd6348, %rd6349;
	shr.u64 	%rd6351, %rd6350, 32;
	and.b64  	%rd6352, %rd6289, 4294967295;
	add.s64 	%rd6353, %rd6351, %rd6352;
	shr.u64 	%rd6354, %rd6353, 32;
	and.b64  	%rd6355, %rd6294, 4294967295;
	add.s64 	%rd6356, %rd6354, %rd6355;
	shr.u64 	%rd6357, %rd6356, 32;
	and.b64  	%rd6358, %rd6299, 4294967295;
	add.s64 	%rd6359, %rd6357, %rd6358;
	shr.u64 	%rd6360, %rd6359, 32;
	and.b64  	%rd6361, %rd6303, 4294967295;
	add.s64 	%rd6362, %rd6360, %rd6361;
	{ .reg .b32 tmp; mov.b64 {tmp, %r2565}, %rd6362; }
	add.s32 	%r2566, %r2561, %r2565;
	mul.lo.s32 	%r2567, %r2529, %r2564;
	mul.wide.u32 	%rd6363, %r389, %r2567;
	and.b64  	%rd6364, %rd6311, 4294967295;
	add.s64 	%rd6365, %rd6363, %rd6364;
	shr.u64 	%rd6366, %rd6365, 32;
	mul.wide.u32 	%rd6367, %r388, %r2567;
	and.b64  	%rd6368, %rd6316, 4294967295;
	add.s64 	%rd6369, %rd6366, %rd6368;
	add.s64 	%rd6370, %rd6369, %rd6367;
	cvt.u32.u64 	%r2568, %rd6370;
	shr.u64 	%rd6371, %rd6370, 32;
	mul.wide.u32 	%rd6372, %r387, %r2567;
	and.b64  	%rd6373, %rd6321, 4294967295;
	add.s64 	%rd6374, %rd6371, %rd6373;
	add.s64 	%rd6375, %rd6374, %rd6372;
	shr.u64 	%rd6376, %rd6375, 32;
	mul.wide.u32 	%rd6377, %r386, %r2567;
	and.b64  	%rd6378, %rd6326, 4294967295;
	add.s64 	%rd6379, %rd6376, %rd6378;
	add.s64 	%rd6380, %rd6379, %rd6377;
	shr.u64 	%rd6381, %rd6380, 32;
	mul.wide.u32 	%rd6382, %r417, %r2567;
	and.b64  	%rd6383, %rd6331, 4294967295;
	add.s64 	%rd6384, %rd6381, %rd6383;
	add.s64 	%rd6385, %rd6384, %rd6382;
	shr.u64 	%rd6386, %rd6385, 32;
	mul.wide.u32 	%rd6387, %r416, %r2567;
	and.b64  	%rd6388, %rd6336, 4294967295;
	add.s64 	%rd6389, %rd6386, %rd6388;
	add.s64 	%rd6390, %rd6389, %rd6387;
	shr.u64 	%rd6391, %rd6390, 32;
	mul.wide.u32 	%rd6392, %r415, %r2567;
	and.b64  	%rd6393, %rd6341, 4294967295;
	add.s64 	%rd6394, %rd6391, %rd6393;
	add.s64 	%rd6395, %rd6394, %rd6392;
	shr.u64 	%rd6396, %rd6395, 32;
	mul.wide.u32 	%rd6397, %r350, %r2567;
	and.b64  	%rd6398, %rd6344, 4294967295;
	add.s64 	%rd6399, %rd6396, %rd6398;
	add.s64 	%rd6400, %rd6399, %rd6397;
	shr.u64 	%rd6401, %rd6400, 32;
	and.b64  	%rd6402, %rd6347, 4294967295;
	add.s64 	%rd6403, %rd6401, %rd6402;
	shr.u64 	%rd6404, %rd6403, 32;
	and.b64  	%rd6405, %rd6350, 4294967295;
	add.s64 	%rd6406, %rd6404, %rd6405;
	shr.u64 	%rd6407, %rd6406, 32;
	and.b64  	%rd6408, %rd6353, 4294967295;
	add.s64 	%rd6409, %rd6407, %rd6408;
	shr.u64 	%rd6410, %rd6409, 32;
	and.b64  	%rd6411, %rd6356, 4294967295;
	add.s64 	%rd6412, %rd6410, %rd6411;
	shr.u64 	%rd6413, %rd6412, 32;
	and.b64  	%rd6414, %rd6359, 4294967295;
	add.s64 	%rd6415, %rd6413, %rd6414;
	shr.u64 	%rd6416, %rd6415, 32;
	and.b64  	%rd6417, %rd6362, 4294967295;
	add.s64 	%rd6418, %rd6416, %rd6417;
	{ .reg .b32 tmp; mov.b64 {tmp, %r2569}, %rd6418; }
	add.s32 	%r2570, %r2566, %r2569;
	mul.lo.s32 	%r2571, %r2529, %r2568;
	mul.wide.u32 	%rd6419, %r389, %r2571;
	and.b64  	%rd6420, %rd6370, 4294967295;
	add.s64 	%rd6421, %rd6419, %rd6420;
	shr.u64 	%rd6422, %rd6421, 32;
	mul.wide.u32 	%rd6423, %r388, %r2571;
	and.b64  	%rd6424, %rd6375, 4294967295;
	add.s64 	%rd6425, %rd6422, %rd6424;
	add.s64 	%rd6426, %rd6425, %rd6423;
	cvt.u32.u64 	%r2572, %rd6426;
	shr.u64 	%rd6427, %rd6426, 32;
	mul.wide.u32 	%rd6428, %r387, %r2571;
	and.b64  	%rd6429, %rd6380, 4294967295;
	add.s64 	%rd6430, %rd6427, %rd6429;
	add.s64 	%rd6431, %rd6430, %rd6428;
	shr.u64 	%rd6432, %rd6431, 32;
	mul.wide.u32 	%rd6433, %r386, %r2571;
	and.b64  	%rd6434, %rd6385, 4294967295;
	add.s64 	%rd6435, %rd6432, %rd6434;
	add.s64 	%rd6436, %rd6435, %rd6433;
	shr.u64 	%rd6437, %rd6436, 32;
	mul.wide.u32 	%rd6438, %r417, %r2571;
	and.b64  	%rd6439, %rd6390, 4294967295;
	add.s64 	%rd6440, %rd6437, %rd6439;
	add.s64 	%rd6441, %rd6440, %rd6438;
	shr.u64 	%rd6442, %rd6441, 32;
	mul.wide.u32 	%rd6443, %r416, %r2571;
	and.b64  	%rd6444, %rd6395, 4294967295;
	add.s64 	%rd6445, %rd6442, %rd6444;
	add.s64 	%rd6446, %rd6445, %rd6443;
	shr.u64 	%rd6447, %rd6446, 32;
	mul.wide.u32 	%rd6448, %r415, %r2571;
	and.b64  	%rd6449, %rd6400, 4294967295;
	add.s64 	%rd6450, %rd6447, %rd6449;
	add.s64 	%rd6451, %rd6450, %rd6448;
	shr.u64 	%rd6452, %rd6451, 32;
	mul.wide.u32 	%rd6453, %r350, %r2571;
	and.b64  	%rd6454, %rd6403, 4294967295;
	add.s64 	%rd6455, %rd6452, %rd6454;
	add.s64 	%rd6456, %rd6455, %rd6453;
	shr.u64 	%rd6457, %rd6456, 32;
	and.b64  	%rd6458, %rd6406, 4294967295;
	add.s64 	%rd6459, %rd6457, %rd6458;
	shr.u64 	%rd6460, %rd6459, 32;
	and.b64  	%rd6461, %rd6409, 4294967295;
	add.s64 	%rd6462, %rd6460, %rd6461;
	shr.u64 	%rd6463, %rd6462, 32;
	and.b64  	%rd6464, %rd6412, 4294967295;
	add.s64 	%rd6465, %rd6463, %rd6464;
	shr.u64 	%rd6466, %rd6465, 32;
	and.b64  	%rd6467, %rd6415, 4294967295;
	add.s64 	%rd6468, %rd6466, %rd6467;
	shr.u64 	%rd6469, %rd6468, 32;
	and.b64  	%rd6470, %rd6418, 4294967295;
	add.s64 	%rd6471, %rd6469, %rd6470;
	{ .reg .b32 tmp; mov.b64 {tmp, %r2573}, %rd6471; }
	add.s32 	%r2574, %r2570, %r2573;
	mul.lo.s32 	%r2575, %r2529, %r2572;
	mul.wide.u32 	%rd6472, %r389, %r2575;
	and.b64  	%rd6473, %rd6426, 4294967295;
	add.s64 	%rd6474, %rd6472, %rd6473;
	shr.u64 	%rd6475, %rd6474, 32;
	mul.wide.u32 	%rd6476, %r388, %r2575;
	and.b64  	%rd6477, %rd6431, 4294967295;
	add.s64 	%rd6478, %rd6475, %rd6477;
	add.s64 	%rd6479, %rd6478, %rd6476;
	cvt.u32.u64 	%r2576, %rd6479;
	shr.u64 	%rd6480, %rd6479, 32;
	mul.wide.u32 	%rd6481, %r387, %r2575;
	and.b64  	%rd6482, %rd6436, 4294967295;
	add.s64 	%rd6483, %rd6480, %rd6482;
	add.s64 	%rd6484, %rd6483, %rd6481;
	shr.u64 	%rd6485, %rd6484, 32;
	mul.wide.u32 	%rd6486, %r386, %r2575;
	and.b64  	%rd6487, %rd6441, 4294967295;
	add.s64 	%rd6488, %rd6485, %rd6487;
	add.s64 	%rd6489, %rd6488, %rd6486;
	shr.u64 	%rd6490, %rd6489, 32;
	mul.wide.u32 	%rd6491, %r417, %r2575;
	and.b64  	%rd6492, %rd6446, 4294967295;
	add.s64 	%rd6493, %rd6490, %rd6492;
	add.s64 	%rd6494, %rd6493, %rd6491;
	shr.u64 	%rd6495, %rd6494, 32;
	mul.wide.u32 	%rd6496, %r416, %r2575;
	and.b64  	%rd6497, %rd6451, 4294967295;
	add.s64 	%rd6498, %rd6495, %rd6497;
	add.s64 	%rd6499, %rd6498, %rd6496;
	shr.u64 	%rd6500, %rd6499, 32;
	mul.wide.u32 	%rd6501, %r415, %r2575;
	and.b64  	%rd6502, %rd6456, 4294967295;
	add.s64 	%rd6503, %rd6500, %rd6502;
	add.s64 	%rd6504, %rd6503, %rd6501;
	shr.u64 	%rd6505, %rd6504, 32;
	mul.wide.u32 	%rd6506, %r350, %r2575;
	and.b64  	%rd6507, %rd6459, 4294967295;
	add.s64 	%rd6508, %rd6505, %rd6507;
	add.s64 	%rd6509, %rd6508, %rd6506;
	shr.u64 	%rd6510, %rd6509, 32;
	and.b64  	%rd6511, %rd6462, 4294967295;
	add.s64 	%rd6512, %rd6510, %rd6511;
	shr.u64 	%rd6513, %rd6512, 32;
	and.b64  	%rd6514, %rd6465, 4294967295;
	add.s64 	%rd6515, %rd6513, %rd6514;
	shr.u64 	%rd6516, %rd6515, 32;
	and.b64  	%rd6517, %rd6468, 4294967295;
	add.s64 	%rd6518, %rd6516, %rd6517;
	shr.u64 	%rd6519, %rd6518, 32;
	and.b64  	%rd6520, %rd6471, 4294967295;
	add.s64 	%rd6521, %rd6519, %rd6520;
	{ .reg .b32 tmp; mov.b64 {tmp, %r2577}, %rd6521; }
	add.s32 	%r2578, %r2574, %r2577;
	mul.lo.s32 	%r2579, %r2529, %r2576;
	mul.wide.u32 	%rd6522, %r389, %r2579;
	and.b64  	%rd6523, %rd6479, 4294967295;
	add.s64 	%rd6524, %rd6522, %rd6523;
	shr.u64 	%rd6525, %rd6524, 32;
	mul.wide.u32 	%rd6526, %r388, %r2579;
	and.b64  	%rd6527, %rd6484, 4294967295;
	add.s64 	%rd6528, %rd6525, %rd6527;
	add.s64 	%rd6529, %rd6528, %rd6526;
	cvt.u32.u64 	%r2580, %rd6529;
	shr.u64 	%rd6530, %rd6529, 32;
	mul.wide.u32 	%rd6531, %r387, %r2579;
	and.b64  	%rd6532, %rd6489, 4294967295;
	add.s64 	%rd6533, %rd6530, %rd6532;
	add.s64 	%rd6534, %rd6533, %rd6531;
	shr.u64 	%rd6535, %rd6534, 32;
	mul.wide.u32 	%rd6536, %r386, %r2579;
	and.b64  	%rd6537, %rd6494, 4294967295;
	add.s64 	%rd6538, %rd6535, %rd6537;
	add.s64 	%rd6539, %rd6538, %rd6536;
	shr.u64 	%rd6540, %rd6539, 32;
	mul.wide.u32 	%rd6541, %r417, %r2579;
	and.b64  	%rd6542, %rd6499, 4294967295;
	add.s64 	%rd6543, %rd6540, %rd6542;
	add.s64 	%rd6544, %rd6543, %rd6541;
	shr.u64 	%rd6545, %rd6544, 32;
	mul.wide.u32 	%rd6546, %r416, %r2579;
	and.b64  	%rd6547, %rd6504, 4294967295;
	add.s64 	%rd6548, %rd6545, %rd6547;
	add.s64 	%rd6549, %rd6548, %rd6546;
	shr.u64 	%rd6550, %rd6549, 32;
	mul.wide.u32 	%rd6551, %r415, %r2579;
	and.b64  	%rd6552, %rd6509, 4294967295;
	add.s64 	%rd6553, %rd6550, %rd6552;
	add.s64 	%rd6554, %rd6553, %rd6551;
	shr.u64 	%rd6555, %rd6554, 32;
	mul.wide.u32 	%rd6556, %r350, %r2579;
	and.b64  	%rd6557, %rd6512, 4294967295;
	add.s64 	%rd6558, %rd6555, %rd6557;
	add.s64 	%rd6559, %rd6558, %rd6556;
	shr.u64 	%rd6560, %rd6559, 32;
	and.b64  	%rd6561, %rd6515, 4294967295;
	add.s64 	%rd6562, %rd6560, %rd6561;
	shr.u64 	%rd6563, %rd6562, 32;
	and.b64  	%rd6564, %rd6518, 4294967295;
	add.s64 	%rd6565, %rd6563, %rd6564;
	shr.u64 	%rd6566, %rd6565, 32;
	and.b64  	%rd6567, %rd6521, 4294967295;
	add.s64 	%rd6568, %rd6566, %rd6567;
	{ .reg .b32 tmp; mov.b64 {tmp, %r2581}, %rd6568; }
	add.s32 	%r2582, %r2578, %r2581;
	mul.lo.s32 	%r2583, %r2529, %r2580;
	mul.wide.u32 	%rd6569, %r389, %r2583;
	and.b64  	%rd6570, %rd6529, 4294967295;
	add.s64 	%rd6571, %rd6569, %rd6570;
	shr.u64 	%rd6572, %rd6571, 32;
	mul.wide.u32 	%rd6573, %r388, %r2583;
	and.b64  	%rd6574, %rd6534, 4294967295;
	add.s64 	%rd6575, %rd6572, %rd6574;
	add.s64 	%rd6576, %rd6575, %rd6573;
	cvt.u32.u64 	%r2584, %rd6576;
	shr.u64 	%rd6577, %rd6576, 32;
	mul.wide.u32 	%rd6578, %r387, %r2583;
	and.b64  	%rd6579, %rd6539, 4294967295;
	add.s64 	%rd6580, %rd6577, %rd6579;
	add.s64 	%rd6581, %rd6580, %rd6578;
	shr.u64 	%rd6582, %rd6581, 32;
	mul.wide.u32 	%rd6583, %r386, %r2583;
	and.b64  	%rd6584, %rd6544, 4294967295;
	add.s64 	%rd6585, %rd6582, %rd6584;
	add.s64 	%rd6586, %rd6585, %rd6583;
	shr.u64 	%rd6587, %rd6586, 32;
	mul.wide.u32 	%rd6588, %r417, %r2583;
	and.b64  	%rd6589, %rd6549, 4294967295;
	add.s64 	%rd6590, %rd6587, %rd6589;
	add.s64 	%rd6591, %rd6590, %rd6588;
	shr.u64 	%rd6592, %rd6591, 32;
	mul.wide.u32 	%rd6593, %r416, %r2583;
	and.b64  	%rd6594, %rd6554, 4294967295;
	add.s64 	%rd6595, %rd6592, %rd6594;
	add.s64 	%rd6596, %rd6595, %rd6593;
	shr.u64 	%rd6597, %rd6596, 32;
	mul.wide.u32 	%rd6598, %r415, %r2583;
	and.b64  	%rd6599, %rd6559, 4294967295;
	add.s64 	%rd6600, %rd6597, %rd6599;
	add.s64 	%rd6601, %rd6600, %rd6598;
	shr.u64 	%rd6602, %rd6601, 32;
	mul.wide.u32 	%rd6603, %r350, %r2583;
	and.b64  	%rd6604, %rd6562, 4294967295;
	add.s64 	%rd6605, %rd6602, %rd6604;
	add.s64 	%rd6606, %rd6605, %rd6603;
	shr.u64 	%rd6607, %rd6606, 32;
	and.b64  	%rd6608, %rd6565, 4294967295;
	add.s64 	%rd6609, %rd6607, %rd6608;
	shr.u64 	%rd6610, %rd6609, 32;
	and.b64  	%rd6611, %rd6568, 4294967295;
	add.s64 	%rd6612, %rd6610, %rd6611;
	{ .reg .b32 tmp; mov.b64 {tmp, %r2585}, %rd6612; }
	add.s32 	%r2586, %r2582, %r2585;
	mul.lo.s32 	%r2587, %r2529, %r2584;
	mul.wide.u32 	%rd6613, %r389, %r2587;
	and.b64  	%rd6614, %rd6576, 4294967295;
	add.s64 	%rd6615, %rd6613, %rd6614;
	shr.u64 	%rd6616, %rd6615, 32;
	mul.wide.u32 	%rd6617, %r388, %r2587;
	and.b64  	%rd6618, %rd6581, 4294967295;
	add.s64 	%rd6619, %rd6616, %rd6618;
	add.s64 	%rd6620, %rd6619, %rd6617;
	cvt.u32.u64 	%r2588, %rd6620;
	shr.u64 	%rd6621, %rd6620, 32;
	mul.wide.u32 	%rd6622, %r387, %r2587;
	and.b64  	%rd6623, %rd6586, 4294967295;
	add.s64 	%rd6624, %rd6621, %rd6623;
	add.s64 	%rd6625, %rd6624, %rd6622;
	shr.u64 	%rd6626, %rd6625, 32;
	mul.wide.u32 	%rd6627, %r386, %r2587;
	and.b64  	%rd6628, %rd6591, 4294967295;
	add.s64 	%rd6629, %rd6626, %rd6628;
	add.s64 	%rd6630, %rd6629, %rd6627;
	shr.u64 	%rd6631, %rd6630, 32;
	mul.wide.u32 	%rd6632, %r417, %r2587;
	and.b64  	%rd6633, %rd6596, 4294967295;
	add.s64 	%rd6634, %rd6631, %rd6633;
	add.s64 	%rd6635, %rd6634, %rd6632;
	shr.u64 	%rd6636, %rd6635, 32;
	mul.wide.u32 	%rd6637, %r416, %r2587;
	and.b64  	%rd6638, %rd6601, 4294967295;
	add.s64 	%rd6639, %rd6636, %rd6638;
	add.s64 	%rd6640, %rd6639, %rd6637;
	shr.u64 	%rd6641, %rd6640, 32;
	mul.wide.u32 	%rd6642, %r415, %r2587;
	and.b64  	%rd6643, %rd6606, 4294967295;
	add.s64 	%rd6644, %rd6641, %rd6643;
	add.s64 	%rd6645, %rd6644, %rd6642;
	shr.u64 	%rd6646, %rd6645, 32;
	mul.wide.u32 	%rd6647, %r350, %r2587;
	and.b64  	%rd6648, %rd6609, 4294967295;
	add.s64 	%rd6649, %rd6646, %rd6648;
	add.s64 	%rd6650, %rd6649, %rd6647;
	shr.u64 	%rd6651, %rd6650, 32;
	and.b64  	%rd6652, %rd6612, 4294967295;
	add.s64 	%rd6653, %rd6651, %rd6652;
	{ .reg .b32 tmp; mov.b64 {tmp, %r2589}, %rd6653; }
	add.s32 	%r2590, %r2586, %r2589;
	mul.lo.s32 	%r2591, %r2529, %r2588;
	mul.wide.u32 	%rd6654, %r389, %r2591;
	and.b64  	%rd6655, %rd6620, 4294967295;
	add.s64 	%rd6656, %rd6654, %rd6655;
	shr.u64 	%rd6657, %rd6656, 32;
	mul.wide.u32 	%rd6658, %r388, %r2591;
	and.b64  	%rd6659, %rd6625, 4294967295;
	add.s64 	%rd6660, %rd6657, %rd6659;
	add.s64 	%rd6661, %rd6660, %rd6658;
	cvt.u32.u64 	%r3984, %rd6661;
	shr.u64 	%rd6662, %rd6661, 32;
	mul.wide.u32 	%rd6663, %r387, %r2591;
	and.b64  	%rd6664, %rd6630, 4294967295;
	add.s64 	%rd6665, %rd6662, %rd6664;
	add.s64 	%rd6666, %rd6665, %rd6663;
	cvt.u32.u64 	%r3985, %rd6666;
	shr.u64 	%rd6667, %rd6666, 32;
	mul.wide.u32 	%rd6668, %r386, %r2591;
	and.b64  	%rd6669, %rd6635, 4294967295;
	add.s64 	%rd6670, %rd6667, %rd6669;
	add.s64 	%rd6671, %rd6670, %rd6668;
	cvt.u32.u64 	%r3986, %rd6671;
	shr.u64 	%rd6672, %rd6671, 32;
	mul.wide.u32 	%rd6673, %r417, %r2591;
	and.b64  	%rd6674, %rd6640, 4294967295;
	add.s64 	%rd6675, %rd6672, %rd6674;
	add.s64 	%rd6676, %rd6675, %rd6673;
	cvt.u32.u64 	%r3987, %rd6676;
	shr.u64 	%rd6677, %rd6676, 32;
	mul.wide.u32 	%rd6678, %r416, %r2591;
	and.b64  	%rd6679, %rd6645, 4294967295;
	add.s64 	%rd6680, %rd6677, %rd6679;
	add.s64 	%rd6681, %rd6680, %rd6678;
	cvt.u32.u64 	%r3988, %rd6681;
	shr.u64 	%rd6682, %rd6681, 32;
	mul.wide.u32 	%rd6683, %r415, %r2591;
	and.b64  	%rd6684, %rd6650, 4294967295;
	add.s64 	%rd6685, %rd6682, %rd6684;
	add.s64 	%rd6686, %rd6685, %rd6683;
	cvt.u32.u64 	%r3989, %rd6686;
	shr.u64 	%rd6687, %rd6686, 32;
	mul.wide.u32 	%rd6688, %r350, %r2591;
	and.b64  	%rd6689, %rd6653, 4294967295;
	add.s64 	%rd6690, %rd6687, %rd6689;
	add.s64 	%rd6691, %rd6690, %rd6688;
	cvt.u32.u64 	%r3990, %rd6691;
	{ .reg .b32 tmp; mov.b64 {tmp, %r2592}, %rd6691; }
	add.s32 	%r3991, %r2590, %r2592;
	setp.gt.u32 	%p203, %r3991, %r350;
	@%p203 bra 	$L__BB0_183;
	setp.lt.u32 	%p204, %r3991, %r350;
	@%p204 bra 	$L__BB0_184;
	setp.lt.u32 	%p205, %r415, %r3990;
	@%p205 bra 	$L__BB0_183;
	setp.gt.u32 	%p206, %r415, %r3990;
	@%p206 bra 	$L__BB0_184;
	setp.lt.u32 	%p207, %r416, %r3989;
	@%p207 bra 	$L__BB0_183;
	setp.gt.u32 	%p208, %r416, %r3989;
	@%p208 bra 	$L__BB0_184;
	setp.lt.u32 	%p209, %r417, %r3988;
	@%p209 bra 	$L__BB0_183;
	setp.gt.u32 	%p210, %r417, %r3988;
	@%p210 bra 	$L__BB0_184;
	setp.lt.u32 	%p211, %r386, %r3987;
	@%p211 bra 	$L__BB0_183;
	setp.gt.u32 	%p212, %r386, %r3987;
	@%p212 bra 	$L__BB0_184;
	setp.lt.u32 	%p213, %r387, %r3986;
	@%p213 bra 	$L__BB0_183;
	setp.gt.u32 	%p214, %r387, %r3986;
	@%p214 bra 	$L__BB0_184;
	setp.lt.u32 	%p215, %r388, %r3985;
	@%p215 bra 	$L__BB0_183;
	setp.gt.u32 	%p216, %r388, %r3985;
	setp.gt.u32 	%p217, %r389, %r3984;
	or.pred  	%p218, %p216, %p217;
	@%p218 bra 	$L__BB0_184;
$L__BB0_183:
	sub.s32 	%r3984, %r3984, %r389;
	sub.s32 	%r3985, %r3985, %r388;
	sub.s32 	%r3986, %r3986, %r387;
	sub.s32 	%r3987, %r3987, %r386;
	sub.s32 	%r3988, %r3988, %r417;
	sub.s32 	%r3989, %r3989, %r416;
	sub.s32 	%r3990, %r3990, %r415;
	sub.s32 	%r3991, %r3991, %r350;
$L__BB0_184:
	shl.b32 	%r3992, %r3984, 1;
	shr.u32 	%r2593, %r3984, 31;
	cvt.u64.u32 	%rd6692, %r2593;
	mul.wide.u32 	%rd6693, %r3985, 2;
	cvt.u32.u64 	%r2594, %rd6693;
	cvt.u32.u64 	%r2595, %rd6692;
	or.b32  	%r3993, %r2594, %r2595;
	shr.u64 	%rd6694, %rd6693, 32;
	mul.wide.u32 	%rd6695, %r3986, 2;
	cvt.u32.u64 	%r2596, %rd6695;
	cvt.u32.u64 	%r2597, %rd6694;
	or.b32  	%r3994, %r2597, %r2596;
	shr.u64 	%rd6696, %rd6695, 32;
	mul.wide.u32 	%rd6697, %r3987, 2;
	cvt.u32.u64 	%r2598, %rd6697;
	cvt.u32.u64 	%r2599, %rd6696;
	or.b32  	%r3995, %r2599, %r2598;
	shr.u64 	%rd6698, %rd6697, 32;
	mul.wide.u32 	%rd6699, %r3988, 2;
	add.s64 	%rd6700, %rd6698, %rd6699;
	cvt.u32.u64 	%r3996, %rd6700;
	shr.u64 	%rd6701, %rd6700, 32;
	mul.wide.u32 	%rd6702, %r3989, 2;
	add.s64 	%rd6703, %rd6701, %rd6702;
	cvt.u32.u64 	%r3997, %rd6703;
	shr.u64 	%rd6704, %rd6703, 32;
	mul.wide.u32 	%rd6705, %r3990, 2;
	add.s64 	%rd6706, %rd6704, %rd6705;
	cvt.u32.u64 	%r3998, %rd6706;
	shr.u64 	%rd6707, %rd6706, 32;
	mul.wide.u32 	%rd6708, %r3991, 2;
	add.s64 	%rd6709, %rd6707, %rd6708;
	cvt.u32.u64 	%r3999, %rd6709;
	setp.gt.u64 	%p219, %rd6709, 4294967295;
	setp.lt.u32 	%p220, %r350, %r3999;
	or.pred  	%p221, %p219, %p220;
	@%p221 bra 	$L__BB0_198;
	setp.gt.u32 	%p222, %r350, %r3999;
	@%p222 bra 	$L__BB0_199;
	setp.lt.u32 	%p223, %r415, %r3998;
	@%p223 bra 	$L__BB0_198;
	setp.gt.u32 	%p224, %r415, %r3998;
	@%p224 bra 	$L__BB0_199;
	setp.lt.u32 	%p225, %r416, %r3997;
	@%p225 bra 	$L__BB0_198;
	setp.gt.u32 	%p226, %r416, %r3997;
	@%p226 bra 	$L__BB0_199;
	setp.lt.u32 	%p227, %r417, %r3996;
	@%p227 bra 	$L__BB0_198;
	setp.gt.u32 	%p228, %r417, %r3996;
	@%p228 bra 	$L__BB0_199;
	setp.lt.u32 	%p229, %r386, %r3995;
	@%p229 bra 	$L__BB0_198;
	setp.gt.u32 	%p230, %r386, %r3995;
	@%p230 bra 	$L__BB0_199;
	setp.lt.u32 	%p231, %r387, %r3994;
	@%p231 bra 	$L__BB0_198;
	setp.gt.u32 	%p232, %r387, %r3994;
	@%p232 bra 	$L__BB0_199;
	setp.lt.u32 	%p233, %r388, %r3993;
	@%p233 bra 	$L__BB0_198;
	setp.gt.u32 	%p234, %r388, %r3993;
	setp.lt.u32 	%p235, %r3992, %r389;
	or.pred  	%p236, %p234, %p235;
	@%p236 bra 	$L__BB0_199;
$L__BB0_198:
	sub.s32 	%r3992, %r3992, %r389;
	sub.s32 	%r3993, %r3993, %r388;
	sub.s32 	%r3994, %r3994, %r387;
	sub.s32 	%r3995, %r3995, %r386;
	sub.s32 	%r3996, %r3996, %r417;
	sub.s32 	%r3997, %r3997, %r416;
	sub.s32 	%r3998, %r3998, %r415;
	sub.s32 	%r3999, %r3999, %r350;
$L__BB0_199:
	shl.b32 	%r4000, %r3992, 1;
	shr.u32 	%r2600, %r3992, 31;
	cvt.u64.u32 	%rd6711, %r2600;
	mul.wide.u32 	%rd6712, %r3993, 2;
	cvt.u32.u64 	%r2601, %rd6712;
	cvt.u32.u64 	%r2602, %rd6711;
	or.b32  	%r4001, %r2601, %r2602;
	shr.u64 	%rd6713, %rd6712, 32;
	mul.wide.u32 	%rd6714, %r3994, 2;
	cvt.u32.u64 	%r2603, %rd6714;
	cvt.u32.u64 	%r2604, %rd6713;
	or.b32  	%r4002, %r2604, %r2603;
	shr.u64 	%rd6715, %rd6714, 32;
	mul.wide.u32 	%rd6716, %r3995, 2;
	cvt.u32.u64 	%r2605, %rd6716;
	cvt.u32.u64 	%r2606, %rd6715;
	or.b32  	%r4003, %r2606, %r2605;
	shr.u64 	%rd6717, %rd6716, 32;
	mul.wide.u32 	%rd6718, %r3996, 2;
	add.s64 	%rd6719, %rd6717, %rd6718;
	cvt.u32.u64 	%r4004, %rd6719;
	shr.u64 	%rd6720, %rd6719, 32;
	mul.wide.u32 	%rd6721, %r3997, 2;
	add.s64 	%rd6722, %rd6720, %rd6721;
	cvt.u32.u64 	%r4005, %rd6722;
	shr.u64 	%rd6723, %rd6722, 32;
	mul.wide.u32 	%rd6724, %r3998, 2;
	add.s64 	%rd6725, %rd6723, %rd6724;
	cvt.u32.u64 	%r4006, %rd6725;
	shr.u64 	%rd6726, %rd6725, 32;
	mul.wide.u32 	%rd6727, %r3999, 2;
	add.s64 	%rd6728, %rd6726, %rd6727;
	cvt.u32.u64 	%r4007, %rd6728;
	setp.gt.u64 	%p237, %rd6728, 4294967295;
	setp.lt.u32 	%p238, %r350, %r4007;
	or.pred  	%p239, %p237, %p238;
	@%p239 bra 	$L__BB0_213;
	setp.gt.u32 	%p240, %r350, %r4007;
	@%p240 bra 	$L__BB0_214;
	setp.lt.u32 	%p241, %r415, %r4006;
	@%p241 bra 	$L__BB0_213;
	setp.gt.u32 	%p242, %r415, %r4006;
	@%p242 bra 	$L__BB0_214;
	setp.lt.u32 	%p243, %r416, %r4005;
	@%p243 bra 	$L__BB0_213;
	setp.gt.u32 	%p244, %r416, %r4005;
	@%p244 bra 	$L__BB0_214;
	setp.lt.u32 	%p245, %r417, %r4004;
	@%p245 bra 	$L__BB0_213;
	setp.gt.u32 	%p246, %r417, %r4004;
	@%p246 bra 	$L__BB0_214;
	setp.lt.u32 	%p247, %r386, %r4003;
	@%p247 bra 	$L__BB0_213;
	setp.gt.u32 	%p248, %r386, %r4003;
	@%p248 bra 	$L__BB0_214;
	setp.lt.u32 	%p249, %r387, %r4002;
	@%p249 bra 	$L__BB0_213;
	setp.gt.u32 	%p250, %r387, %r4002;
	@%p250 bra 	$L__BB0_214;
	setp.lt.u32 	%p251, %r388, %r4001;
	@%p251 bra 	$L__BB0_213;
	setp.gt.u32 	%p252, %r388, %r4001;
	setp.lt.u32 	%p253, %r4000, %r389;
	or.pred  	%p254, %p252, %p253;
	@%p254 bra 	$L__BB0_214;
$L__BB0_213:
	sub.s32 	%r4000, %r4000, %r389;
	sub.s32 	%r4001, %r4001, %r388;
	sub.s32 	%r4002, %r4002, %r387;
	sub.s32 	%r4003, %r4003, %r386;
	sub.s32 	%r4004, %r4004, %r417;
	sub.s32 	%r4005, %r4005, %r416;
	sub.s32 	%r4006, %r4006, %r415;
	sub.s32 	%r4007, %r4007, %r350;
$L__BB0_214:
	ld.const.u32 	%r494, [P_CONST+28];
	ld.const.u32 	%r495, [P_CONST+24];
	ld.const.u32 	%r496, [P_CONST+20];
	ld.const.u32 	%r497, [P_CONST+16];
	ld.const.u32 	%r498, [P_CONST+12];
	ld.const.u32 	%r499, [P_CONST+8];
	ld.const.u32 	%r500, [P_CONST+4];
	ld.const.u32 	%r501, [P_CONST];
	mul.wide.u32 	%rd6730, %r3976, %r3976;
	cvt.u32.u64 	%r2607, %rd6730;
	shr.u64 	%rd6731, %rd6730, 32;
	mul.wide.u32 	%rd6732, %r3977, %r3976;
	add.s64 	%rd6733, %rd6731, %rd6732;
	shr.u64 	%rd6734, %rd6733, 32;
	mul.wide.u32 	%rd6735, %r3978, %r3976;
	add.s64 	%rd6736, %rd6734, %rd6735;
	shr.u64 	%rd6737, %rd6736, 32;
	mul.wide.u32 	%rd6738, %r3979, %r3976;
	add.s64 	%rd6739, %rd6737, %rd6738;
	shr.u64 	%rd6740, %rd6739, 32;
	mul.wide.u32 	%rd6741, %r3980, %r3976;
	add.s64 	%rd6742, %rd6740, %rd6741;
	shr.u64 	%rd6743, %rd6742, 32;
	mul.wide.u32 	%rd6744, %r3981, %r3976;
	add.s64 	%rd6745, %rd6743, %rd6744;
	shr.u64 	%rd6746, %rd6745, 32;
	mul.wide.u32 	%rd6747, %r3982, %r3976;
	add.s64 	%rd6748, %rd6746, %rd6747;
	shr.u64 	%rd6749, %rd6748, 32;
	mul.wide.u32 	%rd6750, %r3983, %r3976;
	add.s64 	%rd6751, %rd6749, %rd6750;
	shr.u64 	%rd6752, %rd6751, 32;
	and.b64  	%rd6753, %rd6733, 4294967295;
	add.s64 	%rd6754, %rd6732, %rd6753;
	shr.u64 	%rd6755, %rd6754, 32;
	mul.wide.u32 	%rd6756, %r3977, %r3977;
	and.b64  	%rd6757, %rd6736, 4294967295;
	add.s64 	%rd6758, %rd6755, %rd6757;
	add.s64 	%rd6759, %rd6758, %rd6756;
	shr.u64 	%rd6760, %rd6759, 32;
	mul.wide.u32 	%rd6761, %r3978, %r3977;
	and.b64  	%rd6762, %rd6739, 4294967295;
	add.s64 	%rd6763, %rd6760, %rd6762;
	add.s64 	%rd6764, %rd6763, %rd6761;
	shr.u64 	%rd6765, %rd6764, 32;
	mul.wide.u32 	%rd6766, %r3979, %r3977;
	and.b64  	%rd6767, %rd6742, 4294967295;
	add.s64 	%rd6768, %rd6765, %rd6767;
	add.s64 	%rd6769, %rd6768, %rd6766;
	shr.u64 	%rd6770, %rd6769, 32;
	mul.wide.u32 	%rd6771, %r3980, %r3977;
	and.b64  	%rd6772, %rd6745, 4294967295;
	add.s64 	%rd6773, %rd6770, %rd6772;
	add.s64 	%rd6774, %rd6773, %rd6771;
	shr.u64 	%rd6775, %rd6774, 32;
	mul.wide.u32 	%rd6776, %r3981, %r3977;
	and.b64  	%rd6777, %rd6748, 4294967295;
	add.s64 	%rd6778, %rd6775, %rd6777;
	add.s64 	%rd6779, %rd6778, %rd6776;
	shr.u64 	%rd6780, %rd6779, 32;
	mul.wide.u32 	%rd6781, %r3982, %r3977;
	and.b64  	%rd6782, %rd6751, 4294967295;
	add.s64 	%rd6783, %rd6780, %rd6782;
	add.s64 	%rd6784, %rd6783, %rd6781;
	shr.u64 	%rd6785, %rd6784, 32;
	mul.wide.u32 	%rd6786, %r3983, %r3977;
	add.s64 	%rd6787, %rd6785, %rd6752;
	add.s64 	%rd6788, %rd6787, %rd6786;
	shr.u64 	%rd6789, %rd6788, 32;
	and.b64  	%rd6790, %rd6759, 4294967295;
	add.s64 	%rd6791, %rd6735, %rd6790;
	shr.u64 	%rd6792, %rd6791, 32;
	and.b64  	%rd6793, %rd6764, 4294967295;
	add.s64 	%rd6794, %rd6792, %rd6793;
	add.s64 	%rd6795, %rd6794, %rd6761;
	shr.u64 	%rd6796, %rd6795, 32;
	mul.wide.u32 	%rd6797, %r3978, %r3978;
	and.b64  	%rd6798, %rd6769, 4294967295;
	add.s64 	%rd6799, %rd6796, %rd6798;
	add.s64 	%rd6800, %rd6799, %rd6797;
	shr.u64 	%rd6801, %rd6800, 32;
	mul.wide.u32 	%rd6802, %r3979, %r3978;
	and.b64  	%rd6803, %rd6774, 4294967295;
	add.s64 	%rd6804, %rd6801, %rd6803;
	add.s64 	%rd6805, %rd6804, %rd6802;
	shr.u64 	%rd6806, %rd6805, 32;
	mul.wide.u32 	%rd6807, %r3980, %r3978;
	and.b64  	%rd6808, %rd6779, 4294967295;
	add.s64 	%rd6809, %rd6806, %rd6808;
	add.s64 	%rd6810, %rd6809, %rd6807;
	shr.u64 	%rd6811, %rd6810, 32;
	mul.wide.u32 	%rd6812, %r3981, %r3978;
	and.b64  	%rd6813, %rd6784, 4294967295;
	add.s64 	%rd6814, %rd6811, %rd6813;
	add.s64 	%rd6815, %rd6814, %rd6812;
	shr.u64 	%rd6816, %rd6815, 32;
	mul.wide.u32 	%rd6817, %r3982, %r3978;
	and.b64  	%rd6818, %rd6788, 4294967295;
	add.s64 	%rd6819, %rd6816, %rd6818;
	add.s64 	%rd6820, %rd6819, %rd6817;
	shr.u64 	%rd6821, %rd6820, 32;
	mul.wide.u32 	%rd6822, %r3983, %r3978;
	add.s64 	%rd6823, %rd6821, %rd6789;
	add.s64 	%rd6824, %rd6823, %rd6822;
	shr.u64 	%rd6825, %rd6824, 32;
	and.b64  	%rd6826, %rd6795, 4294967295;
	add.s64 	%rd6827, %rd6738, %rd6826;
	shr.u64 	%rd6828, %rd6827, 32;
	and.b64  	%rd6829, %rd6800, 4294967295;
	add.s64 	%rd6830, %rd6828, %rd6829;
	add.s64 	%rd6831, %rd6830, %rd6766;
	shr.u64 	%rd6832, %rd6831, 32;
	and.b64  	%rd6833, %rd6805, 4294967295;
	add.s64 	%rd6834, %rd6832, %rd6833;
	add.s64 	%rd6835, %rd6834, %rd6802;
	shr.u64 	%rd6836, %rd6835, 32;
	mul.wide.u32 	%rd6837, %r3979, %r3979;
	and.b64  	%rd6838, %rd6810, 4294967295;
	add.s64 	%rd6839, %rd6836, %rd6838;
	add.s64 	%rd6840, %rd6839, %rd6837;
	shr.u64 	%rd6841, %rd6840, 32;
	mul.wide.u32 	%rd6842, %r3980, %r3979;
	and.b64  	%rd6843, %rd6815, 4294967295;
	add.s64 	%rd6844, %rd6841, %rd6843;
	add.s64 	%rd6845, %rd6844, %rd6842;
	shr.u64 	%rd6846, %rd6845, 32;
	mul.wide.u32 	%rd6847, %r3981, %r3979;
	and.b64  	%rd6848, %rd6820, 4294967295;
	add.s64 	%rd6849, %rd6846, %rd6848;
	add.s64 	%rd6850, %rd6849, %rd6847;
	shr.u64 	%rd6851, %rd6850, 32;
	mul.wide.u32 	%rd6852, %r3982, %r3979;
	and.b64  	%rd6853, %rd6824, 4294967295;
	add.s64 	%rd6854, %rd6851, %rd6853;
	add.s64 	%rd6855, %rd6854, %rd6852;
	shr.u64 	%rd6856, %rd6855, 32;
	mul.wide.u32 	%rd6857, %r3983, %r3979;
	add.s64 	%rd6858, %rd6856, %rd6825;
	add.s64 	%rd6859, %rd6858, %rd6857;
	shr.u64 	%rd6860, %rd6859, 32;
	and.b64  	%rd6861, %rd6831, 4294967295;
	add.s64 	%rd6862, %rd6741, %rd6861;
	shr.u64 	%rd6863, %rd6862, 32;
	and.b64  	%rd6864, %rd6835, 4294967295;
	add.s64 	%rd6865, %rd6863, %rd6864;
	add.s64 	%rd6866, %rd6865, %rd6771;
	shr.u64 	%rd6867, %rd6866, 32;
	and.b64  	%rd6868, %rd6840, 4294967295;
	add.s64 	%rd6869, %rd6867, %rd6868;
	add.s64 	%rd6870, %rd6869, %rd6807;
	shr.u64 	%rd6871, %rd6870, 32;
	and.b64  	%rd6872, %rd6845, 4294967295;
	add.s64 	%rd6873, %rd6871, %rd6872;
	add.s64 	%rd6874, %rd6873, %rd6842;
	shr.u64 	%rd6875, %rd6874, 32;
	mul.wide.u32 	%rd6876, %r3980, %r3980;
	and.b64  	%rd6877, %rd6850, 4294967295;
	add.s64 	%rd6878, %rd6875, %rd6877;
	add.s64 	%rd6879, %rd6878, %rd6876;
	shr.u64 	%rd6880, %rd6879, 32;
	mul.wide.u32 	%rd6881, %r3981, %r3980;
	and.b64  	%rd6882, %rd6855, 4294967295;
	add.s64 	%rd6883, %rd6880, %rd6882;
	add.s64 	%rd6884, %rd6883, %rd6881;
	shr.u64 	%rd6885, %rd6884, 32;
	mul.wide.u32 	%rd6886, %r3982, %r3980;
	and.b64  	%rd6887, %rd6859, 4294967295;
	add.s64 	%rd6888, %rd6885, %rd6887;
	add.s64 	%rd6889, %rd6888, %rd6886;
	shr.u64 	%rd6890, %rd6889, 32;
	mul.wide.u32 	%rd6891, %r3983, %r3980;
	add.s64 	%rd6892, %rd6890, %rd6860;
	add.s64 	%rd6893, %rd6892, %rd6891;
	shr.u64 	%rd6894, %rd6893, 32;
	and.b64  	%rd6895, %rd6866, 4294967295;
	add.s64 	%rd6896, %rd6744, %rd6895;
	shr.u64 	%rd6897, %rd6896, 32;
	and.b64  	%rd6898, %rd6870, 4294967295;
	add.s64 	%rd6899, %rd6897, %rd6898;
	add.s64 	%rd6900, %rd6899, %rd6776;
	shr.u64 	%rd6901, %rd6900, 32;
	and.b64  	%rd6902, %rd6874, 4294967295;
	add.s64 	%rd6903, %rd6901, %rd6902;
	add.s64 	%rd6904, %rd6903, %rd6812;
	shr.u64 	%rd6905, %rd6904, 32;
	and.b64  	%rd6906, %rd6879, 4294967295;
	add.s64 	%rd6907, %rd6905, %rd6906;
	add.s64 	%rd6908, %rd6907, %rd6847;
	shr.u64 	%rd6909, %rd6908, 32;
	and.b64  	%rd6910, %rd6884, 4294967295;
	add.s64 	%rd6911, %rd6909, %rd6910;
	add.s64 	%rd6912, %rd6911, %rd6881;
	shr.u64 	%rd6913, %rd6912, 32;
	mul.wide.u32 	%rd6914, %r3981, %r3981;
	and.b64  	%rd6915, %rd6889, 4294967295;
	add.s64 	%rd6916, %rd6913, %rd6915;
	add.s64 	%rd6917, %rd6916, %rd6914;
	shr.u64 	%rd6918, %rd6917, 32;
	mul.wide.u32 	%rd6919, %r3982, %r3981;
	and.b64  	%rd6920, %rd6893, 4294967295;
	add.s64 	%rd6921, %rd6918, %rd6920;
	add.s64 	%rd6922, %rd6921, %rd6919;
	shr.u64 	%rd6923, %rd6922, 32;
	mul.wide.u32 	%rd6924, %r3983, %r3981;
	add.s64 	%rd6925, %rd6923, %rd6894;
	add.s64 	%rd6926, %rd6925, %rd6924;
	shr.u64 	%rd6927, %rd6926, 32;
	and.b64  	%rd6928, %rd6900, 4294967295;
	add.s64 	%rd6929, %rd6747, %rd6928;
	shr.u64 	%rd6930, %rd6929, 32;
	and.b64  	%rd6931, %rd6904, 4294967295;
	add.s64 	%rd6932, %rd6930, %rd6931;
	add.s64 	%rd6933, %rd6932, %rd6781;
	shr.u64 	%rd6934, %rd6933, 32;
	and.b64  	%rd6935, %rd6908, 4294967295;
	add.s64 	%rd6936, %rd6934, %rd6935;
	add.s64 	%rd6937, %rd6936, %rd6817;
	shr.u64 	%rd6938, %rd6937, 32;
	and.b64  	%rd6939, %rd6912, 4294967295;
	add.s64 	%rd6940, %rd6938, %rd6939;
	add.s64 	%rd6941, %rd6940, %rd6852;
	shr.u64 	%rd6942, %rd6941, 32;
	and.b64  	%rd6943, %rd6917, 4294967295;
	add.s64 	%rd6944, %rd6942, %rd6943;
	add.s64 	%rd6945, %rd6944, %rd6886;
	shr.u64 	%rd6946, %rd6945, 32;
	and.b64  	%rd6947, %rd6922, 4294967295;
	add.s64 	%rd6948, %rd6946, %rd6947;
	add.s64 	%rd6949, %rd6948, %rd6919;
	shr.u64 	%rd6950, %rd6949, 32;
	mul.wide.u32 	%rd6951, %r3982, %r3982;
	and.b64  	%rd6952, %rd6926, 4294967295;
	add.s64 	%rd6953, %rd6950, %rd6952;
	add.s64 	%rd6954, %rd6953, %rd6951;
	shr.u64 	%rd6955, %rd6954, 32;
	mul.wide.u32 	%rd6956, %r3983, %r3982;
	add.s64 	%rd6957, %rd6955, %rd6927;
	add.s64 	%rd6958, %rd6957, %rd6956;
	shr.u64 	%rd6959, %rd6958, 32;
	and.b64  	%rd6960, %rd6933, 4294967295;
	add.s64 	%rd6961, %rd6750, %rd6960;
	shr.u64 	%rd6962, %rd6961, 32;
	and.b64  	%rd6963, %rd6937, 4294967295;
	add.s64 	%rd6964, %rd6962, %rd6963;
	add.s64 	%rd6965, %rd6964, %rd6786;
	shr.u64 	%rd6966, %rd6965, 32;
	and.b64  	%rd6967, %rd6941, 4294967295;
	add.s64 	%rd6968, %rd6966, %rd6967;
	add.s64 	%rd6969, %rd6968, %rd6822;
	shr.u64 	%rd6970, %rd6969, 32;
	and.b64  	%rd6971, %rd6945, 4294967295;
	add.s64 	%rd6972, %rd6970, %rd6971;
	add.s64 	%rd6973, %rd6972, %rd6857;
	shr.u64 	%rd6974, %rd6973, 32;
	and.b64  	%rd6975, %rd6949, 4294967295;
	add.s64 	%rd6976, %rd6974, %rd6975;
	add.s64 	%rd6977, %rd6976, %rd6891;
	shr.u64 	%rd6978, %rd6977, 32;
	and.b64  	%rd6979, %rd6954, 4294967295;
	add.s64 	%rd6980, %rd6978, %rd6979;
	add.s64 	%rd6981, %rd6980, %rd6924;
	shr.u64 	%rd6982, %rd6981, 32;
	and.b64  	%rd6983, %rd6958, 4294967295;
	add.s64 	%rd6984, %rd6982, %rd6983;
	add.s64 	%rd6985, %rd6984, %rd6956;
	shr.u64 	%rd6986, %rd6985, 32;
	mul.wide.u32 	%rd6987, %r3983, %r3983;
	add.s64 	%rd6988, %rd6986, %rd6959;
	add.s64 	%rd6989, %rd6988, %rd6987;
	{ .reg .b32 tmp; mov.b64 {tmp, %r2608}, %rd6989; }
	ld.const.u32 	%r2609, [MU_P];
	mul.lo.s32 	%r2610, %r2609, %r2607;
	mul.wide.u32 	%rd6990, %r501, %r2610;
	and.b64  	%rd6991, %rd6730, 4294967293;
	add.s64 	%rd6992, %rd6990, %rd6991;
	shr.u64 	%rd6993, %rd6992, 32;
	mul.wide.u32 	%rd6994, %r500, %r2610;
	and.b64  	%rd6995, %rd6754, 4294967295;
	add.s64 	%rd6996, %rd6993, %rd6995;
	add.s64 	%rd6997, %rd6996, %rd6994;
	cvt.u32.u64 	%r2611, %rd6997;
	shr.u64 	%rd6998, %rd6997, 32;
	mul.wide.u32 	%rd6999, %r499, %r2610;
	and.b64  	%rd7000, %rd6791, 4294967295;
	add.s64 	%rd7001, %rd6998, %rd7000;
	add.s64 	%rd7002, %rd7001, %rd6999;
	shr.u64 	%rd7003, %rd7002, 32;
	mul.wide.u32 	%rd7004, %r498, %r2610;
	and.b64  	%rd7005, %rd6827, 4294967295;
	add.s64 	%rd7006, %rd7003, %rd7005;
	add.s64 	%rd7007, %rd7006, %rd7004;
	shr.u64 	%rd7008, %rd7007, 32;
	mul.wide.u32 	%rd7009, %r497, %r2610;
	and.b64  	%rd7010, %rd6862, 4294967295;
	add.s64 	%rd7011, %rd7008, %rd7010;
	add.s64 	%rd7012, %rd7011, %rd7009;
	shr.u64 	%rd7013, %rd7012, 32;
	mul.wide.u32 	%rd7014, %r496, %r2610;
	and.b64  	%rd7015, %rd6896, 4294967295;
	add.s64 	%rd7016, %rd7013, %rd7015;
	add.s64 	%rd7017, %rd7016, %rd7014;
	shr.u64 	%rd7018, %rd7017, 32;
	mul.wide.u32 	%rd7019, %r495, %r2610;
	and.b64  	%rd7020, %rd6929, 4294967295;
	add.s64 	%rd7021, %rd7018, %rd7020;
	add.s64 	%rd7022, %rd7021, %rd7019;
	shr.u64 	%rd7023, %rd7022, 32;
	mul.wide.u32 	%rd7024, %r494, %r2610;
	and.b64  	%rd7025, %rd6961, 4294967295;
	add.s64 	%rd7026, %rd7023, %rd7025;
	add.s64 	%rd7027, %rd7026, %rd7024;
	shr.u64 	%rd7028, %rd7027, 32;
	and.b64  	%rd7029, %rd6965, 4294967295;
	add.s64 	%rd7030, %rd7028, %rd7029;
	shr.u64 	%rd7031, %rd7030, 32;
	and.b64  	%rd7032, %rd6969, 4294967295;
	add.s64 	%rd7033, %rd7031, %rd7032;
	shr.u64 	%rd7034, %rd7033, 32;
	and.b64  	%rd7035, %rd6973, 4294967295;
	add.s64 	%rd7036, %rd7034, %rd7035;
	shr.u64 	%rd7037, %rd7036, 32;
	and.b64  	%rd7038, %rd6977, 4294967295;
	add.s64 	%rd7039, %rd7037, %rd7038;
	shr.u64 	%rd7040, %rd7039, 32;
	and.b64  	%rd7041, %rd6981, 4294967295;
	add.s64 	%rd7042, %rd7040, %rd7041;
	shr.u64 	%rd7043, %rd7042, 32;
	and.b64  	%rd7044, %rd6985, 4294967295;
	add.s64 	%rd7045, %rd7043, %rd7044;
	shr.u64 	%rd7046, %rd7045, 32;
	and.b64  	%rd7047, %rd6989, 4294967295;
	add.s64 	%rd7048, %rd7046, %rd7047;
	{ .reg .b32 tmp; mov.b64 {tmp, %r2612}, %rd7048; }
	add.s32 	%r2613, %r2608, %r2612;
	mul.lo.s32 	%r2614, %r2609, %r2611;
	mul.wide.u32 	%rd7049, %r501, %r2614;
	and.b64  	%rd7050, %rd6997, 4294967295;
	add.s64 	%rd7051, %rd7049, %rd7050;
	shr.u64 	%rd7052, %rd7051, 32;
	mul.wide.u32 	%rd7053, %r500, %r2614;
	and.b64  	%rd7054, %rd7002, 4294967295;
	add.s64 	%rd7055, %rd7052, %rd7054;
	add.s64 	%rd7056, %rd7055, %rd7053;
	cvt.u32.u64 	%r2615, %rd7056;
	shr.u64 	%rd7057, %rd7056, 32;
	mul.wide.u32 	%rd7058, %r499, %r2614;
	and.b64  	%rd7059, %rd7007, 4294967295;
	add.s64 	%rd7060, %rd7057, %rd7059;
	add.s64 	%rd7061, %rd7060, %rd7058;
	shr.u64 	%rd7062, %rd7061, 32;
	mul.wide.u32 	%rd7063, %r498, %r2614;
	and.b64  	%rd7064, %rd7012, 4294967295;
	add.s64 	%rd7065, %rd7062, %rd7064;
	add.s64 	%rd7066, %rd7065, %rd7063;
	shr.u64 	%rd7067, %rd7066, 32;
	mul.wide.u32 	%rd7068, %r497, %r2614;
	and.b64  	%rd7069, %rd7017, 4294967295;
	add.s64 	%rd7070, %rd7067, %rd7069;
	add.s64 	%rd7071, %rd7070, %rd7068;
	shr.u64 	%rd7072, %rd7071, 32;
	mul.wide.u32 	%rd7073, %r496, %r2614;
	and.b64  	%rd7074, %rd7022, 4294967295;
	add.s64 	%rd7075, %rd7072, %rd7074;
	add.s64 	%rd7076, %rd7075, %rd7073;
	shr.u64 	%rd7077, %rd7076, 32;
	mul.wide.u32 	%rd7078, %r495, %r2614;
	and.b64  	%rd7079, %rd7027, 4294967295;
	add.s64 	%rd7080, %rd7077, %rd7079;
	add.s64 	%rd7081, %rd7080, %rd7078;
	shr.u64 	%rd7082, %rd7081, 32;
	mul.wide.u32 	%rd7083, %r494, %r2614;
	and.b64  	%rd7084, %rd7030, 4294967295;
	add.s64 	%rd7085, %rd7082, %rd7084;
	add.s64 	%rd7086, %rd7085, %rd7083;
	shr.u64 	%rd7087, %rd7086, 32;
	and.b64  	%rd7088, %rd7033, 4294967295;
	add.s64 	%rd7089, %rd7087, %rd7088;
	shr.u64 	%rd7090, %rd7089, 32;
	and.b64  	%rd7091, %rd7036, 4294967295;
	add.s64 	%rd7092, %rd7090, %rd7091;
	shr.u64 	%rd7093, %rd7092, 32;
	and.b64  	%rd7094, %rd7039, 4294967295;
	add.s64 	%rd7095, %rd7093, %rd7094;
	shr.u64 	%rd7096, %rd7095, 32;
	and.b64  	%rd7097, %rd7042, 4294967295;
	add.s64 	%rd7098, %rd7096, %rd7097;
	shr.u64 	%rd7099, %rd7098, 32;
	and.b64  	%rd7100, %rd7045, 4294967295;
	add.s64 	%rd7101, %rd7099, %rd7100;
	shr.u64 	%rd7102, %rd7101, 32;
	and.b64  	%rd7103, %rd7048, 4294967295;
	add.s64 	%rd7104, %rd7102, %rd7103;
	{ .reg .b32 tmp; mov.b64 {tmp, %r2616}, %rd7104; }
	add.s32 	%r2617, %r2613, %r2616;
	mul.lo.s32 	%r2618, %r2609, %r2615;
	mul.wide.u32 	%rd7105, %r501, %r2618;
	and.b64  	%rd7106, %rd7056, 4294967295;
	add.s64 	%rd7107, %rd7105, %rd7106;
	shr.u64 	%rd7108, %rd7107, 32;
	mul.wide.u32 	%rd7109, %r500, %r2618;
	and.b64  	%rd7110, %rd7061, 4294967295;
	add.s64 	%rd7111, %rd7108, %rd7110;
	add.s64 	%rd7112, %rd7111, %rd7109;
	cvt.u32.u64 	%r2619, %rd7112;
	shr.u64 	%rd7113, %rd7112, 32;
	mul.wide.u32 	%rd7114, %r499, %r2618;
	and.b64  	%rd7115, %rd7066, 4294967295;
	add.s64 	%rd7116, %rd7113, %rd7115;
	add.s64 	%rd7117, %rd7116, %rd7114;
	shr.u64 	%rd7118, %rd7117, 32;
	mul.wide.u32 	%rd7119, %r498, %r2618;
	and.b64  	%rd7120, %rd7071, 4294967295;
	add.s64 	%rd7121, %rd7118, %rd7120;
	add.s64 	%rd7122, %rd7121, %rd7119;
	shr.u64 	%rd7123, %rd7122, 32;
	mul.wide.u32 	%rd7124, %r497, %r2618;
	and.b64  	%rd7125, %rd7076, 4294967295;
	add.s64 	%rd7126, %rd7123, %rd7125;
	add.s64 	%rd7127, %rd7126, %rd7124;
	shr.u64 	%rd7128, %rd7127, 32;
	mul.wide.u32 	%rd7129, %r496, %r2618;
	and.b64  	%rd7130, %rd7081, 4294967295;
	add.s64 	%rd7131, %rd7128, %rd7130;
	add.s64 	%rd7132, %rd7131, %rd7129;
	shr.u64 	%rd7133, %rd7132, 32;
	mul.wide.u32 	%rd7134, %r495, %r2618;
	and.b64  	%rd7135, %rd7086, 4294967295;
	add.s64 	%rd7136, %rd7133, %rd7135;
	add.s64 	%rd7137, %rd7136, %rd7134;
	shr.u64 	%rd7138, %rd7137, 32;
	mul.wide.u32 	%rd7139, %r494, %r2618;
	and.b64  	%rd7140, %rd7089, 4294967295;
	add.s64 	%rd7141, %rd7138, %rd7140;
	add.s64 	%rd7142, %rd7141, %rd7139;
	shr.u64 	%rd7143, %rd7142, 32;
	and.b64  	%rd7144, %rd7092, 4294967295;
	add.s64 	%rd7145, %rd7143, %rd7144;
	shr.u64 	%rd7146, %rd7145, 32;
	and.b64  	%rd7147, %rd7095, 4294967295;
	add.s64 	%rd7148, %rd7146, %rd7147;
	shr.u64 	%rd7149, %rd7148, 32;
	and.b64  	%rd7150, %rd7098, 4294967295;
	add.s64 	%rd7151, %rd7149, %rd7150;
	shr.u64 	%rd7152, %rd7151, 32;
	and.b64  	%rd7153, %rd7101, 4294967295;
	add.s64 	%rd7154, %rd7152, %rd7153;
	shr.u64 	%rd7155, %rd7154, 32;
	and.b64  	%rd7156, %rd7104, 4294967295;
	add.s64 	%rd7157, %rd7155, %rd7156;
	{ .reg .b32 tmp; mov.b64 {tmp, %r2620}, %rd7157; }
	add.s32 	%r2621, %r2617, %r2620;
	mul.lo.s32 	%r2622, %r2609, %r2619;
	mul.wide.u32 	%rd7158, %r501, %r2622;
	and.b64  	%rd7159, %rd7112, 4294967295;
	add.s64 	%rd7160, %rd7158, %rd7159;
	shr.u64 	%rd7161, %rd7160, 32;
	mul.wide.u32 	%rd7162, %r500, %r2622;
	and.b64  	%rd7163, %rd7117, 4294967295;
	add.s64 	%rd7164, %rd7161, %rd7163;
	add.s64 	%rd7165, %rd7164, %rd7162;
	cvt.u32.u64 	%r2623, %rd7165;
	shr.u64 	%rd7166, %rd7165, 32;
	mul.wide.u32 	%rd7167, %r499, %r2622;
	and.b64  	%rd7168, %rd7122, 4294967295;
	add.s64 	%rd7169, %rd7166, %rd7168;
	add.s64 	%rd7170, %rd7169, %rd7167;
	shr.u64 	%rd7171, %rd7170, 32;
	mul.wide.u32 	%rd7172, %r498, %r2622;
	and.b64  	%rd7173, %rd7127, 4294967295;
	add.s64 	%rd7174, %rd7171, %rd7173;
	add.s64 	%rd7175, %rd7174, %rd7172;
	shr.u64 	%rd7176, %rd7175, 32;
	mul.wide.u32 	%rd7177, %r497, %r2622;
	and.b64  	%rd7178, %rd7132, 4294967295;
	add.s64 	%rd7179, %rd7176, %rd7178;
	add.s64 	%rd7180, %rd7179, %rd7177;
	shr.u64 	%rd7181, %rd7180, 32;
	mul.wide.u32 	%rd7182, %r496, %r2622;
	and.b64  	%rd7183, %rd7137, 4294967295;
	add.s64 	%rd7184, %rd7181, %rd7183;
	add.s64 	%rd7185, %rd7184, %rd7182;
	shr.u64 	%rd7186, %rd7185, 32;
	mul.wide.u32 	%rd7187, %r495, %r2622;
	and.b64  	%rd7188, %rd7142, 4294967295;
	add.s64 	%rd7189, %rd7186, %rd7188;
	add.s64 	%rd7190, %rd7189, %rd7187;
	shr.u64 	%rd7191, %rd7190, 32;
	mul.wide.u32 	%rd7192, %r494, %r2622;
	and.b64  	%rd7193, %rd7145, 4294967295;
	add.s64 	%rd7194, %rd7191, %rd7193;
	add.s64 	%rd7195, %rd7194, %rd7192;
	shr.u64 	%rd7196, %rd7195, 32;
	and.b64  	%rd7197, %rd7148, 4294967295;
	add.s64 	%rd7198, %rd7196, %rd7197;
	shr.u64 	%rd7199, %rd7198, 32;
	and.b64  	%rd7200, %rd7151, 4294967295;
	add.s64 	%rd7201, %rd7199, %rd7200;
	shr.u64 	%rd7202, %rd7201, 32;
	and.b64  	%rd7203, %rd7154, 4294967295;
	add.s64 	%rd7204, %rd7202, %rd7203;
	shr.u64 	%rd7205, %rd7204, 32;
	and.b64  	%rd7206, %rd7157, 4294967295;
	add.s64 	%rd7207, %rd7205, %rd7206;
	{ .reg .b32 tmp; mov.b64 {tmp, %r2624}, %rd7207; }
	add.s32 	%r2625, %r2621, %r2624;
	mul.lo.s32 	%r2626, %r2609, %r2623;
	mul.wide.u32 	%rd7208, %r501, %r2626;
	and.b64  	%rd7209, %rd7165, 4294967295;
	add.s64 	%rd7210, %rd7208, %rd7209;
	shr.u64 	%rd7211, %rd7210, 32;
	mul.wide.u32 	%rd7212, %r500, %r2626;
	and.b64  	%rd7213, %rd7170, 4294967295;
	add.s64 	%rd7214, %rd7211, %rd7213;
	add.s64 	%rd7215, %rd7214, %rd7212;
	cvt.u32.u64 	%r2627, %rd7215;
	shr.u64 	%rd7216, %rd7215, 32;
	mul.wide.u32 	%rd7217, %r499, %r2626;
	and.b64  	%rd7218, %rd7175, 4294967295;
	add.s64 	%rd7219, %rd7216, %rd7218;
	add.s64 	%rd7220, %rd7219, %rd7217;
	shr.u64 	%rd7221, %rd7220, 32;
	mul.wide.u32 	%rd7222, %r498, %r2626;
	and.b64  	%rd7223, %rd7180, 4294967295;
	add.s64 	%rd7224, %rd7221, %rd7223;
	add.s64 	%rd7225, %rd7224, %rd7222;
	shr.u64 	%rd7226, %rd7225, 32;
	mul.wide.u32 	%rd7227, %r497, %r2626;
	and.b64  	%rd7228, %rd7185, 4294967295;
	add.s64 	%rd7229, %rd7226, %rd7228;
	add.s64 	%rd7230, %rd7229, %rd7227;
	shr.u64 	%rd7231, %rd7230, 32;
	mul.wide.u32 	%rd7232, %r496, %r2626;
	and.b64  	%rd7233, %rd7190, 4294967295;
	add.s64 	%rd7234, %rd7231, %rd7233;
	add.s64 	%rd7235, %rd7234, %rd7232;
	shr.u64 	%rd7236, %rd7235, 32;
	mul.wide.u32 	%rd7237, %r495, %r2626;
	and.b64  	%rd7238, %rd7195, 4294967295;
	add.s64 	%rd7239, %rd7236, %rd7238;
	add.s64 	%rd7240, %rd7239, %rd7237;
	shr.u64 	%rd7241, %rd7240, 32;
	mul.wide.u32 	%rd7242, %r494, %r2626;
	and.b64  	%rd7243, %rd7198, 4294967295;
	add.s64 	%rd7244, %rd7241, %rd7243;
	add.s64 	%rd7245, %rd7244, %rd7242;
	shr.u64 	%rd7246, %rd7245, 32;
	and.b64  	%rd7247, %rd7201, 4294967295;
	add.s64 	%rd7248, %rd7246, %rd7247;
	shr.u64 	%rd7249, %rd7248, 32;
	and.b64  	%rd7250, %rd7204, 4294967295;
	add.s64 	%rd7251, %rd7249, %rd7250;
	shr.u64 	%rd7252, %rd7251, 32;
	and.b64  	%rd7253, %rd7207, 4294967295;
	add.s64 	%rd7254, %rd7252, %rd7253;
	{ .reg .b32 tmp; mov.b64 {tmp, %r2628}, %rd7254; }
	add.s32 	%r2629, %r2625, %r2628;
	mul.lo.s32 	%r2630, %r2609, %r2627;
	mul.wide.u32 	%rd7255, %r501, %r2630;
	and.b64  	%rd7256, %rd7215, 4294967295;
	add.s64 	%rd7257, %rd7255, %rd7256;
	shr.u64 	%rd7258, %rd7257, 32;
	mul.wide.u32 	%rd7259, %r500, %r2630;
	and.b64  	%rd7260, %rd7220, 4294967295;
	add.s64 	%rd7261, %rd7258, %rd7260;
	add.s64 	%rd7262, %rd7261, %rd7259;
	cvt.u32.u64 	%r2631, %rd7262;
	shr.u64 	%rd7263, %rd7262, 32;
	mul.wide.u32 	%rd7264, %r499, %r2630;
	and.b64  	%rd7265, %rd7225, 4294967295;
	add.s64 	%rd7266, %rd7263, %rd7265;
	add.s64 	%rd7267, %rd7266, %rd7264;
	shr.u64 	%rd7268, %rd7267, 32;
	mul.wide.u32 	%rd7269, %r498, %r2630;
	and.b64  	%rd7270, %rd7230, 4294967295;
	add.s64 	%rd7271, %rd7268, %rd7270;
	add.s64 	%rd7272, %rd7271, %rd7269;
	shr.u64 	%rd7273, %rd7272, 32;
	mul.wide.u32 	%rd7274, %r497, %r2630;
	and.b64  	%rd7275, %rd7235, 4294967295;
	add.s64 	%rd7276, %rd7273, %rd7275;
	add.s64 	%rd7277, %rd7276, %rd7274;
	shr.u64 	%rd7278, %rd7277, 32;
	mul.wide.u32 	%rd7279, %r496, %r2630;
	and.b64  	%rd7280, %rd7240, 4294967295;
	add.s64 	%rd7281, %rd7278, %rd7280;
	add.s64 	%rd7282, %rd7281, %rd7279;
	shr.u64 	%rd7283, %rd7282, 32;
	mul.wide.u32 	%rd7284, %r495, %r2630;
	and.b64  	%rd7285, %rd7245, 4294967295;
	add.s64 	%rd7286, %rd7283, %rd7285;
	add.s64 	%rd7287, %rd7286, %rd7284;
	shr.u64 	%rd7288, %rd7287, 32;
	mul.wide.u32 	%rd7289, %r494, %r2630;
	and.b64  	%rd7290, %rd7248, 4294967295;
	add.s64 	%rd7291, %rd7288, %rd7290;
	add.s64 	%rd7292, %rd7291, %rd7289;
	shr.u64 	%rd7293, %rd7292, 32;
	and.b64  	%rd7294, %rd7251, 4294967295;
	add.s64 	%rd7295, %rd7293, %rd7294;
	shr.u64 	%rd7296, %rd7295, 32;
	and.b64  	%rd7297, %rd7254, 4294967295;
	add.s64 	%rd7298, %rd7296, %rd7297;
	{ .reg .b32 tmp; mov.b64 {tmp, %r2632}, %rd7298; }
	add.s32 	%r2633, %r2629, %r2632;
	mul.lo.s32 	%r2634, %r2609, %r2631;
	mul.wide.u32 	%rd7299, %r501, %r2634;
	and.b64  	%rd7300, %rd7262, 4294967295;
	add.s64 	%rd7301, %rd7299, %rd7300;
	shr.u64 	%rd7302, %rd7301, 32;
	mul.wide.u32 	%rd7303, %r500, %r2634;
	and.b64  	%rd7304, %rd7267, 4294967295;
	add.s64 	%rd7305, %rd7302, %rd7304;
	add.s64 	%rd7306, %rd7305, %rd7303;
	cvt.u32.u64 	%r2635, %rd7306;
	shr.u64 	%rd7307, %rd7306, 32;
	mul.wide.u32 	%rd7308, %r499, %r2634;
	and.b64  	%rd7309, %rd7272, 4294967295;
	add.s64 	%rd7310, %rd7307, %rd7309;
	add.s64 	%rd7311, %rd7310, %rd7308;
	shr.u64 	%rd7312, %rd7311, 32;
	mul.wide.u32 	%rd7313, %r498, %r2634;
	and.b64  	%rd7314, %rd7277, 4294967295;
	add.s64 	%rd7315, %rd7312, %rd7314;
	add.s64 	%rd7316, %rd7315, %rd7313;
	shr.u64 	%rd7317, %rd7316, 32;
	mul.wide.u32 	%rd7318, %r497, %r2634;
	and.b64  	%rd7319, %rd7282, 4294967295;
	add.s64 	%rd7320, %rd7317, %rd7319;
	add.s64 	%rd7321, %rd7320, %rd7318;
	shr.u64 	%rd7322, %rd7321, 32;
	mul.wide.u32 	%rd7323, %r496, %r2634;
	and.b64  	%rd7324, %rd7287, 4294967295;
	add.s64 	%rd7325, %rd7322, %rd7324;
	add.s64 	%rd7326, %rd7325, %rd7323;
	shr.u64 	%rd7327, %rd7326, 32;
	mul.wide.u32 	%rd7328, %r495, %r2634;
	and.b64  	%rd7329, %rd7292, 4294967295;
	add.s64 	%rd7330, %rd7327, %rd7329;
	add.s64 	%rd7331, %rd7330, %rd7328;
	shr.u64 	%rd7332, %rd7331, 32;
	mul.wide.u32 	%rd7333, %r494, %r2634;
	and.b64  	%rd7334, %rd7295, 4294967295;
	add.s64 	%rd7335, %rd7332, %rd7334;
	add.s64 	%rd7336, %rd7335, %rd7333;
	shr.u64 	%rd7337, %rd7336, 32;
	and.b64  	%rd7338, %rd7298, 4294967295;
	add.s64 	%rd7339, %rd7337, %rd7338;
	{ .reg .b32 tmp; mov.b64 {tmp, %r2636}, %rd7339; }
	add.s32 	%r2637, %r2633, %r2636;
	mul.lo.s32 	%r2638, %r2609, %r2635;
	mul.wide.u32 	%rd7340, %r501, %r2638;
	and.b64  	%rd7341, %rd7306, 4294967295;
	add.s64 	%rd7342, %rd7340, %rd7341;
	shr.u64 	%rd7343, %rd7342, 32;
	mul.wide.u32 	%rd7344, %r500, %r2638;
	and.b64  	%rd7345, %rd7311, 4294967295;
	add.s64 	%rd7346, %rd7343, %rd7345;
	add.s64 	%rd7347, %rd7346, %rd7344;
	cvt.u32.u64 	%r4008, %rd7347;
	shr.u64 	%rd7348, %rd7347, 32;
	mul.wide.u32 	%rd7349, %r499, %r2638;
	and.b64  	%rd7350, %rd7316, 4294967295;
	add.s64 	%rd7351, %rd7348, %rd7350;
	add.s64 	%rd7352, %rd7351, %rd7349;
	cvt.u32.u64 	%r4009, %rd7352;
	shr.u64 	%rd7353, %rd7352, 32;
	mul.wide.u32 	%rd7354, %r498, %r2638;
	and.b64  	%rd7355, %rd7321, 4294967295;
	add.s64 	%rd7356, %rd7353, %rd7355;
	add.s64 	%rd7357, %rd7356, %rd7354;
	cvt.u32.u64 	%r4010, %rd7357;
	shr.u64 	%rd7358, %rd7357, 32;
	mul.wide.u32 	%rd7359, %r497, %r2638;
	and.b64  	%rd7360, %rd7326, 4294967295;
	add.s64 	%rd7361, %rd7358, %rd7360;
	add.s64 	%rd7362, %rd7361, %rd7359;
	cvt.u32.u64 	%r4011, %rd7362;
	shr.u64 	%rd7363, %rd7362, 32;
	mul.wide.u32 	%rd7364, %r496, %r2638;
	and.b64  	%rd7365, %rd7331, 4294967295;
	add.s64 	%rd7366, %rd7363, %rd7365;
	add.s64 	%rd7367, %rd7366, %rd7364;
	cvt.u32.u64 	%r4012, %rd7367;
	shr.u64 	%rd7368, %rd7367, 32;
	mul.wide.u32 	%rd7369, %r495, %r2638;
	and.b64  	%rd7370, %rd7336, 4294967295;
	add.s64 	%rd7371, %rd7368, %rd7370;
	add.s64 	%rd7372, %rd7371, %rd7369;
	cvt.u32.u64 	%r4013, %rd7372;
	shr.u64 	%rd7373, %rd7372, 32;
	mul.wide.u32 	%rd7374, %r494, %r2638;
	and.b64  	%rd7375, %rd7339, 4294967295;
	add.s64 	%rd7376, %rd7373, %rd7375;
	add.s64 	%rd7377, %rd7376, %rd7374;
	cvt.u32.u64 	%r4014, %rd7377;
	{ .reg .b32 tmp; mov.b64 {tmp, %r2639}, %rd7377; }
	add.s32 	%r4015, %r2637, %r2639;
	setp.gt.u32 	%p255, %r4015, %r494;
	@%p255 bra 	$L__BB0_228;
	setp.lt.u32 	%p256, %r4015, %r494;
	@%p256 bra 	$L__BB0_229;
	setp.lt.u32 	%p257, %r495, %r4014;
	@%p257 bra 	$L__BB0_228;
	setp.gt.u32 	%p258, %r495, %r4014;
	@%p258 bra 	$L__BB0_229;
	setp.lt.u32 	%p259, %r496, %r4013;
	@%p259 bra 	$L__BB0_228;
	setp.gt.u32 	%p260, %r496, %r4013;
	@%p260 bra 	$L__BB0_229;
	setp.lt.u32 	%p261, %r497, %r4012;
	@%p261 bra 	$L__BB0_228;
	setp.gt.u32 	%p262, %r497, %r4012;
	@%p262 bra 	$L__BB0_229;
	setp.lt.u32 	%p263, %r498, %r4011;
	@%p263 bra 	$L__BB0_228;
	setp.gt.u32 	%p264, %r498, %r4011;
	@%p264 bra 	$L__BB0_229;
	setp.lt.u32 	%p265, %r499, %r4010;
	@%p265 bra 	$L__BB0_228;
	setp.gt.u32 	%p266, %r499, %r4010;
	@%p266 bra 	$L__BB0_229;
	setp.lt.u32 	%p267, %r500, %r4009;
	@%p267 bra 	$L__BB0_228;
	setp.gt.u32 	%p268, %r500, %r4009;
	setp.gt.u32 	%p269, %r501, %r4008;
	or.pred  	%p270, %p268, %p269;
	@%p270 bra 	$L__BB0_229;
$L__BB0_228:
	sub.s32 	%r4008, %r4008, %r501;
	sub.s32 	%r4009, %r4009, %r500;
	sub.s32 	%r4010, %r4010, %r499;
	sub.s32 	%r4011, %r4011, %r498;
	sub.s32 	%r4012, %r4012, %r497;
	sub.s32 	%r4013, %r4013, %r496;
	sub.s32 	%r4014, %r4014, %r495;
	sub.s32 	%r4015, %r4015, %r494;
$L__BB0_229:
	shl.b32 	%r4016, %r4008, 1;
	shr.u32 	%r2640, %r4008, 31;
	cvt.u64.u32 	%rd7378, %r2640;
	mul.wide.u32 	%rd7379, %r4009, 2;
	cvt.u32.u64 	%r2641, %rd7379;
	cvt.u32.u64 	%r2642, %rd7378;
	or.b32  	%r4017, %r2641, %r2642;
	shr.u64 	%rd7380, %rd7379, 32;
	mul.wide.u32 	%rd7381, %r4010, 2;
	cvt.u32.u64 	%r2643, %rd7381;
	cvt.u32.u64 	%r2644, %rd7380;
	or.b32  	%r4018, %r2644, %r2643;
	shr.u64 	%rd7382, %rd7381, 32;
	mul.wide.u32 	%rd7383, %r4011, 2;
	cvt.u32.u64 	%r2645, %rd7383;
	cvt.u32.u64 	%r2646, %rd7382;
	or.b32  	%r4019, %r2646, %r2645;
	shr.u64 	%rd7384, %rd7383, 32;
	mul.wide.u32 	%rd7385, %r4012, 2;
	add.s64 	%rd7386, %rd7384, %rd7385;
	cvt.u32.u64 	%r4020, %rd7386;
	shr.u64 	%rd7387, %rd7386, 32;
	mul.wide.u32 	%rd7388, %r4013, 2;
	add.s64 	%rd7389, %rd7387, %rd7388;
	cvt.u32.u64 	%r4021, %rd7389;
	shr.u64 	%rd7390, %rd7389, 32;
	mul.wide.u32 	%rd7391, %r4014, 2;
	add.s64 	%rd7392, %rd7390, %rd7391;
	cvt.u32.u64 	%r4022, %rd7392;
	shr.u64 	%rd7393, %rd7392, 32;
	mul.wide.u32 	%rd7394, %r4015, 2;
	add.s64 	%rd7395, %rd7393, %rd7394;
	cvt.u32.u64 	%r4023, %rd7395;
	setp.gt.u64 	%p271, %rd7395, 4294967295;
	setp.lt.u32 	%p272, %r494, %r4023;
	or.pred  	%p273, %p271, %p272;
	@%p273 bra 	$L__BB0_243;
	setp.gt.u32 	%p274, %r494, %r4023;
	@%p274 bra 	$L__BB0_244;
	setp.lt.u32 	%p275, %r495, %r4022;
	@%p275 bra 	$L__BB0_243;
	setp.gt.u32 	%p276, %r495, %r4022;
	@%p276 bra 	$L__BB0_244;
	setp.lt.u32 	%p277, %r496, %r4021;
	@%p277 bra 	$L__BB0_243;
	setp.gt.u32 	%p278, %r496, %r4021;
	@%p278 bra 	$L__BB0_244;
	setp.lt.u32 	%p279, %r497, %r4020;
	@%p279 bra 	$L__BB0_243;
	setp.gt.u32 	%p280, %r497, %r4020;
	@%p280 bra 	$L__BB0_244;
	setp.lt.u32 	%p281, %r498, %r4019;
	@%p281 bra 	$L__BB0_243;
	setp.gt.u32 	%p282, %r498, %r4019;
	@%p282 bra 	$L__BB0_244;
	setp.lt.u32 	%p283, %r499, %r4018;
	@%p283 bra 	$L__BB0_243;
	setp.gt.u32 	%p284, %r499, %r4018;
	@%p284 bra 	$L__BB0_244;
	setp.lt.u32 	%p285, %r500, %r4017;
	@%p285 bra 	$L__BB0_243;
	setp.gt.u32 	%p286, %r500, %r4017;
	setp.lt.u32 	%p287, %r4016, %r501;
	or.pred  	%p288, %p286, %p287;
	@%p288 bra 	$L__BB0_244;
$L__BB0_243:
	sub.s32 	%r4016, %r4016, %r501;
	sub.s32 	%r4017, %r4017, %r500;
	sub.s32 	%r4018, %r4018, %r499;
	sub.s32 	%r4019, %r4019, %r498;
	sub.s32 	%r4020, %r4020, %r497;
	sub.s32 	%r4021, %r4021, %r496;
	sub.s32 	%r4022, %r4022, %r495;
	sub.s32 	%r4023, %r4023, %r494;
$L__BB0_244:
	shl.b32 	%r4024, %r4016, 1;
	shr.u32 	%r2647, %r4016, 31;
	cvt.u64.u32 	%rd7397, %r2647;
	mul.wide.u32 	%rd7398, %r4017, 2;
	cvt.u32.u64 	%r2648, %rd7398;
	cvt.u32.u64 	%r2649, %rd7397;
	or.b32  	%r4025, %r2648, %r2649;
	shr.u64 	%rd7399, %rd7398, 32;
	mul.wide.u32 	%rd7400, %r4018, 2;
	cvt.u32.u64 	%r2650, %rd7400;
	cvt.u32.u64 	%r2651, %rd7399;
	or.b32  	%r4026, %r2651, %r2650;
	shr.u64 	%rd7401, %rd7400, 32;
	mul.wide.u32 	%rd7402, %r4019, 2;
	cvt.u32.u64 	%r2652, %rd7402;
	cvt.u32.u64 	%r2653, %rd7401;
	or.b32  	%r4027, %r2653, %r2652;
	shr.u64 	%rd7403, %rd7402, 32;
	mul.wide.u32 	%rd7404, %r4020, 2;
	add.s64 	%rd7405, %rd7403, %rd7404;
	cvt.u32.u64 	%r4028, %rd7405;
	shr.u64 	%rd7406, %rd7405, 32;
	mul.wide.u32 	%rd7407, %r4021, 2;
	add.s64 	%rd7408, %rd7406, %rd7407;
	cvt.u32.u64 	%r4029, %rd7408;
	shr.u64 	%rd7409, %rd7408, 32;
	mul.wide.u32 	%rd7410, %r4022, 2;
	add.s64 	%rd7411, %rd7409, %rd7410;
	cvt.u32.u64 	%r4030, %rd7411;
	shr.u64 	%rd7412, %rd7411, 32;
	mul.wide.u32 	%rd7413, %r4023, 2;
	add.s64 	%rd7414, %rd7412, %rd7413;
	cvt.u32.u64 	%r4031, %rd7414;
	setp.gt.u64 	%p289, %rd7414, 4294967295;
	setp.lt.u32 	%p290, %r494, %r4031;
	or.pred  	%p291, %p289, %p290;
	@%p291 bra 	$L__BB0_258;
	setp.gt.u32 	%p292, %r494, %r4031;
	@%p292 bra 	$L__BB0_259;
	setp.lt.u32 	%p293, %r495, %r4030;
	@%p293 bra 	$L__BB0_258;
	setp.gt.u32 	%p294, %r495, %r4030;
	@%p294 bra 	$L__BB0_259;
	setp.lt.u32 	%p295, %r496, %r4029;
	@%p295 bra 	$L__BB0_258;
	setp.gt.u32 	%p296, %r496, %r4029;
	@%p296 bra 	$L__BB0_259;
	setp.lt.u32 	%p297, %r497, %r4028;
	@%p297 bra 	$L__BB0_258;
	setp.gt.u32 	%p298, %r497, %r4028;
	@%p298 bra 	$L__BB0_259;
	setp.lt.u32 	%p299, %r498, %r4027;
	@%p299 bra 	$L__BB0_258;
	setp.gt.u32 	%p300, %r498, %r4027;
	@%p300 bra 	$L__BB0_259;
	setp.lt.u32 	%p301, %r499, %r4026;
	@%p301 bra 	$L__BB0_258;
	setp.gt.u32 	%p302, %r499, %r4026;
	@%p302 bra 	$L__BB0_259;
	setp.lt.u32 	%p303, %r500, %r4025;
	@%p303 bra 	$L__BB0_258;
	setp.gt.u32 	%p304, %r500, %r4025;
	setp.lt.u32 	%p305, %r4024, %r501;
	or.pred  	%p306, %p304, %p305;
	@%p306 bra 	$L__BB0_259;
$L__BB0_258:
	sub.s32 	%r4024, %r4024, %r501;
	sub.s32 	%r4025, %r4025, %r500;
	sub.s32 	%r4026, %r4026, %r499;
	sub.s32 	%r4027, %r4027, %r498;
	sub.s32 	%r4028, %r4028, %r497;
	sub.s32 	%r4029, %r4029, %r496;
	sub.s32 	%r4030, %r4030, %r495;
	sub.s32 	%r4031, %r4031, %r494;
$L__BB0_259:
	shl.b32 	%r4032, %r4024, 1;
	shr.u32 	%r2654, %r4024, 31;
	cvt.u64.u32 	%rd7416, %r2654;
	mul.wide.u32 	%rd7417, %r4025, 2;
	cvt.u32.u64 	%r2655, %rd7417;
	cvt.u32.u64 	%r2656, %rd7416;
	or.b32  	%r4033, %r2655, %r2656;
	shr.u64 	%rd7418, %rd7417, 32;
	mul.wide.u32 	%rd7419, %r4026, 2;
	cvt.u32.u64 	%r2657, %rd7419;
	cvt.u32.u64 	%r2658, %rd7418;
	or.b32  	%r4034, %r2658, %r2657;
	shr.u64 	%rd7420, %rd7419, 32;
	mul.wide.u32 	%rd7421, %r4027, 2;
	cvt.u32.u64 	%r2659, %rd7421;
	cvt.u32.u64 	%r2660, %rd7420;
	or.b32  	%r4035, %r2660, %r2659;
	shr.u64 	%rd7422, %rd7421, 32;
	mul.wide.u32 	%rd7423, %r4028, 2;
	add.s64 	%rd7424, %rd7422, %rd7423;
	cvt.u32.u64 	%r4036, %rd7424;
	shr.u64 	%rd7425, %rd7424, 32;
	mul.wide.u32 	%rd7426, %r4029, 2;
	add.s64 	%rd7427, %rd7425, %rd7426;
	cvt.u32.u64 	%r4037, %rd7427;
	shr.u64 	%rd7428, %rd7427, 32;
	mul.wide.u32 	%rd7429, %r4030, 2;
	add.s64 	%rd7430, %rd7428, %rd7429;
	cvt.u32.u64 	%r4038, %rd7430;
	shr.u64 	%rd7431, %rd7430, 32;
	mul.wide.u32 	%rd7432, %r4031, 2;
	add.s64 	%rd7433, %rd7431, %rd7432;
	cvt.u32.u64 	%r4039, %rd7433;
	setp.gt.u64 	%p307, %rd7433, 4294967295;
	setp.lt.u32 	%p308, %r494, %r4039;
	or.pred  	%p309, %p307, %p308;
	@%p309 bra 	$L__BB0_273;
	setp.gt.u32 	%p310, %r494, %r4039;
	@%p310 bra 	$L__BB0_274;
	setp.lt.u32 	%p311, %r495, %r4038;
	@%p311 bra 	$L__BB0_273;
	setp.gt.u32 	%p312, %r495, %r4038;
	@%p312 bra 	$L__BB0_274;
	setp.lt.u32 	%p313, %r496, %r4037;
	@%p313 bra 	$L__BB0_273;
	setp.gt.u32 	%p314, %r496, %r4037;
	@%p314 bra 	$L__BB0_274;
	setp.lt.u32 	%p315, %r497, %r4036;
	@%p315 bra 	$L__BB0_273;
	setp.gt.u32 	%p316, %r497, %r4036;
	@%p316 bra 	$L__BB0_274;
	setp.lt.u32 	%p317, %r498, %r4035;
	@%p317 bra 	$L__BB0_273;
	setp.gt.u32 	%p318, %r498, %r4035;
	@%p318 bra 	$L__BB0_274;
	setp.lt.u32 	%p319, %r499, %r4034;
	@%p319 bra 	$L__BB0_273;
	setp.gt.u32 	%p320, %r499, %r4034;
	@%p320 bra 	$L__BB0_274;
	setp.lt.u32 	%p321, %r500, %r4033;
	@%p321 bra 	$L__BB0_273;
	setp.gt.u32 	%p322, %r500, %r4033;
	setp.lt.u32 	%p323, %r4032, %r501;
	or.pred  	%p324, %p322, %p323;
	@%p324 bra 	$L__BB0_274;
$L__BB0_273:
	sub.s32 	%r4032, %r4032, %r501;
	sub.s32 	%r4033, %r4033, %r500;
	sub.s32 	%r4034, %r4034, %r499;
	sub.s32 	%r4035, %r4035, %r498;
	sub.s32 	%r4036, %r4036, %r497;
	sub.s32 	%r4037, %r4037, %r496;
	sub.s32 	%r4038, %r4038, %r495;
	sub.s32 	%r4039, %r4039, %r494;
$L__BB0_274:
	ld.const.u32 	%r598, [P_CONST+28];
	ld.const.u32 	%r599, [P_CONST+24];
	ld.const.u32 	%r600, [P_CONST+20];
	ld.const.u32 	%r601, [P_CONST+16];
	ld.const.u32 	%r602, [P_CONST+12];
	ld.const.u32 	%r603, [P_CONST+8];
	ld.const.u32 	%r604, [P_CONST+4];
	ld.const.u32 	%r605, [P_CONST];
	mul.wide.u32 	%rd7435, %r125, %r125;
	cvt.u32.u64 	%r2661, %rd7435;
	shr.u64 	%rd7436, %rd7435, 32;
	mul.wide.u32 	%rd7437, %r124, %r125;
	add.s64 	%rd7438, %rd7436, %rd7437;
	shr.u64 	%rd7439, %rd7438, 32;
	mul.wide.u32 	%rd7440, %r123, %r125;
	add.s64 	%rd7441, %rd7439, %rd7440;
	shr.u64 	%rd7442, %rd7441, 32;
	mul.wide.u32 	%rd7443, %r122, %r125;
	add.s64 	%rd7444, %rd7442, %rd7443;
	shr.u64 	%rd7445, %rd7444, 32;
	mul.wide.u32 	%rd7446, %r121, %r125;
	add.s64 	%rd7447, %rd7445, %rd7446;
	shr.u64 	%rd7448, %rd7447, 32;
	mul.wide.u32 	%rd7449, %r120, %r125;
	add.s64 	%rd7450, %rd7448, %rd7449;
	shr.u64 	%rd7451, %rd7450, 32;
	mul.wide.u32 	%rd7452, %r119, %r125;
	add.s64 	%rd7453, %rd7451, %rd7452;
	shr.u64 	%rd7454, %rd7453, 32;
	mul.wide.u32 	%rd7455, %r118, %r125;
	add.s64 	%rd7456, %rd7454, %rd7455;
	shr.u64 	%rd7457, %rd7456, 32;
	and.b64  	%rd7458, %rd7438, 4294967295;
	add.s64 	%rd7459, %rd7437, %rd7458;
	shr.u64 	%rd7460, %rd7459, 32;
	mul.wide.u32 	%rd7461, %r124, %r124;
	and.b64  	%rd7462, %rd7441, 4294967295;
	add.s64 	%rd7463, %rd7460, %rd7462;
	add.s64 	%rd7464, %rd7463, %rd7461;
	shr.u64 	%rd7465, %rd7464, 32;
	mul.wide.u32 	%rd7466, %r123, %r124;
	and.b64  	%rd7467, %rd7444, 4294967295;
	add.s64 	%rd7468, %rd7465, %rd7467;
	add.s64 	%rd7469, %rd7468, %rd7466;
	shr.u64 	%rd7470, %rd7469, 32;
	mul.wide.u32 	%rd7471, %r122, %r124;
	and.b64  	%rd7472, %rd7447, 4294967295;
	add.s64 	%rd7473, %rd7470, %rd7472;
	add.s64 	%rd7474, %rd7473, %rd7471;
	shr.u64 	%rd7475, %rd7474, 32;
	mul.wide.u32 	%rd7476, %r121, %r124;
	and.b64  	%rd7477, %rd7450, 4294967295;
	add.s64 	%rd7478, %rd7475, %rd7477;
	add.s64 	%rd7479, %rd7478, %rd7476;
	shr.u64 	%rd7480, %rd7479, 32;
	mul.wide.u32 	%rd7481, %r120, %r124;
	and.b64  	%rd7482, %rd7453, 4294967295;
	add.s64 	%rd7483, %rd7480, %rd7482;
	add.s64 	%rd7484, %rd7483, %rd7481;
	shr.u64 	%rd7485, %rd7484, 32;
	mul.wide.u32 	%rd7486, %r119, %r124;
	and.b64  	%rd7487, %rd7456, 4294967295;
	add.s64 	%rd7488, %rd7485, %rd7487;
	add.s64 	%rd7489, %rd7488, %rd7486;
	shr.u64 	%rd7490, %rd7489, 32;
	mul.wide.u32 	%rd7491, %r118, %r124;
	add.s64 	%rd7492, %rd7490, %rd7457;
	add.s64 	%rd7493, %rd7492, %rd7491;
	shr.u64 	%rd7494, %rd7493, 32;
	and.b64  	%rd7495, %rd7464, 4294967295;
	add.s64 	%rd7496, %rd7440, %rd7495;
	shr.u64 	%rd7497, %rd7496, 32;
	and.b64  	%rd7498, %rd7469, 4294967295;
	add.s64 	%rd7499, %rd7497, %rd7498;
	add.s64 	%rd7500, %rd7499, %rd7466;
	shr.u64 	%rd7501, %rd7500, 32;
	mul.wide.u32 	%rd7502, %r123, %r123;
	and.b64  	%rd7503, %rd7474, 4294967295;
	add.s64 	%rd7504, %rd7501, %rd7503;
	add.s64 	%rd7505, %rd7504, %rd7502;
	shr.u64 	%rd7506, %rd7505, 32;
	mul.wide.u32 	%rd7507, %r122, %r123;
	and.b64  	%rd7508, %rd7479, 4294967295;
	add.s64 	%rd7509, %rd7506, %rd7508;
	add.s64 	%rd7510, %rd7509, %rd7507;
	shr.u64 	%rd7511, %rd7510, 32;
	mul.wide.u32 	%rd7512, %r121, %r123;
	and.b64  	%rd7513, %rd7484, 4294967295;
	add.s64 	%rd7514, %rd7511, %rd7513;
	add.s64 	%rd7515, %rd7514, %rd7512;
	shr.u64 	%rd7516, %rd7515, 32;
	mul.wide.u32 	%rd7517, %r120, %r123;
	and.b64  	%rd7518, %rd7489, 4294967295;
	add.s64 	%rd7519, %rd7516, %rd7518;
	add.s64 	%rd7520, %rd7519, %rd7517;
	shr.u64 	%rd7521, %rd7520, 32;
	mul.wide.u32 	%rd7522, %r119, %r123;
	and.b64  	%rd7523, %rd7493, 4294967295;
	add.s64 	%rd7524, %rd7521, %rd7523;
	add.s64 	%rd7525, %rd7524, %rd7522;
	shr.u64 	%rd7526, %rd7525, 32;
	mul.wide.u32 	%rd7527, %r118, %r123;
	add.s64 	%rd7528, %rd7526, %rd7494;
	add.s64 	%rd7529, %rd7528, %rd7527;
	shr.u64 	%rd7530, %rd7529, 32;
	and.b64  	%rd7531, %rd7500, 4294967295;
	add.s64 	%rd7532, %rd7443, %rd7531;
	shr.u64 	%rd7533, %rd7532, 32;
	and.b64  	%rd7534, %rd7505, 4294967295;
	add.s64 	%rd7535, %rd7533, %rd7534;
	add.s64 	%rd7536, %rd7535, %rd7471;
	shr.u64 	%rd7537, %rd7536, 32;
	and.b64  	%rd7538, %rd7510, 4294967295;
	add.s64 	%rd7539, %rd7537, %rd7538;
	add.s64 	%rd7540, %rd7539, %rd7507;
	shr.u64 	%rd7541, %rd7540, 32;
	mul.wide.u32 	%rd7542, %r122, %r122;
	and.b64  	%rd7543, %rd7515, 4294967295;
	add.s64 	%rd7544, %rd7541, %rd7543;
	add.s64 	%rd7545, %rd7544, %rd7542;
	shr.u64 	%rd7546, %rd7545, 32;
	mul.wide.u32 	%rd7547, %r121, %r122;
	and.b64  	%rd7548, %rd7520, 4294967295;
	add.s64 	%rd7549, %rd7546, %rd7548;
	add.s64 	%rd7550, %rd7549, %rd7547;
	shr.u64 	%rd7551, %rd7550, 32;
	mul.wide.u32 	%rd7552, %r120, %r122;
	and.b64  	%rd7553, %rd7525, 4294967295;
	add.s64 	%rd7554, %rd7551, %rd7553;
	add.s64 	%rd7555, %rd7554, %rd7552;
	shr.u64 	%rd7556, %rd7555, 32;
	mul.wide.u32 	%rd7557, %r119, %r122;
	and.b64  	%rd7558, %rd7529, 4294967295;
	add.s64 	%rd7559, %rd7556, %rd7558;
	add.s64 	%rd7560, %rd7559, %rd7557;
	shr.u64 	%rd7561, %rd7560, 32;
	mul.wide.u32 	%rd7562, %r118, %r122;
	add.s64 	%rd7563, %rd7561, %rd7530;
	add.s64 	%rd7564, %rd7563, %rd7562;
	shr.u64 	%rd7565, %rd7564, 32;
	and.b64  	%rd7566, %rd7536, 4294967295;
	add.s64 	%rd7567, %rd7446, %rd7566;
	shr.u64 	%rd7568, %rd7567, 32;
	and.b64  	%rd7569, %rd7540, 4294967295;
	add.s64 	%rd7570, %rd7568, %rd7569;
	add.s64 	%rd7571, %rd7570, %rd7476;
	shr.u64 	%rd7572, %rd7571, 32;
	and.b64  	%rd7573, %rd7545, 4294967295;
	add.s64 	%rd7574, %rd7572, %rd7573;
	add.s64 	%rd7575, %rd7574, %rd7512;
	shr.u64 	%rd7576, %rd7575, 32;
	and.b64  	%rd7577, %rd7550, 4294967295;
	add.s64 	%rd7578, %rd7576, %rd7577;
	add.s64 	%rd7579, %rd7578, %rd7547;
	shr.u64 	%rd7580, %rd7579, 32;
	mul.wide.u32 	%rd7581, %r121, %r121;
	and.b64  	%rd7582, %rd7555, 4294967295;
	add.s64 	%rd7583, %rd7580, %rd7582;
	add.s64 	%rd7584, %rd7583, %rd7581;
	shr.u64 	%rd7585, %rd7584, 32;
	mul.wide.u32 	%rd7586, %r120, %r121;
	and.b64  	%rd7587, %rd7560, 4294967295;
	add.s64 	%rd7588, %rd7585, %rd7587;
	add.s64 	%rd7589, %rd7588, %rd7586;
	shr.u64 	%rd7590, %rd7589, 32;
	mul.wide.u32 	%rd7591, %r119, %r121;
	and.b64  	%rd7592, %rd7564, 4294967295;
	add.s64 	%rd7593, %rd7590, %rd7592;
	add.s64 	%rd7594, %rd7593, %rd7591;
	shr.u64 	%rd7595, %rd7594, 32;
	mul.wide.u32 	%rd7596, %r118, %r121;
	add.s64 	%rd7597, %rd7595, %rd7565;
	add.s64 	%rd7598, %rd7597, %rd7596;
	shr.u64 	%rd7599, %rd7598, 32;
	and.b64  	%rd7600, %rd7571, 4294967295;
	add.s64 	%rd7601, %rd7449, %rd7600;
	shr.u64 	%rd7602, %rd7601, 32;
	and.b64  	%rd7603, %rd7575, 4294967295;
	add.s64 	%rd7604, %rd7602, %rd7603;
	add.s64 	%rd7605, %rd7604, %rd7481;
	shr.u64 	%rd7606, %rd7605, 32;
	and.b64  	%rd7607, %rd7579, 4294967295;
	add.s64 	%rd7608, %rd7606, %rd7607;
	add.s64 	%rd7609, %rd7608, %rd7517;
	shr.u64 	%rd7610, %rd7609, 32;
	and.b64  	%rd7611, %rd7584, 4294967295;
	add.s64 	%rd7612, %rd7610, %rd7611;
	add.s64 	%rd7613, %rd7612, %rd7552;
	shr.u64 	%rd7614, %rd7613, 32;
	and.b64  	%rd7615, %rd7589, 4294967295;
	add.s64 	%rd7616, %rd7614, %rd7615;
	add.s64 	%rd7617, %rd7616, %rd7586;
	shr.u64 	%rd7618, %rd7617, 32;
	mul.wide.u32 	%rd7619, %r120, %r120;
	and.b64  	%rd7620, %rd7594, 4294967295;
	add.s64 	%rd7621, %rd7618, %rd7620;
	add.s64 	%rd7622, %rd7621, %rd7619;
	shr.u64 	%rd7623, %rd7622, 32;
	mul.wide.u32 	%rd7624, %r119, %r120;
	and.b64  	%rd7625, %rd7598, 4294967295;
	add.s64 	%rd7626, %rd7623, %rd7625;
	add.s64 	%rd7627, %rd7626, %rd7624;
	shr.u64 	%rd7628, %rd7627, 32;
	mul.wide.u32 	%rd7629, %r118, %r120;
	add.s64 	%rd7630, %rd7628, %rd7599;
	add.s64 	%rd7631, %rd7630, %rd7629;
	shr.u64 	%rd7632, %rd7631, 32;
	and.b64  	%rd7633, %rd7605, 4294967295;
	add.s64 	%rd7634, %rd7452, %rd7633;
	shr.u64 	%rd7635, %rd7634, 32;
	and.b64  	%rd7636, %rd7609, 4294967295;
	add.s64 	%rd7637, %rd7635, %rd7636;
	add.s64 	%rd7638, %rd7637, %rd7486;
	shr.u64 	%rd7639, %rd7638, 32;
	and.b64  	%rd7640, %rd7613, 4294967295;
	add.s64 	%rd7641, %rd7639, %rd7640;
	add.s64 	%rd7642, %rd7641, %rd7522;
	shr.u64 	%rd7643, %rd7642, 32;
	and.b64  	%rd7644, %rd7617, 4294967295;
	add.s64 	%rd7645, %rd7643, %rd7644;
	add.s64 	%rd7646, %rd7645, %rd7557;
	shr.u64 	%rd7647, %rd7646, 32;
	and.b64  	%rd7648, %rd7622, 4294967295;
	add.s64 	%rd7649, %rd7647, %rd7648;
	add.s64 	%rd7650, %rd7649, %rd7591;
	shr.u64 	%rd7651, %rd7650, 32;
	and.b64  	%rd7652, %rd7627, 4294967295;
	add.s64 	%rd7653, %rd7651, %rd7652;
	add.s64 	%rd7654, %rd7653, %rd7624;
	shr.u64 	%rd7655, %rd7654, 32;
	mul.wide.u32 	%rd7656, %r119, %r119;
	and.b64  	%rd7657, %rd7631, 4294967295;
	add.s64 	%rd7658, %rd7655, %rd7657;
	add.s64 	%rd7659, %rd7658, %rd7656;
	shr.u64 	%rd7660, %rd7659, 32;
	mul.wide.u32 	%rd7661, %r118, %r119;
	add.s64 	%rd7662, %rd7660, %rd7632;
	add.s64 	%rd7663, %rd7662, %rd7661;
	shr.u64 	%rd7664, %rd7663, 32;
	and.b64  	%rd7665, %rd7638, 4294967295;
	add.s64 	%rd7666, %rd7455, %rd7665;
	shr.u64 	%rd7667, %rd7666, 32;
	and.b64  	%rd7668, %rd7642, 4294967295;
	add.s64 	%rd7669, %rd7667, %rd7668;
	add.s64 	%rd7670, %rd7669, %rd7491;
	shr.u64 	%rd7671, %rd7670, 32;
	and.b64  	%rd7672, %rd7646, 4294967295;
	add.s64 	%rd7673, %rd7671, %rd7672;
	add.s64 	%rd7674, %rd7673, %rd7527;
	shr.u64 	%rd7675, %rd7674, 32;
	and.b64  	%rd7676, %rd7650, 4294967295;
	add.s64 	%rd7677, %rd7675, %rd7676;
	add.s64 	%rd7678, %rd7677, %rd7562;
	shr.u64 	%rd7679, %rd7678, 32;
	and.b64  	%rd7680, %rd7654, 4294967295;
	add.s64 	%rd7681, %rd7679, %rd7680;
	add.s64 	%rd7682, %rd7681, %rd7596;
	shr.u64 	%rd7683, %rd7682, 32;
	and.b64  	%rd7684, %rd7659, 4294967295;
	add.s64 	%rd7685, %rd7683, %rd7684;
	add.s64 	%rd7686, %rd7685, %rd7629;
	shr.u64 	%rd7687, %rd7686, 32;
	and.b64  	%rd7688, %rd7663, 4294967295;
	add.s64 	%rd7689, %rd7687, %rd7688;
	add.s64 	%rd7690, %rd7689, %rd7661;
	shr.u64 	%rd7691, %rd7690, 32;
	mul.wide.u32 	%rd7692, %r118, %r118;
	add.s64 	%rd7693, %rd7691, %rd7664;
	add.s64 	%rd7694, %rd7693, %rd7692;
	{ .reg .b32 tmp; mov.b64 {tmp, %r2662}, %rd7694; }
	ld.const.u32 	%r2663, [MU_P];
	mul.lo.s32 	%r2664, %r2663, %r2661;
	mul.wide.u32 	%rd7695, %r605, %r2664;
	and.b64  	%rd7696, %rd7435, 4294967293;
	add.s64 	%rd7697, %rd7695, %rd7696;
	shr.u64 	%rd7698, %rd7697, 32;
	mul.wide.u32 	%rd7699, %r604, %r2664;
	and.b64  	%rd7700, %rd7459, 4294967295;
	add.s64 	%rd7701, %rd7698, %rd7700;
	add.s64 	%rd7702, %rd7701, %rd7699;
	cvt.u32.u64 	%r2665, %rd7702;
	shr.u64 	%rd7703, %rd7702, 32;
	mul.wide.u32 	%rd7704, %r603, %r2664;
	and.b64  	%rd7705, %rd7496, 4294967295;
	add.s64 	%rd7706, %rd7703, %rd7705;
	add.s64 	%rd7707, %rd7706, %rd7704;
	shr.u64 	%rd7708, %rd7707, 32;
	mul.wide.u32 	%rd7709, %r602, %r2664;
	and.b64  	%rd7710, %rd7532, 4294967295;
	add.s64 	%rd7711, %rd7708, %rd7710;
	add.s64 	%rd7712, %rd7711, %rd7709;
	shr.u64 	%rd7713, %rd7712, 32;
	mul.wide.u32 	%rd7714, %r601, %r2664;
	and.b64  	%rd7715, %rd7567, 4294967295;
	add.s64 	%rd7716, %rd7713, %rd7715;
	add.s64 	%rd7717, %rd7716, %rd7714;
	shr.u64 	%rd7718, %rd7717, 32;
	mul.wide.u32 	%rd7719, %r600, %r2664;
	and.b64  	%rd7720, %rd7601, 4294967295;
	add.s64 	%rd7721, %rd7718, %rd7720;
	add.s64 	%rd7722, %rd7721, %rd7719;
	shr.u64 	%rd7723, %rd7722, 32;
	mul.wide.u32 	%rd7724, %r599, %r2664;
	and.b64  	%rd7725, %rd7634, 4294967295;
	add.s64 	%rd7726, %rd7723, %rd7725;
	add.s64 	%rd7727, %rd7726, %rd7724;
	shr.u64 	%rd7728, %rd7727, 32;
	mul.wide.u32 	%rd7729, %r598, %r2664;
	and.b64  	%rd7730, %rd7666, 4294967295;
	add.s64 	%rd7731, %rd7728, %rd7730;
	add.s64 	%rd7732, %rd7731, %rd7729;
	shr.u64 	%rd7733, %rd7732, 32;
	and.b64  	%rd7734, %rd7670, 4294967295;
	add.s64 	%rd7735, %rd7733, %rd7734;
	shr.u64 	%rd7736, %rd7735, 32;
	and.b64  	%rd7737, %rd7674, 4294967295;
	add.s64 	%rd7738, %rd7736, %rd7737;
	shr.u64 	%rd7739, %rd7738, 32;
	and.b64  	%rd7740, %rd7678, 4294967295;
	add.s64 	%rd7741, %rd7739, %rd7740;
	shr.u64 	%rd7742, %rd7741, 32;
	and.b64  	%rd7743, %rd7682, 4294967295;
	add.s64 	%rd7744, %rd7742, %rd7743;
	shr.u64 	%rd7745, %rd7744, 32;
	and.b64  	%rd7746, %rd7686, 4294967295;
	add.s64 	%rd7747, %rd7745, %rd7746;
	shr.u64 	%rd7748, %rd7747, 32;
	and.b64  	%rd7749, %rd7690, 4294967295;
	add.s64 	%rd7750, %rd7748, %rd7749;
	shr.u64 	%rd7751, %rd7750, 32;
	and.b64  	%rd7752, %rd7694, 4294967295;
	add.s64 	%rd7753, %rd7751, %rd7752;
	{ .reg .b32 tmp; mov.b64 {tmp, %r2666}, %rd7753; }
	add.s32 	%r2667, %r2662, %r2666;
	mul.lo.s32 	%r2668, %r2663, %r2665;
	mul.wide.u32 	%rd7754, %r605, %r2668;
	and.b64  	%rd7755, %rd7702, 4294967295;
	add.s64 	%rd7756, %rd7754, %rd7755;
	shr.u64 	%rd7757, %rd7756, 32;
	mul.wide.u32 	%rd7758, %r604, %r2668;
	and.b64  	%rd7759, %rd7707, 4294967295;
	add.s64 	%rd7760, %rd7757, %rd7759;
	add.s64 	%rd7761, %rd7760, %rd7758;
	cvt.u32.u64 	%r2669, %rd7761;
	shr.u64 	%rd7762, %rd7761, 32;
	mul.wide.u32 	%rd7763, %r603, %r2668;
	and.b64  	%rd7764, %rd7712, 4294967295;
	add.s64 	%rd7765, %rd7762, %rd7764;
	add.s64 	%rd7766, %rd7765, %rd7763;
	shr.u64 	%rd7767, %rd7766, 32;
	mul.wide.u32 	%rd7768, %r602, %r2668;
	and.b64  	%rd7769, %rd7717, 4294967295;
	add.s64 	%rd7770, %rd7767, %rd7769;
	add.s64 	%rd7771, %rd7770, %rd7768;
	shr.u64 	%rd7772, %rd7771, 32;
	mul.wide.u32 	%rd7773, %r601, %r2668;
	and.b64  	%rd7774, %rd7722, 4294967295;
	add.s64 	%rd7775, %rd7772, %rd7774;
	add.s64 	%rd7776, %rd7775, %rd7773;
	shr.u64 	%rd7777, %rd7776, 32;
	mul.wide.u32 	%rd7778, %r600, %r2668;
	and.b64  	%rd7779, %rd7727, 4294967295;
	add.s64 	%rd7780, %rd7777, %rd7779;
	add.s64 	%rd7781, %rd7780, %rd7778;
	shr.u64 	%rd7782, %rd7781, 32;
	mul.wide.u32 	%rd7783, %r599, %r2668;
	and.b64  	%rd7784, %rd7732, 4294967295;
	add.s64 	%rd7785, %rd7782, %rd7784;
	add.s64 	%rd7786, %rd7785, %rd7783;
	shr.u64 	%rd7787, %rd7786, 32;
	mul.wide.u32 	%rd7788, %r598, %r2668;
	and.b64  	%rd7789, %rd7735, 4294967295;
	add.s64 	%rd7790, %rd7787, %rd7789;
	add.s64 	%rd7791, %rd7790, %rd7788;
	shr.u64 	%rd7792, %rd7791, 32;
	and.b64  	%rd7793, %rd7738, 4294967295;
	add.s64 	%rd7794, %rd7792, %rd7793;
	shr.u64 	%rd7795, %rd7794, 32;
	and.b64  	%rd7796, %rd7741, 4294967295;
	add.s64 	%rd7797, %rd7795, %rd7796;
	shr.u64 	%rd7798, %rd7797, 32;
	and.b64  	%rd7799, %rd7744, 4294967295;
	add.s64 	%rd7800, %rd7798, %rd7799;
	shr.u64 	%rd7801, %rd7800, 32;
	and.b64  	%rd7802, %rd7747, 4294967295;
	add.s64 	%rd7803, %rd7801, %rd7802;
	shr.u64 	%rd7804, %rd7803, 32;
	and.b64  	%rd7805, %rd7750, 4294967295;
	add.s64 	%rd7806, %rd7804, %rd7805;
	shr.u64 	%rd7807, %rd7806, 32;
	and.b64  	%rd7808, %rd7753, 4294967295;
	add.s64 	%rd7809, %rd7807, %rd7808;
	{ .reg .b32 tmp; mov.b64 {tmp, %r2670}, %rd7809; }
	add.s32 	%r2671, %r2667, %r2670;
	mul.lo.s32 	%r2672, %r2663, %r2669;
	mul.wide.u32 	%rd7810, %r605, %r2672;
	and.b64  	%rd7811, %rd7761, 4294967295;
	add.s64 	%rd7812, %rd7810, %rd7811;
	shr.u64 	%rd7813, %rd7812, 32;
	mul.wide.u32 	%rd7814, %r604, %r2672;
	and.b64  	%rd7815, %rd7766, 4294967295;
	add.s64 	%rd7816, %rd7813, %rd7815;
	add.s64 	%rd7817, %rd7816, %rd7814;
	cvt.u32.u64 	%r2673, %rd7817;
	shr.u64 	%rd7818, %rd7817, 32;
	mul.wide.u32 	%rd7819, %r603, %r2672;
	and.b64  	%rd7820, %rd7771, 4294967295;
	add.s64 	%rd7821, %rd7818, %rd7820;
	add.s64 	%rd7822, %rd7821, %rd7819;
	shr.u64 	%rd7823, %rd7822, 32;
	mul.wide.u32 	%rd7824, %r602, %r2672;
	and.b64  	%rd7825, %rd7776, 4294967295;
	add.s64 	%rd7826, %rd7823, %rd7825;
	add.s64 	%rd7827, %rd7826, %rd7824;
	shr.u64 	%rd7828, %rd7827, 32;
	mul.wide.u32 	%rd7829, %r601, %r2672;
	and.b64  	%rd7830, %rd7781, 4294967295;
	add.s64 	%rd7831, %rd7828, %rd7830;
	add.s64 	%rd7832, %rd7831, %rd7829;
	shr.u64 	%rd7833, %rd7832, 32;
	mul.wide.u32 	%rd7834, %r600, %r2672;
	and.b64  	%rd7835, %rd7786, 4294967295;
	add.s64 	%rd7836, %rd7833, %rd7835;
	add.s64 	%rd7837, %rd7836, %rd7834;
	shr.u64 	%rd7838, %rd7837, 32;
	mul.wide.u32 	%rd7839, %r599, %r2672;
	and.b64  	%rd7840, %rd7791, 4294967295;
	add.s64 	%rd7841, %rd7838, %rd7840;
	add.s64 	%rd7842, %rd7841, %rd7839;
	shr.u64 	%rd7843, %rd7842, 32;
	mul.wide.u32 	%rd7844, %r598, %r2672;
	and.b64  	%rd7845, %rd7794, 4294967295;
	add.s64 	%rd7846, %rd7843, %rd7845;
	add.s64 	%rd7847, %rd7846, %rd7844;
	shr.u64 	%rd7848, %rd7847, 32;
	and.b64  	%rd7849, %rd7797, 4294967295;
	add.s64 	%rd7850, %rd7848, %rd7849;
	shr.u64 	%rd7851, %rd7850, 32;
	and.b64  	%rd7852, %rd7800, 4294967295;
	add.s64 	%rd7853, %rd7851, %rd7852;
	shr.u64 	%rd7854, %rd7853, 32;
	and.b64  	%rd7855, %rd7803, 4294967295;
	add.s64 	%rd7856, %rd7854, %rd7855;
	shr.u64 	%rd7857, %rd7856, 32;
	and.b64  	%rd7858, %rd7806, 4294967295;
	add.s64 	%rd7859, %rd7857, %rd7858;
	shr.u64 	%rd7860, %rd7859, 32;
	and.b64  	%rd7861, %rd7809, 4294967295;
	add.s64 	%rd7862, %rd7860, %rd7861;
	{ .reg .b32 tmp; mov.b64 {tmp, %r2674}, %rd7862; }
	add.s32 	%r2675, %r2671, %r2674;
	mul.lo.s32 	%r2676, %r2663, %r2673;
	mul.wide.u32 	%rd7863, %r605, %r2676;
	and.b64  	%rd7864, %rd7817, 4294967295;
	add.s64 	%rd7865, %rd7863, %rd7864;
	shr.u64 	%rd7866, %rd7865, 32;
	mul.wide.u32 	%rd7867, %r604, %r2676;
	and.b64  	%rd7868, %rd7822, 4294967295;
	add.s64 	%rd7869, %rd7866, %rd7868;
	add.s64 	%rd7870, %rd7869, %rd7867;
	cvt.u32.u64 	%r2677, %rd7870;
	shr.u64 	%rd7871, %rd7870, 32;
	mul.wide.u32 	%rd7872, %r603, %r2676;
	and.b64  	%rd7873, %rd7827, 4294967295;
	add.s64 	%rd7874, %rd7871, %rd7873;
	add.s64 	%rd7875, %rd7874, %rd7872;
	shr.u64 	%rd7876, %rd7875, 32;
	mul.wide.u32 	%rd7877, %r602, %r2676;
	and.b64  	%rd7878, %rd7832, 4294967295;
	add.s64 	%rd7879, %rd7876, %rd7878;
	add.s64 	%rd7880, %rd7879, %rd7877;
	shr.u64 	%rd7881, %rd7880, 32;
	mul.wide.u32 	%rd7882, %r601, %r2676;
	and.b64  	%rd7883, %rd7837, 4294967295;
	add.s64 	%rd7884, %rd7881, %rd7883;
	add.s64 	%rd7885, %rd7884, %rd7882;
	shr.u64 	%rd7886, %rd7885, 32;
	mul.wide.u32 	%rd7887, %r600, %r2676;
	and.b64  	%rd7888, %rd7842, 4294967295;
	add.s64 	%rd7889, %rd7886, %rd7888;
	add.s64 	%rd7890, %rd7889, %rd7887;
	shr.u64 	%rd7891, %rd7890, 32;
	mul.wide.u32 	%rd7892, %r599, %r2676;
	and.b64  	%rd7893, %rd7847, 4294967295;
	add.s64 	%rd7894, %rd7891, %rd7893;
	add.s64 	%rd7895, %rd7894, %rd7892;
	shr.u64 	%rd7896, %rd7895, 32;
	mul.wide.u32 	%rd7897, %r598, %r2676;
	and.b64  	%rd7898, %rd7850, 4294967295;
	add.s64 	%rd7899, %rd7896, %rd7898;
	add.s64 	%rd7900, %rd7899, %rd7897;
	shr.u64 	%rd7901, %rd7900, 32;
	and.b64  	%rd7902, %rd7853, 4294967295;
	add.s64 	%rd7903, %rd7901, %rd7902;
	shr.u64 	%rd7904, %rd7903, 32;
	and.b64  	%rd7905, %rd7856, 4294967295;
	add.s64 	%rd7906, %rd7904, %rd7905;
	shr.u64 	%rd7907, %rd7906, 32;
	and.b64  	%rd7908, %rd7859, 4294967295;
	add.s64 	%rd7909, %rd7907, %rd7908;
	shr.u64 	%rd7910, %rd7909, 32;
	and.b64  	%rd7911, %rd7862, 4294967295;
	add.s64 	%rd7912, %rd7910, %rd7911;
	{ .reg .b32 tmp; mov.b64 {tmp, %r2678}, %rd7912; }
	add.s32 	%r2679, %r2675, %r2678;
	mul.lo.s32 	%r2680, %r2663, %r2677;
	mul.wide.u32 	%rd7913, %r605, %r2680;
	and.b64  	%rd7914, %rd7870, 4294967295;
	add.s64 	%rd7915, %rd7913, %rd7914;
	shr.u64 	%rd7916, %rd7915, 32;
	mul.wide.u32 	%rd7917, %r604, %r2680;
	and.b64  	%rd7918, %rd7875, 4294967295;
	add.s64 	%rd7919, %rd7916, %rd7918;
	add.s64 	%rd7920, %rd7919, %rd7917;
	cvt.u32.u64 	%r2681, %rd7920;
	shr.u64 	%rd7921, %rd7920, 32;
	mul.wide.u32 	%rd7922, %r603, %r2680;
	and.b64  	%rd7923, %rd7880, 4294967295;
	add.s64 	%rd7924, %rd7921, %rd7923;
	add.s64 	%rd7925, %rd7924, %rd7922;
	shr.u64 	%rd7926, %rd7925, 32;
	mul.wide.u32 	%rd7927, %r602, %r2680;
	and.b64  	%rd7928, %rd7885, 4294967295;
	add.s64 	%rd7929, %rd7926, %rd7928;
	add.s64 	%rd7930, %rd7929, %rd7927;
	shr.u64 	%rd7931, %rd7930, 32;
	mul.wide.u32 	%rd7932, %r601, %r2680;
	and.b64  	%rd7933, %rd7890, 4294967295;
	add.s64 	%rd7934, %rd7931, %rd7933;
	add.s64 	%rd7935, %rd7934, %rd7932;
	shr.u64 	%rd7936, %rd7935, 32;
	mul.wide.u32 	%rd7937, %r600, %r2680;
	and.b64  	%rd7938, %rd7895, 4294967295;
	add.s64 	%rd7939, %rd7936, %rd7938;
	add.s64 	%rd7940, %rd7939, %rd7937;
	shr.u64 	%rd7941, %rd7940, 32;
	mul.wide.u32 	%rd7942, %r599, %r2680;
	and.b64  	%rd7943, %rd7900, 4294967295;
	add.s64 	%rd7944, %rd7941, %rd7943;
	add.s64 	%rd7945, %rd7944, %rd7942;
	shr.u64 	%rd7946, %rd7945, 32;
	mul.wide.u32 	%rd7947, %r598, %r2680;
	and.b64  	%rd7948, %rd7903, 4294967295;
	add.s64 	%rd7949, %rd7946, %rd7948;
	add.s64 	%rd7950, %rd7949, %rd7947;
	shr.u64 	%rd7951, %rd7950, 32;
	and.b64  	%rd7952, %rd7906, 4294967295;
	add.s64 	%rd7953, %rd7951, %rd7952;
	shr.u64 	%rd7954, %rd7953, 32;
	and.b64  	%rd7955, %rd7909, 4294967295;
	add.s64 	%rd7956, %rd7954, %rd7955;
	shr.u64 	%rd7957, %rd7956, 32;
	and.b64  	%rd7958, %rd7912, 4294967295;
	add.s64 	%rd7959, %rd7957, %rd7958;
	{ .reg .b32 tmp; mov.b64 {tmp, %r2682}, %rd7959; }
	add.s32 	%r2683, %r2679, %r2682;
	mul.lo.s32 	%r2684, %r2663, %r2681;
	mul.wide.u32 	%rd7960, %r605, %r2684;
	and.b64  	%rd7961, %rd7920, 4294967295;
	add.s64 	%rd7962, %rd7960, %rd7961;
	shr.u64 	%rd7963, %rd7962, 32;
	mul.wide.u32 	%rd7964, %r604, %r2684;
	and.b64  	%rd7965, %rd7925, 4294967295;
	add.s64 	%rd7966, %rd7963, %rd7965;
	add.s64 	%rd7967, %rd7966, %rd7964;
	cvt.u32.u64 	%r2685, %rd7967;
	shr.u64 	%rd7968, %rd7967, 32;
	mul.wide.u32 	%rd7969, %r603, %r2684;
	and.b64  	%rd7970, %rd7930, 4294967295;
	add.s64 	%rd7971, %rd7968, %rd7970;
	add.s64 	%rd7972, %rd7971, %rd7969;
	shr.u64 	%rd7973, %rd7972, 32;
	mul.wide.u32 	%rd7974, %r602, %r2684;
	and.b64  	%rd7975, %rd7935, 4294967295;
	add.s64 	%rd7976, %rd7973, %rd7975;
	add.s64 	%rd7977, %rd7976, %rd7974;
	shr.u64 	%rd7978, %rd7977, 32;
	mul.wide.u32 	%rd7979, %r601, %r2684;
	and.b64  	%rd7980, %rd7940, 4294967295;
	add.s64 	%rd7981, %rd7978, %rd7980;
	add.s64 	%rd7982, %rd7981, %rd7979;
	shr.u64 	%rd7983, %rd7982, 32;
	mul.wide.u32 	%rd7984, %r600, %r2684;
	and.b64  	%rd7985, %rd7945, 4294967295;
	add.s64 	%rd7986, %rd7983, %rd7985;
	add.s64 	%rd7987, %rd7986, %rd7984;
	shr.u64 	%rd7988, %rd7987, 32;
	mul.wide.u32 	%rd7989, %r599, %r2684;
	and.b64  	%rd7990, %rd7950, 4294967295;
	add.s64 	%rd7991, %rd7988, %rd7990;
	add.s64 	%rd7992, %rd7991, %rd7989;
	shr.u64 	%rd7993, %rd7992, 32;
	mul.wide.u32 	%rd7994, %r598, %r2684;
	and.b64  	%rd7995, %rd7953, 4294967295;
	add.s64 	%rd7996, %rd7993, %rd7995;
	add.s64 	%rd7997, %rd7996, %rd7994;
	shr.u64 	%rd7998, %rd7997, 32;
	and.b64  	%rd7999, %rd7956, 4294967295;
	add.s64 	%rd8000, %rd7998, %rd7999;
	shr.u64 	%rd8001, %rd8000, 32;
	and.b64  	%rd8002, %rd7959, 4294967295;
	add.s64 	%rd8003, %rd8001, %rd8002;
	{ .reg .b32 tmp; mov.b64 {tmp, %r2686}, %rd8003; }
	add.s32 	%r2687, %r2683, %r2686;
	mul.lo.s32 	%r2688, %r2663, %r2685;
	mul.wide.u32 	%rd8004, %r605, %r2688;
	and.b64  	%rd8005, %rd7967, 4294967295;
	add.s64 	%rd8006, %rd8004, %rd8005;
	shr.u64 	%rd8007, %rd8006, 32;
	mul.wide.u32 	%rd8008, %r604, %r2688;
	and.b64  	%rd8009, %rd7972, 4294967295;
	add.s64 	%rd8010, %rd8007, %rd8009;
	add.s64 	%rd8011, %rd8010, %rd8008;
	cvt.u32.u64 	%r2689, %rd8011;
	shr.u64 	%rd8012, %rd8011, 32;
	mul.wide.u32 	%rd8013, %r603, %r2688;
	and.b64  	%rd8014, %rd7977, 4294967295;
	add.s64 	%rd8015, %rd8012, %rd8014;
	add.s64 	%rd8016, %rd8015, %rd8013;
	shr.u64 	%rd8017, %rd8016, 32;
	mul.wide.u32 	%rd8018, %r602, %r2688;
	and.b64  	%rd8019, %rd7982, 4294967295;
	add.s64 	%rd8020, %rd8017, %rd8019;
	add.s64 	%rd8021, %rd8020, %rd8018;
	shr.u64 	%rd8022, %rd8021, 32;
	mul.wide.u32 	%rd8023, %r601, %r2688;
	and.b64  	%rd8024, %rd7987, 4294967295;
	add.s64 	%rd8025, %rd8022, %rd8024;
	add.s64 	%rd8026, %rd8025, %rd8023;
	shr.u64 	%rd8027, %rd8026, 32;
	mul.wide.u32 	%rd8028, %r600, %r2688;
	and.b64  	%rd8029, %rd7992, 4294967295;
	add.s64 	%rd8030, %rd8027, %rd8029;
	add.s64 	%rd8031, %rd8030, %rd8028;
	shr.u64 	%rd8032, %rd8031, 32;
	mul.wide.u32 	%rd8033, %r599, %r2688;
	and.b64  	%rd8034, %rd7997, 4294967295;
	add.s64 	%rd8035, %rd8032, %rd8034;
	add.s64 	%rd8036, %rd8035, %rd8033;
	shr.u64 	%rd8037, %rd8036, 32;
	mul.wide.u32 	%rd8038, %r598, %r2688;
	and.b64  	%rd8039, %rd8000, 4294967295;
	add.s64 	%rd8040, %rd8037, %rd8039;
	add.s64 	%rd8041, %rd8040, %rd8038;
	shr.u64 	%rd8042, %rd8041, 32;
	and.b64  	%rd8043, %rd8003, 4294967295;
	add.s64 	%rd8044, %rd8042, %rd8043;
	{ .reg .b32 tmp; mov.b64 {tmp, %r2690}, %rd8044; }
	add.s32 	%r2691, %r2687, %r2690;
	mul.lo.s32 	%r2692, %r2663, %r2689;
	mul.wide.u32 	%rd8045, %r605, %r2692;
	and.b64  	%rd8046, %rd8011, 4294967295;
	add.s64 	%rd8047, %rd8045, %rd8046;
	shr.u64 	%rd8048, %rd8047, 32;
	mul.wide.u32 	%rd8049, %r604, %r2692;
	and.b64  	%rd8050, %rd8016, 4294967295;
	add.s64 	%rd8051, %rd8048, %rd8050;
	add.s64 	%rd8052, %rd8051, %rd8049;
	cvt.u32.u64 	%r4040, %rd8052;
	shr.u64 	%rd8053, %rd8052, 32;
	mul.wide.u32 	%rd8054, %r603, %r2692;
	and.b64  	%rd8055, %rd8021, 4294967295;
	add.s64 	%rd8056, %rd8053, %rd8055;
	add.s64 	%rd8057, %rd8056, %rd8054;
	cvt.u32.u64 	%r4041, %rd8057;
	shr.u64 	%rd8058, %rd8057, 32;
	mul.wide.u32 	%rd8059, %r602, %r2692;
	and.b64  	%rd8060, %rd8026, 4294967295;
	add.s64 	%rd8061, %rd8058, %rd8060;
	add.s64 	%rd8062, %rd8061, %rd8059;
	cvt.u32.u64 	%r4042, %rd8062;
	shr.u64 	%rd8063, %rd8062, 32;
	mul.wide.u32 	%rd8064, %r601, %r2692;
	and.b64  	%rd8065, %rd8031, 4294967295;
	add.s64 	%rd8066, %rd8063, %rd8065;
	add.s64 	%rd8067, %rd8066, %rd8064;
	cvt.u32.u64 	%r4043, %rd8067;
	shr.u64 	%rd8068, %rd8067, 32;
	mul.wide.u32 	%rd8069, %r600, %r2692;
	and.b64  	%rd8070, %rd8036, 4294967295;
	add.s64 	%rd8071, %rd8068, %rd8070;
	add.s64 	%rd8072, %rd8071, %rd8069;
	cvt.u32.u64 	%r4044, %rd8072;
	shr.u64 	%rd8073, %rd8072, 32;
	mul.wide.u32 	%rd8074, %r599, %r2692;
	and.b64  	%rd8075, %rd8041, 4294967295;
	add.s64 	%rd8076, %rd8073, %rd8075;
	add.s64 	%rd8077, %rd8076, %rd8074;
	cvt.u32.u64 	%r4045, %rd8077;
	shr.u64 	%rd8078, %rd8077, 32;
	mul.wide.u32 	%rd8079, %r598, %r2692;
	and.b64  	%rd8080, %rd8044, 4294967295;
	add.s64 	%rd8081, %rd8078, %rd8080;
	add.s64 	%rd8082, %rd8081, %rd8079;
	cvt.u32.u64 	%r4046, %rd8082;
	{ .reg .b32 tmp; mov.b64 {tmp, %r2693}, %rd8082; }
	add.s32 	%r4047, %r2691, %r2693;
	setp.gt.u32 	%p325, %r4047, %r598;
	@%p325 bra 	$L__BB0_288;
	setp.lt.u32 	%p326, %r4047, %r598;
	@%p326 bra 	$L__BB0_289;
	setp.lt.u32 	%p327, %r599, %r4046;
	@%p327 bra 	$L__BB0_288;
	setp.gt.u32 	%p328, %r599, %r4046;
	@%p328 bra 	$L__BB0_289;
	setp.lt.u32 	%p329, %r600, %r4045;
	@%p329 bra 	$L__BB0_288;
	setp.gt.u32 	%p330, %r600, %r4045;
	@%p330 bra 	$L__BB0_289;
	setp.lt.u32 	%p331, %r601, %r4044;
	@%p331 bra 	$L__BB0_288;
	setp.gt.u32 	%p332, %r601, %r4044;
	@%p332 bra 	$L__BB0_289;
	setp.lt.u32 	%p333, %r602, %r4043;
	@%p333 bra 	$L__BB0_288;
	setp.gt.u32 	%p334, %r602, %r4043;
	@%p334 bra 	$L__BB0_289;
	setp.lt.u32 	%p335, %r603, %r4042;
	@%p335 bra 	$L__BB0_288;
	setp.gt.u32 	%p336, %r603, %r4042;
	@%p336 bra 	$L__BB0_289;
	setp.lt.u32 	%p337, %r604, %r4041;
	@%p337 bra 	$L__BB0_288;
	setp.gt.u32 	%p338, %r604, %r4041;
	setp.gt.u32 	%p339, %r605, %r4040;
	or.pred  	%p340, %p338, %p339;
	@%p340 bra 	$L__BB0_289;
$L__BB0_288:
	sub.s32 	%r4040, %r4040, %r605;
	sub.s32 	%r4041, %r4041, %r604;
	sub.s32 	%r4042, %r4042, %r603;
	sub.s32 	%r4043, %r4043, %r602;
	sub.s32 	%r4044, %r4044, %r601;
	sub.s32 	%r4045, %r4045, %r600;
	sub.s32 	%r4046, %r4046, %r599;
	sub.s32 	%r4047, %r4047, %r598;
$L__BB0_289:
	shl.b32 	%r4048, %r4040, 1;
	shr.u32 	%r2694, %r4040, 31;
	cvt.u64.u32 	%rd8083, %r2694;
	mul.wide.u32 	%rd8084, %r4041, 2;
	cvt.u32.u64 	%r2695, %rd8084;
	cvt.u32.u64 	%r2696, %rd8083;
	or.b32  	%r4049, %r2695, %r2696;
	shr.u64 	%rd8085, %rd8084, 32;
	mul.wide.u32 	%rd8086, %r4042, 2;
	cvt.u32.u64 	%r2697, %rd8086;
	cvt.u32.u64 	%r2698, %rd8085;
	or.b32  	%r4050, %r2698, %r2697;
	shr.u64 	%rd8087, %rd8086, 32;
	mul.wide.u32 	%rd8088, %r4043, 2;
	cvt.u32.u64 	%r2699, %rd8088;
	cvt.u32.u64 	%r2700, %rd8087;
	or.b32  	%r4051, %r2700, %r2699;
	shr.u64 	%rd8089, %rd8088, 32;
	mul.wide.u32 	%rd8090, %r4044, 2;
	add.s64 	%rd8091, %rd8089, %rd8090;
	cvt.u32.u64 	%r4052, %rd8091;
	shr.u64 	%rd8092, %rd8091, 32;
	mul.wide.u32 	%rd8093, %r4045, 2;
	add.s64 	%rd8094, %rd8092, %rd8093;
	cvt.u32.u64 	%r4053, %rd8094;
	shr.u64 	%rd8095, %rd8094, 32;
	mul.wide.u32 	%rd8096, %r4046, 2;
	add.s64 	%rd8097, %rd8095, %rd8096;
	cvt.u32.u64 	%r4054, %rd8097;
	shr.u64 	%rd8098, %rd8097, 32;
	mul.wide.u32 	%rd8099, %r4047, 2;
	add.s64 	%rd8100, %rd8098, %rd8099;
	cvt.u32.u64 	%r4055, %rd8100;
	setp.gt.u64 	%p341, %rd8100, 4294967295;
	setp.lt.u32 	%p342, %r598, %r4055;
	or.pred  	%p343, %p341, %p342;
	@%p343 bra 	$L__BB0_303;
	setp.gt.u32 	%p344, %r598, %r4055;
	@%p344 bra 	$L__BB0_304;
	setp.lt.u32 	%p345, %r599, %r4054;
	@%p345 bra 	$L__BB0_303;
	setp.gt.u32 	%p346, %r599, %r4054;
	@%p346 bra 	$L__BB0_304;
	setp.lt.u32 	%p347, %r600, %r4053;
	@%p347 bra 	$L__BB0_303;
	setp.gt.u32 	%p348, %r600, %r4053;
	@%p348 bra 	$L__BB0_304;
	setp.lt.u32 	%p349, %r601, %r4052;
	@%p349 bra 	$L__BB0_303;
	setp.gt.u32 	%p350, %r601, %r4052;
	@%p350 bra 	$L__BB0_304;
	setp.lt.u32 	%p351, %r602, %r4051;
	@%p351 bra 	$L__BB0_303;
	setp.gt.u32 	%p352, %r602, %r4051;
	@%p352 bra 	$L__BB0_304;
	setp.lt.u32 	%p353, %r603, %r4050;
	@%p353 bra 	$L__BB0_303;
	setp.gt.u32 	%p354, %r603, %r4050;
	@%p354 bra 	$L__BB0_304;
	setp.lt.u32 	%p355, %r604, %r4049;
	@%p355 bra 	$L__BB0_303;
	setp.gt.u32 	%p356, %r604, %r4049;
	setp.lt.u32 	%p357, %r4048, %r605;
	or.pred  	%p358, %p356, %p357;
	@%p358 bra 	$L__BB0_304;
$L__BB0_303:
	sub.s32 	%r4048, %r4048, %r605;
	sub.s32 	%r4049, %r4049, %r604;
	sub.s32 	%r4050, %r4050, %r603;
	sub.s32 	%r4051, %r4051, %r602;
	sub.s32 	%r4052, %r4052, %r601;
	sub.s32 	%r4053, %r4053, %r600;
	sub.s32 	%r4054, %r4054, %r599;
	sub.s32 	%r4055, %r4055, %r598;
$L__BB0_304:
	shl.b32 	%r4056, %r4048, 1;
	shr.u32 	%r2701, %r4048, 31;
	cvt.u64.u32 	%rd8102, %r2701;
	mul.wide.u32 	%rd8103, %r4049, 2;
	cvt.u32.u64 	%r2702, %rd8103;
	cvt.u32.u64 	%r2703, %rd8102;
	or.b32  	%r4057, %r2702, %r2703;
	shr.u64 	%rd8104, %rd8103, 32;
	mul.wide.u32 	%rd8105, %r4050, 2;
	cvt.u32.u64 	%r2704, %rd8105;
	cvt.u32.u64 	%r2705, %rd8104;
	or.b32  	%r4058, %r2705, %r2704;
	shr.u64 	%rd8106, %rd8105, 32;
	mul.wide.u32 	%rd8107, %r4051, 2;
	cvt.u32.u64 	%r2706, %rd8107;
	cvt.u32.u64 	%r2707, %rd8106;
	or.b32  	%r4059, %r2707, %r2706;
	shr.u64 	%rd8108, %rd8107, 32;
	mul.wide.u32 	%rd8109, %r4052, 2;
	add.s64 	%rd8110, %rd8108, %rd8109;
	cvt.u32.u64 	%r4060, %rd8110;
	shr.u64 	%rd8111, %rd8110, 32;
	mul.wide.u32 	%rd8112, %r4053, 2;
	add.s64 	%rd8113, %rd8111, %rd8112;
	cvt.u32.u64 	%r4061, %rd8113;
	shr.u64 	%rd8114, %rd8113, 32;
	mul.wide.u32 	%rd8115, %r4054, 2;
	add.s64 	%rd8116, %rd8114, %rd8115;
	cvt.u32.u64 	%r4062, %rd8116;
	shr.u64 	%rd8117, %rd8116, 32;
	mul.wide.u32 	%rd8118, %r4055, 2;
	add.s64 	%rd8119, %rd8117, %rd8118;
	cvt.u32.u64 	%r4063, %rd8119;
	setp.gt.u64 	%p359, %rd8119, 4294967295;
	setp.lt.u32 	%p360, %r598, %r4063;
	or.pred  	%p361, %p359, %p360;
	@%p361 bra 	$L__BB0_318;
	setp.gt.u32 	%p362, %r598, %r4063;
	@%p362 bra 	$L__BB0_319;
	setp.lt.u32 	%p363, %r599, %r4062;
	@%p363 bra 	$L__BB0_318;
	setp.gt.u32 	%p364, %r599, %r4062;
	@%p364 bra 	$L__BB0_319;
	setp.lt.u32 	%p365, %r600, %r4061;
	@%p365 bra 	$L__BB0_318;
	setp.gt.u32 	%p366, %r600, %r4061;
	@%p366 bra 	$L__BB0_319;
	setp.lt.u32 	%p367, %r601, %r4060;
	@%p367 bra 	$L__BB0_318;
	setp.gt.u32 	%p368, %r601, %r4060;
	@%p368 bra 	$L__BB0_319;
	setp.lt.u32 	%p369, %r602, %r4059;
	@%p369 bra 	$L__BB0_318;
	setp.gt.u32 	%p370, %r602, %r4059;
	@%p370 bra 	$L__BB0_319;
	setp.lt.u32 	%p371, %r603, %r4058;
	@%p371 bra 	$L__BB0_318;
	setp.gt.u32 	%p372, %r603, %r4058;
	@%p372 bra 	$L__BB0_319;
	setp.lt.u32 	%p373, %r604, %r4057;
	@%p373 bra 	$L__BB0_318;
	setp.gt.u32 	%p374, %r604, %r4057;
	setp.lt.u32 	%p375, %r4056, %r605;
	or.pred  	%p376, %p374, %p375;
	@%p376 bra 	$L__BB0_319;
$L__BB0_318:
	sub.s32 	%r4056, %r4056, %r605;
	sub.s32 	%r4057, %r4057, %r604;
	sub.s32 	%r4058, %r4058, %r603;
	sub.s32 	%r4059, %r4059, %r602;
	sub.s32 	%r4060, %r4060, %r601;
	sub.s32 	%r4061, %r4061, %r600;
	sub.s32 	%r4062, %r4062, %r599;
	sub.s32 	%r4063, %r4063, %r598;
$L__BB0_319:
	ld.const.u32 	%r678, [P_CONST+28];
	ld.const.u32 	%r679, [P_CONST+24];
	ld.const.u32 	%r680, [P_CONST+20];
	ld.const.u32 	%r681, [P_CONST+16];
	ld.const.u32 	%r682, [P_CONST+12];
	ld.const.u32 	%r683, [P_CONST+8];
	ld.const.u32 	%r684, [P_CONST+4];
	ld.const.u32 	%r685, [P_CONST];
	mul.wide.u32 	%rd8121, %r4056, %r4056;
	cvt.u32.u64 	%r2708, %rd8121;
	shr.u64 	%rd8122, %rd8121, 32;
	mul.wide.u32 	%rd8123, %r4057, %r4056;
	add.s64 	%rd8124, %rd8122, %rd8123;
	shr.u64 	%rd8125, %rd8124, 32;
	mul.wide.u32 	%rd8126, %r4058, %r4056;
	add.s64 	%rd8127, %rd8125, %rd8126;
	shr.u64 	%rd8128, %rd8127, 32;
	mul.wide.u32 	%rd8129, %r4059, %r4056;
	add.s64 	%rd8130, %rd8128, %rd8129;
	shr.u64 	%rd8131, %rd8130, 32;
	mul.wide.u32 	%rd8132, %r4060, %r4056;
	add.s64 	%rd8133, %rd8131, %rd8132;
	shr.u64 	%rd8134, %rd8133, 32;
	mul.wide.u32 	%rd8135, %r4061, %r4056;
	add.s64 	%rd8136, %rd8134, %rd8135;
	shr.u64 	%rd8137, %rd8136, 32;
	mul.wide.u32 	%rd8138, %r4062, %r4056;
	add.s64 	%rd8139, %rd8137, %rd8138;
	shr.u64 	%rd8140, %rd8139, 32;
	mul.wide.u32 	%rd8141, %r4063, %r4056;
	add.s64 	%rd8142, %rd8140, %rd8141;
	shr.u64 	%rd8143, %rd8142, 32;
	and.b64  	%rd8144, %rd8124, 4294967295;
	add.s64 	%rd8145, %rd8123, %rd8144;
	shr.u64 	%rd8146, %rd8145, 32;
	mul.wide.u32 	%rd8147, %r4057, %r4057;
	and.b64  	%rd8148, %rd8127, 4294967295;
	add.s64 	%rd8149, %rd8146, %rd8148;
	add.s64 	%rd8150, %rd8149, %rd8147;
	shr.u64 	%rd8151, %rd8150, 32;
	mul.wide.u32 	%rd8152, %r4058, %r4057;
	and.b64  	%rd8153, %rd8130, 4294967295;
	add.s64 	%rd8154, %rd8151, %rd8153;
	add.s64 	%rd8155, %rd8154, %rd8152;
	shr.u64 	%rd8156, %rd8155, 32;
	mul.wide.u32 	%rd8157, %r4059, %r4057;
	and.b64  	%rd8158, %rd8133, 4294967295;
	add.s64 	%rd8159, %rd8156, %rd8158;
	add.s64 	%rd8160, %rd8159, %rd8157;
	shr.u64 	%rd8161, %rd8160, 32;
	mul.wide.u32 	%rd8162, %r4060, %r4057;
	and.b64  	%rd8163, %rd8136, 4294967295;
	add.s64 	%rd8164, %rd8161, %rd8163;
	add.s64 	%rd8165, %rd8164, %rd8162;
	shr.u64 	%rd8166, %rd8165, 32;
	mul.wide.u32 	%rd8167, %r4061, %r4057;
	and.b64  	%rd8168, %rd8139, 4294967295;
	add.s64 	%rd8169, %rd8166, %rd8168;
	add.s64 	%rd8170, %rd8169, %rd8167;
	shr.u64 	%rd8171, %rd8170, 32;
	mul.wide.u32 	%rd8172, %r4062, %r4057;
	and.b64  	%rd8173, %rd8142, 4294967295;
	add.s64 	%rd8174, %rd8171, %rd8173;
	add.s64 	%rd8175, %rd8174, %rd8172;
	shr.u64 	%rd8176, %rd8175, 32;
	mul.wide.u32 	%rd8177, %r4063, %r4057;
	add.s64 	%rd8178, %rd8176, %rd8143;
	add.s64 	%rd8179, %rd8178, %rd8177;
	shr.u64 	%rd8180, %rd8179, 32;
	and.b64  	%rd8181, %rd8150, 4294967295;
	add.s64 	%rd8182, %rd8126, %rd8181;
	shr.u64 	%rd8183, %rd8182, 32;
	and.b64  	%rd8184, %rd8155, 4294967295;
	add.s64 	%rd8185, %rd8183, %rd8184;
	add.s64 	%rd8186, %rd8185, %rd8152;
	shr.u64 	%rd8187, %rd8186, 32;
	mul.wide.u32 	%rd8188, %r4058, %r4058;
	and.b64  	%rd8189, %rd8160, 4294967295;
	add.s64 	%rd8190, %rd8187, %rd8189;
	add.s64 	%rd8191, %rd8190, %rd8188;
	shr.u64 	%rd8192, %rd8191, 32;
	mul.wide.u32 	%rd8193, %r4059, %r4058;
	and.b64  	%rd8194, %rd8165, 4294967295;
	add.s64 	%rd8195, %rd8192, %rd8194;
	add.s64 	%rd8196, %rd8195, %rd8193;
	shr.u64 	%rd8197, %rd8196, 32;
	mul.wide.u32 	%rd8198, %r4060, %r4058;
	and.b64  	%rd8199, %rd8170, 4294967295;
	add.s64 	%rd8200, %rd8197, %rd8199;
	add.s64 	%rd8201, %rd8200, %rd8198;
	shr.u64 	%rd8202, %rd8201, 32;
	mul.wide.u32 	%rd8203, %r4061, %r4058;
	and.b64  	%rd8204, %rd8175, 4294967295;
	add.s64 	%rd8205, %rd8202, %rd8204;
	add.s64 	%rd8206, %rd8205, %rd8203;
	shr.u64 	%rd8207, %rd8206, 32;
	mul.wide.u32 	%rd8208, %r4062, %r4058;
	and.b64  	%rd8209, %rd8179, 4294967295;
	add.s64 	%rd8210, %rd8207, %rd8209;
	add.s64 	%rd8211, %rd8210, %rd8208;
	shr.u64 	%rd8212, %rd8211, 32;
	mul.wide.u32 	%rd8213, %r4063, %r4058;
	add.s64 	%rd8214, %rd8212, %rd8180;
	add.s64 	%rd8215, %rd8214, %rd8213;
	shr.u64 	%rd8216, %rd8215, 32;
	and.b64  	%rd8217, %rd8186, 4294967295;
	add.s64 	%rd8218, %rd8129, %rd8217;
	shr.u64 	%rd8219, %rd8218, 32;
	and.b64  	%rd8220, %rd8191, 4294967295;
	add.s64 	%rd8221, %rd8219, %rd8220;
	add.s64 	%rd8222, %rd8221, %rd8157;
	shr.u64 	%rd8223, %rd8222, 32;
	and.b64  	%rd8224, %rd8196, 4294967295;
	add.s64 	%rd8225, %rd8223, %rd8224;
	add.s64 	%rd8226, %rd8225, %rd8193;
	shr.u64 	%rd8227, %rd8226, 32;
	mul.wide.u32 	%rd8228, %r4059, %r4059;
	and.b64  	%rd8229, %rd8201, 4294967295;
	add.s64 	%rd8230, %rd8227, %rd8229;
	add.s64 	%rd8231, %rd8230, %rd8228;
	shr.u64 	%rd8232, %rd8231, 32;
	mul.wide.u32 	%rd8233, %r4060, %r4059;
	and.b64  	%rd8234, %rd8206, 4294967295;
	add.s64 	%rd8235, %rd8232, %rd8234;
	add.s64 	%rd8236, %rd8235, %rd8233;
	shr.u64 	%rd8237, %rd8236, 32;
	mul.wide.u32 	%rd8238, %r4061, %r4059;
	and.b64  	%rd8239, %rd8211, 4294967295;
	add.s64 	%rd8240, %rd8237, %rd8239;
	add.s64 	%rd8241, %rd8240, %rd8238;
	shr.u64 	%rd8242, %rd8241, 32;
	mul.wide.u32 	%rd8243, %r4062, %r4059;
	and.b64  	%rd8244, %rd8215, 4294967295;
	add.s64 	%rd8245, %rd8242, %rd8244;
	add.s64 	%rd8246, %rd8245, %rd8243;
	shr.u64 	%rd8247, %rd8246, 32;
	mul.wide.u32 	%rd8248, %r4063, %r4059;
	add.s64 	%rd8249, %rd8247, %rd8216;
	add.s64 	%rd8250, %rd8249, %rd8248;
	shr.u64 	%rd8251, %rd8250, 32;
	and.b64  	%rd8252, %rd8222, 4294967295;
	add.s64 	%rd8253, %rd8132, %rd8252;
	shr.u64 	%rd8254, %rd8253, 32;
	and.b64  	%rd8255, %rd8226, 4294967295;
	add.s64 	%rd8256, %rd8254, %rd8255;
	add.s64 	%rd8257, %rd8256, %rd8162;
	shr.u64 	%rd8258, %rd8257, 32;
	and.b64  	%rd8259, %rd8231, 4294967295;
	add.s64 	%rd8260, %rd8258, %rd8259;
	add.s64 	%rd8261, %rd8260, %rd8198;
	shr.u64 	%rd8262, %rd8261, 32;
	and.b64  	%rd8263, %rd8236, 4294967295;
	add.s64 	%rd8264, %rd8262, %rd8263;
	add.s64 	%rd8265, %rd8264, %rd8233;
	shr.u64 	%rd8266, %rd8265, 32;
	mul.wide.u32 	%rd8267, %r4060, %r4060;
	and.b64  	%rd8268, %rd8241, 4294967295;
	add.s64 	%rd8269, %rd8266, %rd8268;
	add.s64 	%rd8270, %rd8269, %rd8267;
	shr.u64 	%rd8271, %rd8270, 32;
	mul.wide.u32 	%rd8272, %r4061, %r4060;
	and.b64  	%rd8273, %rd8246, 4294967295;
	add.s64 	%rd8274, %rd8271, %rd8273;
	add.s64 	%rd8275, %rd8274, %rd8272;
	shr.u64 	%rd8276, %rd8275, 32;
	mul.wide.u32 	%rd8277, %r4062, %r4060;
	and.b64  	%rd8278, %rd8250, 4294967295;
	add.s64 	%rd8279, %rd8276, %rd8278;
	add.s64 	%rd8280, %rd8279, %rd8277;
	shr.u64 	%rd8281, %rd8280, 32;
	mul.wide.u32 	%rd8282, %r4063, %r4060;
	add.s64 	%rd8283, %rd8281, %rd8251;
	add.s64 	%rd8284, %rd8283, %rd8282;
	shr.u64 	%rd8285, %rd8284, 32;
	and.b64  	%rd8286, %rd8257, 4294967295;
	add.s64 	%rd8287, %rd8135, %rd8286;
	shr.u64 	%rd8288, %rd8287, 32;
	and.b64  	%rd8289, %rd8261, 4294967295;
	add.s64 	%rd8290, %rd8288, %rd8289;
	add.s64 	%rd8291, %rd8290, %rd8167;
	shr.u64 	%rd8292, %rd8291, 32;
	and.b64  	%rd8293, %rd8265, 4294967295;
	add.s64 	%rd8294, %rd8292, %rd8293;
	add.s64 	%rd8295, %rd8294, %rd8203;
	shr.u64 	%rd8296, %rd8295, 32;
	and.b64  	%rd8297, %rd8270, 4294967295;
	add.s64 	%rd8298, %rd8296, %rd8297;
	add.s64 	%rd8299, %rd8298, %rd8238;
	shr.u64 	%rd8300, %rd8299, 32;
	and.b64  	%rd8301, %rd8275, 4294967295;
	add.s64 	%rd8302, %rd8300, %rd8301;
	add.s64 	%rd8303, %rd8302, %rd8272;
	shr.u64 	%rd8304, %rd8303, 32;
	mul.wide.u32 	%rd8305, %r4061, %r4061;
	and.b64  	%rd8306, %rd8280, 4294967295;
	add.s64 	%rd8307, %rd8304, %rd8306;
	add.s64 	%rd8308, %rd8307, %rd8305;
	shr.u64 	%rd8309, %rd8308, 32;
	mul.wide.u32 	%rd8310, %r4062, %r4061;
	and.b64  	%rd8311, %rd8284, 4294967295;
	add.s64 	%rd8312, %rd8309, %rd8311;
	add.s64 	%rd8313, %rd8312, %rd8310;
	shr.u64 	%rd8314, %rd8313, 32;
	mul.wide.u32 	%rd8315, %r4063, %r4061;
	add.s64 	%rd8316, %rd8314, %rd8285;
	add.s64 	%rd8317, %rd8316, %rd8315;
	shr.u64 	%rd8318, %rd8317, 32;
	and.b64  	%rd8319, %rd8291, 4294967295;
	add.s64 	%rd8320, %rd8138, %rd8319;
	shr.u64 	%rd8321, %rd8320, 32;
	and.b64  	%rd8322, %rd8295, 4294967295;
	add.s64 	%rd8323, %rd8321, %rd8322;
	add.s64 	%rd8324, %rd8323, %rd8172;
	shr.u64 	%rd8325, %rd8324, 32;
	and.b64  	%rd8326, %rd8299, 4294967295;
	add.s64 	%rd8327, %rd8325, %rd8326;
	add.s64 	%rd8328, %rd8327, %rd8208;
	shr.u64 	%rd8329, %rd8328, 32;
	and.b64  	%rd8330, %rd8303, 4294967295;
	add.s64 	%rd8331, %rd8329, %rd8330;
	add.s64 	%rd8332, %rd8331, %rd8243;
	shr.u64 	%rd8333, %rd8332, 32;
	and.b64  	%rd8334, %rd8308, 4294967295;
	add.s64 	%rd8335, %rd8333, %rd8334;
	add.s64 	%rd8336, %rd8335, %rd8277;
	shr.u64 	%rd8337, %rd8336, 32;
	and.b64  	%rd8338, %rd8313, 4294967295;
	add.s64 	%rd8339, %rd8337, %rd8338;
	add.s64 	%rd8340, %rd8339, %rd8310;
	shr.u64 	%rd8341, %rd8340, 32;
	mul.wide.u32 	%rd8342, %r4062, %r4062;
	and.b64  	%rd8343, %rd8317, 4294967295;
	add.s64 	%rd8344, %rd8341, %rd8343;
	add.s64 	%rd8345, %rd8344, %rd8342;
	shr.u64 	%rd8346, %rd8345, 32;
	mul.wide.u32 	%rd8347, %r4063, %r4062;
	add.s64 	%rd8348, %rd8346, %rd8318;
	add.s64 	%rd8349, %rd8348, %rd8347;
	shr.u64 	%rd8350, %rd8349, 32;
	and.b64  	%rd8351, %rd8324, 4294967295;
	add.s64 	%rd8352, %rd8141, %rd8351;
	shr.u64 	%rd8353, %rd8352, 32;
	and.b64  	%rd8354, %rd8328, 4294967295;
	add.s64 	%rd8355, %rd8353, %rd8354;
	add.s64 	%rd8356, %rd8355, %rd8177;
	shr.u64 	%rd8357, %rd8356, 32;
	and.b64  	%rd8358, %rd8332, 4294967295;
	add.s64 	%rd8359, %rd8357, %rd8358;
	add.s64 	%rd8360, %rd8359, %rd8213;
	shr.u64 	%rd8361, %rd8360, 32;
	and.b64  	%rd8362, %rd8336, 4294967295;
	add.s64 	%rd8363, %rd8361, %rd8362;
	add.s64 	%rd8364, %rd8363, %rd8248;
	shr.u64 	%rd8365, %rd8364, 32;
	and.b64  	%rd8366, %rd8340, 4294967295;
	add.s64 	%rd8367, %rd8365, %rd8366;
	add.s64 	%rd8368, %rd8367, %rd8282;
	shr.u64 	%rd8369, %rd8368, 32;
	and.b64  	%rd8370, %rd8345, 4294967295;
	add.s64 	%rd8371, %rd8369, %rd8370;
	add.s64 	%rd8372, %rd8371, %rd8315;
	shr.u64 	%rd8373, %rd8372, 32;
	and.b64  	%rd8374, %rd8349, 4294967295;
	add.s64 	%rd8375, %rd8373, %rd8374;
	add.s64 	%rd8376, %rd8375, %rd8347;
	shr.u64 	%rd8377, %rd8376, 32;
	mul.wide.u32 	%rd8378, %r4063, %r4063;
	add.s64 	%rd8379, %rd8377, %rd8350;
	add.s64 	%rd8380, %rd8379, %rd8378;
	{ .reg .b32 tmp; mov.b64 {tmp, %r2709}, %rd8380; }
	ld.const.u32 	%r2710, [MU_P];
	mul.lo.s32 	%r2711, %r2710, %r2708;
	mul.wide.u32 	%rd8381, %r685, %r2711;
	and.b64  	%rd8382, %rd8121, 4294967293;
	add.s64 	%rd8383, %rd8381, %rd8382;
	shr.u64 	%rd8384, %rd8383, 32;
	mul.wide.u32 	%rd8385, %r684, %r2711;
	and.b64  	%rd8386, %rd8145, 4294967295;
	add.s64 	%rd8387, %rd8384, %rd8386;
	add.s64 	%rd8388, %rd8387, %rd8385;
	cvt.u32.u64 	%r2712, %rd8388;
	shr.u64 	%rd8389, %rd8388, 32;
	mul.wide.u32 	%rd8390, %r683, %r2711;
	and.b64  	%rd8391, %rd8182, 4294967295;
	add.s64 	%rd8392, %rd8389, %rd8391;
	add.s64 	%rd8393, %rd8392, %rd8390;
	shr.u64 	%rd8394, %rd8393, 32;
	mul.wide.u32 	%rd8395, %r682, %r2711;
	and.b64  	%rd8396, %rd8218, 4294967295;
	add.s64 	%rd8397, %rd8394, %rd8396;
	add.s64 	%rd8398, %rd8397, %rd8395;
	shr.u64 	%rd8399, %rd8398, 32;
	mul.wide.u32 	%rd8400, %r681, %r2711;
	and.b64  	%rd8401, %rd8253, 4294967295;
	add.s64 	%rd8402, %rd8399, %rd8401;
	add.s64 	%rd8403, %rd8402, %rd8400;
	shr.u64 	%rd8404, %rd8403, 32;
	mul.wide.u32 	%rd8405, %r680, %r2711;
	and.b64  	%rd8406, %rd8287, 4294967295;
	add.s64 	%rd8407, %rd8404, %rd8406;
	add.s64 	%rd8408, %rd8407, %rd8405;
	shr.u64 	%rd8409, %rd8408, 32;
	mul.wide.u32 	%rd8410, %r679, %r2711;
	and.b64  	%rd8411, %rd8320, 4294967295;
	add.s64 	%rd8412, %rd8409, %rd8411;
	add.s64 	%rd8413, %rd8412, %rd8410;
	shr.u64 	%rd8414, %rd8413, 32;
	mul.wide.u32 	%rd8415, %r678, %r2711;
	and.b64  	%rd8416, %rd8352, 4294967295;
	add.s64 	%rd8417, %rd8414, %rd8416;
	add.s64 	%rd8418, %rd8417, %rd8415;
	shr.u64 	%rd8419, %rd8418, 32;
	and.b64  	%rd8420, %rd8356, 4294967295;
	add.s64 	%rd8421, %rd8419, %rd8420;
	shr.u64 	%rd8422, %rd8421, 32;
	and.b64  	%rd8423, %rd8360, 4294967295;
	add.s64 	%rd8424, %rd8422, %rd8423;
	shr.u64 	%rd8425, %rd8424, 32;
	and.b64  	%rd8426, %rd8364, 4294967295;
	add.s64 	%rd8427, %rd8425, %rd8426;
	shr.u64 	%rd8428, %rd8427, 32;
	and.b64  	%rd8429, %rd8368, 4294967295;
	add.s64 	%rd8430, %rd8428, %rd8429;
	shr.u64 	%rd8431, %rd8430, 32;
	and.b64  	%rd8432, %rd8372, 4294967295;
	add.s64 	%rd8433, %rd8431, %rd8432;
	shr.u64 	%rd8434, %rd8433, 32;
	and.b64  	%rd8435, %rd8376, 4294967295;
	add.s64 	%rd8436, %rd8434, %rd8435;
	shr.u64 	%rd8437, %rd8436, 32;
	and.b64  	%rd8438, %rd8380, 4294967295;
	add.s64 	%rd8439, %rd8437, %rd8438;
	{ .reg .b32 tmp; mov.b64 {tmp, %r2713}, %rd8439; }
	add.s32 	%r2714, %r2709, %r2713;
	mul.lo.s32 	%r2715, %r2710, %r2712;
	mul.wide.u32 	%rd8440, %r685, %r2715;
	and.b64  	%rd8441, %rd8388, 4294967295;
	add.s64 	%rd8442, %rd8440, %rd8441;
	shr.u64 	%rd8443, %rd8442, 32;
	mul.wide.u32 	%rd8444, %r684, %r2715;
	and.b64  	%rd8445, %rd8393, 4294967295;
	add.s64 	%rd8446, %rd8443, %rd8445;
	add.s64 	%rd8447, %rd8446, %rd8444;
	cvt.u32.u64 	%r2716, %rd8447;
	shr.u64 	%rd8448, %rd8447, 32;
	mul.wide.u32 	%rd8449, %r683, %r2715;
	and.b64  	%rd8450, %rd8398, 4294967295;
	add.s64 	%rd8451, %rd8448, %rd8450;
	add.s64 	%rd8452, %rd8451, %rd8449;
	shr.u64 	%rd8453, %rd8452, 32;
	mul.wide.u32 	%rd8454, %r682, %r2715;
	and.b64  	%rd8455, %rd8403, 4294967295;
	add.s64 	%rd8456, %rd8453, %rd8455;
	add.s64 	%rd8457, %rd8456, %rd8454;
	shr.u64 	%rd8458, %rd8457, 32;
	mul.wide.u32 	%rd8459, %r681, %r2715;
	and.b64  	%rd8460, %rd8408, 4294967295;
	add.s64 	%rd8461, %rd8458, %rd8460;
	add.s64 	%rd8462, %rd8461, %rd8459;
	shr.u64 	%rd8463, %rd8462, 32;
	mul.wide.u32 	%rd8464, %r680, %r2715;
	and.b64  	%rd8465, %rd8413, 4294967295;
	add.s64 	%rd8466, %rd8463, %rd8465;
	add.s64 	%rd8467, %rd8466, %rd8464;
	shr.u64 	%rd8468, %rd8467, 32;
	mul.wide.u32 	%rd8469, %r679, %r2715;
	and.b64  	%rd8470, %rd8418, 4294967295;
	add.s64 	%rd8471, %rd8468, %rd8470;
	add.s64 	%rd8472, %rd8471, %rd8469;
	shr.u64 	%rd8473, %rd8472, 32;
	mul.wide.u32 	%rd8474, %r678, %r2715;
	and.b64  	%rd8475, %rd8421, 4294967295;
	add.s64 	%rd8476, %rd8473, %rd8475;
	add.s64 	%rd8477, %rd8476, %rd8474;
	shr.u64 	%rd8478, %rd8477, 32;
	and.b64  	%rd8479, %rd8424, 4294967295;
	add.s64 	%rd8480, %rd8478, %rd8479;
	shr.u64 	%rd8481, %rd8480, 32;
	and.b64  	%rd8482, %rd8427, 4294967295;
	add.s64 	%rd8483, %rd8481, %rd8482;
	shr.u64 	%rd8484, %rd8483, 32;
	and.b64  	%rd8485, %rd8430, 4294967295;
	add.s64 	%rd8486, %rd8484, %rd8485;
	shr.u64 	%rd8487, %rd8486, 32;
	and.b64  	%rd8488, %rd8433, 4294967295;
	add.s64 	%rd8489, %rd8487, %rd8488;
	shr.u64 	%rd8490, %rd8489, 32;
	and.b64  	%rd8491, %rd8436, 4294967295;
	add.s64 	%rd8492, %rd8490, %rd8491;
	shr.u64 	%rd8493, %rd8492, 32;
	and.b64  	%rd8494, %rd8439, 4294967295;
	add.s64 	%rd8495, %rd8493, %rd8494;
	{ .reg .b32 tmp; mov.b64 {tmp, %r2717}, %rd8495; }
	add.s32 	%r2718, %r2714, %r2717;
	mul.lo.s32 	%r2719, %r2710, %r2716;
	mul.wide.u32 	%rd8496, %r685, %r2719;
	and.b64  	%rd8497, %rd8447, 4294967295;
	add.s64 	%rd8498, %rd8496, %rd8497;
	shr.u64 	%rd8499, %rd8498, 32;
	mul.wide.u32 	%rd8500, %r684, %r2719;
	and.b64  	%rd8501, %rd8452, 4294967295;
	add.s64 	%rd8502, %rd8499, %rd8501;
	add.s64 	%rd8503, %rd8502, %rd8500;
	cvt.u32.u64 	%r2720, %rd8503;
	shr.u64 	%rd8504, %rd8503, 32;
	mul.wide.u32 	%rd8505, %r683, %r2719;
	and.b64  	%rd8506, %rd8457, 4294967295;
	add.s64 	%rd8507, %rd8504, %rd8506;
	add.s64 	%rd8508, %rd8507, %rd8505;
	shr.u64 	%rd8509, %rd8508, 32;
	mul.wide.u32 	%rd8510, %r682, %r2719;
	and.b64  	%rd8511, %rd8462, 4294967295;
	add.s64 	%rd8512, %rd8509, %rd8511;
	add.s64 	%rd8513, %rd8512, %rd8510;
	shr.u64 	%rd8514, %rd8513, 32;
	mul.wide.u32 	%rd8515, %r681, %r2719;
	and.b64  	%rd8516, %rd8467, 4294967295;
	add.s64 	%rd8517, %rd8514, %rd8516;
	add.s64 	%rd8518, %rd8517, %rd8515;
	shr.u64 	%rd8519, %rd8518, 32;
	mul.wide.u32 	%rd8520, %r680, %r2719;
	and.b64  	%rd8521, %rd8472, 4294967295;
	add.s64 	%rd8522, %rd8519, %rd8521;
	add.s64 	%rd8523, %rd8522, %rd8520;
	shr.u64 	%rd8524, %rd8523, 32;
	mul.wide.u32 	%rd8525, %r679, %r2719;
	and.b64  	%rd8526, %rd8477, 4294967295;
	add.s64 	%rd8527, %rd8524, %rd8526;
	add.s64 	%rd8528, %rd8527, %rd8525;
	shr.u64 	%rd8529, %rd8528, 32;
	mul.wide.u32 	%rd8530, %r678, %r2719;
	and.b64  	%rd8531, %rd8480, 4294967295;
	add.s64 	%rd8532, %rd8529, %rd8531;
	add.s64 	%rd8533, %rd8532, %rd8530;
	shr.u64 	%rd8534, %rd8533, 32;
	and.b64  	%rd8535, %rd8483, 4294967295;
	add.s64 	%rd8536, %rd8534, %rd8535;
	shr.u64 	%rd8537, %rd8536, 32;
	and.b64  	%rd8538, %rd8486, 4294967295;
	add.s64 	%rd8539, %rd8537, %rd8538;
	shr.u64 	%rd8540, %rd8539, 32;
	and.b64  	%rd8541, %rd8489, 4294967295;
	add.s64 	%rd8542, %rd8540, %rd8541;
	shr.u64 	%rd8543, %rd8542, 32;
	and.b64  	%rd8544, %rd8492, 4294967295;
	add.s64 	%rd8545, %rd8543, %rd8544;
	shr.u64 	%rd8546, %rd8545, 32;
	and.b64  	%rd8547, %rd8495, 4294967295;
	add.s64 	%rd8548, %rd8546, %rd8547;
	{ .reg .b32 tmp; mov.b64 {tmp, %r2721}, %rd8548; }
	add.s32 	%r2722, %r2718, %r2721;
	mul.lo.s32 	%r2723, %r2710, %r2720;
	mul.wide.u32 	%rd8549, %r685, %r2723;
	and.b64  	%rd8550, %rd8503, 4294967295;
	add.s64 	%rd8551, %rd8549, %rd8550;
	shr.u64 	%rd8552, %rd8551, 32;
	mul.wide.u32 	%rd8553, %r684, %r2723;
	and.b64  	%rd8554, %rd8508, 4294967295;
	add.s64 	%rd8555, %rd8552, %rd8554;
	add.s64 	%rd8556, %rd8555, %rd8553;
	cvt.u32.u64 	%r2724, %rd8556;
	shr.u64 	%rd8557, %rd8556, 32;
	mul.wide.u32 	%rd8558, %r683, %r2723;
	and.b64  	%rd8559, %rd8513, 4294967295;
	add.s64 	%rd8560, %rd8557, %rd8559;
	add.s64 	%rd8561, %rd8560, %rd8558;
	shr.u64 	%rd8562, %rd8561, 32;
	mul.wide.u32 	%rd8563, %r682, %r2723;
	and.b64  	%rd8564, %rd8518, 4294967295;
	add.s64 	%rd8565, %rd8562, %rd8564;
	add.s64 	%rd8566, %rd8565, %rd8563;
	shr.u64 	%rd8567, %rd8566, 32;
	mul.wide.u32 	%rd8568, %r681, %r2723;
	and.b64  	%rd8569, %rd8523, 4294967295;
	add.s64 	%rd8570, %rd8567, %rd8569;
	add.s64 	%rd8571, %rd8570, %rd8568;
	shr.u64 	%rd8572, %rd8571, 32;
	mul.wide.u32 	%rd8573, %r680, %r2723;
	and.b64  	%rd8574, %rd8528, 4294967295;
	add.s64 	%rd8575, %rd8572, %rd8574;
	add.s64 	%rd8576, %rd8575, %rd8573;
	shr.u64 	%rd8577, %rd8576, 32;
	mul.wide.u32 	%rd8578, %r679, %r2723;
	and.b64  	%rd8579, %rd8533, 4294967295;
	add.s64 	%rd8580, %rd8577, %rd8579;
	add.s64 	%rd8581, %rd8580, %rd8578;
	shr.u64 	%rd8582, %rd8581, 32;
	mul.wide.u32 	%rd8583, %r678, %r2723;
	and.b64  	%rd8584, %rd8536, 4294967295;
	add.s64 	%rd8585, %rd8582, %rd8584;
	add.s64 	%rd8586, %rd8585, %rd8583;
	shr.u64 	%rd8587, %rd8586, 32;
	and.b64  	%rd8588, %rd8539, 4294967295;
	add.s64 	%rd8589, %rd8587, %rd8588;
	shr.u64 	%rd8590, %rd8589, 32;
	and.b64  	%rd8591, %rd8542, 4294967295;
	add.s64 	%rd8592, %rd8590, %rd8591;
	shr.u64 	%rd8593, %rd8592, 32;
	and.b64  	%rd8594, %rd8545, 4294967295;
	add.s64 	%rd8595, %rd8593, %rd8594;
	shr.u64 	%rd8596, %rd8595, 32;
	and.b64  	%rd8597, %rd8548, 4294967295;
	add.s64 	%rd8598, %rd8596, %rd8597;
	{ .reg .b32 tmp; mov.b64 {tmp, %r2725}, %rd8598; }
	add.s32 	%r2726, %r2722, %r2725;
	mul.lo.s32 	%r2727, %r2710, %r2724;
	mul.wide.u32 	%rd8599, %r685, %r2727;
	and.b64  	%rd8600, %rd8556, 4294967295;
	add.s64 	%rd8601, %rd8599, %rd8600;
	shr.u64 	%rd8602, %rd8601, 32;
	mul.wide.u32 	%rd8603, %r684, %r2727;
	and.b64  	%rd8604, %rd8561, 4294967295;
	add.s64 	%rd8605, %rd8602, %rd8604;
	add.s64 	%rd8606, %rd8605, %rd8603;
	cvt.u32.u64 	%r2728, %rd8606;
	shr.u64 	%rd8607, %rd8606, 32;
	mul.wide.u32 	%rd8608, %r683, %r2727;
	and.b64  	%rd8609, %rd8566, 4294967295;
	add.s64 	%rd8610, %rd8607, %rd8609;
	add.s64 	%rd8611, %rd8610, %rd8608;
	shr.u64 	%rd8612, %rd8611, 32;
	mul.wide.u32 	%rd8613, %r682, %r2727;
	and.b64  	%rd8614, %rd8571, 4294967295;
	add.s64 	%rd8615, %rd8612, %rd8614;
	add.s64 	%rd8616, %rd8615, %rd8613;
	shr.u64 	%rd8617, %rd8616, 32;
	mul.wide.u32 	%rd8618, %r681, %r2727;
	and.b64  	%rd8619, %rd8576, 4294967295;
	add.s64 	%rd8620, %rd8617, %rd8619;
	add.s64 	%rd8621, %rd8620, %rd8618;
	shr.u64 	%rd8622, %rd8621, 32;
	mul.wide.u32 	%rd8623, %r680, %r2727;
	and.b64  	%rd8624, %rd8581, 4294967295;
	add.s64 	%rd8625, %rd8622, %rd8624;
	add.s64 	%rd8626, %rd8625, %rd8623;
	shr.u64 	%rd8627, %rd8626, 32;
	mul.wide.u32 	%rd8628, %r679, %r2727;
	and.b64  	%rd8629, %rd8586, 4294967295;
	add.s64 	%rd8630, %rd8627, %rd8629;
	add.s64 	%rd8631, %rd8630, %rd8628;
	shr.u64 	%rd8632, %rd8631, 32;
	mul.wide.u32 	%rd8633, %r678, %r2727;
	and.b64  	%rd8634, %rd8589, 4294967295;
	add.s64 	%rd8635, %rd8632, %rd8634;
	add.s64 	%rd8636, %rd8635, %rd8633;
	shr.u64 	%rd8637, %rd8636, 32;
	and.b64  	%rd8638, %rd8592, 4294967295;
	add.s64 	%rd8639, %rd8637, %rd8638;
	shr.u64 	%rd8640, %rd8639, 32;
	and.b64  	%rd8641, %rd8595, 4294967295;
	add.s64 	%rd8642, %rd8640, %rd8641;
	shr.u64 	%rd8643, %rd8642, 32;
	and.b64  	%rd8644, %rd8598, 4294967295;
	add.s64 	%rd8645, %rd8643, %rd8644;
	{ .reg .b32 tmp; mov.b64 {tmp, %r2729}, %rd8645; }
	add.s32 	%r2730, %r2726, %r2729;
	mul.lo.s32 	%r2731, %r2710, %r2728;
	mul.wide.u32 	%rd8646, %r685, %r2731;
	and.b64  	%rd8647, %rd8606, 4294967295;
	add.s64 	%rd8648, %rd8646, %rd8647;
	shr.u64 	%rd8649, %rd8648, 32;
	mul.wide.u32 	%rd8650, %r684, %r2731;
	and.b64  	%rd8651, %rd8611, 4294967295;
	add.s64 	%rd8652, %rd8649, %rd8651;
	add.s64 	%rd8653, %rd8652, %rd8650;
	cvt.u32.u64 	%r2732, %rd8653;
	shr.u64 	%rd8654, %rd8653, 32;
	mul.wide.u32 	%rd8655, %r683, %r2731;
	and.b64  	%rd8656, %rd8616, 4294967295;
	add.s64 	%rd8657, %rd8654, %rd8656;
	add.s64 	%rd8658, %rd8657, %rd8655;
	shr.u64 	%rd8659, %rd8658, 32;
	mul.wide.u32 	%rd8660, %r682, %r2731;
	and.b64  	%rd8661, %rd8621, 4294967295;
	add.s64 	%rd8662, %rd8659, %rd8661;
	add.s64 	%rd8663, %rd8662, %rd8660;
	shr.u64 	%rd8664, %rd8663, 32;
	mul.wide.u32 	%rd8665, %r681, %r2731;
	and.b64  	%rd8666, %rd8626, 4294967295;
	add.s64 	%rd8667, %rd8664, %rd8666;
	add.s64 	%rd8668, %rd8667, %rd8665;
	shr.u64 	%rd8669, %rd8668, 32;
	mul.wide.u32 	%rd8670, %r680, %r2731;
	and.b64  	%rd8671, %rd8631, 4294967295;
	add.s64 	%rd8672, %rd8669, %rd8671;
	add.s64 	%rd8673, %rd8672, %rd8670;
	shr.u64 	%rd8674, %rd8673, 32;
	mul.wide.u32 	%rd8675, %r679, %r2731;
	and.b64  	%rd8676, %rd8636, 4294967295;
	add.s64 	%rd8677, %rd8674, %rd8676;
	add.s64 	%rd8678, %rd8677, %rd8675;
	shr.u64 	%rd8679, %rd8678, 32;
	mul.wide.u32 	%rd8680, %r678, %r2731;
	and.b64  	%rd8681, %rd8639, 4294967295;
	add.s64 	%rd8682, %rd8679, %rd8681;
	add.s64 	%rd8683, %rd8682, %rd8680;
	shr.u64 	%rd8684, %rd8683, 32;
	and.b64  	%rd8685, %rd8642, 4294967295;
	add.s64 	%rd8686, %rd8684, %rd8685;
	shr.u64 	%rd8687, %rd8686, 32;
	and.b64  	%rd8688, %rd8645, 4294967295;
	add.s64 	%rd8689, %rd8687, %rd8688;
	{ .reg .b32 tmp; mov.b64 {tmp, %r2733}, %rd8689; }
	add.s32 	%r2734, %r2730, %r2733;
	mul.lo.s32 	%r2735, %r2710, %r2732;
	mul.wide.u32 	%rd8690, %r685, %r2735;
	and.b64  	%rd8691, %rd8653, 4294967295;
	add.s64 	%rd8692, %rd8690, %rd8691;
	shr.u64 	%rd8693, %rd8692, 32;
	mul.wide.u32 	%rd8694, %r684, %r2735;
	and.b64  	%rd8695, %rd8658, 4294967295;
	add.s64 	%rd8696, %rd8693, %rd8695;
	add.s64 	%rd8697, %rd8696, %rd8694;
	cvt.u32.u64 	%r2736, %rd8697;
	shr.u64 	%rd8698, %rd8697, 32;
	mul.wide.u32 	%rd8699, %r683, %r2735;
	and.b64  	%rd8700, %rd8663, 4294967295;
	add.s64 	%rd8701, %rd8698, %rd8700;
	add.s64 	%rd8702, %rd8701, %rd8699;
	shr.u64 	%rd8703, %rd8702, 32;
	mul.wide.u32 	%rd8704, %r682, %r2735;
	and.b64  	%rd8705, %rd8668, 4294967295;
	add.s64 	%rd8706, %rd8703, %rd8705;
	add.s64 	%rd8707, %rd8706, %rd8704;
	shr.u64 	%rd8708, %rd8707, 32;
	mul.wide.u32 	%rd8709, %r681, %r2735;
	and.b64  	%rd8710, %rd8673, 4294967295;
	add.s64 	%rd8711, %rd8708, %rd8710;
	add.s64 	%rd8712, %rd8711, %rd8709;
	shr.u64 	%rd8713, %rd8712, 32;
	mul.wide.u32 	%rd8714, %r680, %r2735;
	and.b64  	%rd8715, %rd8678, 4294967295;
	add.s64 	%rd8716, %rd8713, %rd8715;
	add.s64 	%rd8717, %rd8716, %rd8714;
	shr.u64 	%rd8718, %rd8717, 32;
	mul.wide.u32 	%rd8719, %r679, %r2735;
	and.b64  	%rd8720, %rd8683, 4294967295;
	add.s64 	%rd8721, %rd8718, %rd8720;
	add.s64 	%rd8722, %rd8721, %rd8719;
	shr.u64 	%rd8723, %rd8722, 32;
	mul.wide.u32 	%rd8724, %r678, %r2735;
	and.b64  	%rd8725, %rd8686, 4294967295;
	add.s64 	%rd8726, %rd8723, %rd8725;
	add.s64 	%rd8727, %rd8726, %rd8724;
	shr.u64 	%rd8728, %rd8727, 32;
	and.b64  	%rd8729, %rd8689, 4294967295;
	add.s64 	%rd8730, %rd8728, %rd8729;
	{ .reg .b32 tmp; mov.b64 {tmp, %r2737}, %rd8730; }
	add.s32 	%r2738, %r2734, %r2737;
	mul.lo.s32 	%r2739, %r2710, %r2736;
	mul.wide.u32 	%rd8731, %r685, %r2739;
	and.b64  	%rd8732, %rd8697, 4294967295;
	add.s64 	%rd8733, %rd8731, %rd8732;
	shr.u64 	%rd8734, %rd8733, 32;
	mul.wide.u32 	%rd8735, %r684, %r2739;
	and.b64  	%rd8736, %rd8702, 4294967295;
	add.s64 	%rd8737, %rd8734, %rd8736;
	add.s64 	%rd8738, %rd8737, %rd8735;
	cvt.u32.u64 	%r4064, %rd8738;
	shr.u64 	%rd8739, %rd8738, 32;
	mul.wide.u32 	%rd8740, %r683, %r2739;
	and.b64  	%rd8741, %rd8707, 4294967295;
	add.s64 	%rd8742, %rd8739, %rd8741;
	add.s64 	%rd8743, %rd8742, %rd8740;
	cvt.u32.u64 	%r4065, %rd8743;
	shr.u64 	%rd8744, %rd8743, 32;
	mul.wide.u32 	%rd8745, %r682, %r2739;
	and.b64  	%rd8746, %rd8712, 4294967295;
	add.s64 	%rd8747, %rd8744, %rd8746;
	add.s64 	%rd8748, %rd8747, %rd8745;
	cvt.u32.u64 	%r4066, %rd8748;
	shr.u64 	%rd8749, %rd8748, 32;
	mul.wide.u32 	%rd8750, %r681, %r2739;
	and.b64  	%rd8751, %rd8717, 4294967295;
	add.s64 	%rd8752, %rd8749, %rd8751;
	add.s64 	%rd8753, %rd8752, %rd8750;
	cvt.u32.u64 	%r4067, %rd8753;
	shr.u64 	%rd8754, %rd8753, 32;
	mul.wide.u32 	%rd8755, %r680, %r2739;
	and.b64  	%rd8756, %rd8722, 4294967295;
	add.s64 	%rd8757, %rd8754, %rd8756;
	add.s64 	%rd8758, %rd8757, %rd8755;
	cvt.u32.u64 	%r4068, %rd8758;
	shr.u64 	%rd8759, %rd8758, 32;
	mul.wide.u32 	%rd8760, %r679, %r2739;
	and.b64  	%rd8761, %rd8727, 4294967295;
	add.s64 	%rd8762, %rd8759, %rd8761;
	add.s64 	%rd8763, %rd8762, %rd8760;
	cvt.u32.u64 	%r4069, %rd8763;
	shr.u64 	%rd8764, %rd8763, 32;
	mul.wide.u32 	%rd8765, %r678, %r2739;
	and.b64  	%rd8766, %rd8730, 4294967295;
	add.s64 	%rd8767, %rd8764, %rd8766;
	add.s64 	%rd8768, %rd8767, %rd8765;
	cvt.u32.u64 	%r4070, %rd8768;
	{ .reg .b32 tmp; mov.b64 {tmp, %r2740}, %rd8768; }
	add.s32 	%r4071, %r2738, %r2740;
	setp.gt.u32 	%p377, %r4071, %r678;
	@%p377 bra 	$L__BB0_333;
	setp.lt.u32 	%p378, %r4071, %r678;
	@%p378 bra 	$L__BB0_334;
	setp.lt.u32 	%p379, %r679, %r4070;
	@%p379 bra 	$L__BB0_333;
	setp.gt.u32 	%p380, %r679, %r4070;
	@%p380 bra 	$L__BB0_334;
	setp.lt.u32 	%p381, %r680, %r4069;
	@%p381 bra 	$L__BB0_333;
	setp.gt.u32 	%p382, %r680, %r4069;
	@%p382 bra 	$L__BB0_334;
	setp.lt.u32 	%p383, %r681, %r4068;
	@%p383 bra 	$L__BB0_333;
	setp.gt.u32 	%p384, %r681, %r4068;
	@%p384 bra 	$L__BB0_334;
	setp.lt.u32 	%p385, %r682, %r4067;
	@%p385 bra 	$L__BB0_333;
	setp.gt.u32 	%p386, %r682, %r4067;
	@%p386 bra 	$L__BB0_334;
	setp.lt.u32 	%p387, %r683, %r4066;
	@%p387 bra 	$L__BB0_333;
	setp.gt.u32 	%p388, %r683, %r4066;
	@%p388 bra 	$L__BB0_334;
	setp.lt.u32 	%p389, %r684, %r4065;
	@%p389 bra 	$L__BB0_333;
	setp.gt.u32 	%p390, %r684, %r4065;
	setp.gt.u32 	%p391, %r685, %r4064;
	or.pred  	%p392, %p390, %p391;
	@%p392 bra 	$L__BB0_334;
$L__BB0_333:
	sub.s32 	%r4064, %r4064, %r685;
	sub.s32 	%r4065, %r4065, %r684;
	sub.s32 	%r4066, %r4066, %r683;
	sub.s32 	%r4067, %r4067, %r682;
	sub.s32 	%r4068, %r4068, %r681;
	sub.s32 	%r4069, %r4069, %r680;
	sub.s32 	%r4070, %r4070, %r679;
	sub.s32 	%r4071, %r4071, %r678;
$L__BB0_334:
	shl.b32 	%r2741, %r4000, 1;
	sub.s32 	%r4208, %r4064, %r2741;
	shl.b32 	%r2742, %r4001, 1;
	sub.s32 	%r4207, %r4065, %r2742;
	shl.b32 	%r2743, %r4002, 1;
	sub.s32 	%r4206, %r4066, %r2743;
	shl.b32 	%r2744, %r4003, 1;
	sub.s32 	%r4205, %r4067, %r2744;
	shl.b32 	%r2745, %r4004, 1;
	sub.s32 	%r4204, %r4068, %r2745;
	shl.b32 	%r2746, %r4005, 1;
	sub.s32 	%r4203, %r4069, %r2746;
	shl.b32 	%r2747, %r4006, 1;
	sub.s32 	%r4202, %r4070, %r2747;
	shl.b32 	%r2748, %r4007, 1;
	sub.s32 	%r4201, %r4071, %r2748;
	sub.s32 	%r2749, %r4000, %r4208;
	sub.s32 	%r2750, %r4001, %r4207;
	sub.s32 	%r2751, %r4002, %r4206;
	sub.s32 	%r2752, %r4003, %r4205;
	sub.s32 	%r2753, %r4004, %r4204;
	sub.s32 	%r2754, %r4005, %r4203;
	sub.s32 	%r2755, %r4006, %r4202;
	sub.s32 	%r2756, %r4007, %r4201;
	mul.wide.u32 	%rd8769, %r2749, %r4056;
	cvt.u32.u64 	%r2757, %rd8769;
	shr.u64 	%rd8770, %rd8769, 32;
	mul.wide.u32 	%rd8771, %r2750, %r4056;
	add.s64 	%rd8772, %rd8770, %rd8771;
	shr.u64 	%rd8773, %rd8772, 32;
	mul.wide.u32 	%rd8774, %r2751, %r4056;
	add.s64 	%rd8775, %rd8773, %rd8774;
	shr.u64 	%rd8776, %rd8775, 32;
	mul.wide.u32 	%rd8777, %r2752, %r4056;
	add.s64 	%rd8778, %rd8776, %rd8777;
	shr.u64 	%rd8779, %rd8778, 32;
	mul.wide.u32 	%rd8780, %r2753, %r4056;
	add.s64 	%rd8781, %rd8779, %rd8780;
	shr.u64 	%rd8782, %rd8781, 32;
	mul.wide.u32 	%rd8783, %r2754, %r4056;
	add.s64 	%rd8784, %rd8782, %rd8783;
	shr.u64 	%rd8785, %rd8784, 32;
	mul.wide.u32 	%rd8786, %r2755, %r4056;
	add.s64 	%rd8787, %rd8785, %rd8786;
	shr.u64 	%rd8788, %rd8787, 32;
	mul.wide.u32 	%rd8789, %r2756, %r4056;
	add.s64 	%rd8790, %rd8788, %rd8789;
	shr.u64 	%rd8791, %rd8790, 32;
	mul.wide.u32 	%rd8792, %r2749, %r4057;
	and.b64  	%rd8793, %rd8772, 4294967295;
	add.s64 	%rd8794, %rd8792, %rd8793;
	shr.u64 	%rd8795, %rd8794, 32;
	mul.wide.u32 	%rd8796, %r2750, %r4057;
	and.b64  	%rd8797, %rd8775, 4294967295;
	add.s64 	%rd8798, %rd8795, %rd8797;
	add.s64 	%rd8799, %rd8798, %rd8796;
	shr.u64 	%rd8800, %rd8799, 32;
	mul.wide.u32 	%rd8801, %r2751, %r4057;
	and.b64  	%rd8802, %rd8778, 4294967295;
	add.s64 	%rd8803, %rd8800, %rd8802;
	add.s64 	%rd8804, %rd8803, %rd8801;
	shr.u64 	%rd8805, %rd8804, 32;
	mul.wide.u32 	%rd8806, %r2752, %r4057;
	and.b64  	%rd8807, %rd8781, 4294967295;
	add.s64 	%rd8808, %rd8805, %rd8807;
	add.s64 	%rd8809, %rd8808, %rd8806;
	shr.u64 	%rd8810, %rd8809, 32;
	mul.wide.u32 	%rd8811, %r2753, %r4057;
	and.b64  	%rd8812, %rd8784, 4294967295;
	add.s64 	%rd8813, %rd8810, %rd8812;
	add.s64 	%rd8814, %rd8813, %rd8811;
	shr.u64 	%rd8815, %rd8814, 32;
	mul.wide.u32 	%rd8816, %r2754, %r4057;
	and.b64  	%rd8817, %rd8787, 4294967295;
	add.s64 	%rd8818, %rd8815, %rd8817;
	add.s64 	%rd8819, %rd8818, %rd8816;
	shr.u64 	%rd8820, %rd8819, 32;
	mul.wide.u32 	%rd8821, %r2755, %r4057;
	and.b64  	%rd8822, %rd8790, 4294967295;
	add.s64 	%rd8823, %rd8820, %rd8822;
	add.s64 	%rd8824, %rd8823, %rd8821;
	shr.u64 	%rd8825, %rd8824, 32;
	mul.wide.u32 	%rd8826, %r2756, %r4057;
	add.s64 	%rd8827, %rd8825, %rd8791;
	add.s64 	%rd8828, %rd8827, %rd8826;
	shr.u64 	%rd8829, %rd8828, 32;
	mul.wide.u32 	%rd8830, %r2749, %r4058;
	and.b64  	%rd8831, %rd8799, 4294967295;
	add.s64 	%rd8832, %rd8830, %rd8831;
	shr.u64 	%rd8833, %rd8832, 32;
	mul.wide.u32 	%rd8834, %r2750, %r4058;
	and.b64  	%rd8835, %rd8804, 4294967295;
	add.s64 	%rd8836, %rd8833, %rd8835;
	add.s64 	%rd8837, %rd8836, %rd8834;
	shr.u64 	%rd8838, %rd8837, 32;
	mul.wide.u32 	%rd8839, %r2751, %r4058;
	and.b64  	%rd8840, %rd8809, 4294967295;
	add.s64 	%rd8841, %rd8838, %rd8840;
	add.s64 	%rd8842, %rd8841, %rd8839;
	shr.u64 	%rd8843, %rd8842, 32;
	mul.wide.u32 	%rd8844, %r2752, %r4058;
	and.b64  	%rd8845, %rd8814, 4294967295;
	add.s64 	%rd8846, %rd8843, %rd8845;
	add.s64 	%rd8847, %rd8846, %rd8844;
	shr.u64 	%rd8848, %rd8847, 32;
	mul.wide.u32 	%rd8849, %r2753, %r4058;
	and.b64  	%rd8850, %rd8819, 4294967295;
	add.s64 	%rd8851, %rd8848, %rd8850;
	add.s64 	%rd8852, %rd8851, %rd8849;
	shr.u64 	%rd8853, %rd8852, 32;
	mul.wide.u32 	%rd8854, %r2754, %r4058;
	and.b64  	%rd8855, %rd8824, 4294967295;
	add.s64 	%rd8856, %rd8853, %rd8855;
	add.s64 	%rd8857, %rd8856, %rd8854;
	shr.u64 	%rd8858, %rd8857, 32;
	mul.wide.u32 	%rd8859, %r2755, %r4058;
	and.b64  	%rd8860, %rd8828, 4294967295;
	add.s64 	%rd8861, %rd8858, %rd8860;
	add.s64 	%rd8862, %rd8861, %rd8859;
	shr.u64 	%rd8863, %rd8862, 32;
	mul.wide.u32 	%rd8864, %r2756, %r4058;
	add.s64 	%rd8865, %rd8863, %rd8829;
	add.s64 	%rd8866, %rd8865, %rd8864;
	shr.u64 	%rd8867, %rd8866, 32;
	mul.wide.u32 	%rd8868, %r2749, %r4059;
	and.b64  	%rd8869, %rd8837, 4294967295;
	add.s64 	%rd8870, %rd8868, %rd8869;
	shr.u64 	%rd8871, %rd8870, 32;
	mul.wide.u32 	%rd8872, %r2750, %r4059;
	and.b64  	%rd8873, %rd8842, 4294967295;
	add.s64 	%rd8874, %rd8871, %rd8873;
	add.s64 	%rd8875, %rd8874, %rd8872;
	shr.u64 	%rd8876, %rd8875, 32;
	mul.wide.u32 	%rd8877, %r2751, %r4059;
	and.b64  	%rd8878, %rd8847, 4294967295;
	add.s64 	%rd8879, %rd8876, %rd8878;
	add.s64 	%rd8880, %rd8879, %rd8877;
	shr.u64 	%rd8881, %rd8880, 32;
	mul.wide.u32 	%rd8882, %r2752, %r4059;
	and.b64  	%rd8883, %rd8852, 4294967295;
	add.s64 	%rd8884, %rd8881, %rd8883;
	add.s64 	%rd8885, %rd8884, %rd8882;
	shr.u64 	%rd8886, %rd8885, 32;
	mul.wide.u32 	%rd8887, %r2753, %r4059;
	and.b64  	%rd8888, %rd8857, 4294967295;
	add.s64 	%rd8889, %rd8886, %rd8888;
	add.s64 	%rd8890, %rd8889, %rd8887;
	shr.u64 	%rd8891, %rd8890, 32;
	mul.wide.u32 	%rd8892, %r2754, %r4059;
	and.b64  	%rd8893, %rd8862, 4294967295;
	add.s64 	%rd8894, %rd8891, %rd8893;
	add.s64 	%rd8895, %rd8894, %rd8892;
	shr.u64 	%rd8896, %rd8895, 32;
	mul.wide.u32 	%rd8897, %r2755, %r4059;
	and.b64  	%rd8898, %rd8866, 4294967295;
	add.s64 	%rd8899, %rd8896, %rd8898;
	add.s64 	%rd8900, %rd8899, %rd8897;
	shr.u64 	%rd8901, %rd8900, 32;
	mul.wide.u32 	%rd8902, %r2756, %r4059;
	add.s64 	%rd8903, %rd8901, %rd8867;
	add.s64 	%rd8904, %rd8903, %rd8902;
	shr.u64 	%rd8905, %rd8904, 32;
	mul.wide.u32 	%rd8906, %r2749, %r4060;
	and.b64  	%rd8907, %rd8875, 4294967295;
	add.s64 	%rd8908, %rd8906, %rd8907;
	shr.u64 	%rd8909, %rd8908, 32;
	mul.wide.u32 	%rd8910, %r2750, %r4060;
	and.b64  	%rd8911, %rd8880, 4294967295;
	add.s64 	%rd8912, %rd8909, %rd8911;
	add.s64 	%rd8913, %rd8912, %rd8910;
	shr.u64 	%rd8914, %rd8913, 32;
	mul.wide.u32 	%rd8915, %r2751, %r4060;
	and.b64  	%rd8916, %rd8885, 4294967295;
	add.s64 	%rd8917, %rd8914, %rd8916;
	add.s64 	%rd8918, %rd8917, %rd8915;
	shr.u64 	%rd8919, %rd8918, 32;
	mul.wide.u32 	%rd8920, %r2752, %r4060;
	and.b64  	%rd8921, %rd8890, 4294967295;
	add.s64 	%rd8922, %rd8919, %rd8921;
	add.s64 	%rd8923, %rd8922, %rd8920;
	shr.u64 	%rd8924, %rd8923, 32;
	mul.wide.u32 	%rd8925, %r2753, %r4060;
	and.b64  	%rd8926, %rd8895, 4294967295;
	add.s64 	%rd8927, %rd8924, %rd8926;
	add.s64 	%rd8928, %rd8927, %rd8925;
	shr.u64 	%rd8929, %rd8928, 32;
	mul.wide.u32 	%rd8930, %r2754, %r4060;
	and.b64  	%rd8931, %rd8900, 4294967295;
	add.s64 	%rd8932, %rd8929, %rd8931;
	add.s64 	%rd8933, %rd8932, %rd8930;
	shr.u64 	%rd8934, %rd8933, 32;
	mul.wide.u32 	%rd8935, %r2755, %r4060;
	and.b64  	%rd8936, %rd8904, 4294967295;
	add.s64 	%rd8937, %rd8934, %rd8936;
	add.s64 	%rd8938, %rd8937, %rd8935;
	shr.u64 	%rd8939, %rd8938, 32;
	mul.wide.u32 	%rd8940, %r2756, %r4060;
	add.s64 	%rd8941, %rd8939, %rd8905;
	add.s64 	%rd8942, %rd8941, %rd8940;
	shr.u64 	%rd8943, %rd8942, 32;
	mul.wide.u32 	%rd8944, %r2749, %r4061;
	and.b64  	%rd8945, %rd8913, 4294967295;
	add.s64 	%rd8946, %rd8944, %rd8945;
	shr.u64 	%rd8947, %rd8946, 32;
	mul.wide.u32 	%rd8948, %r2750, %r4061;
	and.b64  	%rd8949, %rd8918, 4294967295;
	add.s64 	%rd8950, %rd8947, %rd8949;
	add.s64 	%rd8951, %rd8950, %rd8948;
	shr.u64 	%rd8952, %rd8951, 32;
	mul.wide.u32 	%rd8953, %r2751, %r4061;
	and.b64  	%rd8954, %rd8923, 4294967295;
	add.s64 	%rd8955, %rd8952, %rd8954;
	add.s64 	%rd8956, %rd8955, %rd8953;
	shr.u64 	%rd8957, %rd8956, 32;
	mul.wide.u32 	%rd8958, %r2752, %r4061;
	and.b64  	%rd8959, %rd8928, 4294967295;
	add.s64 	%rd8960, %rd8957, %rd8959;
	add.s64 	%rd8961, %rd8960, %rd8958;
	shr.u64 	%rd8962, %rd8961, 32;
	mul.wide.u32 	%rd8963, %r2753, %r4061;
	and.b64  	%rd8964, %rd8933, 4294967295;
	add.s64 	%rd8965, %rd8962, %rd8964;
	add.s64 	%rd8966, %rd8965, %rd8963;
	shr.u64 	%rd8967, %rd8966, 32;
	mul.wide.u32 	%rd8968, %r2754, %r4061;
	and.b64  	%rd8969, %rd8938, 4294967295;
	add.s64 	%rd8970, %rd8967, %rd8969;
	add.s64 	%rd8971, %rd8970, %rd8968;
	shr.u64 	%rd8972, %rd8971, 32;
	mul.wide.u32 	%rd8973, %r2755, %r4061;
	and.b64  	%rd8974, %rd8942, 4294967295;
	add.s64 	%rd8975, %rd8972, %rd8974;
	add.s64 	%rd8976, %rd8975, %rd8973;
	shr.u64 	%rd8977, %rd8976, 32;
	mul.wide.u32 	%rd8978, %r2756, %r4061;
	add.s64 	%rd8979, %rd8977, %rd8943;
	add.s64 	%rd8980, %rd8979, %rd8978;
	shr.u64 	%rd8981, %rd8980, 32;
	mul.wide.u32 	%rd8982, %r2749, %r4062;
	and.b64  	%rd8983, %rd8951, 4294967295;
	add.s64 	%rd8984, %rd8982, %rd8983;
	shr.u64 	%rd8985, %rd8984, 32;
	mul.wide.u32 	%rd8986, %r2750, %r4062;
	and.b64  	%rd8987, %rd8956, 4294967295;
	add.s64 	%rd8988, %rd8985, %rd8987;
	add.s64 	%rd8989, %rd8988, %rd8986;
	shr.u64 	%rd8990, %rd8989, 32;
	mul.wide.u32 	%rd8991, %r2751, %r4062;
	and.b64  	%rd8992, %rd8961, 4294967295;
	add.s64 	%rd8993, %rd8990, %rd8992;
	add.s64 	%rd8994, %rd8993, %rd8991;
	shr.u64 	%rd8995, %rd8994, 32;
	mul.wide.u32 	%rd8996, %r2752, %r4062;
	and.b64  	%rd8997, %rd8966, 4294967295;
	add.s64 	%rd8998, %rd8995, %rd8997;
	add.s64 	%rd8999, %rd8998, %rd8996;
	shr.u64 	%rd9000, %rd8999, 32;
	mul.wide.u32 	%rd9001, %r2753, %r4062;
	and.b64  	%rd9002, %rd8971, 4294967295;
	add.s64 	%rd9003, %rd9000, %rd9002;
	add.s64 	%rd9004, %rd9003, %rd9001;
	shr.u64 	%rd9005, %rd9004, 32;
	mul.wide.u32 	%rd9006, %r2754, %r4062;
	and.b64  	%rd9007, %rd8976, 4294967295;
	add.s64 	%rd9008, %rd9005, %rd9007;
	add.s64 	%rd9009, %rd9008, %rd9006;
	shr.u64 	%rd9010, %rd9009, 32;
	mul.wide.u32 	%rd9011, %r2755, %r4062;
	and.b64  	%rd9012, %rd8980, 4294967295;
	add.s64 	%rd9013, %rd9010, %rd9012;
	add.s64 	%rd9014, %rd9013, %rd9011;
	shr.u64 	%rd9015, %rd9014, 32;
	mul.wide.u32 	%rd9016, %r2756, %r4062;
	add.s64 	%rd9017, %rd9015, %rd8981;
	add.s64 	%rd9018, %rd9017, %rd9016;
	shr.u64 	%rd9019, %rd9018, 32;
	mul.wide.u32 	%rd9020, %r2749, %r4063;
	and.b64  	%rd9021, %rd8989, 4294967295;
	add.s64 	%rd9022, %rd9020, %rd9021;
	shr.u64 	%rd9023, %rd9022, 32;
	mul.wide.u32 	%rd9024, %r2750, %r4063;
	and.b64  	%rd9025, %rd8994, 4294967295;
	add.s64 	%rd9026, %rd9023, %rd9025;
	add.s64 	%rd9027, %rd9026, %rd9024;
	shr.u64 	%rd9028, %rd9027, 32;
	mul.wide.u32 	%rd9029, %r2751, %r4063;
	and.b64  	%rd9030, %rd8999, 4294967295;
	add.s64 	%rd9031, %rd9028, %rd9030;
	add.s64 	%rd9032, %rd9031, %rd9029;
	shr.u64 	%rd9033, %rd9032, 32;
	mul.wide.u32 	%rd9034, %r2752, %r4063;
	and.b64  	%rd9035, %rd9004, 4294967295;
	add.s64 	%rd9036, %rd9033, %rd9035;
	add.s64 	%rd9037, %rd9036, %rd9034;
	shr.u64 	%rd9038, %rd9037, 32;
	mul.wide.u32 	%rd9039, %r2753, %r4063;
	and.b64  	%rd9040, %rd9009, 4294967295;
	add.s64 	%rd9041, %rd9038, %rd9040;
	add.s64 	%rd9042, %rd9041, %rd9039;
	shr.u64 	%rd9043, %rd9042, 32;
	mul.wide.u32 	%rd9044, %r2754, %r4063;
	and.b64  	%rd9045, %rd9014, 4294967295;
	add.s64 	%rd9046, %rd9043, %rd9045;
	add.s64 	%rd9047, %rd9046, %rd9044;
	shr.u64 	%rd9048, %rd9047, 32;
	mul.wide.u32 	%rd9049, %r2755, %r4063;
	and.b64  	%rd9050, %rd9018, 4294967295;
	add.s64 	%rd9051, %rd9048, %rd9050;
	add.s64 	%rd9052, %rd9051, %rd9049;
	shr.u64 	%rd9053, %rd9052, 32;
	mul.wide.u32 	%rd9054, %r2756, %r4063;
	add.s64 	%rd9055, %rd9053, %rd9019;
	add.s64 	%rd9056, %rd9055, %rd9054;
	{ .reg .b32 tmp; mov.b64 {tmp, %r2758}, %rd9056; }
	mul.lo.s32 	%r2760, %r2710, %r2757;
	mul.wide.u32 	%rd9057, %r685, %r2760;
	and.b64  	%rd9058, %rd8769, 4294967295;
	add.s64 	%rd9059, %rd9057, %rd9058;
	shr.u64 	%rd9060, %rd9059, 32;
	mul.wide.u32 	%rd9061, %r684, %r2760;
	and.b64  	%rd9062, %rd8794, 4294967295;
	add.s64 	%rd9063, %rd9060, %rd9062;
	add.s64 	%rd9064, %rd9063, %rd9061;
	cvt.u32.u64 	%r2761, %rd9064;
	shr.u64 	%rd9065, %rd9064, 32;
	mul.wide.u32 	%rd9066, %r683, %r2760;
	and.b64  	%rd9067, %rd8832, 4294967295;
	add.s64 	%rd9068, %rd9065, %rd9067;
	add.s64 	%rd9069, %rd9068, %rd9066;
	shr.u64 	%rd9070, %rd9069, 32;
	mul.wide.u32 	%rd9071, %r682, %r2760;
	and.b64  	%rd9072, %rd8870, 4294967295;
	add.s64 	%rd9073, %rd9070, %rd9072;
	add.s64 	%rd9074, %rd9073, %rd9071;
	shr.u64 	%rd9075, %rd9074, 32;
	mul.wide.u32 	%rd9076, %r681, %r2760;
	and.b64  	%rd9077, %rd8908, 4294967295;
	add.s64 	%rd9078, %rd9075, %rd9077;
	add.s64 	%rd9079, %rd9078, %rd9076;
	shr.u64 	%rd9080, %rd9079, 32;
	mul.wide.u32 	%rd9081, %r680, %r2760;
	and.b64  	%rd9082, %rd8946, 4294967295;
	add.s64 	%rd9083, %rd9080, %rd9082;
	add.s64 	%rd9084, %rd9083, %rd9081;
	shr.u64 	%rd9085, %rd9084, 32;
	mul.wide.u32 	%rd9086, %r679, %r2760;
	and.b64  	%rd9087, %rd8984, 4294967295;
	add.s64 	%rd9088, %rd9085, %rd9087;
	add.s64 	%rd9089, %rd9088, %rd9086;
	shr.u64 	%rd9090, %rd9089, 32;
	mul.wide.u32 	%rd9091, %r678, %r2760;
	and.b64  	%rd9092, %rd9022, 4294967295;
	add.s64 	%rd9093, %rd9090, %rd9092;
	add.s64 	%rd9094, %rd9093, %rd9091;
	shr.u64 	%rd9095, %rd9094, 32;
	and.b64  	%rd9096, %rd9027, 4294967295;
	add.s64 	%rd9097, %rd9095, %rd9096;
	shr.u64 	%rd9098, %rd9097, 32;
	and.b64  	%rd9099, %rd9032, 4294967295;
	add.s64 	%rd9100, %rd9098, %rd9099;
	shr.u64 	%rd9101, %rd9100, 32;
	and.b64  	%rd9102, %rd9037, 4294967295;
	add.s64 	%rd9103, %rd9101, %rd9102;
	shr.u64 	%rd9104, %rd9103, 32;
	and.b64  	%rd9105, %rd9042, 4294967295;
	add.s64 	%rd9106, %rd9104, %rd9105;
	shr.u64 	%rd9107, %rd9106, 32;
	and.b64  	%rd9108, %rd9047, 4294967295;
	add.s64 	%rd9109, %rd9107, %rd9108;
	shr.u64 	%rd9110, %rd9109, 32;
	and.b64  	%rd9111, %rd9052, 4294967295;
	add.s64 	%rd9112, %rd9110, %rd9111;
	shr.u64 	%rd9113, %rd9112, 32;
	and.b64  	%rd9114, %rd9056, 4294967295;
	add.s64 	%rd9115, %rd9113, %rd9114;
	{ .reg .b32 tmp; mov.b64 {tmp, %r2762}, %rd9115; }
	add.s32 	%r2763, %r2758, %r2762;
	mul.lo.s32 	%r2764, %r2710, %r2761;
	mul.wide.u32 	%rd9116, %r685, %r2764;
	and.b64  	%rd9117, %rd9064, 4294967295;
	add.s64 	%rd9118, %rd9116, %rd9117;
	shr.u64 	%rd9119, %rd9118, 32;
	mul.wide.u32 	%rd9120, %r684, %r2764;
	and.b64  	%rd9121, %rd9069, 4294967295;
	add.s64 	%rd9122, %rd9119, %rd9121;
	add.s64 	%rd9123, %rd9122, %rd9120;
	cvt.u32.u64 	%r2765, %rd9123;
	shr.u64 	%rd9124, %rd9123, 32;
	mul.wide.u32 	%rd9125, %r683, %r2764;
	and.b64  	%rd9126, %rd9074, 4294967295;
	add.s64 	%rd9127, %rd9124, %rd9126;
	add.s64 	%rd9128, %rd9127, %rd9125;
	shr.u64 	%rd9129, %rd9128, 32;
	mul.wide.u32 	%rd9130, %r682, %r2764;
	and.b64  	%rd9131, %rd9079, 4294967295;
	add.s64 	%rd9132, %rd9129, %rd9131;
	add.s64 	%rd9133, %rd9132, %rd9130;
	shr.u64 	%rd9134, %rd9133, 32;
	mul.wide.u32 	%rd9135, %r681, %r2764;
	and.b64  	%rd9136, %rd9084, 4294967295;
	add.s64 	%rd9137, %rd9134, %rd9136;
	add.s64 	%rd9138, %rd9137, %rd9135;
	shr.u64 	%rd9139, %rd9138, 32;
	mul.wide.u32 	%rd9140, %r680, %r2764;
	and.b64  	%rd9141, %rd9089, 4294967295;
	add.s64 	%rd9142, %rd9139, %rd9141;
	add.s64 	%rd9143, %rd9142, %rd9140;
	shr.u64 	%rd9144, %rd9143, 32;
	mul.wide.u32 	%rd9145, %r679, %r2764;
	and.b64  	%rd9146, %rd9094, 4294967295;
	add.s64 	%rd9147, %rd9144, %rd9146;
	add.s64 	%rd9148, %rd9147, %rd9145;
	shr.u64 	%rd9149, %rd9148, 32;
	mul.wide.u32 	%rd9150, %r678, %r2764;
	and.b64  	%rd9151, %rd9097, 4294967295;
	add.s64 	%rd9152, %rd9149, %rd9151;
	add.s64 	%rd9153, %rd9152, %rd9150;
	shr.u64 	%rd9154, %rd9153, 32;
	and.b64  	%rd9155, %rd9100, 4294967295;
	add.s64 	%rd9156, %rd9154, %rd9155;
	shr.u64 	%rd9157, %rd9156, 32;
	and.b64  	%rd9158, %rd9103, 4294967295;
	add.s64 	%rd9159, %rd9157, %rd9158;
	shr.u64 	%rd9160, %rd9159, 32;
	and.b64  	%rd9161, %rd9106, 4294967295;
	add.s64 	%rd9162, %rd9160, %rd9161;
	shr.u64 	%rd9163, %rd9162, 32;
	and.b64  	%rd9164, %rd9109, 4294967295;
	add.s64 	%rd9165, %rd9163, %rd9164;
	shr.u64 	%rd9166, %rd9165, 32;
	and.b64  	%rd9167, %rd9112, 4294967295;
	add.s64 	%rd9168, %rd9166, %rd9167;
	shr.u64 	%rd9169, %rd9168, 32;
	and.b64  	%rd9170, %rd9115, 4294967295;
	add.s64 	%rd9171, %rd9169, %rd9170;
	{ .reg .b32 tmp; mov.b64 {tmp, %r2766}, %rd9171; }
	add.s32 	%r2767, %r2763, %r2766;
	mul.lo.s32 	%r2768, %r2710, %r2765;
	mul.wide.u32 	%rd9172, %r685, %r2768;
	and.b64  	%rd9173, %rd9123, 4294967295;
	add.s64 	%rd9174, %rd9172, %rd9173;
	shr.u64 	%rd9175, %rd9174, 32;
	mul.wide.u32 	%rd9176, %r684, %r2768;
	and.b64  	%rd9177, %rd9128, 4294967295;
	add.s64 	%rd9178, %rd9175, %rd9177;
	add.s64 	%rd9179, %rd9178, %rd9176;
	cvt.u32.u64 	%r2769, %rd9179;
	shr.u64 	%rd9180, %rd9179, 32;
	mul.wide.u32 	%rd9181, %r683, %r2768;
	and.b64  	%rd9182, %rd9133, 4294967295;
	add.s64 	%rd9183, %rd9180, %rd9182;
	add.s64 	%rd9184, %rd9183, %rd9181;
	shr.u64 	%rd9185, %rd9184, 32;
	mul.wide.u32 	%rd9186, %r682, %r2768;
	and.b64  	%rd9187, %rd9138, 4294967295;
	add.s64 	%rd9188, %rd9185, %rd9187;
	add.s64 	%rd9189, %rd9188, %rd9186;
	shr.u64 	%rd9190, %rd9189, 32;
	mul.wide.u32 	%rd9191, %r681, %r2768;
	and.b64  	%rd9192, %rd9143, 4294967295;
	add.s64 	%rd9193, %rd9190, %rd9192;
	add.s64 	%rd9194, %rd9193, %rd9191;
	shr.u64 	%rd9195, %rd9194, 32;
	mul.wide.u32 	%rd9196, %r680, %r2768;
	and.b64  	%rd9197, %rd9148, 4294967295;
	add.s64 	%rd9198, %rd9195, %rd9197;
	add.s64 	%rd9199, %rd9198, %rd9196;
	shr.u64 	%rd9200, %rd9199, 32;
	mul.wide.u32 	%rd9201, %r679, %r2768;
	and.b64  	%rd9202, %rd9153, 4294967295;
	add.s64 	%rd9203, %rd9200, %rd9202;
	add.s64 	%rd9204, %rd9203, %rd9201;
	shr.u64 	%rd9205, %rd9204, 32;
	mul.wide.u32 	%rd9206, %r678, %r2768;
	and.b64  	%rd9207, %rd9156, 4294967295;
	add.s64 	%rd9208, %rd9205, %rd9207;
	add.s64 	%rd9209, %rd9208, %rd9206;
	shr.u64 	%rd9210, %rd9209, 32;
	and.b64  	%rd9211, %rd9159, 4294967295;
	add.s64 	%rd9212, %rd9210, %rd9211;
	shr.u64 	%rd9213, %rd9212, 32;
	and.b64  	%rd9214, %rd9162, 4294967295;
	add.s64 	%rd9215, %rd9213, %rd9214;
	shr.u64 	%rd9216, %rd9215, 32;
	and.b64  	%rd9217, %rd9165, 4294967295;
	add.s64 	%rd9218, %rd9216, %rd9217;
	shr.u64 	%rd9219, %rd9218, 32;
	and.b64  	%rd9220, %rd9168, 4294967295;
	add.s64 	%rd9221, %rd9219, %rd9220;
	shr.u64 	%rd9222, %rd9221, 32;
	and.b64  	%rd9223, %rd9171, 4294967295;
	add.s64 	%rd9224, %rd9222, %rd9223;
	{ .reg .b32 tmp; mov.b64 {tmp, %r2770}, %rd9224; }
	add.s32 	%r2771, %r2767, %r2770;
	mul.lo.s32 	%r2772, %r2710, %r2769;
	mul.wide.u32 	%rd9225, %r685, %r2772;
	and.b64  	%rd9226, %rd9179, 4294967295;
	add.s64 	%rd9227, %rd9225, %rd9226;
	shr.u64 	%rd9228, %rd9227, 32;
	mul.wide.u32 	%rd9229, %r684, %r2772;
	and.b64  	%rd9230, %rd9184, 4294967295;
	add.s64 	%rd9231, %rd9228, %rd9230;
	add.s64 	%rd9232, %rd9231, %rd9229;
	cvt.u32.u64 	%r2773, %rd9232;
	shr.u64 	%rd9233, %rd9232, 32;
	mul.wide.u32 	%rd9234, %r683, %r2772;
	and.b64  	%rd9235, %rd9189, 4294967295;
	add.s64 	%rd9236, %rd9233, %rd9235;
	add.s64 	%rd9237, %rd9236, %rd9234;
	shr.u64 	%rd9238, %rd9237, 32;
	mul.wide.u32 	%rd9239, %r682, %r2772;
	and.b64  	%rd9240, %rd9194, 4294967295;
	add.s64 	%rd9241, %rd9238, %rd9240;
	add.s64 	%rd9242, %rd9241, %rd9239;
	shr.u64 	%rd9243, %rd9242, 32;
	mul.wide.u32 	%rd9244, %r681, %r2772;
	and.b64  	%rd9245, %rd9199, 4294967295;
	add.s64 	%rd9246, %rd9243, %rd9245;
	add.s64 	%rd9247, %rd9246, %rd9244;
	shr.u64 	%rd9248, %rd9247, 32;
	mul.wide.u32 	%rd9249, %r680, %r2772;
	and.b64  	%rd9250, %rd9204, 4294967295;
	add.s64 	%rd9251, %rd9248, %rd9250;
	add.s64 	%rd9252, %rd9251, %rd9249;
	shr.u64 	%rd9253, %rd9252, 32;
	mul.wide.u32 	%rd9254, %r679, %r2772;
	and.b64  	%rd9255, %rd9209, 4294967295;
	add.s64 	%rd9256, %rd9253, %rd9255;
	add.s64 	%rd9257, %rd9256, %rd9254;
	shr.u64 	%rd9258, %rd9257, 32;
	mul.wide.u32 	%rd9259, %r678, %r2772;
	and.b64  	%rd9260, %rd9212, 4294967295;
	add.s64 	%rd9261, %rd9258, %rd9260;
	add.s64 	%rd9262, %rd9261, %rd9259;
	shr.u64 	%rd9263, %rd9262, 32;
	and.b64  	%rd9264, %rd9215, 4294967295;
	add.s64 	%rd9265, %rd9263, %rd9264;
	shr.u64 	%rd9266, %rd9265, 32;
	and.b64  	%rd9267, %rd9218, 4294967295;
	add.s64 	%rd9268, %rd9266, %rd9267;
	shr.u64 	%rd9269, %rd9268, 32;
	and.b64  	%rd9270, %rd9221, 4294967295;
	add.s64 	%rd9271, %rd9269, %rd9270;
	shr.u64 	%rd9272, %rd9271, 32;
	and.b64  	%rd9273, %rd9224, 4294967295;
	add.s64 	%rd9274, %rd9272, %rd9273;
	{ .reg .b32 tmp; mov.b64 {tmp, %r2774}, %rd9274; }
	add.s32 	%r2775, %r2771, %r2774;
	mul.lo.s32 	%r2776, %r2710, %r2773;
	mul.wide.u32 	%rd9275, %r685, %r2776;
	and.b64  	%rd9276, %rd9232, 4294967295;
	add.s64 	%rd9277, %rd9275, %rd9276;
	shr.u64 	%rd9278, %rd9277, 32;
	mul.wide.u32 	%rd9279, %r684, %r2776;
	and.b64  	%rd9280, %rd9237, 4294967295;
	add.s64 	%rd9281, %rd9278, %rd9280;
	add.s64 	%rd9282, %rd9281, %rd9279;
	cvt.u32.u64 	%r2777, %rd9282;
	shr.u64 	%rd9283, %rd9282, 32;
	mul.wide.u32 	%rd9284, %r683, %r2776;
	and.b64  	%rd9285, %rd9242, 4294967295;
	add.s64 	%rd9286, %rd9283, %rd9285;
	add.s64 	%rd9287, %rd9286, %rd9284;
	shr.u64 	%rd9288, %rd9287, 32;
	mul.wide.u32 	%rd9289, %r682, %r2776;
	and.b64  	%rd9290, %rd9247, 4294967295;
	add.s64 	%rd9291, %rd9288, %rd9290;
	add.s64 	%rd9292, %rd9291, %rd9289;
	shr.u64 	%rd9293, %rd9292, 32;
	mul.wide.u32 	%rd9294, %r681, %r2776;
	and.b64  	%rd9295, %rd9252, 4294967295;
	add.s64 	%rd9296, %rd9293, %rd9295;
	add.s64 	%rd9297, %rd9296, %rd9294;
	shr.u64 	%rd9298, %rd9297, 32;
	mul.wide.u32 	%rd9299, %r680, %r2776;
	and.b64  	%rd9300, %rd9257, 4294967295;
	add.s64 	%rd9301, %rd9298, %rd9300;
	add.s64 	%rd9302, %rd9301, %rd9299;
	shr.u64 	%rd9303, %rd9302, 32;
	mul.wide.u32 	%rd9304, %r679, %r2776;
	and.b64  	%rd9305, %rd9262, 4294967295;
	add.s64 	%rd9306, %rd9303, %rd9305;
	add.s64 	%rd9307, %rd9306, %rd9304;
	shr.u64 	%rd9308, %rd9307, 32;
	mul.wide.u32 	%rd9309, %r678, %r2776;
	and.b64  	%rd9310, %rd9265, 4294967295;
	add.s64 	%rd9311, %rd9308, %rd9310;
	add.s64 	%rd9312, %rd9311, %rd9309;
	shr.u64 	%rd9313, %rd9312, 32;
	and.b64  	%rd9314, %rd9268, 4294967295;
	add.s64 	%rd9315, %rd9313, %rd9314;
	shr.u64 	%rd9316, %rd9315, 32;
	and.b64  	%rd9317, %rd9271, 4294967295;
	add.s64 	%rd9318, %rd9316, %rd9317;
	shr.u64 	%rd9319, %rd9318, 32;
	and.b64  	%rd9320, %rd9274, 4294967295;
	add.s64 	%rd9321, %rd9319, %rd9320;
	{ .reg .b32 tmp; mov.b64 {tmp, %r2778}, %rd9321; }
	add.s32 	%r2779, %r2775, %r2778;
	mul.lo.s32 	%r2780, %r2710, %r2777;
	mul.wide.u32 	%rd9322, %r685, %r2780;
	and.b64  	%rd9323, %rd9282, 4294967295;
	add.s64 	%rd9324, %rd9322, %rd9323;
	shr.u64 	%rd9325, %rd9324, 32;
	mul.wide.u32 	%rd9326, %r684, %r2780;
	and.b64  	%rd9327, %rd9287, 4294967295;
	add.s64 	%rd9328, %rd9325, %rd9327;
	add.s64 	%rd9329, %rd9328, %rd9326;
	cvt.u32.u64 	%r2781, %rd9329;
	shr.u64 	%rd9330, %rd9329, 32;
	mul.wide.u32 	%rd9331, %r683, %r2780;
	and.b64  	%rd9332, %rd9292, 4294967295;
	add.s64 	%rd9333, %rd9330, %rd9332;
	add.s64 	%rd9334, %rd9333, %rd9331;
	shr.u64 	%rd9335, %rd9334, 32;
	mul.wide.u32 	%rd9336, %r682, %r2780;
	and.b64  	%rd9337, %rd9297, 4294967295;
	add.s64 	%rd9338, %rd9335, %rd9337;
	add.s64 	%rd9339, %rd9338, %rd9336;
	shr.u64 	%rd9340, %rd9339, 32;
	mul.wide.u32 	%rd9341, %r681, %r2780;
	and.b64  	%rd9342, %rd9302, 4294967295;
	add.s64 	%rd9343, %rd9340, %rd9342;
	add.s64 	%rd9344, %rd9343, %rd9341;
	shr.u64 	%rd9345, %rd9344, 32;
	mul.wide.u32 	%rd9346, %r680, %r2780;
	and.b64  	%rd9347, %rd9307, 4294967295;
	add.s64 	%rd9348, %rd9345, %rd9347;
	add.s64 	%rd9349, %rd9348, %rd9346;
	shr.u64 	%rd9350, %rd9349, 32;
	mul.wide.u32 	%rd9351, %r679, %r2780;
	and.b64  	%rd9352, %rd9312, 4294967295;
	add.s64 	%rd9353, %rd9350, %rd9352;
	add.s64 	%rd9354, %rd9353, %rd9351;
	shr.u64 	%rd9355, %rd9354, 32;
	mul.wide.u32 	%rd9356, %r678, %r2780;
	and.b64  	%rd9357, %rd9315, 4294967295;
	add.s64 	%rd9358, %rd9355, %rd9357;
	add.s64 	%rd9359, %rd9358, %rd9356;
	shr.u64 	%rd9360, %rd9359, 32;
	and.b64  	%rd9361, %rd9318, 4294967295;
	add.s64 	%rd9362, %rd9360, %rd9361;
	shr.u64 	%rd9363, %rd9362, 32;
	and.b64  	%rd9364, %rd9321, 4294967295;
	add.s64 	%rd9365, %rd9363, %rd9364;
	{ .reg .b32 tmp; mov.b64 {tmp, %r2782}, %rd9365; }
	add.s32 	%r2783, %r2779, %r2782;
	mul.lo.s32 	%r2784, %r2710, %r2781;
	mul.wide.u32 	%rd9366, %r685, %r2784;
	and.b64  	%rd9367, %rd9329, 4294967295;
	add.s64 	%rd9368, %rd9366, %rd9367;
	shr.u64 	%rd9369, %rd9368, 32;
	mul.wide.u32 	%rd9370, %r684, %r2784;
	and.b64  	%rd9371, %rd9334, 4294967295;
	add.s64 	%rd9372, %rd9369, %rd9371;
	add.s64 	%rd9373, %rd9372, %rd9370;
	cvt.u32.u64 	%r2785, %rd9373;
	shr.u64 	%rd9374, %rd9373, 32;
	mul.wide.u32 	%rd9375, %r683, %r2784;
	and.b64  	%rd9376, %rd9339, 4294967295;
	add.s64 	%rd9377, %rd9374, %rd9376;
	add.s64 	%rd9378, %rd9377, %rd9375;
	shr.u64 	%rd9379, %rd9378, 32;
	mul.wide.u32 	%rd9380, %r682, %r2784;
	and.b64  	%rd9381, %rd9344, 4294967295;
	add.s64 	%rd9382, %rd9379, %rd9381;
	add.s64 	%rd9383, %rd9382, %rd9380;
	shr.u64 	%rd9384, %rd9383, 32;
	mul.wide.u32 	%rd9385, %r681, %r2784;
	and.b64  	%rd9386, %rd9349, 4294967295;
	add.s64 	%rd9387, %rd9384, %rd9386;
	add.s64 	%rd9388, %rd9387, %rd9385;
	shr.u64 	%rd9389, %rd9388, 32;
	mul.wide.u32 	%rd9390, %r680, %r2784;
	and.b64  	%rd9391, %rd9354, 4294967295;
	add.s64 	%rd9392, %rd9389, %rd9391;
	add.s64 	%rd9393, %rd9392, %rd9390;
	shr.u64 	%rd9394, %rd9393, 32;
	mul.wide.u32 	%rd9395, %r679, %r2784;
	and.b64  	%rd9396, %rd9359, 4294967295;
	add.s64 	%rd9397, %rd9394, %rd9396;
	add.s64 	%rd9398, %rd9397, %rd9395;
	shr.u64 	%rd9399, %rd9398, 32;
	mul.wide.u32 	%rd9400, %r678, %r2784;
	and.b64  	%rd9401, %rd9362, 4294967295;
	add.s64 	%rd9402, %rd9399, %rd9401;
	add.s64 	%rd9403, %rd9402, %rd9400;
	shr.u64 	%rd9404, %rd9403, 32;
	and.b64  	%rd9405, %rd9365, 4294967295;
	add.s64 	%rd9406, %rd9404, %rd9405;
	{ .reg .b32 tmp; mov.b64 {tmp, %r2786}, %rd9406; }
	add.s32 	%r2787, %r2783, %r2786;
	mul.lo.s32 	%r2788, %r2710, %r2785;
	mul.wide.u32 	%rd9407, %r685, %r2788;
	and.b64  	%rd9408, %rd9373, 4294967295;
	add.s64 	%rd9409, %rd9407, %rd9408;
	shr.u64 	%rd9410, %rd9409, 32;
	mul.wide.u32 	%rd9411, %r684, %r2788;
	and.b64  	%rd9412, %rd9378, 4294967295;
	add.s64 	%rd9413, %rd9410, %rd9412;
	add.s64 	%rd9414, %rd9413, %rd9411;
	cvt.u32.u64 	%r4079, %rd9414;
	shr.u64 	%rd9415, %rd9414, 32;
	mul.wide.u32 	%rd9416, %r683, %r2788;
	and.b64  	%rd9417, %rd9383, 4294967295;
	add.s64 	%rd9418, %rd9415, %rd9417;
	add.s64 	%rd9419, %rd9418, %rd9416;
	cvt.u32.u64 	%r4078, %rd9419;
	shr.u64 	%rd9420, %rd9419, 32;
	mul.wide.u32 	%rd9421, %r682, %r2788;
	and.b64  	%rd9422, %rd9388, 4294967295;
	add.s64 	%rd9423, %rd9420, %rd9422;
	add.s64 	%rd9424, %rd9423, %rd9421;
	cvt.u32.u64 	%r4077, %rd9424;
	shr.u64 	%rd9425, %rd9424, 32;
	mul.wide.u32 	%rd9426, %r681, %r2788;
	and.b64  	%rd9427, %rd9393, 4294967295;
	add.s64 	%rd9428, %rd9425, %rd9427;
	add.s64 	%rd9429, %rd9428, %rd9426;
	cvt.u32.u64 	%r4076, %rd9429;
	shr.u64 	%rd9430, %rd9429, 32;
	mul.wide.u32 	%rd9431, %r680, %r2788;
	and.b64  	%rd9432, %rd9398, 4294967295;
	add.s64 	%rd9433, %rd9430, %rd9432;
	add.s64 	%rd9434, %rd9433, %rd9431;
	cvt.u32.u64 	%r4075, %rd9434;
	shr.u64 	%rd9435, %rd9434, 32;
	mul.wide.u32 	%rd9436, %r679, %r2788;
	and.b64  	%rd9437, %rd9403, 4294967295;
	add.s64 	%rd9438, %rd9435, %rd9437;
	add.s64 	%rd9439, %rd9438, %rd9436;
	cvt.u32.u64 	%r4074, %rd9439;
	shr.u64 	%rd9440, %rd9439, 32;
	mul.wide.u32 	%rd9441, %r678, %r2788;
	and.b64  	%rd9442, %rd9406, 4294967295;
	add.s64 	%rd9443, %rd9440, %rd9442;
	add.s64 	%rd9444, %rd9443, %rd9441;
	cvt.u32.u64 	%r4073, %rd9444;
	{ .reg .b32 tmp; mov.b64 {tmp, %r2789}, %rd9444; }
	add.s32 	%r4072, %r2787, %r2789;
	setp.gt.u32 	%p393, %r4072, %r678;
	@%p393 bra 	$L__BB0_348;
	setp.lt.u32 	%p394, %r4072, %r678;
	@%p394 bra 	$L__BB0_349;
	setp.lt.u32 	%p395, %r679, %r4073;
	@%p395 bra 	$L__BB0_348;
	setp.gt.u32 	%p396, %r679, %r4073;
	@%p396 bra 	$L__BB0_349;
	setp.lt.u32 	%p397, %r680, %r4074;
	@%p397 bra 	$L__BB0_348;
	setp.gt.u32 	%p398, %r680, %r4074;
	@%p398 bra 	$L__BB0_349;
	setp.lt.u32 	%p399, %r681, %r4075;
	@%p399 bra 	$L__BB0_348;
	setp.gt.u32 	%p400, %r681, %r4075;
	@%p400 bra 	$L__BB0_349;
	setp.lt.u32 	%p401, %r682, %r4076;
	@%p401 bra 	$L__BB0_348;
	setp.gt.u32 	%p402, %r682, %r4076;
	@%p402 bra 	$L__BB0_349;
	setp.lt.u32 	%p403, %r683, %r4077;
	@%p403 bra 	$L__BB0_348;
	setp.gt.u32 	%p404, %r683, %r4077;
	@%p404 bra 	$L__BB0_349;
	setp.lt.u32 	%p405, %r684, %r4078;
	@%p405 bra 	$L__BB0_348;
	setp.gt.u32 	%p406, %r684, %r4078;
	setp.gt.u32 	%p407, %r685, %r4079;
	or.pred  	%p408, %p406, %p407;
	@%p408 bra 	$L__BB0_349;
$L__BB0_348:
	sub.s32 	%r4079, %r4079, %r685;
	sub.s32 	%r4078, %r4078, %r684;
	sub.s32 	%r4077, %r4077, %r683;
	sub.s32 	%r4076, %r4076, %r682;
	sub.s32 	%r4075, %r4075, %r681;
	sub.s32 	%r4074, %r4074, %r680;
	sub.s32 	%r4073, %r4073, %r679;
	sub.s32 	%r4072, %r4072, %r678;
$L__BB0_349:
	ld.const.u32 	%r752, [P_CONST+20];
	ld.const.u32 	%r753, [P_CONST+16];
	ld.const.u32 	%r754, [P_CONST+12];
	ld.const.u32 	%r755, [P_CONST+8];
	ld.const.u32 	%r756, [P_CONST+4];
	ld.const.u32 	%r757, [P_CONST];
	sub.s32 	%r4200, %r4079, %r4032;
	sub.s32 	%r4199, %r4078, %r4033;
	sub.s32 	%r4198, %r4077, %r4034;
	sub.s32 	%r4197, %r4076, %r4035;
	sub.s32 	%r4196, %r4075, %r4036;
	sub.s32 	%r4195, %r4074, %r4037;
	sub.s32 	%r4194, %r4073, %r4038;
	sub.s32 	%r4193, %r4072, %r4039;
	mul.wide.u32 	%rd9445, %r109, %r117;
	cvt.u32.u64 	%r2790, %rd9445;
	shr.u64 	%rd9446, %rd9445, 32;
	mul.wide.u32 	%rd9447, %r108, %r117;
	add.s64 	%rd9448, %rd9446, %rd9447;
	shr.u64 	%rd9449, %rd9448, 32;
	mul.wide.u32 	%rd9450, %r107, %r117;
	add.s64 	%rd9451, %rd9449, %rd9450;
	shr.u64 	%rd9452, %rd9451, 32;
	mul.wide.u32 	%rd9453, %r106, %r117;
	add.s64 	%rd9454, %rd9452, %rd9453;
	shr.u64 	%rd9455, %rd9454, 32;
	mul.wide.u32 	%rd9456, %r105, %r117;
	add.s64 	%rd9457, %rd9455, %rd9456;
	shr.u64 	%rd9458, %rd9457, 32;
	mul.wide.u32 	%rd9459, %r104, %r117;
	add.s64 	%rd9460, %rd9458, %rd9459;
	shr.u64 	%rd9461, %rd9460, 32;
	mul.wide.u32 	%rd9462, %r103, %r117;
	add.s64 	%rd9463, %rd9461, %rd9462;
	shr.u64 	%rd9464, %rd9463, 32;
	mul.wide.u32 	%rd9465, %r102, %r117;
	add.s64 	%rd9466, %rd9464, %rd9465;
	shr.u64 	%rd9467, %rd9466, 32;
	mul.wide.u32 	%rd9468, %r109, %r116;
	and.b64  	%rd9469, %rd9448, 4294967295;
	add.s64 	%rd9470, %rd9468, %rd9469;
	shr.u64 	%rd9471, %rd9470, 32;
	mul.wide.u32 	%rd9472, %r108, %r116;
	and.b64  	%rd9473, %rd9451, 4294967295;
	add.s64 	%rd9474, %rd9471, %rd9473;
	add.s64 	%rd9475, %rd9474, %rd9472;
	shr.u64 	%rd9476, %rd9475, 32;
	mul.wide.u32 	%rd9477, %r107, %r116;
	and.b64  	%rd9478, %rd9454, 4294967295;
	add.s64 	%rd9479, %rd9476, %rd9478;
	add.s64 	%rd9480, %rd9479, %rd9477;
	shr.u64 	%rd9481, %rd9480, 32;
	mul.wide.u32 	%rd9482, %r106, %r116;
	and.b64  	%rd9483, %rd9457, 4294967295;
	add.s64 	%rd9484, %rd9481, %rd9483;
	add.s64 	%rd9485, %rd9484, %rd9482;
	shr.u64 	%rd9486, %rd9485, 32;
	mul.wide.u32 	%rd9487, %r105, %r116;
	and.b64  	%rd9488, %rd9460, 4294967295;
	add.s64 	%rd9489, %rd9486, %rd9488;
	add.s64 	%rd9490, %rd9489, %rd9487;
	shr.u64 	%rd9491, %rd9490, 32;
	mul.wide.u32 	%rd9492, %r104, %r116;
	and.b64  	%rd9493, %rd9463, 4294967295;
	add.s64 	%rd9494, %rd9491, %rd9493;
	add.s64 	%rd9495, %rd9494, %rd9492;
	shr.u64 	%rd9496, %rd9495, 32;
	mul.wide.u32 	%rd9497, %r103, %r116;
	and.b64  	%rd9498, %rd9466, 4294967295;
	add.s64 	%rd9499, %rd9496, %rd9498;
	add.s64 	%rd9500, %rd9499, %rd9497;
	shr.u64 	%rd9501, %rd9500, 32;
	mul.wide.u32 	%rd9502, %r102, %r116;
	add.s64 	%rd9503, %rd9501, %rd9467;
	add.s64 	%rd9504, %rd9503, %rd9502;
	shr.u64 	%rd9505, %rd9504, 32;
	mul.wide.u32 	%rd9506, %r109, %r115;
	and.b64  	%rd9507, %rd9475, 4294967295;
	add.s64 	%rd9508, %rd9506, %rd9507;
	shr.u64 	%rd9509, %rd9508, 32;
	mul.wide.u32 	%rd9510, %r108, %r115;
	and.b64  	%rd9511, %rd9480, 4294967295;
	add.s64 	%rd9512, %rd9509, %rd9511;
	add.s64 	%rd9513, %rd9512, %rd9510;
	shr.u64 	%rd9514, %rd9513, 32;
	mul.wide.u32 	%rd9515, %r107, %r115;
	and.b64  	%rd9516, %rd9485, 4294967295;
	add.s64 	%rd9517, %rd9514, %rd9516;
	add.s64 	%rd9518, %rd9517, %rd9515;
	shr.u64 	%rd9519, %rd9518, 32;
	mul.wide.u32 	%rd9520, %r106, %r115;
	and.b64  	%rd9521, %rd9490, 4294967295;
	add.s64 	%rd9522, %rd9519, %rd9521;
	add.s64 	%rd9523, %rd9522, %rd9520;
	shr.u64 	%rd9524, %rd9523, 32;
	mul.wide.u32 	%rd9525, %r105, %r115;
	and.b64  	%rd9526, %rd9495, 4294967295;
	add.s64 	%rd9527, %rd9524, %rd9526;
	add.s64 	%rd9528, %rd9527, %rd9525;
	shr.u64 	%rd9529, %rd9528, 32;
	mul.wide.u32 	%rd9530, %r104, %r115;
	and.b64  	%rd9531, %rd9500, 4294967295;
	add.s64 	%rd9532, %rd9529, %rd9531;
	add.s64 	%rd9533, %rd9532, %rd9530;
	shr.u64 	%rd9534, %rd9533, 32;
	mul.wide.u32 	%rd9535, %r103, %r115;
	and.b64  	%rd9536, %rd9504, 4294967295;
	add.s64 	%rd9537, %rd9534, %rd9536;
	add.s64 	%rd9538, %rd9537, %rd9535;
	shr.u64 	%rd9539, %rd9538, 32;
	mul.wide.u32 	%rd9540, %r102, %r115;
	add.s64 	%rd9541, %rd9539, %rd9505;
	add.s64 	%rd9542, %rd9541, %rd9540;
	shr.u64 	%rd9543, %rd9542, 32;
	mul.wide.u32 	%rd9544, %r109, %r114;
	and.b64  	%rd9545, %rd9513, 4294967295;
	add.s64 	%rd9546, %rd9544, %rd9545;
	shr.u64 	%rd9547, %rd9546, 32;
	mul.wide.u32 	%rd9548, %r108, %r114;
	and.b64  	%rd9549, %rd9518, 4294967295;
	add.s64 	%rd9550, %rd9547, %rd9549;
	add.s64 	%rd9551, %rd9550, %rd9548;
	shr.u64 	%rd9552, %rd9551, 32;
	mul.wide.u32 	%rd9553, %r107, %r114;
	and.b64  	%rd9554, %rd9523, 4294967295;
	add.s64 	%rd9555, %rd9552, %rd9554;
	add.s64 	%rd9556, %rd9555, %rd9553;
	shr.u64 	%rd9557, %rd9556, 32;
	mul.wide.u32 	%rd9558, %r106, %r114;
	and.b64  	%rd9559, %rd9528, 4294967295;
	add.s64 	%rd9560, %rd9557, %rd9559;
	add.s64 	%rd9561, %rd9560, %rd9558;
	shr.u64 	%rd9562, %rd9561, 32;
	mul.wide.u32 	%rd9563, %r105, %r114;
	and.b64  	%rd9564, %rd9533, 4294967295;
	add.s64 	%rd9565, %rd9562, %rd9564;
	add.s64 	%rd9566, %rd9565, %rd9563;
	shr.u64 	%rd9567, %rd9566, 32;
	mul.wide.u32 	%rd9568, %r104, %r114;
	and.b64  	%rd9569, %rd9538, 4294967295;
	add.s64 	%rd9570, %rd9567, %rd9569;
	add.s64 	%rd9571, %rd9570, %rd9568;
	shr.u64 	%rd9572, %rd9571, 32;
	mul.wide.u32 	%rd9573, %r103, %r114;
	and.b64  	%rd9574, %rd9542, 4294967295;
	add.s64 	%rd9575, %rd9572, %rd9574;
	add.s64 	%rd9576, %rd9575, %rd9573;
	shr.u64 	%rd9577, %rd9576, 32;
	mul.wide.u32 	%rd9578, %r102, %r114;
	add.s64 	%rd9579, %rd9577, %rd9543;
	add.s64 	%rd9580, %rd9579, %rd9578;
	shr.u64 	%rd9581, %rd9580, 32;
	mul.wide.u32 	%rd9582, %r109, %r113;
	and.b64  	%rd9583, %rd9551, 4294967295;
	add.s64 	%rd9584, %rd9582, %rd9583;
	shr.u64 	%rd9585, %rd9584, 32;
	mul.wide.u32 	%rd9586, %r108, %r113;
	and.b64  	%rd9587, %rd9556, 4294967295;
	add.s64 	%rd9588, %rd9585, %rd9587;
	add.s64 	%rd9589, %rd9588, %rd9586;
	shr.u64 	%rd9590, %rd9589, 32;
	mul.wide.u32 	%rd9591, %r107, %r113;
	and.b64  	%rd9592, %rd9561, 4294967295;
	add.s64 	%rd9593, %rd9590, %rd9592;
	add.s64 	%rd9594, %rd9593, %rd9591;
	shr.u64 	%rd9595, %rd9594, 32;
	mul.wide.u32 	%rd9596, %r106, %r113;
	and.b64  	%rd9597, %rd9566, 4294967295;
	add.s64 	%rd9598, %rd9595, %rd9597;
	add.s64 	%rd9599, %rd9598, %rd9596;
	shr.u64 	%rd9600, %rd9599, 32;
	mul.wide.u32 	%rd9601, %r105, %r113;
	and.b64  	%rd9602, %rd9571, 4294967295;
	add.s64 	%rd9603, %rd9600, %rd9602;
	add.s64 	%rd9604, %rd9603, %rd9601;
	shr.u64 	%rd9605, %rd9604, 32;
	mul.wide.u32 	%rd9606, %r104, %r113;
	and.b64  	%rd9607, %rd9576, 4294967295;
	add.s64 	%rd9608, %rd9605, %rd9607;
	add.s64 	%rd9609, %rd9608, %rd9606;
	shr.u64 	%rd9610, %rd9609, 32;
	mul.wide.u32 	%rd9611, %r103, %r113;
	and.b64  	%rd9612, %rd9580, 4294967295;
	add.s64 	%rd9613, %rd9610, %rd9612;
	add.s64 	%rd9614, %rd9613, %rd9611;
	shr.u64 	%rd9615, %rd9614, 32;
	mul.wide.u32 	%rd9616, %r102, %r113;
	add.s64 	%rd9617, %rd9615, %rd9581;
	add.s64 	%rd9618, %rd9617, %rd9616;
	shr.u64 	%rd9619, %rd9618, 32;
	mul.wide.u32 	%rd9620, %r109, %r112;
	and.b64  	%rd9621, %rd9589, 4294967295;
	add.s64 	%rd9622, %rd9620, %rd9621;
	shr.u64 	%rd9623, %rd9622, 32;
	mul.wide.u32 	%rd9624, %r108, %r112;
	and.b64  	%rd9625, %rd9594, 4294967295;
	add.s64 	%rd9626, %rd9623, %rd9625;
	add.s64 	%rd9627, %rd9626, %rd9624;
	shr.u64 	%rd9628, %rd9627, 32;
	mul.wide.u32 	%rd9629, %r107, %r112;
	and.b64  	%rd9630, %rd9599, 4294967295;
	add.s64 	%rd9631, %rd9628, %rd9630;
	add.s64 	%rd9632, %rd9631, %rd9629;
	shr.u64 	%rd9633, %rd9632, 32;
	mul.wide.u32 	%rd9634, %r106, %r112;
	and.b64  	%rd9635, %rd9604, 4294967295;
	add.s64 	%rd9636, %rd9633, %rd9635;
	add.s64 	%rd9637, %rd9636, %rd9634;
	shr.u64 	%rd9638, %rd9637, 32;
	mul.wide.u32 	%rd9639, %r105, %r112;
	and.b64  	%rd9640, %rd9609, 4294967295;
	add.s64 	%rd9641, %rd9638, %rd9640;
	add.s64 	%rd9642, %rd9641, %rd9639;
	shr.u64 	%rd9643, %rd9642, 32;
	mul.wide.u32 	%rd9644, %r104, %r112;
	and.b64  	%rd9645, %rd9614, 4294967295;
	add.s64 	%rd9646, %rd9643, %rd9645;
	add.s64 	%rd9647, %rd9646, %rd9644;
	shr.u64 	%rd9648, %rd9647, 32;
	mul.wide.u32 	%rd9649, %r103, %r112;
	and.b64  	%rd9650, %rd9618, 4294967295;
	add.s64 	%rd9651, %rd9648, %rd9650;
	add.s64 	%rd9652, %rd9651, %rd9649;
	shr.u64 	%rd9653, %rd9652, 32;
	mul.wide.u32 	%rd9654, %r102, %r112;
	add.s64 	%rd9655, %rd9653, %rd9619;
	add.s64 	%rd9656, %rd9655, %rd9654;
	shr.u64 	%rd9657, %rd9656, 32;
	mul.wide.u32 	%rd9658, %r109, %r111;
	and.b64  	%rd9659, %rd9627, 4294967295;
	add.s64 	%rd9660, %rd9658, %rd9659;
	shr.u64 	%rd9661, %rd9660, 32;
	mul.wide.u32 	%rd9662, %r108, %r111;
	and.b64  	%rd9663, %rd9632, 4294967295;
	add.s64 	%rd9664, %rd9661, %rd9663;
	add.s64 	%rd9665, %rd9664, %rd9662;
	shr.u64 	%rd9666, %rd9665, 32;
	mul.wide.u32 	%rd9667, %r107, %r111;
	and.b64  	%rd9668, %rd9637, 4294967295;
	add.s64 	%rd9669, %rd9666, %rd9668;
	add.s64 	%rd9670, %rd9669, %rd9667;
	shr.u64 	%rd9671, %rd9670, 32;
	mul.wide.u32 	%rd9672, %r106, %r111;
	and.b64  	%rd9673, %rd9642, 4294967295;
	add.s64 	%rd9674, %rd9671, %rd9673;
	add.s64 	%rd9675, %rd9674, %rd9672;
	shr.u64 	%rd9676, %rd9675, 32;
	mul.wide.u32 	%rd9677, %r105, %r111;
	and.b64  	%rd9678, %rd9647, 4294967295;
	add.s64 	%rd9679, %rd9676, %rd9678;
	add.s64 	%rd9680, %rd9679, %rd9677;
	shr.u64 	%rd9681, %rd9680, 32;
	mul.wide.u32 	%rd9682, %r104, %r111;
	and.b64  	%rd9683, %rd9652, 4294967295;
	add.s64 	%rd9684, %rd9681, %rd9683;
	add.s64 	%rd9685, %rd9684, %rd9682;
	shr.u64 	%rd9686, %rd9685, 32;
	mul.wide.u32 	%rd9687, %r103, %r111;
	and.b64  	%rd9688, %rd9656, 4294967295;
	add.s64 	%rd9689, %rd9686, %rd9688;
	add.s64 	%rd9690, %rd9689, %rd9687;
	shr.u64 	%rd9691, %rd9690, 32;
	mul.wide.u32 	%rd9692, %r102, %r111;
	add.s64 	%rd9693, %rd9691, %rd9657;
	add.s64 	%rd9694, %rd9693, %rd9692;
	shr.u64 	%rd9695, %rd9694, 32;
	mul.wide.u32 	%rd9696, %r109, %r110;
	and.b64  	%rd9697, %rd9665, 4294967295;
	add.s64 	%rd9698, %rd9696, %rd9697;
	shr.u64 	%rd9699, %rd9698, 32;
	mul.wide.u32 	%rd9700, %r108, %r110;
	and.b64  	%rd9701, %rd9670, 4294967295;
	add.s64 	%rd9702, %rd9699, %rd9701;
	add.s64 	%rd9703, %rd9702, %rd9700;
	shr.u64 	%rd9704, %rd9703, 32;
	mul.wide.u32 	%rd9705, %r107, %r110;
	and.b64  	%rd9706, %rd9675, 4294967295;
	add.s64 	%rd9707, %rd9704, %rd9706;
	add.s64 	%rd9708, %rd9707, %rd9705;
	shr.u64 	%rd9709, %rd9708, 32;
	mul.wide.u32 	%rd9710, %r106, %r110;
	and.b64  	%rd9711, %rd9680, 4294967295;
	add.s64 	%rd9712, %rd9709, %rd9711;
	add.s64 	%rd9713, %rd9712, %rd9710;
	shr.u64 	%rd9714, %rd9713, 32;
	mul.wide.u32 	%rd9715, %r105, %r110;
	and.b64  	%rd9716, %rd9685, 4294967295;
	add.s64 	%rd9717, %rd9714, %rd9716;
	add.s64 	%rd9718, %rd9717, %rd9715;
	shr.u64 	%rd9719, %rd9718, 32;
	mul.wide.u32 	%rd9720, %r104, %r110;
	and.b64  	%rd9721, %rd9690, 4294967295;
	add.s64 	%rd9722, %rd9719, %rd9721;
	add.s64 	%rd9723, %rd9722, %rd9720;
	shr.u64 	%rd9724, %rd9723, 32;
	mul.wide.u32 	%rd9725, %r103, %r110;
	and.b64  	%rd9726, %rd9694, 4294967295;
	add.s64 	%rd9727, %rd9724, %rd9726;
	add.s64 	%rd9728, %rd9727, %rd9725;
	shr.u64 	%rd9729, %rd9728, 32;
	mul.wide.u32 	%rd9730, %r102, %r110;
	add.s64 	%rd9731, %rd9729, %rd9695;
	add.s64 	%rd9732, %rd9731, %rd9730;
	{ .reg .b32 tmp; mov.b64 {tmp, %r2791}, %rd9732; }
	ld.const.u32 	%r2792, [MU_P];
	mul.lo.s32 	%r2793, %r2792, %r2790;
	mul.wide.u32 	%rd9733, %r757, %r2793;
	and.b64  	%rd9734, %rd9445, 4294967295;
	add.s64 	%rd9735, %rd9733, %rd9734;
	shr.u64 	%rd9736, %rd9735, 32;
	mul.wide.u32 	%rd9737, %r756, %r2793;
	and.b64  	%rd9738, %rd9470, 4294967295;
	add.s64 	%rd9739, %rd9736, %rd9738;
	add.s64 	%rd9740, %rd9739, %rd9737;
	cvt.u32.u64 	%r2794, %rd9740;
	shr.u64 	%rd9741, %rd9740, 32;
	mul.wide.u32 	%rd9742, %r755, %r2793;
	and.b64  	%rd9743, %rd9508, 4294967295;
	add.s64 	%rd9744, %rd9741, %rd9743;
	add.s64 	%rd9745, %rd9744, %rd9742;
	shr.u64 	%rd9746, %rd9745, 32;
	mul.wide.u32 	%rd9747, %r754, %r2793;
	and.b64  	%rd9748, %rd9546, 4294967295;
	add.s64 	%rd9749, %rd9746, %rd9748;
	add.s64 	%rd9750, %rd9749, %rd9747;
	shr.u64 	%rd9751, %rd9750, 32;
	mul.wide.u32 	%rd9752, %r753, %r2793;
	and.b64  	%rd9753, %rd9584, 4294967295;
	add.s64 	%rd9754, %rd9751, %rd9753;
	add.s64 	%rd9755, %rd9754, %rd9752;
	shr.u64 	%rd9756, %rd9755, 32;
	mul.wide.u32 	%rd9757, %r752, %r2793;
	and.b64  	%rd9758, %rd9622, 4294967295;
	add.s64 	%rd9759, %rd9756, %rd9758;
	add.s64 	%rd9760, %rd9759, %rd9757;
	shr.u64 	%rd9761, %rd9760, 32;
	mul.wide.u32 	%rd9762, %r679, %r2793;
	and.b64  	%rd9763, %rd9660, 4294967295;
	add.s64 	%rd9764, %rd9761, %rd9763;
	add.s64 	%rd9765, %rd9764, %rd9762;
	shr.u64 	%rd9766, %rd9765, 32;
	mul.wide.u32 	%rd9767, %r678, %r2793;
	and.b64  	%rd9768, %rd9698, 4294967295;
	add.s64 	%rd9769, %rd9766, %rd9768;
	add.s64 	%rd9770, %rd9769, %rd9767;
	shr.u64 	%rd9771, %rd9770, 32;
	and.b64  	%rd9772, %rd9703, 4294967295;
	add.s64 	%rd9773, %rd9771, %rd9772;
	shr.u64 	%rd9774, %rd9773, 32;
	and.b64  	%rd9775, %rd9708, 4294967295;
	add.s64 	%rd9776, %rd9774, %rd9775;
	shr.u64 	%rd9777, %rd9776, 32;
	and.b64  	%rd9778, %rd9713, 4294967295;
	add.s64 	%rd9779, %rd9777, %rd9778;
	shr.u64 	%rd9780, %rd9779, 32;
	and.b64  	%rd9781, %rd9718, 4294967295;
	add.s64 	%rd9782, %rd9780, %rd9781;
	shr.u64 	%rd9783, %rd9782, 32;
	and.b64  	%rd9784, %rd9723, 4294967295;
	add.s64 	%rd9785, %rd9783, %rd9784;
	shr.u64 	%rd9786, %rd9785, 32;
	and.b64  	%rd9787, %rd9728, 4294967295;
	add.s64 	%rd9788, %rd9786, %rd9787;
	shr.u64 	%rd9789, %rd9788, 32;
	and.b64  	%rd9790, %rd9732, 4294967295;
	add.s64 	%rd9791, %rd9789, %rd9790;
	{ .reg .b32 tmp; mov.b64 {tmp, %r2795}, %rd9791; }
	add.s32 	%r2796, %r2791, %r2795;
	mul.lo.s32 	%r2797, %r2792, %r2794;
	mul.wide.u32 	%rd9792, %r757, %r2797;
	and.b64  	%rd9793, %rd9740, 4294967295;
	add.s64 	%rd9794, %rd9792, %rd9793;
	shr.u64 	%rd9795, %rd9794, 32;
	mul.wide.u32 	%rd9796, %r756, %r2797;
	and.b64  	%rd9797, %rd9745, 4294967295;
	add.s64 	%rd9798, %rd9795, %rd9797;
	add.s64 	%rd9799, %rd9798, %rd9796;
	cvt.u32.u64 	%r2798, %rd9799;
	shr.u64 	%rd9800, %rd9799, 32;
	mul.wide.u32 	%rd9801, %r755, %r2797;
	and.b64  	%rd9802, %rd9750, 4294967295;
	add.s64 	%rd9803, %rd9800, %rd9802;
	add.s64 	%rd9804, %rd9803, %rd9801;
	shr.u64 	%rd9805, %rd9804, 32;
	mul.wide.u32 	%rd9806, %r754, %r2797;
	and.b64  	%rd9807, %rd9755, 4294967295;
	add.s64 	%rd9808, %rd9805, %rd9807;
	add.s64 	%rd9809, %rd9808, %rd9806;
	shr.u64 	%rd9810, %rd9809, 32;
	mul.wide.u32 	%rd9811, %r753, %r2797;
	and.b64  	%rd9812, %rd9760, 4294967295;
	add.s64 	%rd9813, %rd9810, %rd9812;
	add.s64 	%rd9814, %rd9813, %rd9811;
	shr.u64 	%rd9815, %rd9814, 32;
	mul.wide.u32 	%rd9816, %r752, %r2797;
	and.b64  	%rd9817, %rd9765, 4294967295;
	add.s64 	%rd9818, %rd9815, %rd9817;
	add.s64 	%rd9819, %rd9818, %rd9816;
	shr.u64 	%rd9820, %rd9819, 32;
	mul.wide.u32 	%rd9821, %r679, %r2797;
	and.b64  	%rd9822, %rd9770, 4294967295;
	add.s64 	%rd9823, %rd9820, %rd9822;
	add.s64 	%rd9824, %rd9823, %rd9821;
	shr.u64 	%rd9825, %rd9824, 32;
	mul.wide.u32 	%rd9826, %r678, %r2797;
	and.b64  	%rd9827, %rd9773, 4294967295;
	add.s64 	%rd9828, %rd9825, %rd9827;
	add.s64 	%rd9829, %rd9828, %rd9826;
	shr.u64 	%rd9830, %rd9829, 32;
	and.b64  	%rd9831, %rd9776, 4294967295;
	add.s64 	%rd9832, %rd9830, %rd9831;
	shr.u64 	%rd9833, %rd9832, 32;
	and.b64  	%rd9834, %rd9779, 4294967295;
	add.s64 	%rd9835, %rd9833, %rd9834;
	shr.u64 	%rd9836, %rd9835, 32;
	and.b64  	%rd9837, %rd9782, 4294967295;
	add.s64 	%rd9838, %rd9836, %rd9837;
	shr.u64 	%rd9839, %rd9838, 32;
	and.b64  	%rd9840, %rd9785, 4294967295;
	add.s64 	%rd9841, %rd9839, %rd9840;
	shr.u64 	%rd9842, %rd9841, 32;
	and.b64  	%rd9843, %rd9788, 4294967295;
	add.s64 	%rd9844, %rd9842, %rd9843;
	shr.u64 	%rd9845, %rd9844, 32;
	and.b64  	%rd9846, %rd9791, 4294967295;
	add.s64 	%rd9847, %rd9845, %rd9846;
	{ .reg .b32 tmp; mov.b64 {tmp, %r2799}, %rd9847; }
	add.s32 	%r2800, %r2796, %r2799;
	mul.lo.s32 	%r2801, %r2792, %r2798;
	mul.wide.u32 	%rd9848, %r757, %r2801;
	and.b64  	%rd9849, %rd9799, 4294967295;
	add.s64 	%rd9850, %rd9848, %rd9849;
	shr.u64 	%rd9851, %rd9850, 32;
	mul.wide.u32 	%rd9852, %r756, %r2801;
	and.b64  	%rd9853, %rd9804, 4294967295;
	add.s64 	%rd9854, %rd9851, %rd9853;
	add.s64 	%rd9855, %rd9854, %rd9852;
	cvt.u32.u64 	%r2802, %rd9855;
	shr.u64 	%rd9856, %rd9855, 32;
	mul.wide.u32 	%rd9857, %r755, %r2801;
	and.b64  	%rd9858, %rd9809, 4294967295;
	add.s64 	%rd9859, %rd9856, %rd9858;
	add.s64 	%rd9860, %rd9859, %rd9857;
	shr.u64 	%rd9861, %rd9860, 32;
	mul.wide.u32 	%rd9862, %r754, %r2801;
	and.b64  	%rd9863, %rd9814, 4294967295;
	add.s64 	%rd9864, %rd9861, %rd9863;
	add.s64 	%rd9865, %rd9864, %rd9862;
	shr.u64 	%rd9866, %rd9865, 32;
	mul.wide.u32 	%rd9867, %r753, %r2801;
	and.b64  	%rd9868, %rd9819, 4294967295;
	add.s64 	%rd9869, %rd9866, %rd9868;
	add.s64 	%rd9870, %rd9869, %rd9867;
	shr.u64 	%rd9871, %rd9870, 32;
	mul.wide.u32 	%rd9872, %r752, %r2801;
	and.b64  	%rd9873, %rd9824, 4294967295;
	add.s64 	%rd9874, %rd9871, %rd9873;
	add.s64 	%rd9875, %rd9874, %rd9872;
	shr.u64 	%rd9876, %rd9875, 32;
	mul.wide.u32 	%rd9877, %r679, %r2801;
	and.b64  	%rd9878, %rd9829, 4294967295;
	add.s64 	%rd9879, %rd9876, %rd9878;
	add.s64 	%rd9880, %rd9879, %rd9877;
	shr.u64 	%rd9881, %rd9880, 32;
	mul.wide.u32 	%rd9882, %r678, %r2801;
	and.b64  	%rd9883, %rd9832, 4294967295;
	add.s64 	%rd9884, %rd9881, %rd9883;
	add.s64 	%rd9885, %rd9884, %rd9882;
	shr.u64 	%rd9886, %rd9885, 32;
	and.b64  	%rd9887, %rd9835, 4294967295;
	add.s64 	%rd9888, %rd9886, %rd9887;
	shr.u64 	%rd9889, %rd9888, 32;
	and.b64  	%rd9890, %rd9838, 4294967295;
	add.s64 	%rd9891, %rd9889, %rd9890;
	shr.u64 	%rd9892, %rd9891, 32;
	and.b64  	%rd9893, %rd9841, 4294967295;
	add.s64 	%rd9894, %rd9892, %rd9893;
	shr.u64 	%rd9895, %rd9894, 32;
	and.b64  	%rd9896, %rd9844, 4294967295;
	add.s64 	%rd9897, %rd9895, %rd9896;
	shr.u64 	%rd9898, %rd9897, 32;
	and.b64  	%rd9899, %rd9847, 4294967295;
	add.s64 	%rd9900, %rd9898, %rd9899;
	{ .reg .b32 tmp; mov.b64 {tmp, %r2803}, %rd9900; }
	add.s32 	%r2804, %r2800, %r2803;
	mul.lo.s32 	%r2805, %r2792, %r2802;
	mul.wide.u32 	%rd9901, %r757, %r2805;
	and.b64  	%rd9902, %rd9855, 4294967295;
	add.s64 	%rd9903, %rd9901, %rd9902;
	shr.u64 	%rd9904, %rd9903, 32;
	mul.wide.u32 	%rd9905, %r756, %r2805;
	and.b64  	%rd9906, %rd9860, 4294967295;
	add.s64 	%rd9907, %rd9904, %rd9906;
	add.s64 	%rd9908, %rd9907, %rd9905;
	cvt.u32.u64 	%r2806, %rd9908;
	shr.u64 	%rd9909, %rd9908, 32;
	mul.wide.u32 	%rd9910, %r755, %r2805;
	and.b64  	%rd9911, %rd9865, 4294967295;
	add.s64 	%rd9912, %rd9909, %rd9911;
	add.s64 	%rd9913, %rd9912, %rd9910;
	shr.u64 	%rd9914, %rd9913, 32;
	mul.wide.u32 	%rd9915, %r754, %r2805;
	and.b64  	%rd9916, %rd9870, 4294967295;
	add.s64 	%rd9917, %rd9914, %rd9916;
	add.s64 	%rd9918, %rd9917, %rd9915;
	shr.u64 	%rd9919, %rd9918, 32;
	mul.wide.u32 	%rd9920, %r753, %r2805;
	and.b64  	%rd9921, %rd9875, 4294967295;
	add.s64 	%rd9922, %rd9919, %rd9921;
	add.s64 	%rd9923, %rd9922, %rd9920;
	shr.u64 	%rd9924, %rd9923, 32;
	mul.wide.u32 	%rd9925, %r752, %r2805;
	and.b64  	%rd9926, %rd9880, 4294967295;
	add.s64 	%rd9927, %rd9924, %rd9926;
	add.s64 	%rd9928, %rd9927, %rd9925;
	shr.u64 	%rd9929, %rd9928, 32;
	mul.wide.u32 	%rd9930, %r679, %r2805;
	and.b64  	%rd9931, %rd9885, 4294967295;
	add.s64 	%rd9932, %rd9929, %rd9931;
	add.s64 	%rd9933, %rd9932, %rd9930;
	shr.u64 	%rd9934, %rd9933, 32;
	mul.wide.u32 	%rd9935, %r678, %r2805;
	and.b64  	%rd9936, %rd9888, 4294967295;
	add.s64 	%rd9937, %rd9934, %rd9936;
	add.s64 	%rd9938, %rd9937, %rd9935;
	shr.u64 	%rd9939, %rd9938, 32;
	and.b64  	%rd9940, %rd9891, 4294967295;
	add.s64 	%rd9941, %rd9939, %rd9940;
	shr.u64 	%rd9942, %rd9941, 32;
	and.b64  	%rd9943, %rd9894, 4294967295;
	add.s64 	%rd9944, %rd9942, %rd9943;
	shr.u64 	%rd9945, %rd9944, 32;
	and.b64  	%rd9946, %rd9897, 4294967295;
	add.s64 	%rd9947, %rd9945, %rd9946;
	shr.u64 	%rd9948, %rd9947, 32;
	and.b64  	%rd9949, %rd9900, 4294967295;
	add.s64 	%rd9950, %rd9948, %rd9949;
	{ .reg .b32 tmp; mov.b64 {tmp, %r2807}, %rd9950; }
	add.s32 	%r2808, %r2804, %r2807;
	mul.lo.s32 	%r2809, %r2792, %r2806;
	mul.wide.u32 	%rd9951, %r757, %r2809;
	and.b64  	%rd9952, %rd9908, 4294967295;
	add.s64 	%rd9953, %rd9951, %rd9952;
	shr.u64 	%rd9954, %rd9953, 32;
	mul.wide.u32 	%rd9955, %r756, %r2809;
	and.b64  	%rd9956, %rd9913, 4294967295;
	add.s64 	%rd9957, %rd9954, %rd9956;
	add.s64 	%rd9958, %rd9957, %rd9955;
	cvt.u32.u64 	%r2810, %rd9958;
	shr.u64 	%rd9959, %rd9958, 32;
	mul.wide.u32 	%rd9960, %r755, %r2809;
	and.b64  	%rd9961, %rd9918, 4294967295;
	add.s64 	%rd9962, %rd9959, %rd9961;
	add.s64 	%rd9963, %rd9962, %rd9960;
	shr.u64 	%rd9964, %rd9963, 32;
	mul.wide.u32 	%rd9965, %r754, %r2809;
	and.b64  	%rd9966, %rd9923, 4294967295;
	add.s64 	%rd9967, %rd9964, %rd9966;
	add.s64 	%rd9968, %rd9967, %rd9965;
	shr.u64 	%rd9969, %rd9968, 32;
	mul.wide.u32 	%rd9970, %r753, %r2809;
	and.b64  	%rd9971, %rd9928, 4294967295;
	add.s64 	%rd9972, %rd9969, %rd9971;
	add.s64 	%rd9973, %rd9972, %rd9970;
	shr.u64 	%rd9974, %rd9973, 32;
	mul.wide.u32 	%rd9975, %r752, %r2809;
	and.b64  	%rd9976, %rd9933, 4294967295;
	add.s64 	%rd9977, %rd9974, %rd9976;
	add.s64 	%rd9978, %rd9977, %rd9975;
	shr.u64 	%rd9979, %rd9978, 32;
	mul.wide.u32 	%rd9980, %r679, %r2809;
	and.b64  	%rd9981, %rd9938, 4294967295;
	add.s64 	%rd9982, %rd9979, %rd9981;
	add.s64 	%rd9983, %rd9982, %rd9980;
	shr.u64 	%rd9984, %rd9983, 32;
	mul.wide.u32 	%rd9985, %r678, %r2809;
	and.b64  	%rd9986, %rd9941, 4294967295;
	add.s64 	%rd9987, %rd9984, %rd9986;
	add.s64 	%rd9988, %rd9987, %rd9985;
	shr.u64 	%rd9989, %rd9988, 32;
	and.b64  	%rd9990, %rd9944, 4294967295;
	add.s64 	%rd9991, %rd9989, %rd9990;
	shr.u64 	%rd9992, %rd9991, 32;
	and.b64  	%rd9993, %rd9947, 4294967295;
	add.s64 	%rd9994, %rd9992, %rd9993;
	shr.u64 	%rd9995, %rd9994, 32;
	and.b64  	%rd9996, %rd9950, 4294967295;
	add.s64 	%rd9997, %rd9995, %rd9996;
	{ .reg .b32 tmp; mov.b64 {tmp, %r2811}, %rd9997; }
	add.s32 	%r2812, %r2808, %r2811;
	mul.lo.s32 	%r2813, %r2792, %r2810;
	mul.wide.u32 	%rd9998, %r757, %r2813;
	and.b64  	%rd9999, %rd9958, 4294967295;
	add.s64 	%rd10000, %rd9998, %rd9999;
	shr.u64 	%rd10001, %rd10000, 32;
	mul.wide.u32 	%rd10002, %r756, %r2813;
	and.b64  	%rd10003, %rd9963, 4294967295;
	add.s64 	%rd10004, %rd10001, %rd10003;
	add.s64 	%rd10005, %rd10004, %rd10002;
	cvt.u32.u64 	%r2814, %rd10005;
	shr.u64 	%rd10006, %rd10005, 32;
	mul.wide.u32 	%rd10007, %r755, %r2813;
	and.b64  	%rd10008, %rd9968, 4294967295;
	add.s64 	%rd10009, %rd10006, %rd10008;
	add.s64 	%rd10010, %rd10009, %rd10007;
	shr.u64 	%rd10011, %rd10010, 32;
	mul.wide.u32 	%rd10012, %r754, %r2813;
	and.b64  	%rd10013, %rd9973, 4294967295;
	add.s64 	%rd10014, %rd10011, %rd10013;
	add.s64 	%rd10015, %rd10014, %rd10012;
	shr.u64 	%rd10016, %rd10015, 32;
	mul.wide.u32 	%rd10017, %r753, %r2813;
	and.b64  	%rd10018, %rd9978, 4294967295;
	add.s64 	%rd10019, %rd10016, %rd10018;
	add.s64 	%rd10020, %rd10019, %rd10017;
	shr.u64 	%rd10021, %rd10020, 32;
	mul.wide.u32 	%rd10022, %r752, %r2813;
	and.b64  	%rd10023, %rd9983, 4294967295;
	add.s64 	%rd10024, %rd10021, %rd10023;
	add.s64 	%rd10025, %rd10024, %rd10022;
	shr.u64 	%rd10026, %rd10025, 32;
	mul.wide.u32 	%rd10027, %r679, %r2813;
	and.b64  	%rd10028, %rd9988, 4294967295;
	add.s64 	%rd10029, %rd10026, %rd10028;
	add.s64 	%rd10030, %rd10029, %rd10027;
	shr.u64 	%rd10031, %rd10030, 32;
	mul.wide.u32 	%rd10032, %r678, %r2813;
	and.b64  	%rd10033, %rd9991, 4294967295;
	add.s64 	%rd10034, %rd10031, %rd10033;
	add.s64 	%rd10035, %rd10034, %rd10032;
	shr.u64 	%rd10036, %rd10035, 32;
	and.b64  	%rd10037, %rd9994, 4294967295;
	add.s64 	%rd10038, %rd10036, %rd10037;
	shr.u64 	%rd10039, %rd10038, 32;
	and.b64  	%rd10040, %rd9997, 4294967295;
	add.s64 	%rd10041, %rd10039, %rd10040;
	{ .reg .b32 tmp; mov.b64 {tmp, %r2815}, %rd10041; }
	add.s32 	%r2816, %r2812, %r2815;
	mul.lo.s32 	%r2817, %r2792, %r2814;
	mul.wide.u32 	%rd10042, %r757, %r2817;
	and.b64  	%rd10043, %rd10005, 4294967295;
	add.s64 	%rd10044, %rd10042, %rd10043;
	shr.u64 	%rd10045, %rd10044, 32;
	mul.wide.u32 	%rd10046, %r756, %r2817;
	and.b64  	%rd10047, %rd10010, 4294967295;
	add.s64 	%rd10048, %rd10045, %rd10047;
	add.s64 	%rd10049, %rd10048, %rd10046;
	cvt.u32.u64 	%r2818, %rd10049;
	shr.u64 	%rd10050, %rd10049, 32;
	mul.wide.u32 	%rd10051, %r755, %r2817;
	and.b64  	%rd10052, %rd10015, 4294967295;
	add.s64 	%rd10053, %rd10050, %rd10052;
	add.s64 	%rd10054, %rd10053, %rd10051;
	shr.u64 	%rd10055, %rd10054, 32;
	mul.wide.u32 	%rd10056, %r754, %r2817;
	and.b64  	%rd10057, %rd10020, 4294967295;
	add.s64 	%rd10058, %rd10055, %rd10057;
	add.s64 	%rd10059, %rd10058, %rd10056;
	shr.u64 	%rd10060, %rd10059, 32;
	mul.wide.u32 	%rd10061, %r753, %r2817;
	and.b64  	%rd10062, %rd10025, 4294967295;
	add.s64 	%rd10063, %rd10060, %rd10062;
	add.s64 	%rd10064, %rd10063, %rd10061;
	shr.u64 	%rd10065, %rd10064, 32;
	mul.wide.u32 	%rd10066, %r752, %r2817;
	and.b64  	%rd10067, %rd10030, 4294967295;
	add.s64 	%rd10068, %rd10065, %rd10067;
	add.s64 	%rd10069, %rd10068, %rd10066;
	shr.u64 	%rd10070, %rd10069, 32;
	mul.wide.u32 	%rd10071, %r679, %r2817;
	and.b64  	%rd10072, %rd10035, 4294967295;
	add.s64 	%rd10073, %rd10070, %rd10072;
	add.s64 	%rd10074, %rd10073, %rd10071;
	shr.u64 	%rd10075, %rd10074, 32;
	mul.wide.u32 	%rd10076, %r678, %r2817;
	and.b64  	%rd10077, %rd10038, 4294967295;
	add.s64 	%rd10078, %rd10075, %rd10077;
	add.s64 	%rd10079, %rd10078, %rd10076;
	shr.u64 	%rd10080, %rd10079, 32;
	and.b64  	%rd10081, %rd10041, 4294967295;
	add.s64 	%rd10082, %rd10080, %rd10081;
	{ .reg .b32 tmp; mov.b64 {tmp, %r2819}, %rd10082; }
	add.s32 	%r2820, %r2816, %r2819;
	mul.lo.s32 	%r2821, %r2792, %r2818;
	mul.wide.u32 	%rd10083, %r757, %r2821;
	and.b64  	%rd10084, %rd10049, 4294967295;
	add.s64 	%rd10085, %rd10083, %rd10084;
	shr.u64 	%rd10086, %rd10085, 32;
	mul.wide.u32 	%rd10087, %r756, %r2821;
	and.b64  	%rd10088, %rd10054, 4294967295;
	add.s64 	%rd10089, %rd10086, %rd10088;
	add.s64 	%rd10090, %rd10089, %rd10087;
	cvt.u32.u64 	%r4087, %rd10090;
	shr.u64 	%rd10091, %rd10090, 32;
	mul.wide.u32 	%rd10092, %r755, %r2821;
	and.b64  	%rd10093, %rd10059, 4294967295;
	add.s64 	%rd10094, %rd10091, %rd10093;
	add.s64 	%rd10095, %rd10094, %rd10092;
	cvt.u32.u64 	%r4086, %rd10095;
	shr.u64 	%rd10096, %rd10095, 32;
	mul.wide.u32 	%rd10097, %r754, %r2821;
	and.b64  	%rd10098, %rd10064, 4294967295;
	add.s64 	%rd10099, %rd10096, %rd10098;
	add.s64 	%rd10100, %rd10099, %rd10097;
	cvt.u32.u64 	%r4085, %rd10100;
	shr.u64 	%rd10101, %rd10100, 32;
	mul.wide.u32 	%rd10102, %r753, %r2821;
	and.b64  	%rd10103, %rd10069, 4294967295;
	add.s64 	%rd10104, %rd10101, %rd10103;
	add.s64 	%rd10105, %rd10104, %rd10102;
	cvt.u32.u64 	%r4084, %rd10105;
	shr.u64 	%rd10106, %rd10105, 32;
	mul.wide.u32 	%rd10107, %r752, %r2821;
	and.b64  	%rd10108, %rd10074, 4294967295;
	add.s64 	%rd10109, %rd10106, %rd10108;
	add.s64 	%rd10110, %rd10109, %rd10107;
	cvt.u32.u64 	%r4083, %rd10110;
	shr.u64 	%rd10111, %rd10110, 32;
	mul.wide.u32 	%rd10112, %r679, %r2821;
	and.b64  	%rd10113, %rd10079, 4294967295;
	add.s64 	%rd10114, %rd10111, %rd10113;
	add.s64 	%rd10115, %rd10114, %rd10112;
	cvt.u32.u64 	%r4082, %rd10115;
	shr.u64 	%rd10116, %rd10115, 32;
	mul.wide.u32 	%rd10117, %r678, %r2821;
	and.b64  	%rd10118, %rd10082, 4294967295;
	add.s64 	%rd10119, %rd10116, %rd10118;
	add.s64 	%rd10120, %rd10119, %rd10117;
	cvt.u32.u64 	%r4081, %rd10120;
	{ .reg .b32 tmp; mov.b64 {tmp, %r2822}, %rd10120; }
	add.s32 	%r4080, %r2820, %r2822;
	setp.gt.u32 	%p409, %r4080, %r678;
	@%p409 bra 	$L__BB0_363;
	setp.lt.u32 	%p410, %r4080, %r678;
	@%p410 bra 	$L__BB0_364;
	setp.lt.u32 	%p411, %r679, %r4081;
	@%p411 bra 	$L__BB0_363;
	setp.gt.u32 	%p412, %r679, %r4081;
	@%p412 bra 	$L__BB0_364;
	setp.lt.u32 	%p413, %r752, %r4082;
	@%p413 bra 	$L__BB0_363;
	setp.gt.u32 	%p414, %r752, %r4082;
	@%p414 bra 	$L__BB0_364;
	setp.lt.u32 	%p415, %r753, %r4083;
	@%p415 bra 	$L__BB0_363;
	setp.gt.u32 	%p416, %r753, %r4083;
	@%p416 bra 	$L__BB0_364;
	setp.lt.u32 	%p417, %r754, %r4084;
	@%p417 bra 	$L__BB0_363;
	setp.gt.u32 	%p418, %r754, %r4084;
	@%p418 bra 	$L__BB0_364;
	setp.lt.u32 	%p419, %r755, %r4085;
	@%p419 bra 	$L__BB0_363;
	setp.gt.u32 	%p420, %r755, %r4085;
	@%p420 bra 	$L__BB0_364;
	setp.lt.u32 	%p421, %r756, %r4086;
	@%p421 bra 	$L__BB0_363;
	setp.gt.u32 	%p422, %r756, %r4086;
	setp.gt.u32 	%p423, %r757, %r4087;
	or.pred  	%p424, %p422, %p423;
	@%p424 bra 	$L__BB0_364;
$L__BB0_363:
	sub.s32 	%r4087, %r4087, %r757;
	sub.s32 	%r4086, %r4086, %r756;
	sub.s32 	%r4085, %r4085, %r755;
	sub.s32 	%r4084, %r4084, %r754;
	sub.s32 	%r4083, %r4083, %r753;
	sub.s32 	%r4082, %r4082, %r752;
	sub.s32 	%r4081, %r4081, %r679;
	sub.s32 	%r4080, %r4080, %r678;
$L__BB0_364:
	shl.b32 	%r4192, %r4087, 1;
	shr.u32 	%r2823, %r4087, 31;
	cvt.u64.u32 	%rd10121, %r2823;
	mul.wide.u32 	%rd10122, %r4086, 2;
	cvt.u32.u64 	%r2824, %rd10122;
	cvt.u32.u64 	%r2825, %rd10121;
	or.b32  	%r4191, %r2824, %r2825;
	shr.u64 	%rd10123, %rd10122, 32;
	mul.wide.u32 	%rd10124, %r4085, 2;
	cvt.u32.u64 	%r2826, %rd10124;
	cvt.u32.u64 	%r2827, %rd10123;
	or.b32  	%r4190, %r2827, %r2826;
	shr.u64 	%rd10125, %rd10124, 32;
	mul.wide.u32 	%rd10126, %r4084, 2;
	cvt.u32.u64 	%r2828, %rd10126;
	cvt.u32.u64 	%r2829, %rd10125;
	or.b32  	%r4189, %r2829, %r2828;
	shr.u64 	%rd10127, %rd10126, 32;
	mul.wide.u32 	%rd10128, %r4083, 2;
	add.s64 	%rd10129, %rd10127, %rd10128;
	cvt.u32.u64 	%r4188, %rd10129;
	shr.u64 	%rd10130, %rd10129, 32;
	mul.wide.u32 	%rd10131, %r4082, 2;
	add.s64 	%rd10132, %rd10130, %rd10131;
	cvt.u32.u64 	%r4187, %rd10132;
	shr.u64 	%rd10133, %rd10132, 32;
	mul.wide.u32 	%rd10134, %r4081, 2;
	add.s64 	%rd10135, %rd10133, %rd10134;
	cvt.u32.u64 	%r4186, %rd10135;
	shr.u64 	%rd10136, %rd10135, 32;
	mul.wide.u32 	%rd10137, %r4080, 2;
	add.s64 	%rd10138, %rd10136, %rd10137;
	cvt.u32.u64 	%r4185, %rd10138;
	setp.gt.u64 	%p425, %rd10138, 4294967295;
	setp.lt.u32 	%p426, %r678, %r4185;
	or.pred  	%p427, %p425, %p426;
	@%p427 bra 	$L__BB0_378;
	setp.gt.u32 	%p428, %r678, %r4185;
	mov.b32 	%r4184, 0;
	@%p428 bra 	$L__BB0_574;
	setp.lt.u32 	%p429, %r679, %r4186;
	@%p429 bra 	$L__BB0_378;
	setp.gt.u32 	%p430, %r679, %r4186;
	@%p430 bra 	$L__BB0_574;
	setp.lt.u32 	%p431, %r752, %r4187;
	@%p431 bra 	$L__BB0_378;
	setp.gt.u32 	%p432, %r752, %r4187;
	@%p432 bra 	$L__BB0_574;
	setp.lt.u32 	%p433, %r753, %r4188;
	@%p433 bra 	$L__BB0_378;
	setp.gt.u32 	%p434, %r753, %r4188;
	@%p434 bra 	$L__BB0_574;
	setp.lt.u32 	%p435, %r754, %r4189;
	@%p435 bra 	$L__BB0_378;
	setp.gt.u32 	%p436, %r754, %r4189;
	@%p436 bra 	$L__BB0_574;
	setp.lt.u32 	%p437, %r755, %r4190;
	@%p437 bra 	$L__BB0_378;
	setp.gt.u32 	%p438, %r755, %r4190;
	@%p438 bra 	$L__BB0_574;
	setp.lt.u32 	%p439, %r756, %r4191;
	@%p439 bra 	$L__BB0_378;
	setp.gt.u32 	%p440, %r756, %r4191;
	setp.lt.u32 	%p441, %r4192, %r757;
	or.pred  	%p442, %p440, %p441;
	@%p442 bra 	$L__BB0_574;
$L__BB0_378:
	sub.s32 	%r4192, %r4192, %r757;
	sub.s32 	%r4191, %r4191, %r756;
	sub.s32 	%r4190, %r4190, %r755;
	sub.s32 	%r4189, %r4189, %r754;
	sub.s32 	%r4188, %r4188, %r753;
	sub.s32 	%r4187, %r4187, %r752;
	sub.s32 	%r4186, %r4186, %r679;
	sub.s32 	%r4185, %r4185, %r678;
	mov.b32 	%r4184, 0;
	bra.uni 	$L__BB0_574;
$L__BB0_379:
	setp.lt.u32 	%p445, %r807, %r4089;
	@%p445 bra 	$L__BB0_391;
	setp.gt.u32 	%p446, %r807, %r4089;
	@%p446 bra 	$L__BB0_394;
	setp.lt.u32 	%p447, %r808, %r4090;
	@%p447 bra 	$L__BB0_391;
	setp.gt.u32 	%p448, %r808, %r4090;
	@%p448 bra 	$L__BB0_394;
	setp.lt.u32 	%p449, %r809, %r4091;
	@%p449 bra 	$L__BB0_391;
	setp.gt.u32 	%p450, %r809, %r4091;
	@%p450 bra 	$L__BB0_394;
	setp.lt.u32 	%p451, %r810, %r4092;
	@%p451 bra 	$L__BB0_391;
	setp.gt.u32 	%p452, %r810, %r4092;
	@%p452 bra 	$L__BB0_394;
	setp.lt.u32 	%p453, %r811, %r4093;
	@%p453 bra 	$L__BB0_391;
	setp.gt.u32 	%p454, %r811, %r4093;
	@%p454 bra 	$L__BB0_394;
	setp.lt.u32 	%p455, %r812, %r4094;
	@%p455 bra 	$L__BB0_391;
	setp.gt.u32 	%p456, %r812, %r4094;
	setp.gt.u32 	%p457, %r813, %r4095;
	or.pred  	%p458, %p456, %p457;
	@%p458 bra 	$L__BB0_394;
$L__BB0_391:
	sub.s32 	%r4095, %r4095, %r813;
	sub.s32 	%r4094, %r4094, %r812;
	sub.s32 	%r4093, %r4093, %r811;
	sub.s32 	%r4092, %r4092, %r810;
	sub.s32 	%r4091, %r4091, %r809;
	sub.s32 	%r4090, %r4090, %r808;
	sub.s32 	%r4089, %r4089, %r807;
	sub.s32 	%r4088, %r4088, %r806;
	bra.uni 	$L__BB0_394;
$L__BB0_392:
	ld.const.u32 	%r806, [P_CONST+28];
	ld.const.u32 	%r807, [P_CONST+24];
	ld.const.u32 	%r808, [P_CONST+20];
	ld.const.u32 	%r809, [P_CONST+16];
	ld.const.u32 	%r810, [P_CONST+12];
	ld.const.u32 	%r811, [P_CONST+8];
	ld.const.u32 	%r812, [P_CONST+4];
	ld.const.u32 	%r813, [P_CONST];
	sub.s32 	%r814, %r3943, %r3935;
	sub.s32 	%r815, %r3942, %r3934;
	sub.s32 	%r816, %r3941, %r3933;
	sub.s32 	%r817, %r3940, %r3932;
	sub.s32 	%r818, %r3939, %r3931;
	sub.s32 	%r819, %r3938, %r3930;
	sub.s32 	%r820, %r3937, %r3929;
	sub.s32 	%r821, %r3936, %r3928;
	mul.wide.u32 	%rd10140, %r814, %r814;
	cvt.u32.u64 	%r2838, %rd10140;
	shr.u64 	%rd10141, %rd10140, 32;
	mul.wide.u32 	%rd10142, %r815, %r814;
	add.s64 	%rd10143, %rd10141, %rd10142;
	shr.u64 	%rd10144, %rd10143, 32;
	mul.wide.u32 	%rd10145, %r816, %r814;
	add.s64 	%rd10146, %rd10144, %rd10145;
	shr.u64 	%rd10147, %rd10146, 32;
	mul.wide.u32 	%rd10148, %r817, %r814;
	add.s64 	%rd10149, %rd10147, %rd10148;
	shr.u64 	%rd10150, %rd10149, 32;
	mul.wide.u32 	%rd10151, %r818, %r814;
	add.s64 	%rd10152, %rd10150, %rd10151;
	shr.u64 	%rd10153, %rd10152, 32;
	mul.wide.u32 	%rd10154, %r819, %r814;
	add.s64 	%rd10155, %rd10153, %rd10154;
	shr.u64 	%rd10156, %rd10155, 32;
	mul.wide.u32 	%rd10157, %r820, %r814;
	add.s64 	%rd10158, %rd10156, %rd10157;
	shr.u64 	%rd10159, %rd10158, 32;
	mul.wide.u32 	%rd10160, %r821, %r814;
	add.s64 	%rd10161, %rd10159, %rd10160;
	shr.u64 	%rd10162, %rd10161, 32;
	and.b64  	%rd10163, %rd10143, 4294967295;
	add.s64 	%rd10164, %rd10142, %rd10163;
	shr.u64 	%rd10165, %rd10164, 32;
	mul.wide.u32 	%rd10166, %r815, %r815;
	and.b64  	%rd10167, %rd10146, 4294967295;
	add.s64 	%rd10168, %rd10165, %rd10167;
	add.s64 	%rd10169, %rd10168, %rd10166;
	shr.u64 	%rd10170, %rd10169, 32;
	mul.wide.u32 	%rd10171, %r816, %r815;
	and.b64  	%rd10172, %rd10149, 4294967295;
	add.s64 	%rd10173, %rd10170, %rd10172;
	add.s64 	%rd10174, %rd10173, %rd10171;
	shr.u64 	%rd10175, %rd10174, 32;
	mul.wide.u32 	%rd10176, %r817, %r815;
	and.b64  	%rd10177, %rd10152, 4294967295;
	add.s64 	%rd10178, %rd10175, %rd10177;
	add.s64 	%rd10179, %rd10178, %rd10176;
	shr.u64 	%rd10180, %rd10179, 32;
	mul.wide.u32 	%rd10181, %r818, %r815;
	and.b64  	%rd10182, %rd10155, 4294967295;
	add.s64 	%rd10183, %rd10180, %rd10182;
	add.s64 	%rd10184, %rd10183, %rd10181;
	shr.u64 	%rd10185, %rd10184, 32;
	mul.wide.u32 	%rd10186, %r819, %r815;
	and.b64  	%rd10187, %rd10158, 4294967295;
	add.s64 	%rd10188, %rd10185, %rd10187;
	add.s64 	%rd10189, %rd10188, %rd10186;
	shr.u64 	%rd10190, %rd10189, 32;
	mul.wide.u32 	%rd10191, %r820, %r815;
	and.b64  	%rd10192, %rd10161, 4294967295;
	add.s64 	%rd10193, %rd10190, %rd10192;
	add.s64 	%rd10194, %rd10193, %rd10191;
	shr.u64 	%rd10195, %rd10194, 32;
	mul.wide.u32 	%rd10196, %r821, %r815;
	add.s64 	%rd10197, %rd10195, %rd10162;
	add.s64 	%rd10198, %rd10197, %rd10196;
	shr.u64 	%rd10199, %rd10198, 32;
	and.b64  	%rd10200, %rd10169, 4294967295;
	add.s64 	%rd10201, %rd10145, %rd10200;
	shr.u64 	%rd10202, %rd10201, 32;
	and.b64  	%rd10203, %rd10174, 4294967295;
	add.s64 	%rd10204, %rd10202, %rd10203;
	add.s64 	%rd10205, %rd10204, %rd10171;
	shr.u64 	%rd10206, %rd10205, 32;
	mul.wide.u32 	%rd10207, %r816, %r816;
	and.b64  	%rd10208, %rd10179, 4294967295;
	add.s64 	%rd10209, %rd10206, %rd10208;
	add.s64 	%rd10210, %rd10209, %rd10207;
	shr.u64 	%rd10211, %rd10210, 32;
	mul.wide.u32 	%rd10212, %r817, %r816;
	and.b64  	%rd10213, %rd10184, 4294967295;
	add.s64 	%rd10214, %rd10211, %rd10213;
	add.s64 	%rd10215, %rd10214, %rd10212;
	shr.u64 	%rd10216, %rd10215, 32;
	mul.wide.u32 	%rd10217, %r818, %r816;
	and.b64  	%rd10218, %rd10189, 4294967295;
	add.s64 	%rd10219, %rd10216, %rd10218;
	add.s64 	%rd10220, %rd10219, %rd10217;
	shr.u64 	%rd10221, %rd10220, 32;
	mul.wide.u32 	%rd10222, %r819, %r816;
	and.b64  	%rd10223, %rd10194, 4294967295;
	add.s64 	%rd10224, %rd10221, %rd10223;
	add.s64 	%rd10225, %rd10224, %rd10222;
	shr.u64 	%rd10226, %rd10225, 32;
	mul.wide.u32 	%rd10227, %r820, %r816;
	and.b64  	%rd10228, %rd10198, 4294967295;
	add.s64 	%rd10229, %rd10226, %rd10228;
	add.s64 	%rd10230, %rd10229, %rd10227;
	shr.u64 	%rd10231, %rd10230, 32;
	mul.wide.u32 	%rd10232, %r821, %r816;
	add.s64 	%rd10233, %rd10231, %rd10199;
	add.s64 	%rd10234, %rd10233, %rd10232;
	shr.u64 	%rd10235, %rd10234, 32;
	and.b64  	%rd10236, %rd10205, 4294967295;
	add.s64 	%rd10237, %rd10148, %rd10236;
	shr.u64 	%rd10238, %rd10237, 32;
	and.b64  	%rd10239, %rd10210, 4294967295;
	add.s64 	%rd10240, %rd10238, %rd10239;
	add.s64 	%rd10241, %rd10240, %rd10176;
	shr.u64 	%rd10242, %rd10241, 32;
	and.b64  	%rd10243, %rd10215, 4294967295;
	add.s64 	%rd10244, %rd10242, %rd10243;
	add.s64 	%rd10245, %rd10244, %rd10212;
	shr.u64 	%rd10246, %rd10245, 32;
	mul.wide.u32 	%rd10247, %r817, %r817;
	and.b64  	%rd10248, %rd10220, 4294967295;
	add.s64 	%rd10249, %rd10246, %rd10248;
	add.s64 	%rd10250, %rd10249, %rd10247;
	shr.u64 	%rd10251, %rd10250, 32;
	mul.wide.u32 	%rd10252, %r818, %r817;
	and.b64  	%rd10253, %rd10225, 4294967295;
	add.s64 	%rd10254, %rd10251, %rd10253;
	add.s64 	%rd10255, %rd10254, %rd10252;
	shr.u64 	%rd10256, %rd10255, 32;
	mul.wide.u32 	%rd10257, %r819, %r817;
	and.b64  	%rd10258, %rd10230, 4294967295;
	add.s64 	%rd10259, %rd10256, %rd10258;
	add.s64 	%rd10260, %rd10259, %rd10257;
	shr.u64 	%rd10261, %rd10260, 32;
	mul.wide.u32 	%rd10262, %r820, %r817;
	and.b64  	%rd10263, %rd10234, 4294967295;
	add.s64 	%rd10264, %rd10261, %rd10263;
	add.s64 	%rd10265, %rd10264, %rd10262;
	shr.u64 	%rd10266, %rd10265, 32;
	mul.wide.u32 	%rd10267, %r821, %r817;
	add.s64 	%rd10268, %rd10266, %rd10235;
	add.s64 	%rd10269, %rd10268, %rd10267;
	shr.u64 	%rd10270, %rd10269, 32;
	and.b64  	%rd10271, %rd10241, 4294967295;
	add.s64 	%rd10272, %rd10151, %rd10271;
	shr.u64 	%rd10273, %rd10272, 32;
	and.b64  	%rd10274, %rd10245, 4294967295;
	add.s64 	%rd10275, %rd10273, %rd10274;
	add.s64 	%rd10276, %rd10275, %rd10181;
	shr.u64 	%rd10277, %rd10276, 32;
	and.b64  	%rd10278, %rd10250, 4294967295;
	add.s64 	%rd10279, %rd10277, %rd10278;
	add.s64 	%rd10280, %rd10279, %rd10217;
	shr.u64 	%rd10281, %rd10280, 32;
	and.b64  	%rd10282, %rd10255, 4294967295;
	add.s64 	%rd10283, %rd10281, %rd10282;
	add.s64 	%rd10284, %rd10283, %rd10252;
	shr.u64 	%rd10285, %rd10284, 32;
	mul.wide.u32 	%rd10286, %r818, %r818;
	and.b64  	%rd10287, %rd10260, 4294967295;
	add.s64 	%rd10288, %rd10285, %rd10287;
	add.s64 	%rd10289, %rd10288, %rd10286;
	shr.u64 	%rd10290, %rd10289, 32;
	mul.wide.u32 	%rd10291, %r819, %r818;
	and.b64  	%rd10292, %rd10265, 4294967295;
	add.s64 	%rd10293, %rd10290, %rd10292;
	add.s64 	%rd10294, %rd10293, %rd10291;
	shr.u64 	%rd10295, %rd10294, 32;
	mul.wide.u32 	%rd10296, %r820, %r818;
	and.b64  	%rd10297, %rd10269, 4294967295;
	add.s64 	%rd10298, %rd10295, %rd10297;
	add.s64 	%rd10299, %rd10298, %rd10296;
	shr.u64 	%rd10300, %rd10299, 32;
	mul.wide.u32 	%rd10301, %r821, %r818;
	add.s64 	%rd10302, %rd10300, %rd10270;
	add.s64 	%rd10303, %rd10302, %rd10301;
	shr.u64 	%rd10304, %rd10303, 32;
	and.b64  	%rd10305, %rd10276, 4294967295;
	add.s64 	%rd10306, %rd10154, %rd10305;
	shr.u64 	%rd10307, %rd10306, 32;
	and.b64  	%rd10308, %rd10280, 4294967295;
	add.s64 	%rd10309, %rd10307, %rd10308;
	add.s64 	%rd10310, %rd10309, %rd10186;
	shr.u64 	%rd10311, %rd10310, 32;
	and.b64  	%rd10312, %rd10284, 4294967295;
	add.s64 	%rd10313, %rd10311, %rd10312;
	add.s64 	%rd10314, %rd10313, %rd10222;
	shr.u64 	%rd10315, %rd10314, 32;
	and.b64  	%rd10316, %rd10289, 4294967295;
	add.s64 	%rd10317, %rd10315, %rd10316;
	add.s64 	%rd10318, %rd10317, %rd10257;
	shr.u64 	%rd10319, %rd10318, 32;
	and.b64  	%rd10320, %rd10294, 4294967295;
	add.s64 	%rd10321, %rd10319, %rd10320;
	add.s64 	%rd10322, %rd10321, %rd10291;
	shr.u64 	%rd10323, %rd10322, 32;
	mul.wide.u32 	%rd10324, %r819, %r819;
	and.b64  	%rd10325, %rd10299, 4294967295;
	add.s64 	%rd10326, %rd10323, %rd10325;
	add.s64 	%rd10327, %rd10326, %rd10324;
	shr.u64 	%rd10328, %rd10327, 32;
	mul.wide.u32 	%rd10329, %r820, %r819;
	and.b64  	%rd10330, %rd10303, 4294967295;
	add.s64 	%rd10331, %rd10328, %rd10330;
	add.s64 	%rd10332, %rd10331, %rd10329;
	shr.u64 	%rd10333, %rd10332, 32;
	mul.wide.u32 	%rd10334, %r821, %r819;
	add.s64 	%rd10335, %rd10333, %rd10304;
	add.s64 	%rd10336, %rd10335, %rd10334;
	shr.u64 	%rd10337, %rd10336, 32;
	and.b64  	%rd10338, %rd10310, 4294967295;
	add.s64 	%rd10339, %rd10157, %rd10338;
	shr.u64 	%rd10340, %rd10339, 32;
	and.b64  	%rd10341, %rd10314, 4294967295;
	add.s64 	%rd10342, %rd10340, %rd10341;
	add.s64 	%rd10343, %rd10342, %rd10191;
	shr.u64 	%rd10344, %rd10343, 32;
	and.b64  	%rd10345, %rd10318, 4294967295;
	add.s64 	%rd10346, %rd10344, %rd10345;
	add.s64 	%rd10347, %rd10346, %rd10227;
	shr.u64 	%rd10348, %rd10347, 32;
	and.b64  	%rd10349, %rd10322, 4294967295;
	add.s64 	%rd10350, %rd10348, %rd10349;
	add.s64 	%rd10351, %rd10350, %rd10262;
	shr.u64 	%rd10352, %rd10351, 32;
	and.b64  	%rd10353, %rd10327, 4294967295;
	add.s64 	%rd10354, %rd10352, %rd10353;
	add.s64 	%rd10355, %rd10354, %rd10296;
	shr.u64 	%rd10356, %rd10355, 32;
	and.b64  	%rd10357, %rd10332, 4294967295;
	add.s64 	%rd10358, %rd10356, %rd10357;
	add.s64 	%rd10359, %rd10358, %rd10329;
	shr.u64 	%rd10360, %rd10359, 32;
	mul.wide.u32 	%rd10361, %r820, %r820;
	and.b64  	%rd10362, %rd10336, 4294967295;
	add.s64 	%rd10363, %rd10360, %rd10362;
	add.s64 	%rd10364, %rd10363, %rd10361;
	shr.u64 	%rd10365, %rd10364, 32;
	mul.wide.u32 	%rd10366, %r821, %r820;
	add.s64 	%rd10367, %rd10365, %rd10337;
	add.s64 	%rd10368, %rd10367, %rd10366;
	shr.u64 	%rd10369, %rd10368, 32;
	and.b64  	%rd10370, %rd10343, 4294967295;
	add.s64 	%rd10371, %rd10160, %rd10370;
	shr.u64 	%rd10372, %rd10371, 32;
	and.b64  	%rd10373, %rd10347, 4294967295;
	add.s64 	%rd10374, %rd10372, %rd10373;
	add.s64 	%rd10375, %rd10374, %rd10196;
	shr.u64 	%rd10376, %rd10375, 32;
	and.b64  	%rd10377, %rd10351, 4294967295;
	add.s64 	%rd10378, %rd10376, %rd10377;
	add.s64 	%rd10379, %rd10378, %rd10232;
	shr.u64 	%rd10380, %rd10379, 32;
	and.b64  	%rd10381, %rd10355, 4294967295;
	add.s64 	%rd10382, %rd10380, %rd10381;
	add.s64 	%rd10383, %rd10382, %rd10267;
	shr.u64 	%rd10384, %rd10383, 32;
	and.b64  	%rd10385, %rd10359, 4294967295;
	add.s64 	%rd10386, %rd10384, %rd10385;
	add.s64 	%rd10387, %rd10386, %rd10301;
	shr.u64 	%rd10388, %rd10387, 32;
	and.b64  	%rd10389, %rd10364, 4294967295;
	add.s64 	%rd10390, %rd10388, %rd10389;
	add.s64 	%rd10391, %rd10390, %rd10334;
	shr.u64 	%rd10392, %rd10391, 32;
	and.b64  	%rd10393, %rd10368, 4294967295;
	add.s64 	%rd10394, %rd10392, %rd10393;
	add.s64 	%rd10395, %rd10394, %rd10366;
	shr.u64 	%rd10396, %rd10395, 32;
	mul.wide.u32 	%rd10397, %r821, %r821;
	add.s64 	%rd10398, %rd10396, %rd10369;
	add.s64 	%rd10399, %rd10398, %rd10397;
	{ .reg .b32 tmp; mov.b64 {tmp, %r2839}, %rd10399; }
	ld.const.u32 	%r2840, [MU_P];
	mul.lo.s32 	%r2841, %r2840, %r2838;
	mul.wide.u32 	%rd10400, %r813, %r2841;
	and.b64  	%rd10401, %rd10140, 4294967293;
	add.s64 	%rd10402, %rd10400, %rd10401;
	shr.u64 	%rd10403, %rd10402, 32;
	mul.wide.u32 	%rd10404, %r812, %r2841;
	and.b64  	%rd10405, %rd10164, 4294967295;
	add.s64 	%rd10406, %rd10403, %rd10405;
	add.s64 	%rd10407, %rd10406, %rd10404;
	cvt.u32.u64 	%r2842, %rd10407;
	shr.u64 	%rd10408, %rd10407, 32;
	mul.wide.u32 	%rd10409, %r811, %r2841;
	and.b64  	%rd10410, %rd10201, 4294967295;
	add.s64 	%rd10411, %rd10408, %rd10410;
	add.s64 	%rd10412, %rd10411, %rd10409;
	shr.u64 	%rd10413, %rd10412, 32;
	mul.wide.u32 	%rd10414, %r810, %r2841;
	and.b64  	%rd10415, %rd10237, 4294967295;
	add.s64 	%rd10416, %rd10413, %rd10415;
	add.s64 	%rd10417, %rd10416, %rd10414;
	shr.u64 	%rd10418, %rd10417, 32;
	mul.wide.u32 	%rd10419, %r809, %r2841;
	and.b64  	%rd10420, %rd10272, 4294967295;
	add.s64 	%rd10421, %rd10418, %rd10420;
	add.s64 	%rd10422, %rd10421, %rd10419;
	shr.u64 	%rd10423, %rd10422, 32;
	mul.wide.u32 	%rd10424, %r808, %r2841;
	and.b64  	%rd10425, %rd10306, 4294967295;
	add.s64 	%rd10426, %rd10423, %rd10425;
	add.s64 	%rd10427, %rd10426, %rd10424;
	shr.u64 	%rd10428, %rd10427, 32;
	mul.wide.u32 	%rd10429, %r807, %r2841;
	and.b64  	%rd10430, %rd10339, 4294967295;
	add.s64 	%rd10431, %rd10428, %rd10430;
	add.s64 	%rd10432, %rd10431, %rd10429;
	shr.u64 	%rd10433, %rd10432, 32;
	mul.wide.u32 	%rd10434, %r806, %r2841;
	and.b64  	%rd10435, %rd10371, 4294967295;
	add.s64 	%rd10436, %rd10433, %rd10435;
	add.s64 	%rd10437, %rd10436, %rd10434;
	shr.u64 	%rd10438, %rd10437, 32;
	and.b64  	%rd10439, %rd10375, 4294967295;
	add.s64 	%rd10440, %rd10438, %rd10439;
	shr.u64 	%rd10441, %rd10440, 32;
	and.b64  	%rd10442, %rd10379, 4294967295;
	add.s64 	%rd10443, %rd10441, %rd10442;
	shr.u64 	%rd10444, %rd10443, 32;
	and.b64  	%rd10445, %rd10383, 4294967295;
	add.s64 	%rd10446, %rd10444, %rd10445;
	shr.u64 	%rd10447, %rd10446, 32;
	and.b64  	%rd10448, %rd10387, 4294967295;
	add.s64 	%rd10449, %rd10447, %rd10448;
	shr.u64 	%rd10450, %rd10449, 32;
	and.b64  	%rd10451, %rd10391, 4294967295;
	add.s64 	%rd10452, %rd10450, %rd10451;
	shr.u64 	%rd10453, %rd10452, 32;
	and.b64  	%rd10454, %rd10395, 4294967295;
	add.s64 	%rd10455, %rd10453, %rd10454;
	shr.u64 	%rd10456, %rd10455, 32;
	and.b64  	%rd10457, %rd10399, 4294967295;
	add.s64 	%rd10458, %rd10456, %rd10457;
	{ .reg .b32 tmp; mov.b64 {tmp, %r2843}, %rd10458; }
	add.s32 	%r2844, %r2839, %r2843;
	mul.lo.s32 	%r2845, %r2840, %r2842;
	mul.wide.u32 	%rd10459, %r813, %r2845;
	and.b64  	%rd10460, %rd10407, 4294967295;
	add.s64 	%rd10461, %rd10459, %rd10460;
	shr.u64 	%rd10462, %rd10461, 32;
	mul.wide.u32 	%rd10463, %r812, %r2845;
	and.b64  	%rd10464, %rd10412, 4294967295;
	add.s64 	%rd10465, %rd10462, %rd10464;
	add.s64 	%rd10466, %rd10465, %rd10463;
	cvt.u32.u64 	%r2846, %rd10466;
	shr.u64 	%rd10467, %rd10466, 32;
	mul.wide.u32 	%rd10468, %r811, %r2845;
	and.b64  	%rd10469, %rd10417, 4294967295;
	add.s64 	%rd10470, %rd10467, %rd10469;
	add.s64 	%rd10471, %rd10470, %rd10468;
	shr.u64 	%rd10472, %rd10471, 32;
	mul.wide.u32 	%rd10473, %r810, %r2845;
	and.b64  	%rd10474, %rd10422, 4294967295;
	add.s64 	%rd10475, %rd10472, %rd10474;
	add.s64 	%rd10476, %rd10475, %rd10473;
	shr.u64 	%rd10477, %rd10476, 32;
	mul.wide.u32 	%rd10478, %r809, %r2845;
	and.b64  	%rd10479, %rd10427, 4294967295;
	add.s64 	%rd10480, %rd10477, %rd10479;
	add.s64 	%rd10481, %rd10480, %rd10478;
	shr.u64 	%rd10482, %rd10481, 32;
	mul.wide.u32 	%rd10483, %r808, %r2845;
	and.b64  	%rd10484, %rd10432, 4294967295;
	add.s64 	%rd10485, %rd10482, %rd10484;
	add.s64 	%rd10486, %rd10485, %rd10483;
	shr.u64 	%rd10487, %rd10486, 32;
	mul.wide.u32 	%rd10488, %r807, %r2845;
	and.b64  	%rd10489, %rd10437, 4294967295;
	add.s64 	%rd10490, %rd10487, %rd10489;
	add.s64 	%rd10491, %rd10490, %rd10488;
	shr.u64 	%rd10492, %rd10491, 32;
	mul.wide.u32 	%rd10493, %r806, %r2845;
	and.b64  	%rd10494, %rd10440, 4294967295;
	add.s64 	%rd10495, %rd10492, %rd10494;
	add.s64 	%rd10496, %rd10495, %rd10493;
	shr.u64 	%rd10497, %rd10496, 32;
	and.b64  	%rd10498, %rd10443, 4294967295;
	add.s64 	%rd10499, %rd10497, %rd10498;
	shr.u64 	%rd10500, %rd10499, 32;
	and.b64  	%rd10501, %rd10446, 4294967295;
	add.s64 	%rd10502, %rd10500, %rd10501;
	shr.u64 	%rd10503, %rd10502, 32;
	and.b64  	%rd10504, %rd10449, 4294967295;
	add.s64 	%rd10505, %rd10503, %rd10504;
	shr.u64 	%rd10506, %rd10505, 32;
	and.b64  	%rd10507, %rd10452, 4294967295;
	add.s64 	%rd10508, %rd10506, %rd10507;
	shr.u64 	%rd10509, %rd10508, 32;
	and.b64  	%rd10510, %rd10455, 4294967295;
	add.s64 	%rd10511, %rd10509, %rd10510;
	shr.u64 	%rd10512, %rd10511, 32;
	and.b64  	%rd10513, %rd10458, 4294967295;
	add.s64 	%rd10514, %rd10512, %rd10513;
	{ .reg .b32 tmp; mov.b64 {tmp, %r2847}, %rd10514; }
	add.s32 	%r2848, %r2844, %r2847;
	mul.lo.s32 	%r2849, %r2840, %r2846;
	mul.wide.u32 	%rd10515, %r813, %r2849;
	and.b64  	%rd10516, %rd10466, 4294967295;
	add.s64 	%rd10517, %rd10515, %rd10516;
	shr.u64 	%rd10518, %rd10517, 32;
	mul.wide.u32 	%rd10519, %r812, %r2849;
	and.b64  	%rd10520, %rd10471, 4294967295;
	add.s64 	%rd10521, %rd10518, %rd10520;
	add.s64 	%rd10522, %rd10521, %rd10519;
	cvt.u32.u64 	%r2850, %rd10522;
	shr.u64 	%rd10523, %rd10522, 32;
	mul.wide.u32 	%rd10524, %r811, %r2849;
	and.b64  	%rd10525, %rd10476, 4294967295;
	add.s64 	%rd10526, %rd10523, %rd10525;
	add.s64 	%rd10527, %rd10526, %rd10524;
	shr.u64 	%rd10528, %rd10527, 32;
	mul.wide.u32 	%rd10529, %r810, %r2849;
	and.b64  	%rd10530, %rd10481, 4294967295;
	add.s64 	%rd10531, %rd10528, %rd10530;
	add.s64 	%rd10532, %rd10531, %rd10529;
	shr.u64 	%rd10533, %rd10532, 32;
	mul.wide.u32 	%rd10534, %r809, %r2849;
	and.b64  	%rd10535, %rd10486, 4294967295;
	add.s64 	%rd10536, %rd10533, %rd10535;
	add.s64 	%rd10537, %rd10536, %rd10534;
	shr.u64 	%rd10538, %rd10537, 32;
	mul.wide.u32 	%rd10539, %r808, %r2849;
	and.b64  	%rd10540, %rd10491, 4294967295;
	add.s64 	%rd10541, %rd10538, %rd10540;
	add.s64 	%rd10542, %rd10541, %rd10539;
	shr.u64 	%rd10543, %rd10542, 32;
	mul.wide.u32 	%rd10544, %r807, %r2849;
	and.b64  	%rd10545, %rd10496, 4294967295;
	add.s64 	%rd10546, %rd10543, %rd10545;
	add.s64 	%rd10547, %rd10546, %rd10544;
	shr.u64 	%rd10548, %rd10547, 32;
	mul.wide.u32 	%rd10549, %r806, %r2849;
	and.b64  	%rd10550, %rd10499, 4294967295;
	add.s64 	%rd10551, %rd10548, %rd10550;
	add.s64 	%rd10552, %rd10551, %rd10549;
	shr.u64 	%rd10553, %rd10552, 32;
	and.b64  	%rd10554, %rd10502, 4294967295;
	add.s64 	%rd10555, %rd10553, %rd10554;
	shr.u64 	%rd10556, %rd10555, 32;
	and.b64  	%rd10557, %rd10505, 4294967295;
	add.s64 	%rd10558, %rd10556, %rd10557;
	shr.u64 	%rd10559, %rd10558, 32;
	and.b64  	%rd10560, %rd10508, 4294967295;
	add.s64 	%rd10561, %rd10559, %rd10560;
	shr.u64 	%rd10562, %rd10561, 32;
	and.b64  	%rd10563, %rd10511, 4294967295;
	add.s64 	%rd10564, %rd10562, %rd10563;
	shr.u64 	%rd10565, %rd10564, 32;
	and.b64  	%rd10566, %rd10514, 4294967295;
	add.s64 	%rd10567, %rd10565, %rd10566;
	{ .reg .b32 tmp; mov.b64 {tmp, %r2851}, %rd10567; }
	add.s32 	%r2852, %r2848, %r2851;
	mul.lo.s32 	%r2853, %r2840, %r2850;
	mul.wide.u32 	%rd10568, %r813, %r2853;
	and.b64  	%rd10569, %rd10522, 4294967295;
	add.s64 	%rd10570, %rd10568, %rd10569;
	shr.u64 	%rd10571, %rd10570, 32;
	mul.wide.u32 	%rd10572, %r812, %r2853;
	and.b64  	%rd10573, %rd10527, 4294967295;
	add.s64 	%rd10574, %rd10571, %rd10573;
	add.s64 	%rd10575, %rd10574, %rd10572;
	cvt.u32.u64 	%r2854, %rd10575;
	shr.u64 	%rd10576, %rd10575, 32;
	mul.wide.u32 	%rd10577, %r811, %r2853;
	and.b64  	%rd10578, %rd10532, 4294967295;
	add.s64 	%rd10579, %rd10576, %rd10578;
	add.s64 	%rd10580, %rd10579, %rd10577;
	shr.u64 	%rd10581, %rd10580, 32;
	mul.wide.u32 	%rd10582, %r810, %r2853;
	and.b64  	%rd10583, %rd10537, 4294967295;
	add.s64 	%rd10584, %rd10581, %rd10583;
	add.s64 	%rd10585, %rd10584, %rd10582;
	shr.u64 	%rd10586, %rd10585, 32;
	mul.wide.u32 	%rd10587, %r809, %r2853;
	and.b64  	%rd10588, %rd10542, 4294967295;
	add.s64 	%rd10589, %rd10586, %rd10588;
	add.s64 	%rd10590, %rd10589, %rd10587;
	shr.u64 	%rd10591, %rd10590, 32;
	mul.wide.u32 	%rd10592, %r808, %r2853;
	and.b64  	%rd10593, %rd10547, 4294967295;
	add.s64 	%rd10594, %rd10591, %rd10593;
	add.s64 	%rd10595, %rd10594, %rd10592;
	shr.u64 	%rd10596, %rd10595, 32;
	mul.wide.u32 	%rd10597, %r807, %r2853;
	and.b64  	%rd10598, %rd10552, 4294967295;
	add.s64 	%rd10599, %rd10596, %rd10598;
	add.s64 	%rd10600, %rd10599, %rd10597;
	shr.u64 	%rd10601, %rd10600, 32;
	mul.wide.u32 	%rd10602, %r806, %r2853;
	and.b64  	%rd10603, %rd10555, 4294967295;
	add.s64 	%rd10604, %rd10601, %rd10603;
	add.s64 	%rd10605, %rd10604, %rd10602;
	shr.u64 	%rd10606, %rd10605, 32;
	and.b64  	%rd10607, %rd10558, 4294967295;
	add.s64 	%rd10608, %rd10606, %rd10607;
	shr.u64 	%rd10609, %rd10608, 32;
	and.b64  	%rd10610, %rd10561, 4294967295;
	add.s64 	%rd10611, %rd10609, %rd10610;
	shr.u64 	%rd10612, %rd10611, 32;
	and.b64  	%rd10613, %rd10564, 4294967295;
	add.s64 	%rd10614, %rd10612, %rd10613;
	shr.u64 	%rd10615, %rd10614, 32;
	and.b64  	%rd10616, %rd10567, 4294967295;
	add.s64 	%rd10617, %rd10615, %rd10616;
	{ .reg .b32 tmp; mov.b64 {tmp, %r2855}, %rd10617; }
	add.s32 	%r2856, %r2852, %r2855;
	mul.lo.s32 	%r2857, %r2840, %r2854;
	mul.wide.u32 	%rd10618, %r813, %r2857;
	and.b64  	%rd10619, %rd10575, 4294967295;
	add.s64 	%rd10620, %rd10618, %rd10619;
	shr.u64 	%rd10621, %rd10620, 32;
	mul.wide.u32 	%rd10622, %r812, %r2857;
	and.b64  	%rd10623, %rd10580, 4294967295;
	add.s64 	%rd10624, %rd10621, %rd10623;
	add.s64 	%rd10625, %rd10624, %rd10622;
	cvt.u32.u64 	%r2858, %rd10625;
	shr.u64 	%rd10626, %rd10625, 32;
	mul.wide.u32 	%rd10627, %r811, %r2857;
	and.b64  	%rd10628, %rd10585, 4294967295;
	add.s64 	%rd10629, %rd10626, %rd10628;
	add.s64 	%rd10630, %rd10629, %rd10627;
	shr.u64 	%rd10631, %rd10630, 32;
	mul.wide.u32 	%rd10632, %r810, %r2857;
	and.b64  	%rd10633, %rd10590, 4294967295;
	add.s64 	%rd10634, %rd10631, %rd10633;
	add.s64 	%rd10635, %rd10634, %rd10632;
	shr.u64 	%rd10636, %rd10635, 32;
	mul.wide.u32 	%rd10637, %r809, %r2857;
	and.b64  	%rd10638, %rd10595, 4294967295;
	add.s64 	%rd10639, %rd10636, %rd10638;
	add.s64 	%rd10640, %rd10639, %rd10637;
	shr.u64 	%rd10641, %rd10640, 32;
	mul.wide.u32 	%rd10642, %r808, %r2857;
	and.b64  	%rd10643, %rd10600, 4294967295;
	add.s64 	%rd10644, %rd10641, %rd10643;
	add.s64 	%rd10645, %rd10644, %rd10642;
	shr.u64 	%rd10646, %rd10645, 32;
	mul.wide.u32 	%rd10647, %r807, %r2857;
	and.b64  	%rd10648, %rd10605, 4294967295;
	add.s64 	%rd10649, %rd10646, %rd10648;
	add.s64 	%rd10650, %rd10649, %rd10647;
	shr.u64 	%rd10651, %rd10650, 32;
	mul.wide.u32 	%rd10652, %r806, %r2857;
	and.b64  	%rd10653, %rd10608, 4294967295;
	add.s64 	%rd10654, %rd10651, %rd10653;
	add.s64 	%rd10655, %rd10654, %rd10652;
	shr.u64 	%rd10656, %rd10655, 32;
	and.b64  	%rd10657, %rd10611, 4294967295;
	add.s64 	%rd10658, %rd10656, %rd10657;
	shr.u64 	%rd10659, %rd10658, 32;
	and.b64  	%rd10660, %rd10614, 4294967295;
	add.s64 	%rd10661, %rd10659, %rd10660;
	shr.u64 	%rd10662, %rd10661, 32;
	and.b64  	%rd10663, %rd10617, 4294967295;
	add.s64 	%rd10664, %rd10662, %rd10663;
	{ .reg .b32 tmp; mov.b64 {tmp, %r2859}, %rd10664; }
	add.s32 	%r2860, %r2856, %r2859;
	mul.lo.s32 	%r2861, %r2840, %r2858;
	mul.wide.u32 	%rd10665, %r813, %r2861;
	and.b64  	%rd10666, %rd10625, 4294967295;
	add.s64 	%rd10667, %rd10665, %rd10666;
	shr.u64 	%rd10668, %rd10667, 32;
	mul.wide.u32 	%rd10669, %r812, %r2861;
	and.b64  	%rd10670, %rd10630, 4294967295;
	add.s64 	%rd10671, %rd10668, %rd10670;
	add.s64 	%rd10672, %rd10671, %rd10669;
	cvt.u32.u64 	%r2862, %rd10672;
	shr.u64 	%rd10673, %rd10672, 32;
	mul.wide.u32 	%rd10674, %r811, %r2861;
	and.b64  	%rd10675, %rd10635, 4294967295;
	add.s64 	%rd10676, %rd10673, %rd10675;
	add.s64 	%rd10677, %rd10676, %rd10674;
	shr.u64 	%rd10678, %rd10677, 32;
	mul.wide.u32 	%rd10679, %r810, %r2861;
	and.b64  	%rd10680, %rd10640, 4294967295;
	add.s64 	%rd10681, %rd10678, %rd10680;
	add.s64 	%rd10682, %rd10681, %rd10679;
	shr.u64 	%rd10683, %rd10682, 32;
	mul.wide.u32 	%rd10684, %r809, %r2861;
	and.b64  	%rd10685, %rd10645, 4294967295;
	add.s64 	%rd10686, %rd10683, %rd10685;
	add.s64 	%rd10687, %rd10686, %rd10684;
	shr.u64 	%rd10688, %rd10687, 32;
	mul.wide.u32 	%rd10689, %r808, %r2861;
	and.b64  	%rd10690, %rd10650, 4294967295;
	add.s64 	%rd10691, %rd10688, %rd10690;
	add.s64 	%rd10692, %rd10691, %rd10689;
	shr.u64 	%rd10693, %rd10692, 32;
	mul.wide.u32 	%rd10694, %r807, %r2861;
	and.b64  	%rd10695, %rd10655, 4294967295;
	add.s64 	%rd10696, %rd10693, %rd10695;
	add.s64 	%rd10697, %rd10696, %rd10694;
	shr.u64 	%rd10698, %rd10697, 32;
	mul.wide.u32 	%rd10699, %r806, %r2861;
	and.b64  	%rd10700, %rd10658, 4294967295;
	add.s64 	%rd10701, %rd10698, %rd10700;
	add.s64 	%rd10702, %rd10701, %rd10699;
	shr.u64 	%rd10703, %rd10702, 32;
	and.b64  	%rd10704, %rd10661, 4294967295;
	add.s64 	%rd10705, %rd10703, %rd10704;
	shr.u64 	%rd10706, %rd10705, 32;
	and.b64  	%rd10707, %rd10664, 4294967295;
	add.s64 	%rd10708, %rd10706, %rd10707;
	{ .reg .b32 tmp; mov.b64 {tmp, %r2863}, %rd10708; }
	add.s32 	%r2864, %r2860, %r2863;
	mul.lo.s32 	%r2865, %r2840, %r2862;
	mul.wide.u32 	%rd10709, %r813, %r2865;
	and.b64  	%rd10710, %rd10672, 4294967295;
	add.s64 	%rd10711, %rd10709, %rd10710;
	shr.u64 	%rd10712, %rd10711, 32;
	mul.wide.u32 	%rd10713, %r812, %r2865;
	and.b64  	%rd10714, %rd10677, 4294967295;
	add.s64 	%rd10715, %rd10712, %rd10714;
	add.s64 	%rd10716, %rd10715, %rd10713;
	cvt.u32.u64 	%r2866, %rd10716;
	shr.u64 	%rd10717, %rd10716, 32;
	mul.wide.u32 	%rd10718, %r811, %r2865;
	and.b64  	%rd10719, %rd10682, 4294967295;
	add.s64 	%rd10720, %rd10717, %rd10719;
	add.s64 	%rd10721, %rd10720, %rd10718;
	shr.u64 	%rd10722, %rd10721, 32;
	mul.wide.u32 	%rd10723, %r810, %r2865;
	and.b64  	%rd10724, %rd10687, 4294967295;
	add.s64 	%rd10725, %rd10722, %rd10724;
	add.s64 	%rd10726, %rd10725, %rd10723;
	shr.u64 	%rd10727, %rd10726, 32;
	mul.wide.u32 	%rd10728, %r809, %r2865;
	and.b64  	%rd10729, %rd10692, 4294967295;
	add.s64 	%rd10730, %rd10727, %rd10729;
	add.s64 	%rd10731, %rd10730, %rd10728;
	shr.u64 	%rd10732, %rd10731, 32;
	mul.wide.u32 	%rd10733, %r808, %r2865;
	and.b64  	%rd10734, %rd10697, 4294967295;
	add.s64 	%rd10735, %rd10732, %rd10734;
	add.s64 	%rd10736, %rd10735, %rd10733;
	shr.u64 	%rd10737, %rd10736, 32;
	mul.wide.u32 	%rd10738, %r807, %r2865;
	and.b64  	%rd10739, %rd10702, 4294967295;
	add.s64 	%rd10740, %rd10737, %rd10739;
	add.s64 	%rd10741, %rd10740, %rd10738;
	shr.u64 	%rd10742, %rd10741, 32;
	mul.wide.u32 	%rd10743, %r806, %r2865;
	and.b64  	%rd10744, %rd10705, 4294967295;
	add.s64 	%rd10745, %rd10742, %rd10744;
	add.s64 	%rd10746, %rd10745, %rd10743;
	shr.u64 	%rd10747, %rd10746, 32;
	and.b64  	%rd10748, %rd10708, 4294967295;
	add.s64 	%rd10749, %rd10747, %rd10748;
	{ .reg .b32 tmp; mov.b64 {tmp, %r2867}, %rd10749; }
	add.s32 	%r2868, %r2864, %r2867;
	mul.lo.s32 	%r2869, %r2840, %r2866;
	mul.wide.u32 	%rd10750, %r813, %r2869;
	and.b64  	%rd10751, %rd10716, 4294967295;
	add.s64 	%rd10752, %rd10750, %rd10751;
	shr.u64 	%rd10753, %rd10752, 32;
	mul.wide.u32 	%rd10754, %r812, %r2869;
	and.b64  	%rd10755, %rd10721, 4294967295;
	add.s64 	%rd10756, %rd10753, %rd10755;
	add.s64 	%rd10757, %rd10756, %rd10754;
	cvt.u32.u64 	%r4095, %rd10757;
	shr.u64 	%rd10758, %rd10757, 32;
	mul.wide.u32 	%rd10759, %r811, %r2869;
	and.b64  	%rd10760, %rd10726, 4294967295;
	add.s64 	%rd10761, %rd10758, %rd10760;
	add.s64 	%rd10762, %rd10761, %rd10759;
	cvt.u32.u64 	%r4094, %rd10762;
	shr.u64 	%rd10763, %rd10762, 32;
	mul.wide.u32 	%rd10764, %r810, %r2869;
	and.b64  	%rd10765, %rd10731, 4294967295;
	add.s64 	%rd10766, %rd10763, %rd10765;
	add.s64 	%rd10767, %rd10766, %rd10764;
	cvt.u32.u64 	%r4093, %rd10767;
	shr.u64 	%rd10768, %rd10767, 32;
	mul.wide.u32 	%rd10769, %r809, %r2869;
	and.b64  	%rd10770, %rd10736, 4294967295;
	add.s64 	%rd10771, %rd10768, %rd10770;
	add.s64 	%rd10772, %rd10771, %rd10769;
	cvt.u32.u64 	%r4092, %rd10772;
	shr.u64 	%rd10773, %rd10772, 32;
	mul.wide.u32 	%rd10774, %r808, %r2869;
	and.b64  	%rd10775, %rd10741, 4294967295;
	add.s64 	%rd10776, %rd10773, %rd10775;
	add.s64 	%rd10777, %rd10776, %rd10774;
	cvt.u32.u64 	%r4091, %rd10777;
	shr.u64 	%rd10778, %rd10777, 32;
	mul.wide.u32 	%rd10779, %r807, %r2869;
	and.b64  	%rd10780, %rd10746, 4294967295;
	add.s64 	%rd10781, %rd10778, %rd10780;
	add.s64 	%rd10782, %rd10781, %rd10779;
	cvt.u32.u64 	%r4090, %rd10782;
	shr.u64 	%rd10783, %rd10782, 32;
	mul.wide.u32 	%rd10784, %r806, %r2869;
	and.b64  	%rd10785, %rd10749, 4294967295;
	add.s64 	%rd10786, %rd10783, %rd10785;
	add.s64 	%rd10787, %rd10786, %rd10784;
	cvt.u32.u64 	%r4089, %rd10787;
	{ .reg .b32 tmp; mov.b64 {tmp, %r2870}, %rd10787; }
	add.s32 	%r4088, %r2868, %r2870;
	setp.gt.u32 	%p443, %r4088, %r806;
	@%p443 bra 	$L__BB0_391;
	setp.lt.u32 	%p444, %r4088, %r806;
	@%p444 bra 	$L__BB0_394;
	bra.uni 	$L__BB0_379;
$L__BB0_394:
	shl.b32 	%r4103, %r4095, 1;
	shr.u32 	%r2871, %r4095, 31;
	cvt.u64.u32 	%rd10788, %r2871;
	mul.wide.u32 	%rd10789, %r4094, 2;
	cvt.u32.u64 	%r2872, %rd10789;
	cvt.u32.u64 	%r2873, %rd10788;
	or.b32  	%r4102, %r2872, %r2873;
	shr.u64 	%rd10790, %rd10789, 32;
	mul.wide.u32 	%rd10791, %r4093, 2;
	cvt.u32.u64 	%r2874, %rd10791;
	cvt.u32.u64 	%r2875, %rd10790;
	or.b32  	%r4101, %r2875, %r2874;
	shr.u64 	%rd10792, %rd10791, 32;
	mul.wide.u32 	%rd10793, %r4092, 2;
	cvt.u32.u64 	%r2876, %rd10793;
	cvt.u32.u64 	%r2877, %rd10792;
	or.b32  	%r4100, %r2877, %r2876;
	shr.u64 	%rd10794, %rd10793, 32;
	mul.wide.u32 	%rd10795, %r4091, 2;
	add.s64 	%rd10796, %rd10794, %rd10795;
	cvt.u32.u64 	%r4099, %rd10796;
	shr.u64 	%rd10797, %rd10796, 32;
	mul.wide.u32 	%rd10798, %r4090, 2;
	add.s64 	%rd10799, %rd10797, %rd10798;
	cvt.u32.u64 	%r4098, %rd10799;
	shr.u64 	%rd10800, %rd10799, 32;
	mul.wide.u32 	%rd10801, %r4089, 2;
	add.s64 	%rd10802, %rd10800, %rd10801;
	cvt.u32.u64 	%r4097, %rd10802;
	shr.u64 	%rd10803, %rd10802, 32;
	mul.wide.u32 	%rd10804, %r4088, 2;
	add.s64 	%rd10805, %rd10803, %rd10804;
	cvt.u32.u64 	%r4096, %rd10805;
	setp.gt.u64 	%p459, %rd10805, 4294967295;
	setp.lt.u32 	%p460, %r806, %r4096;
	or.pred  	%p461, %p459, %p460;
	@%p461 bra 	$L__BB0_408;
	setp.gt.u32 	%p462, %r806, %r4096;
	@%p462 bra 	$L__BB0_409;
	setp.lt.u32 	%p463, %r807, %r4097;
	@%p463 bra 	$L__BB0_408;
	setp.gt.u32 	%p464, %r807, %r4097;
	@%p464 bra 	$L__BB0_409;
	setp.lt.u32 	%p465, %r808, %r4098;
	@%p465 bra 	$L__BB0_408;
	setp.gt.u32 	%p466, %r808, %r4098;
	@%p466 bra 	$L__BB0_409;
	setp.lt.u32 	%p467, %r809, %r4099;
	@%p467 bra 	$L__BB0_408;
	setp.gt.u32 	%p468, %r809, %r4099;
	@%p468 bra 	$L__BB0_409;
	setp.lt.u32 	%p469, %r810, %r4100;
	@%p469 bra 	$L__BB0_408;
	setp.gt.u32 	%p470, %r810, %r4100;
	@%p470 bra 	$L__BB0_409;
	setp.lt.u32 	%p471, %r811, %r4101;
	@%p471 bra 	$L__BB0_408;
	setp.gt.u32 	%p472, %r811, %r4101;
	@%p472 bra 	$L__BB0_409;
	setp.lt.u32 	%p473, %r812, %r4102;
	@%p473 bra 	$L__BB0_408;
	setp.gt.u32 	%p474, %r812, %r4102;
	setp.lt.u32 	%p475, %r4103, %r813;
	or.pred  	%p476, %p474, %p475;
	@%p476 bra 	$L__BB0_409;
$L__BB0_408:
	sub.s32 	%r4103, %r4103, %r813;
	sub.s32 	%r4102, %r4102, %r812;
	sub.s32 	%r4101, %r4101, %r811;
	sub.s32 	%r4100, %r4100, %r810;
	sub.s32 	%r4099, %r4099, %r809;
	sub.s32 	%r4098, %r4098, %r808;
	sub.s32 	%r4097, %r4097, %r807;
	sub.s32 	%r4096, %r4096, %r806;
$L__BB0_409:
	shl.b32 	%r4111, %r4103, 1;
	shr.u32 	%r2878, %r4103, 31;
	cvt.u64.u32 	%rd10807, %r2878;
	mul.wide.u32 	%rd10808, %r4102, 2;
	cvt.u32.u64 	%r2879, %rd10808;
	cvt.u32.u64 	%r2880, %rd10807;
	or.b32  	%r4110, %r2879, %r2880;
	shr.u64 	%rd10809, %rd10808, 32;
	mul.wide.u32 	%rd10810, %r4101, 2;
	cvt.u32.u64 	%r2881, %rd10810;
	cvt.u32.u64 	%r2882, %rd10809;
	or.b32  	%r4109, %r2882, %r2881;
	shr.u64 	%rd10811, %rd10810, 32;
	mul.wide.u32 	%rd10812, %r4100, 2;
	cvt.u32.u64 	%r2883, %rd10812;
	cvt.u32.u64 	%r2884, %rd10811;
	or.b32  	%r4108, %r2884, %r2883;
	shr.u64 	%rd10813, %rd10812, 32;
	mul.wide.u32 	%rd10814, %r4099, 2;
	add.s64 	%rd10815, %rd10813, %rd10814;
	cvt.u32.u64 	%r4107, %rd10815;
	shr.u64 	%rd10816, %rd10815, 32;
	mul.wide.u32 	%rd10817, %r4098, 2;
	add.s64 	%rd10818, %rd10816, %rd10817;
	cvt.u32.u64 	%r4106, %rd10818;
	shr.u64 	%rd10819, %rd10818, 32;
	mul.wide.u32 	%rd10820, %r4097, 2;
	add.s64 	%rd10821, %rd10819, %rd10820;
	cvt.u32.u64 	%r4105, %rd10821;
	shr.u64 	%rd10822, %rd10821, 32;
	mul.wide.u32 	%rd10823, %r4096, 2;
	add.s64 	%rd10824, %rd10822, %rd10823;
	cvt.u32.u64 	%r4104, %rd10824;
	setp.gt.u64 	%p477, %rd10824, 4294967295;
	setp.lt.u32 	%p478, %r806, %r4104;
	or.pred  	%p479, %p477, %p478;
	@%p479 bra 	$L__BB0_423;
	setp.gt.u32 	%p480, %r806, %r4104;
	@%p480 bra 	$L__BB0_424;
	setp.lt.u32 	%p481, %r807, %r4105;
	@%p481 bra 	$L__BB0_423;
	setp.gt.u32 	%p482, %r807, %r4105;
	@%p482 bra 	$L__BB0_424;
	setp.lt.u32 	%p483, %r808, %r4106;
	@%p483 bra 	$L__BB0_423;
	setp.gt.u32 	%p484, %r808, %r4106;
	@%p484 bra 	$L__BB0_424;
	setp.lt.u32 	%p485, %r809, %r4107;
	@%p485 bra 	$L__BB0_423;
	setp.gt.u32 	%p486, %r809, %r4107;
	@%p486 bra 	$L__BB0_424;
	setp.lt.u32 	%p487, %r810, %r4108;
	@%p487 bra 	$L__BB0_423;
	setp.gt.u32 	%p488, %r810, %r4108;
	@%p488 bra 	$L__BB0_424;
	setp.lt.u32 	%p489, %r811, %r4109;
	@%p489 bra 	$L__BB0_423;
	setp.gt.u32 	%p490, %r811, %r4109;
	@%p490 bra 	$L__BB0_424;
	setp.lt.u32 	%p491, %r812, %r4110;
	@%p491 bra 	$L__BB0_423;
	setp.gt.u32 	%p492, %r812, %r4110;
	setp.lt.u32 	%p493, %r4111, %r813;
	or.pred  	%p494, %p492, %p493;
	@%p494 bra 	$L__BB0_424;
$L__BB0_423:
	sub.s32 	%r4111, %r4111, %r813;
	sub.s32 	%r4110, %r4110, %r812;
	sub.s32 	%r4109, %r4109, %r811;
	sub.s32 	%r4108, %r4108, %r810;
	sub.s32 	%r4107, %r4107, %r809;
	sub.s32 	%r4106, %r4106, %r808;
	sub.s32 	%r4105, %r4105, %r807;
	sub.s32 	%r4104, %r4104, %r806;
$L__BB0_424:
	ld.const.u32 	%r895, [P_CONST+24];
	ld.const.u32 	%r896, [P_CONST+20];
	ld.const.u32 	%r897, [P_CONST+16];
	ld.const.u32 	%r898, [P_CONST+12];
	ld.const.u32 	%r899, [P_CONST+8];
	ld.const.u32 	%r900, [P_CONST+4];
	ld.const.u32 	%r901, [P_CONST];
	mul.wide.u32 	%rd10826, %r4111, %r814;
	cvt.u32.u64 	%r2885, %rd10826;
	shr.u64 	%rd10827, %rd10826, 32;
	mul.wide.u32 	%rd10828, %r4110, %r814;
	add.s64 	%rd10829, %rd10827, %rd10828;
	shr.u64 	%rd10830, %rd10829, 32;
	mul.wide.u32 	%rd10831, %r4109, %r814;
	add.s64 	%rd10832, %rd10830, %rd10831;
	shr.u64 	%rd10833, %rd10832, 32;
	mul.wide.u32 	%rd10834, %r4108, %r814;
	add.s64 	%rd10835, %rd10833, %rd10834;
	shr.u64 	%rd10836, %rd10835, 32;
	mul.wide.u32 	%rd10837, %r4107, %r814;
	add.s64 	%rd10838, %rd10836, %rd10837;
	shr.u64 	%rd10839, %rd10838, 32;
	mul.wide.u32 	%rd10840, %r4106, %r814;
	add.s64 	%rd10841, %rd10839, %rd10840;
	shr.u64 	%rd10842, %rd10841, 32;
	mul.wide.u32 	%rd10843, %r4105, %r814;
	add.s64 	%rd10844, %rd10842, %rd10843;
	shr.u64 	%rd10845, %rd10844, 32;
	mul.wide.u32 	%rd10846, %r4104, %r814;
	add.s64 	%rd10847, %rd10845, %rd10846;
	shr.u64 	%rd10848, %rd10847, 32;
	mul.wide.u32 	%rd10849, %r4111, %r815;
	and.b64  	%rd10850, %rd10829, 4294967295;
	add.s64 	%rd10851, %rd10849, %rd10850;
	shr.u64 	%rd10852, %rd10851, 32;
	mul.wide.u32 	%rd10853, %r4110, %r815;
	and.b64  	%rd10854, %rd10832, 4294967295;
	add.s64 	%rd10855, %rd10852, %rd10854;
	add.s64 	%rd10856, %rd10855, %rd10853;
	shr.u64 	%rd10857, %rd10856, 32;
	mul.wide.u32 	%rd10858, %r4109, %r815;
	and.b64  	%rd10859, %rd10835, 4294967295;
	add.s64 	%rd10860, %rd10857, %rd10859;
	add.s64 	%rd10861, %rd10860, %rd10858;
	shr.u64 	%rd10862, %rd10861, 32;
	mul.wide.u32 	%rd10863, %r4108, %r815;
	and.b64  	%rd10864, %rd10838, 4294967295;
	add.s64 	%rd10865, %rd10862, %rd10864;
	add.s64 	%rd10866, %rd10865, %rd10863;
	shr.u64 	%rd10867, %rd10866, 32;
	mul.wide.u32 	%rd10868, %r4107, %r815;
	and.b64  	%rd10869, %rd10841, 4294967295;
	add.s64 	%rd10870, %rd10867, %rd10869;
	add.s64 	%rd10871, %rd10870, %rd10868;
	shr.u64 	%rd10872, %rd10871, 32;
	mul.wide.u32 	%rd10873, %r4106, %r815;
	and.b64  	%rd10874, %rd10844, 4294967295;
	add.s64 	%rd10875, %rd10872, %rd10874;
	add.s64 	%rd10876, %rd10875, %rd10873;
	shr.u64 	%rd10877, %rd10876, 32;
	mul.wide.u32 	%rd10878, %r4105, %r815;
	and.b64  	%rd10879, %rd10847, 4294967295;
	add.s64 	%rd10880, %rd10877, %rd10879;
	add.s64 	%rd10881, %rd10880, %rd10878;
	shr.u64 	%rd10882, %rd10881, 32;
	mul.wide.u32 	%rd10883, %r4104, %r815;
	add.s64 	%rd10884, %rd10882, %rd10848;
	add.s64 	%rd10885, %rd10884, %rd10883;
	shr.u64 	%rd10886, %rd10885, 32;
	mul.wide.u32 	%rd10887, %r4111, %r816;
	and.b64  	%rd10888, %rd10856, 4294967295;
	add.s64 	%rd10889, %rd10887, %rd10888;
	shr.u64 	%rd10890, %rd10889, 32;
	mul.wide.u32 	%rd10891, %r4110, %r816;
	and.b64  	%rd10892, %rd10861, 4294967295;
	add.s64 	%rd10893, %rd10890, %rd10892;
	add.s64 	%rd10894, %rd10893, %rd10891;
	shr.u64 	%rd10895, %rd10894, 32;
	mul.wide.u32 	%rd10896, %r4109, %r816;
	and.b64  	%rd10897, %rd10866, 4294967295;
	add.s64 	%rd10898, %rd10895, %rd10897;
	add.s64 	%rd10899, %rd10898, %rd10896;
	shr.u64 	%rd10900, %rd10899, 32;
	mul.wide.u32 	%rd10901, %r4108, %r816;
	and.b64  	%rd10902, %rd10871, 4294967295;
	add.s64 	%rd10903, %rd10900, %rd10902;
	add.s64 	%rd10904, %rd10903, %rd10901;
	shr.u64 	%rd10905, %rd10904, 32;
	mul.wide.u32 	%rd10906, %r4107, %r816;
	and.b64  	%rd10907, %rd10876, 4294967295;
	add.s64 	%rd10908, %rd10905, %rd10907;
	add.s64 	%rd10909, %rd10908, %rd10906;
	shr.u64 	%rd10910, %rd10909, 32;
	mul.wide.u32 	%rd10911, %r4106, %r816;
	and.b64  	%rd10912, %rd10881, 4294967295;
	add.s64 	%rd10913, %rd10910, %rd10912;
	add.s64 	%rd10914, %rd10913, %rd10911;
	shr.u64 	%rd10915, %rd10914, 32;
	mul.wide.u32 	%rd10916, %r4105, %r816;
	and.b64  	%rd10917, %rd10885, 4294967295;
	add.s64 	%rd10918, %rd10915, %rd10917;
	add.s64 	%rd10919, %rd10918, %rd10916;
	shr.u64 	%rd10920, %rd10919, 32;
	mul.wide.u32 	%rd10921, %r4104, %r816;
	add.s64 	%rd10922, %rd10920, %rd10886;
	add.s64 	%rd10923, %rd10922, %rd10921;
	shr.u64 	%rd10924, %rd10923, 32;
	mul.wide.u32 	%rd10925, %r4111, %r817;
	and.b64  	%rd10926, %rd10894, 4294967295;
	add.s64 	%rd10927, %rd10925, %rd10926;
	shr.u64 	%rd10928, %rd10927, 32;
	mul.wide.u32 	%rd10929, %r4110, %r817;
	and.b64  	%rd10930, %rd10899, 4294967295;
	add.s64 	%rd10931, %rd10928, %rd10930;
	add.s64 	%rd10932, %rd10931, %rd10929;
	shr.u64 	%rd10933, %rd10932, 32;
	mul.wide.u32 	%rd10934, %r4109, %r817;
	and.b64  	%rd10935, %rd10904, 4294967295;
	add.s64 	%rd10936, %rd10933, %rd10935;
	add.s64 	%rd10937, %rd10936, %rd10934;
	shr.u64 	%rd10938, %rd10937, 32;
	mul.wide.u32 	%rd10939, %r4108, %r817;
	and.b64  	%rd10940, %rd10909, 4294967295;
	add.s64 	%rd10941, %rd10938, %rd10940;
	add.s64 	%rd10942, %rd10941, %rd10939;
	shr.u64 	%rd10943, %rd10942, 32;
	mul.wide.u32 	%rd10944, %r4107, %r817;
	and.b64  	%rd10945, %rd10914, 4294967295;
	add.s64 	%rd10946, %rd10943, %rd10945;
	add.s64 	%rd10947, %rd10946, %rd10944;
	shr.u64 	%rd10948, %rd10947, 32;
	mul.wide.u32 	%rd10949, %r4106, %r817;
	and.b64  	%rd10950, %rd10919, 4294967295;
	add.s64 	%rd10951, %rd10948, %rd10950;
	add.s64 	%rd10952, %rd10951, %rd10949;
	shr.u64 	%rd10953, %rd10952, 32;
	mul.wide.u32 	%rd10954, %r4105, %r817;
	and.b64  	%rd10955, %rd10923, 4294967295;
	add.s64 	%rd10956, %rd10953, %rd10955;
	add.s64 	%rd10957, %rd10956, %rd10954;
	shr.u64 	%rd10958, %rd10957, 32;
	mul.wide.u32 	%rd10959, %r4104, %r817;
	add.s64 	%rd10960, %rd10958, %rd10924;
	add.s64 	%rd10961, %rd10960, %rd10959;
	shr.u64 	%rd10962, %rd10961, 32;
	mul.wide.u32 	%rd10963, %r4111, %r818;
	and.b64  	%rd10964, %rd10932, 4294967295;
	add.s64 	%rd10965, %rd10963, %rd10964;
	shr.u64 	%rd10966, %rd10965, 32;
	mul.wide.u32 	%rd10967, %r4110, %r818;
	and.b64  	%rd10968, %rd10937, 4294967295;
	add.s64 	%rd10969, %rd10966, %rd10968;
	add.s64 	%rd10970, %rd10969, %rd10967;
	shr.u64 	%rd10971, %rd10970, 32;
	mul.wide.u32 	%rd10972, %r4109, %r818;
	and.b64  	%rd10973, %rd10942, 4294967295;
	add.s64 	%rd10974, %rd10971, %rd10973;
	add.s64 	%rd10975, %rd10974, %rd10972;
	shr.u64 	%rd10976, %rd10975, 32;
	mul.wide.u32 	%rd10977, %r4108, %r818;
	and.b64  	%rd10978, %rd10947, 4294967295;
	add.s64 	%rd10979, %rd10976, %rd10978;
	add.s64 	%rd10980, %rd10979, %rd10977;
	shr.u64 	%rd10981, %rd10980, 32;
	mul.wide.u32 	%rd10982, %r4107, %r818;
	and.b64  	%rd10983, %rd10952, 4294967295;
	add.s64 	%rd10984, %rd10981, %rd10983;
	add.s64 	%rd10985, %rd10984, %rd10982;
	shr.u64 	%rd10986, %rd10985, 32;
	mul.wide.u32 	%rd10987, %r4106, %r818;
	and.b64  	%rd10988, %rd10957, 4294967295;
	add.s64 	%rd10989, %rd10986, %rd10988;
	add.s64 	%rd10990, %rd10989, %rd10987;
	shr.u64 	%rd10991, %rd10990, 32;
	mul.wide.u32 	%rd10992, %r4105, %r818;
	and.b64  	%rd10993, %rd10961, 4294967295;
	add.s64 	%rd10994, %rd10991, %rd10993;
	add.s64 	%rd10995, %rd10994, %rd10992;
	shr.u64 	%rd10996, %rd10995, 32;
	mul.wide.u32 	%rd10997, %r4104, %r818;
	add.s64 	%rd10998, %rd10996, %rd10962;
	add.s64 	%rd10999, %rd10998, %rd10997;
	shr.u64 	%rd11000, %rd10999, 32;
	mul.wide.u32 	%rd11001, %r4111, %r819;
	and.b64  	%rd11002, %rd10970, 4294967295;
	add.s64 	%rd11003, %rd11001, %rd11002;
	shr.u64 	%rd11004, %rd11003, 32;
	mul.wide.u32 	%rd11005, %r4110, %r819;
	and.b64  	%rd11006, %rd10975, 4294967295;
	add.s64 	%rd11007, %rd11004, %rd11006;
	add.s64 	%rd11008, %rd11007, %rd11005;
	shr.u64 	%rd11009, %rd11008, 32;
	mul.wide.u32 	%rd11010, %r4109, %r819;
	and.b64  	%rd11011, %rd10980, 4294967295;
	add.s64 	%rd11012, %rd11009, %rd11011;
	add.s64 	%rd11013, %rd11012, %rd11010;
	shr.u64 	%rd11014, %rd11013, 32;
	mul.wide.u32 	%rd11015, %r4108, %r819;
	and.b64  	%rd11016, %rd10985, 4294967295;
	add.s64 	%rd11017, %rd11014, %rd11016;
	add.s64 	%rd11018, %rd11017, %rd11015;
	shr.u64 	%rd11019, %rd11018, 32;
	mul.wide.u32 	%rd11020, %r4107, %r819;
	and.b64  	%rd11021, %rd10990, 4294967295;
	add.s64 	%rd11022, %rd11019, %rd11021;
	add.s64 	%rd11023, %rd11022, %rd11020;
	shr.u64 	%rd11024, %rd11023, 32;
	mul.wide.u32 	%rd11025, %r4106, %r819;
	and.b64  	%rd11026, %rd10995, 4294967295;
	add.s64 	%rd11027, %rd11024, %rd11026;
	add.s64 	%rd11028, %rd11027, %rd11025;
	shr.u64 	%rd11029, %rd11028, 32;
	mul.wide.u32 	%rd11030, %r4105, %r819;
	and.b64  	%rd11031, %rd10999, 4294967295;
	add.s64 	%rd11032, %rd11029, %rd11031;
	add.s64 	%rd11033, %rd11032, %rd11030;
	shr.u64 	%rd11034, %rd11033, 32;
	mul.wide.u32 	%rd11035, %r4104, %r819;
	add.s64 	%rd11036, %rd11034, %rd11000;
	add.s64 	%rd11037, %rd11036, %rd11035;
	shr.u64 	%rd11038, %rd11037, 32;
	mul.wide.u32 	%rd11039, %r4111, %r820;
	and.b64  	%rd11040, %rd11008, 4294967295;
	add.s64 	%rd11041, %rd11039, %rd11040;
	shr.u64 	%rd11042, %rd11041, 32;
	mul.wide.u32 	%rd11043, %r4110, %r820;
	and.b64  	%rd11044, %rd11013, 4294967295;
	add.s64 	%rd11045, %rd11042, %rd11044;
	add.s64 	%rd11046, %rd11045, %rd11043;
	shr.u64 	%rd11047, %rd11046, 32;
	mul.wide.u32 	%rd11048, %r4109, %r820;
	and.b64  	%rd11049, %rd11018, 4294967295;
	add.s64 	%rd11050, %rd11047, %rd11049;
	add.s64 	%rd11051, %rd11050, %rd11048;
	shr.u64 	%rd11052, %rd11051, 32;
	mul.wide.u32 	%rd11053, %r4108, %r820;
	and.b64  	%rd11054, %rd11023, 4294967295;
	add.s64 	%rd11055, %rd11052, %rd11054;
	add.s64 	%rd11056, %rd11055, %rd11053;
	shr.u64 	%rd11057, %rd11056, 32;
	mul.wide.u32 	%rd11058, %r4107, %r820;
	and.b64  	%rd11059, %rd11028, 4294967295;
	add.s64 	%rd11060, %rd11057, %rd11059;
	add.s64 	%rd11061, %rd11060, %rd11058;
	shr.u64 	%rd11062, %rd11061, 32;
	mul.wide.u32 	%rd11063, %r4106, %r820;
	and.b64  	%rd11064, %rd11033, 4294967295;
	add.s64 	%rd11065, %rd11062, %rd11064;
	add.s64 	%rd11066, %rd11065, %rd11063;
	shr.u64 	%rd11067, %rd11066, 32;
	mul.wide.u32 	%rd11068, %r4105, %r820;
	and.b64  	%rd11069, %rd11037, 4294967295;
	add.s64 	%rd11070, %rd11067, %rd11069;
	add.s64 	%rd11071, %rd11070, %rd11068;
	shr.u64 	%rd11072, %rd11071, 32;
	mul.wide.u32 	%rd11073, %r4104, %r820;
	add.s64 	%rd11074, %rd11072, %rd11038;
	add.s64 	%rd11075, %rd11074, %rd11073;
	shr.u64 	%rd11076, %rd11075, 32;
	mul.wide.u32 	%rd11077, %r4111, %r821;
	and.b64  	%rd11078, %rd11046, 4294967295;
	add.s64 	%rd11079, %rd11077, %rd11078;
	shr.u64 	%rd11080, %rd11079, 32;
	mul.wide.u32 	%rd11081, %r4110, %r821;
	and.b64  	%rd11082, %rd11051, 4294967295;
	add.s64 	%rd11083, %rd11080, %rd11082;
	add.s64 	%rd11084, %rd11083, %rd11081;
	shr.u64 	%rd11085, %rd11084, 32;
	mul.wide.u32 	%rd11086, %r4109, %r821;
	and.b64  	%rd11087, %rd11056, 4294967295;
	add.s64 	%rd11088, %rd11085, %rd11087;
	add.s64 	%rd11089, %rd11088, %rd11086;
	shr.u64 	%rd11090, %rd11089, 32;
	mul.wide.u32 	%rd11091, %r4108, %r821;
	and.b64  	%rd11092, %rd11061, 4294967295;
	add.s64 	%rd11093, %rd11090, %rd11092;
	add.s64 	%rd11094, %rd11093, %rd11091;
	shr.u64 	%rd11095, %rd11094, 32;
	mul.wide.u32 	%rd11096, %r4107, %r821;
	and.b64  	%rd11097, %rd11066, 4294967295;
	add.s64 	%rd11098, %rd11095, %rd11097;
	add.s64 	%rd11099, %rd11098, %rd11096;
	shr.u64 	%rd11100, %rd11099, 32;
	mul.wide.u32 	%rd11101, %r4106, %r821;
	and.b64  	%rd11102, %rd11071, 4294967295;
	add.s64 	%rd11103, %rd11100, %rd11102;
	add.s64 	%rd11104, %rd11103, %rd11101;
	shr.u64 	%rd11105, %rd11104, 32;
	mul.wide.u32 	%rd11106, %r4105, %r821;
	and.b64  	%rd11107, %rd11075, 4294967295;
	add.s64 	%rd11108, %rd11105, %rd11107;
	add.s64 	%rd11109, %rd11108, %rd11106;
	shr.u64 	%rd11110, %rd11109, 32;
	mul.wide.u32 	%rd11111, %r4104, %r821;
	add.s64 	%rd11112, %rd11110, %rd11076;
	add.s64 	%rd11113, %rd11112, %rd11111;
	{ .reg .b32 tmp; mov.b64 {tmp, %r2886}, %rd11113; }
	ld.const.u32 	%r2887, [MU_P];
	mul.lo.s32 	%r2888, %r2887, %r2885;
	mul.wide.u32 	%rd11114, %r901, %r2888;
	and.b64  	%rd11115, %rd10826, 4294967295;
	add.s64 	%rd11116, %rd11114, %rd11115;
	shr.u64 	%rd11117, %rd11116, 32;
	mul.wide.u32 	%rd11118, %r900, %r2888;
	and.b64  	%rd11119, %rd10851, 4294967295;
	add.s64 	%rd11120, %rd11117, %rd11119;
	add.s64 	%rd11121, %rd11120, %rd11118;
	cvt.u32.u64 	%r2889, %rd11121;
	shr.u64 	%rd11122, %rd11121, 32;
	mul.wide.u32 	%rd11123, %r899, %r2888;
	and.b64  	%rd11124, %rd10889, 4294967295;
	add.s64 	%rd11125, %rd11122, %rd11124;
	add.s64 	%rd11126, %rd11125, %rd11123;
	shr.u64 	%rd11127, %rd11126, 32;
	mul.wide.u32 	%rd11128, %r898, %r2888;
	and.b64  	%rd11129, %rd10927, 4294967295;
	add.s64 	%rd11130, %rd11127, %rd11129;
	add.s64 	%rd11131, %rd11130, %rd11128;
	shr.u64 	%rd11132, %rd11131, 32;
	mul.wide.u32 	%rd11133, %r897, %r2888;
	and.b64  	%rd11134, %rd10965, 4294967295;
	add.s64 	%rd11135, %rd11132, %rd11134;
	add.s64 	%rd11136, %rd11135, %rd11133;
	shr.u64 	%rd11137, %rd11136, 32;
	mul.wide.u32 	%rd11138, %r896, %r2888;
	and.b64  	%rd11139, %rd11003, 4294967295;
	add.s64 	%rd11140, %rd11137, %rd11139;
	add.s64 	%rd11141, %rd11140, %rd11138;
	shr.u64 	%rd11142, %rd11141, 32;
	mul.wide.u32 	%rd11143, %r895, %r2888;
	and.b64  	%rd11144, %rd11041, 4294967295;
	add.s64 	%rd11145, %rd11142, %rd11144;
	add.s64 	%rd11146, %rd11145, %rd11143;
	shr.u64 	%rd11147, %rd11146, 32;
	mul.wide.u32 	%rd11148, %r806, %r2888;
	and.b64  	%rd11149, %rd11079, 4294967295;
	add.s64 	%rd11150, %rd11147, %rd11149;
	add.s64 	%rd11151, %rd11150, %rd11148;
	shr.u64 	%rd11152, %rd11151, 32;
	and.b64  	%rd11153, %rd11084, 4294967295;
	add.s64 	%rd11154, %rd11152, %rd11153;
	shr.u64 	%rd11155, %rd11154, 32;
	and.b64  	%rd11156, %rd11089, 4294967295;
	add.s64 	%rd11157, %rd11155, %rd11156;
	shr.u64 	%rd11158, %rd11157, 32;
	and.b64  	%rd11159, %rd11094, 4294967295;
	add.s64 	%rd11160, %rd11158, %rd11159;
	shr.u64 	%rd11161, %rd11160, 32;
	and.b64  	%rd11162, %rd11099, 4294967295;
	add.s64 	%rd11163, %rd11161, %rd11162;
	shr.u64 	%rd11164, %rd11163, 32;
	and.b64  	%rd11165, %rd11104, 4294967295;
	add.s64 	%rd11166, %rd11164, %rd11165;
	shr.u64 	%rd11167, %rd11166, 32;
	and.b64  	%rd11168, %rd11109, 4294967295;
	add.s64 	%rd11169, %rd11167, %rd11168;
	shr.u64 	%rd11170, %rd11169, 32;
	and.b64  	%rd11171, %rd11113, 4294967295;
	add.s64 	%rd11172, %rd11170, %rd11171;
	{ .reg .b32 tmp; mov.b64 {tmp, %r2890}, %rd11172; }
	add.s32 	%r2891, %r2886, %r2890;
	mul.lo.s32 	%r2892, %r2887, %r2889;
	mul.wide.u32 	%rd11173, %r901, %r2892;
	and.b64  	%rd11174, %rd11121, 4294967295;
	add.s64 	%rd11175, %rd11173, %rd11174;
	shr.u64 	%rd11176, %rd11175, 32;
	mul.wide.u32 	%rd11177, %r900, %r2892;
	and.b64  	%rd11178, %rd11126, 4294967295;
	add.s64 	%rd11179, %rd11176, %rd11178;
	add.s64 	%rd11180, %rd11179, %rd11177;
	cvt.u32.u64 	%r2893, %rd11180;
	shr.u64 	%rd11181, %rd11180, 32;
	mul.wide.u32 	%rd11182, %r899, %r2892;
	and.b64  	%rd11183, %rd11131, 4294967295;
	add.s64 	%rd11184, %rd11181, %rd11183;
	add.s64 	%rd11185, %rd11184, %rd11182;
	shr.u64 	%rd11186, %rd11185, 32;
	mul.wide.u32 	%rd11187, %r898, %r2892;
	and.b64  	%rd11188, %rd11136, 4294967295;
	add.s64 	%rd11189, %rd11186, %rd11188;
	add.s64 	%rd11190, %rd11189, %rd11187;
	shr.u64 	%rd11191, %rd11190, 32;
	mul.wide.u32 	%rd11192, %r897, %r2892;
	and.b64  	%rd11193, %rd11141, 4294967295;
	add.s64 	%rd11194, %rd11191, %rd11193;
	add.s64 	%rd11195, %rd11194, %rd11192;
	shr.u64 	%rd11196, %rd11195, 32;
	mul.wide.u32 	%rd11197, %r896, %r2892;
	and.b64  	%rd11198, %rd11146, 4294967295;
	add.s64 	%rd11199, %rd11196, %rd11198;
	add.s64 	%rd11200, %rd11199, %rd11197;
	shr.u64 	%rd11201, %rd11200, 32;
	mul.wide.u32 	%rd11202, %r895, %r2892;
	and.b64  	%rd11203, %rd11151, 4294967295;
	add.s64 	%rd11204, %rd11201, %rd11203;
	add.s64 	%rd11205, %rd11204, %rd11202;
	shr.u64 	%rd11206, %rd11205, 32;
	mul.wide.u32 	%rd11207, %r806, %r2892;
	and.b64  	%rd11208, %rd11154, 4294967295;
	add.s64 	%rd11209, %rd11206, %rd11208;
	add.s64 	%rd11210, %rd11209, %rd11207;
	shr.u64 	%rd11211, %rd11210, 32;
	and.b64  	%rd11212, %rd11157, 4294967295;
	add.s64 	%rd11213, %rd11211, %rd11212;
	shr.u64 	%rd11214, %rd11213, 32;
	and.b64  	%rd11215, %rd11160, 4294967295;
	add.s64 	%rd11216, %rd11214, %rd11215;
	shr.u64 	%rd11217, %rd11216, 32;
	and.b64  	%rd11218, %rd11163, 4294967295;
	add.s64 	%rd11219, %rd11217, %rd11218;
	shr.u64 	%rd11220, %rd11219, 32;
	and.b64  	%rd11221, %rd11166, 4294967295;
	add.s64 	%rd11222, %rd11220, %rd11221;
	shr.u64 	%rd11223, %rd11222, 32;
	and.b64  	%rd11224, %rd11169, 4294967295;
	add.s64 	%rd11225, %rd11223, %rd11224;
	shr.u64 	%rd11226, %rd11225, 32;
	and.b64  	%rd11227, %rd11172, 4294967295;
	add.s64 	%rd11228, %rd11226, %rd11227;
	{ .reg .b32 tmp; mov.b64 {tmp, %r2894}, %rd11228; }
	add.s32 	%r2895, %r2891, %r2894;
	mul.lo.s32 	%r2896, %r2887, %r2893;
	mul.wide.u32 	%rd11229, %r901, %r2896;
	and.b64  	%rd11230, %rd11180, 4294967295;
	add.s64 	%rd11231, %rd11229, %rd11230;
	shr.u64 	%rd11232, %rd11231, 32;
	mul.wide.u32 	%rd11233, %r900, %r2896;
	and.b64  	%rd11234, %rd11185, 4294967295;
	add.s64 	%rd11235, %rd11232, %rd11234;
	add.s64 	%rd11236, %rd11235, %rd11233;
	cvt.u32.u64 	%r2897, %rd11236;
	shr.u64 	%rd11237, %rd11236, 32;
	mul.wide.u32 	%rd11238, %r899, %r2896;
	and.b64  	%rd11239, %rd11190, 4294967295;
	add.s64 	%rd11240, %rd11237, %rd11239;
	add.s64 	%rd11241, %rd11240, %rd11238;
	shr.u64 	%rd11242, %rd11241, 32;
	mul.wide.u32 	%rd11243, %r898, %r2896;
	and.b64  	%rd11244, %rd11195, 4294967295;
	add.s64 	%rd11245, %rd11242, %rd11244;
	add.s64 	%rd11246, %rd11245, %rd11243;
	shr.u64 	%rd11247, %rd11246, 32;
	mul.wide.u32 	%rd11248, %r897, %r2896;
	and.b64  	%rd11249, %rd11200, 4294967295;
	add.s64 	%rd11250, %rd11247, %rd11249;
	add.s64 	%rd11251, %rd11250, %rd11248;
	shr.u64 	%rd11252, %rd11251, 32;
	mul.wide.u32 	%rd11253, %r896, %r2896;
	and.b64  	%rd11254, %rd11205, 4294967295;
	add.s64 	%rd11255, %rd11252, %rd11254;
	add.s64 	%rd11256, %rd11255, %rd11253;
	shr.u64 	%rd11257, %rd11256, 32;
	mul.wide.u32 	%rd11258, %r895, %r2896;
	and.b64  	%rd11259, %rd11210, 4294967295;
	add.s64 	%rd11260, %rd11257, %rd11259;
	add.s64 	%rd11261, %rd11260, %rd11258;
	shr.u64 	%rd11262, %rd11261, 32;
	mul.wide.u32 	%rd11263, %r806, %r2896;
	and.b64  	%rd11264, %rd11213, 4294967295;
	add.s64 	%rd11265, %rd11262, %rd11264;
	add.s64 	%rd11266, %rd11265, %rd11263;
	shr.u64 	%rd11267, %rd11266, 32;
	and.b64  	%rd11268, %rd11216, 4294967295;
	add.s64 	%rd11269, %rd11267, %rd11268;
	shr.u64 	%rd11270, %rd11269, 32;
	and.b64  	%rd11271, %rd11219, 4294967295;
	add.s64 	%rd11272, %rd11270, %rd11271;
	shr.u64 	%rd11273, %rd11272, 32;
	and.b64  	%rd11274, %rd11222, 4294967295;
	add.s64 	%rd11275, %rd11273, %rd11274;
	shr.u64 	%rd11276, %rd11275, 32;
	and.b64  	%rd11277, %rd11225, 4294967295;
	add.s64 	%rd11278, %rd11276, %rd11277;
	shr.u64 	%rd11279, %rd11278, 32;
	and.b64  	%rd11280, %rd11228, 4294967295;
	add.s64 	%rd11281, %rd11279, %rd11280;
	{ .reg .b32 tmp; mov.b64 {tmp, %r2898}, %rd11281; }
	add.s32 	%r2899, %r2895, %r2898;
	mul.lo.s32 	%r2900, %r2887, %r2897;
	mul.wide.u32 	%rd11282, %r901, %r2900;
	and.b64  	%rd11283, %rd11236, 4294967295;
	add.s64 	%rd11284, %rd11282, %rd11283;
	shr.u64 	%rd11285, %rd11284, 32;
	mul.wide.u32 	%rd11286, %r900, %r2900;
	and.b64  	%rd11287, %rd11241, 4294967295;
	add.s64 	%rd11288, %rd11285, %rd11287;
	add.s64 	%rd11289, %rd11288, %rd11286;
	cvt.u32.u64 	%r2901, %rd11289;
	shr.u64 	%rd11290, %rd11289, 32;
	mul.wide.u32 	%rd11291, %r899, %r2900;
	and.b64  	%rd11292, %rd11246, 4294967295;
	add.s64 	%rd11293, %rd11290, %rd11292;
	add.s64 	%rd11294, %rd11293, %rd11291;
	shr.u64 	%rd11295, %rd11294, 32;
	mul.wide.u32 	%rd11296, %r898, %r2900;
	and.b64  	%rd11297, %rd11251, 4294967295;
	add.s64 	%rd11298, %rd11295, %rd11297;
	add.s64 	%rd11299, %rd11298, %rd11296;
	shr.u64 	%rd11300, %rd11299, 32;
	mul.wide.u32 	%rd11301, %r897, %r2900;
	and.b64  	%rd11302, %rd11256, 4294967295;
	add.s64 	%rd11303, %rd11300, %rd11302;
	add.s64 	%rd11304, %rd11303, %rd11301;
	shr.u64 	%rd11305, %rd11304, 32;
	mul.wide.u32 	%rd11306, %r896, %r2900;
	and.b64  	%rd11307, %rd11261, 4294967295;
	add.s64 	%rd11308, %rd11305, %rd11307;
	add.s64 	%rd11309, %rd11308, %rd11306;
	shr.u64 	%rd11310, %rd11309, 32;
	mul.wide.u32 	%rd11311, %r895, %r2900;
	and.b64  	%rd11312, %rd11266, 4294967295;
	add.s64 	%rd11313, %rd11310, %rd11312;
	add.s64 	%rd11314, %rd11313, %rd11311;
	shr.u64 	%rd11315, %rd11314, 32;
	mul.wide.u32 	%rd11316, %r806, %r2900;
	and.b64  	%rd11317, %rd11269, 4294967295;
	add.s64 	%rd11318, %rd11315, %rd11317;
	add.s64 	%rd11319, %rd11318, %rd11316;
	shr.u64 	%rd11320, %rd11319, 32;
	and.b64  	%rd11321, %rd11272, 4294967295;
	add.s64 	%rd11322, %rd11320, %rd11321;
	shr.u64 	%rd11323, %rd11322, 32;
	and.b64  	%rd11324, %rd11275, 4294967295;
	add.s64 	%rd11325, %rd11323, %rd11324;
	shr.u64 	%rd11326, %rd11325, 32;
	and.b64  	%rd11327, %rd11278, 4294967295;
	add.s64 	%rd11328, %rd11326, %rd11327;
	shr.u64 	%rd11329, %rd11328, 32;
	and.b64  	%rd11330, %rd11281, 4294967295;
	add.s64 	%rd11331, %rd11329, %rd11330;
	{ .reg .b32 tmp; mov.b64 {tmp, %r2902}, %rd11331; }
	add.s32 	%r2903, %r2899, %r2902;
	mul.lo.s32 	%r2904, %r2887, %r2901;
	mul.wide.u32 	%rd11332, %r901, %r2904;
	and.b64  	%rd11333, %rd11289, 4294967295;
	add.s64 	%rd11334, %rd11332, %rd11333;
	shr.u64 	%rd11335, %rd11334, 32;
	mul.wide.u32 	%rd11336, %r900, %r2904;
	and.b64  	%rd11337, %rd11294, 4294967295;
	add.s64 	%rd11338, %rd11335, %rd11337;
	add.s64 	%rd11339, %rd11338, %rd11336;
	cvt.u32.u64 	%r2905, %rd11339;
	shr.u64 	%rd11340, %rd11339, 32;
	mul.wide.u32 	%rd11341, %r899, %r2904;
	and.b64  	%rd11342, %rd11299, 4294967295;
	add.s64 	%rd11343, %rd11340, %rd11342;
	add.s64 	%rd11344, %rd11343, %rd11341;
	shr.u64 	%rd11345, %rd11344, 32;
	mul.wide.u32 	%rd11346, %r898, %r2904;
	and.b64  	%rd11347, %rd11304, 4294967295;
	add.s64 	%rd11348, %rd11345, %rd11347;
	add.s64 	%rd11349, %rd11348, %rd11346;
	shr.u64 	%rd11350, %rd11349, 32;
	mul.wide.u32 	%rd11351, %r897, %r2904;
	and.b64  	%rd11352, %rd11309, 4294967295;
	add.s64 	%rd11353, %rd11350, %rd11352;
	add.s64 	%rd11354, %rd11353, %rd11351;
	shr.u64 	%rd11355, %rd11354, 32;
	mul.wide.u32 	%rd11356, %r896, %r2904;
	and.b64  	%rd11357, %rd11314, 4294967295;
	add.s64 	%rd11358, %rd11355, %rd11357;
	add.s64 	%rd11359, %rd11358, %rd11356;
	shr.u64 	%rd11360, %rd11359, 32;
	mul.wide.u32 	%rd11361, %r895, %r2904;
	and.b64  	%rd11362, %rd11319, 4294967295;
	add.s64 	%rd11363, %rd11360, %rd11362;
	add.s64 	%rd11364, %rd11363, %rd11361;
	shr.u64 	%rd11365, %rd11364, 32;
	mul.wide.u32 	%rd11366, %r806, %r2904;
	and.b64  	%rd11367, %rd11322, 4294967295;
	add.s64 	%rd11368, %rd11365, %rd11367;
	add.s64 	%rd11369, %rd11368, %rd11366;
	shr.u64 	%rd11370, %rd11369, 32;
	and.b64  	%rd11371, %rd11325, 4294967295;
	add.s64 	%rd11372, %rd11370, %rd11371;
	shr.u64 	%rd11373, %rd11372, 32;
	and.b64  	%rd11374, %rd11328, 4294967295;
	add.s64 	%rd11375, %rd11373, %rd11374;
	shr.u64 	%rd11376, %rd11375, 32;
	and.b64  	%rd11377, %rd11331, 4294967295;
	add.s64 	%rd11378, %rd11376, %rd11377;
	{ .reg .b32 tmp; mov.b64 {tmp, %r2906}, %rd11378; }
	add.s32 	%r2907, %r2903, %r2906;
	mul.lo.s32 	%r2908, %r2887, %r2905;
	mul.wide.u32 	%rd11379, %r901, %r2908;
	and.b64  	%rd11380, %rd11339, 4294967295;
	add.s64 	%rd11381, %rd11379, %rd11380;
	shr.u64 	%rd11382, %rd11381, 32;
	mul.wide.u32 	%rd11383, %r900, %r2908;
	and.b64  	%rd11384, %rd11344, 4294967295;
	add.s64 	%rd11385, %rd11382, %rd11384;
	add.s64 	%rd11386, %rd11385, %rd11383;
	cvt.u32.u64 	%r2909, %rd11386;
	shr.u64 	%rd11387, %rd11386, 32;
	mul.wide.u32 	%rd11388, %r899, %r2908;
	and.b64  	%rd11389, %rd11349, 4294967295;
	add.s64 	%rd11390, %rd11387, %rd11389;
	add.s64 	%rd11391, %rd11390, %rd11388;
	shr.u64 	%rd11392, %rd11391, 32;
	mul.wide.u32 	%rd11393, %r898, %r2908;
	and.b64  	%rd11394, %rd11354, 4294967295;
	add.s64 	%rd11395, %rd11392, %rd11394;
	add.s64 	%rd11396, %rd11395, %rd11393;
	shr.u64 	%rd11397, %rd11396, 32;
	mul.wide.u32 	%rd11398, %r897, %r2908;
	and.b64  	%rd11399, %rd11359, 4294967295;
	add.s64 	%rd11400, %rd11397, %rd11399;
	add.s64 	%rd11401, %rd11400, %rd11398;
	shr.u64 	%rd11402, %rd11401, 32;
	mul.wide.u32 	%rd11403, %r896, %r2908;
	and.b64  	%rd11404, %rd11364, 4294967295;
	add.s64 	%rd11405, %rd11402, %rd11404;
	add.s64 	%rd11406, %rd11405, %rd11403;
	shr.u64 	%rd11407, %rd11406, 32;
	mul.wide.u32 	%rd11408, %r895, %r2908;
	and.b64  	%rd11409, %rd11369, 4294967295;
	add.s64 	%rd11410, %rd11407, %rd11409;
	add.s64 	%rd11411, %rd11410, %rd11408;
	shr.u64 	%rd11412, %rd11411, 32;
	mul.wide.u32 	%rd11413, %r806, %r2908;
	and.b64  	%rd11414, %rd11372, 4294967295;
	add.s64 	%rd11415, %rd11412, %rd11414;
	add.s64 	%rd11416, %rd11415, %rd11413;
	shr.u64 	%rd11417, %rd11416, 32;
	and.b64  	%rd11418, %rd11375, 4294967295;
	add.s64 	%rd11419, %rd11417, %rd11418;
	shr.u64 	%rd11420, %rd11419, 32;
	and.b64  	%rd11421, %rd11378, 4294967295;
	add.s64 	%rd11422, %rd11420, %rd11421;
	{ .reg .b32 tmp; mov.b64 {tmp, %r2910}, %rd11422; }
	add.s32 	%r2911, %r2907, %r2910;
	mul.lo.s32 	%r2912, %r2887, %r2909;
	mul.wide.u32 	%rd11423, %r901, %r2912;
	and.b64  	%rd11424, %rd11386, 4294967295;
	add.s64 	%rd11425, %rd11423, %rd11424;
	shr.u64 	%rd11426, %rd11425, 32;
	mul.wide.u32 	%rd11427, %r900, %r2912;
	and.b64  	%rd11428, %rd11391, 4294967295;
	add.s64 	%rd11429, %rd11426, %rd11428;
	add.s64 	%rd11430, %rd11429, %rd11427;
	cvt.u32.u64 	%r2913, %rd11430;
	shr.u64 	%rd11431, %rd11430, 32;
	mul.wide.u32 	%rd11432, %r899, %r2912;
	and.b64  	%rd11433, %rd11396, 4294967295;
	add.s64 	%rd11434, %rd11431, %rd11433;
	add.s64 	%rd11435, %rd11434, %rd11432;
	shr.u64 	%rd11436, %rd11435, 32;
	mul.wide.u32 	%rd11437, %r898, %r2912;
	and.b64  	%rd11438, %rd11401, 4294967295;
	add.s64 	%rd11439, %rd11436, %rd11438;
	add.s64 	%rd11440, %rd11439, %rd11437;
	shr.u64 	%rd11441, %rd11440, 32;
	mul.wide.u32 	%rd11442, %r897, %r2912;
	and.b64  	%rd11443, %rd11406, 4294967295;
	add.s64 	%rd11444, %rd11441, %rd11443;
	add.s64 	%rd11445, %rd11444, %rd11442;
	shr.u64 	%rd11446, %rd11445, 32;
	mul.wide.u32 	%rd11447, %r896, %r2912;
	and.b64  	%rd11448, %rd11411, 4294967295;
	add.s64 	%rd11449, %rd11446, %rd11448;
	add.s64 	%rd11450, %rd11449, %rd11447;
	shr.u64 	%rd11451, %rd11450, 32;
	mul.wide.u32 	%rd11452, %r895, %r2912;
	and.b64  	%rd11453, %rd11416, 4294967295;
	add.s64 	%rd11454, %rd11451, %rd11453;
	add.s64 	%rd11455, %rd11454, %rd11452;
	shr.u64 	%rd11456, %rd11455, 32;
	mul.wide.u32 	%rd11457, %r806, %r2912;
	and.b64  	%rd11458, %rd11419, 4294967295;
	add.s64 	%rd11459, %rd11456, %rd11458;
	add.s64 	%rd11460, %rd11459, %rd11457;
	shr.u64 	%rd11461, %rd11460, 32;
	and.b64  	%rd11462, %rd11422, 4294967295;
	add.s64 	%rd11463, %rd11461, %rd11462;
	{ .reg .b32 tmp; mov.b64 {tmp, %r2914}, %rd11463; }
	add.s32 	%r2915, %r2911, %r2914;
	mul.lo.s32 	%r2916, %r2887, %r2913;
	mul.wide.u32 	%rd11464, %r901, %r2916;
	and.b64  	%rd11465, %rd11430, 4294967295;
	add.s64 	%rd11466, %rd11464, %rd11465;
	shr.u64 	%rd11467, %rd11466, 32;
	mul.wide.u32 	%rd11468, %r900, %r2916;
	and.b64  	%rd11469, %rd11435, 4294967295;
	add.s64 	%rd11470, %rd11467, %rd11469;
	add.s64 	%rd11471, %rd11470, %rd11468;
	cvt.u32.u64 	%r4119, %rd11471;
	shr.u64 	%rd11472, %rd11471, 32;
	mul.wide.u32 	%rd11473, %r899, %r2916;
	and.b64  	%rd11474, %rd11440, 4294967295;
	add.s64 	%rd11475, %rd11472, %rd11474;
	add.s64 	%rd11476, %rd11475, %rd11473;
	cvt.u32.u64 	%r4118, %rd11476;
	shr.u64 	%rd11477, %rd11476, 32;
	mul.wide.u32 	%rd11478, %r898, %r2916;
	and.b64  	%rd11479, %rd11445, 4294967295;
	add.s64 	%rd11480, %rd11477, %rd11479;
	add.s64 	%rd11481, %rd11480, %rd11478;
	cvt.u32.u64 	%r4117, %rd11481;
	shr.u64 	%rd11482, %rd11481, 32;
	mul.wide.u32 	%rd11483, %r897, %r2916;
	and.b64  	%rd11484, %rd11450, 4294967295;
	add.s64 	%rd11485, %rd11482, %rd11484;
	add.s64 	%rd11486, %rd11485, %rd11483;
	cvt.u32.u64 	%r4116, %rd11486;
	shr.u64 	%rd11487, %rd11486, 32;
	mul.wide.u32 	%rd11488, %r896, %r2916;
	and.b64  	%rd11489, %rd11455, 4294967295;
	add.s64 	%rd11490, %rd11487, %rd11489;
	add.s64 	%rd11491, %rd11490, %rd11488;
	cvt.u32.u64 	%r4115, %rd11491;
	shr.u64 	%rd11492, %rd11491, 32;
	mul.wide.u32 	%rd11493, %r895, %r2916;
	and.b64  	%rd11494, %rd11460, 4294967295;
	add.s64 	%rd11495, %rd11492, %rd11494;
	add.s64 	%rd11496, %rd11495, %rd11493;
	cvt.u32.u64 	%r4114, %rd11496;
	shr.u64 	%rd11497, %rd11496, 32;
	mul.wide.u32 	%rd11498, %r806, %r2916;
	and.b64  	%rd11499, %rd11463, 4294967295;
	add.s64 	%rd11500, %rd11497, %rd11499;
	add.s64 	%rd11501, %rd11500, %rd11498;
	cvt.u32.u64 	%r4113, %rd11501;
	{ .reg .b32 tmp; mov.b64 {tmp, %r2917}, %rd11501; }
	add.s32 	%r4112, %r2915, %r2917;
	setp.gt.u32 	%p495, %r4112, %r806;
	@%p495 bra 	$L__BB0_438;
	setp.lt.u32 	%p496, %r4112, %r806;
	@%p496 bra 	$L__BB0_439;
	setp.lt.u32 	%p497, %r895, %r4113;
	@%p497 bra 	$L__BB0_438;
	setp.gt.u32 	%p498, %r895, %r4113;
	@%p498 bra 	$L__BB0_439;
	setp.lt.u32 	%p499, %r896, %r4114;
	@%p499 bra 	$L__BB0_438;
	setp.gt.u32 	%p500, %r896, %r4114;
	@%p500 bra 	$L__BB0_439;
	setp.lt.u32 	%p501, %r897, %r4115;
	@%p501 bra 	$L__BB0_438;
	setp.gt.u32 	%p502, %r897, %r4115;
	@%p502 bra 	$L__BB0_439;
	setp.lt.u32 	%p503, %r898, %r4116;
	@%p503 bra 	$L__BB0_438;
	setp.gt.u32 	%p504, %r898, %r4116;
	@%p504 bra 	$L__BB0_439;
	setp.lt.u32 	%p505, %r899, %r4117;
	@%p505 bra 	$L__BB0_438;
	setp.gt.u32 	%p506, %r899, %r4117;
	@%p506 bra 	$L__BB0_439;
	setp.lt.u32 	%p507, %r900, %r4118;
	@%p507 bra 	$L__BB0_438;
	setp.gt.u32 	%p508, %r900, %r4118;
	setp.gt.u32 	%p509, %r901, %r4119;
	or.pred  	%p510, %p508, %p509;
	@%p510 bra 	$L__BB0_439;
$L__BB0_438:
	sub.s32 	%r4119, %r4119, %r901;
	sub.s32 	%r4118, %r4118, %r900;
	sub.s32 	%r4117, %r4117, %r899;
	sub.s32 	%r4116, %r4116, %r898;
	sub.s32 	%r4115, %r4115, %r897;
	sub.s32 	%r4114, %r4114, %r896;
	sub.s32 	%r4113, %r4113, %r895;
	sub.s32 	%r4112, %r4112, %r806;
$L__BB0_439:
	sub.s32 	%r2918, %r3975, %r3959;
	sub.s32 	%r2919, %r3974, %r3958;
	sub.s32 	%r2920, %r3973, %r3957;
	sub.s32 	%r2921, %r3972, %r3956;
	sub.s32 	%r2922, %r3971, %r3955;
	sub.s32 	%r2923, %r3970, %r3954;
	sub.s32 	%r2924, %r3969, %r3953;
	sub.s32 	%r2925, %r3968, %r3952;
	shl.b32 	%r4127, %r2918, 1;
	shr.u32 	%r2926, %r2918, 31;
	cvt.u64.u32 	%rd11502, %r2926;
	mul.wide.u32 	%rd11503, %r2919, 2;
	cvt.u32.u64 	%r2927, %rd11503;
	cvt.u32.u64 	%r2928, %rd11502;
	or.b32  	%r4126, %r2927, %r2928;
	shr.u64 	%rd11504, %rd11503, 32;
	mul.wide.u32 	%rd11505, %r2920, 2;
	cvt.u32.u64 	%r2929, %rd11505;
	cvt.u32.u64 	%r2930, %rd11504;
	or.b32  	%r4125, %r2930, %r2929;
	shr.u64 	%rd11506, %rd11505, 32;
	mul.wide.u32 	%rd11507, %r2921, 2;
	cvt.u32.u64 	%r2931, %rd11507;
	cvt.u32.u64 	%r2932, %rd11506;
	or.b32  	%r4124, %r2932, %r2931;
	shr.u64 	%rd11508, %rd11507, 32;
	mul.wide.u32 	%rd11509, %r2922, 2;
	add.s64 	%rd11510, %rd11508, %rd11509;
	cvt.u32.u64 	%r4123, %rd11510;
	shr.u64 	%rd11511, %rd11510, 32;
	mul.wide.u32 	%rd11512, %r2923, 2;
	add.s64 	%rd11513, %rd11511, %rd11512;
	cvt.u32.u64 	%r4122, %rd11513;
	shr.u64 	%rd11514, %rd11513, 32;
	mul.wide.u32 	%rd11515, %r2924, 2;
	add.s64 	%rd11516, %rd11514, %rd11515;
	cvt.u32.u64 	%r4121, %rd11516;
	shr.u64 	%rd11517, %rd11516, 32;
	mul.wide.u32 	%rd11518, %r2925, 2;
	add.s64 	%rd11519, %rd11517, %rd11518;
	cvt.u32.u64 	%r4120, %rd11519;
	setp.gt.u64 	%p511, %rd11519, 4294967295;
	setp.lt.u32 	%p512, %r806, %r4120;
	or.pred  	%p513, %p511, %p512;
	@%p513 bra 	$L__BB0_453;
	setp.gt.u32 	%p514, %r806, %r4120;
	@%p514 bra 	$L__BB0_454;
	setp.lt.u32 	%p515, %r895, %r4121;
	@%p515 bra 	$L__BB0_453;
	setp.gt.u32 	%p516, %r895, %r4121;
	@%p516 bra 	$L__BB0_454;
	setp.lt.u32 	%p517, %r896, %r4122;
	@%p517 bra 	$L__BB0_453;
	setp.gt.u32 	%p518, %r896, %r4122;
	@%p518 bra 	$L__BB0_454;
	setp.lt.u32 	%p519, %r897, %r4123;
	@%p519 bra 	$L__BB0_453;
	setp.gt.u32 	%p520, %r897, %r4123;
	@%p520 bra 	$L__BB0_454;
	setp.lt.u32 	%p521, %r898, %r4124;
	@%p521 bra 	$L__BB0_453;
	setp.gt.u32 	%p522, %r898, %r4124;
	@%p522 bra 	$L__BB0_454;
	setp.lt.u32 	%p523, %r899, %r4125;
	@%p523 bra 	$L__BB0_453;
	setp.gt.u32 	%p524, %r899, %r4125;
	@%p524 bra 	$L__BB0_454;
	setp.lt.u32 	%p525, %r900, %r4126;
	@%p525 bra 	$L__BB0_453;
	setp.gt.u32 	%p526, %r900, %r4126;
	setp.lt.u32 	%p527, %r4127, %r901;
	or.pred  	%p528, %p526, %p527;
	@%p528 bra 	$L__BB0_454;
$L__BB0_453:
	sub.s32 	%r4127, %r4127, %r901;
	sub.s32 	%r4126, %r4126, %r900;
	sub.s32 	%r4125, %r4125, %r899;
	sub.s32 	%r4124, %r4124, %r898;
	sub.s32 	%r4123, %r4123, %r897;
	sub.s32 	%r4122, %r4122, %r896;
	sub.s32 	%r4121, %r4121, %r895;
	sub.s32 	%r4120, %r4120, %r806;
$L__BB0_454:
	ld.const.u32 	%r952, [P_CONST+20];
	ld.const.u32 	%r953, [P_CONST+16];
	ld.const.u32 	%r954, [P_CONST+12];
	ld.const.u32 	%r955, [P_CONST+8];
	ld.const.u32 	%r956, [P_CONST+4];
	ld.const.u32 	%r957, [P_CONST];
	mul.wide.u32 	%rd11521, %r4111, %r3935;
	cvt.u32.u64 	%r2933, %rd11521;
	shr.u64 	%rd11522, %rd11521, 32;
	mul.wide.u32 	%rd11523, %r4110, %r3935;
	add.s64 	%rd11524, %rd11522, %rd11523;
	shr.u64 	%rd11525, %rd11524, 32;
	mul.wide.u32 	%rd11526, %r4109, %r3935;
	add.s64 	%rd11527, %rd11525, %rd11526;
	shr.u64 	%rd11528, %rd11527, 32;
	mul.wide.u32 	%rd11529, %r4108, %r3935;
	add.s64 	%rd11530, %rd11528, %rd11529;
	shr.u64 	%rd11531, %rd11530, 32;
	mul.wide.u32 	%rd11532, %r4107, %r3935;
	add.s64 	%rd11533, %rd11531, %rd11532;
	shr.u64 	%rd11534, %rd11533, 32;
	mul.wide.u32 	%rd11535, %r4106, %r3935;
	add.s64 	%rd11536, %rd11534, %rd11535;
	shr.u64 	%rd11537, %rd11536, 32;
	mul.wide.u32 	%rd11538, %r4105, %r3935;
	add.s64 	%rd11539, %rd11537, %rd11538;
	shr.u64 	%rd11540, %rd11539, 32;
	mul.wide.u32 	%rd11541, %r4104, %r3935;
	add.s64 	%rd11542, %rd11540, %rd11541;
	shr.u64 	%rd11543, %rd11542, 32;
	mul.wide.u32 	%rd11544, %r4111, %r3934;
	and.b64  	%rd11545, %rd11524, 4294967295;
	add.s64 	%rd11546, %rd11544, %rd11545;
	shr.u64 	%rd11547, %rd11546, 32;
	mul.wide.u32 	%rd11548, %r4110, %r3934;
	and.b64  	%rd11549, %rd11527, 4294967295;
	add.s64 	%rd11550, %rd11547, %rd11549;
	add.s64 	%rd11551, %rd11550, %rd11548;
	shr.u64 	%rd11552, %rd11551, 32;
	mul.wide.u32 	%rd11553, %r4109, %r3934;
	and.b64  	%rd11554, %rd11530, 4294967295;
	add.s64 	%rd11555, %rd11552, %rd11554;
	add.s64 	%rd11556, %rd11555, %rd11553;
	shr.u64 	%rd11557, %rd11556, 32;
	mul.wide.u32 	%rd11558, %r4108, %r3934;
	and.b64  	%rd11559, %rd11533, 4294967295;
	add.s64 	%rd11560, %rd11557, %rd11559;
	add.s64 	%rd11561, %rd11560, %rd11558;
	shr.u64 	%rd11562, %rd11561, 32;
	mul.wide.u32 	%rd11563, %r4107, %r3934;
	and.b64  	%rd11564, %rd11536, 4294967295;
	add.s64 	%rd11565, %rd11562, %rd11564;
	add.s64 	%rd11566, %rd11565, %rd11563;
	shr.u64 	%rd11567, %rd11566, 32;
	mul.wide.u32 	%rd11568, %r4106, %r3934;
	and.b64  	%rd11569, %rd11539, 4294967295;
	add.s64 	%rd11570, %rd11567, %rd11569;
	add.s64 	%rd11571, %rd11570, %rd11568;
	shr.u64 	%rd11572, %rd11571, 32;
	mul.wide.u32 	%rd11573, %r4105, %r3934;
	and.b64  	%rd11574, %rd11542, 4294967295;
	add.s64 	%rd11575, %rd11572, %rd11574;
	add.s64 	%rd11576, %rd11575, %rd11573;
	shr.u64 	%rd11577, %rd11576, 32;
	mul.wide.u32 	%rd11578, %r4104, %r3934;
	add.s64 	%rd11579, %rd11577, %rd11543;
	add.s64 	%rd11580, %rd11579, %rd11578;
	shr.u64 	%rd11581, %rd11580, 32;
	mul.wide.u32 	%rd11582, %r4111, %r3933;
	and.b64  	%rd11583, %rd11551, 4294967295;
	add.s64 	%rd11584, %rd11582, %rd11583;
	shr.u64 	%rd11585, %rd11584, 32;
	mul.wide.u32 	%rd11586, %r4110, %r3933;
	and.b64  	%rd11587, %rd11556, 4294967295;
	add.s64 	%rd11588, %rd11585, %rd11587;
	add.s64 	%rd11589, %rd11588, %rd11586;
	shr.u64 	%rd11590, %rd11589, 32;
	mul.wide.u32 	%rd11591, %r4109, %r3933;
	and.b64  	%rd11592, %rd11561, 4294967295;
	add.s64 	%rd11593, %rd11590, %rd11592;
	add.s64 	%rd11594, %rd11593, %rd11591;
	shr.u64 	%rd11595, %rd11594, 32;
	mul.wide.u32 	%rd11596, %r4108, %r3933;
	and.b64  	%rd11597, %rd11566, 4294967295;
	add.s64 	%rd11598, %rd11595, %rd11597;
	add.s64 	%rd11599, %rd11598, %rd11596;
	shr.u64 	%rd11600, %rd11599, 32;
	mul.wide.u32 	%rd11601, %r4107, %r3933;
	and.b64  	%rd11602, %rd11571, 4294967295;
	add.s64 	%rd11603, %rd11600, %rd11602;
	add.s64 	%rd11604, %rd11603, %rd11601;
	shr.u64 	%rd11605, %rd11604, 32;
	mul.wide.u32 	%rd11606, %r4106, %r3933;
	and.b64  	%rd11607, %rd11576, 4294967295;
	add.s64 	%rd11608, %rd11605, %rd11607;
	add.s64 	%rd11609, %rd11608, %rd11606;
	shr.u64 	%rd11610, %rd11609, 32;
	mul.wide.u32 	%rd11611, %r4105, %r3933;
	and.b64  	%rd11612, %rd11580, 4294967295;
	add.s64 	%rd11613, %rd11610, %rd11612;
	add.s64 	%rd11614, %rd11613, %rd11611;
	shr.u64 	%rd11615, %rd11614, 32;
	mul.wide.u32 	%rd11616, %r4104, %r3933;
	add.s64 	%rd11617, %rd11615, %rd11581;
	add.s64 	%rd11618, %rd11617, %rd11616;
	shr.u64 	%rd11619, %rd11618, 32;
	mul.wide.u32 	%rd11620, %r4111, %r3932;
	and.b64  	%rd11621, %rd11589, 4294967295;
	add.s64 	%rd11622, %rd11620, %rd11621;
	shr.u64 	%rd11623, %rd11622, 32;
	mul.wide.u32 	%rd11624, %r4110, %r3932;
	and.b64  	%rd11625, %rd11594, 4294967295;
	add.s64 	%rd11626, %rd11623, %rd11625;
	add.s64 	%rd11627, %rd11626, %rd11624;
	shr.u64 	%rd11628, %rd11627, 32;
	mul.wide.u32 	%rd11629, %r4109, %r3932;
	and.b64  	%rd11630, %rd11599, 4294967295;
	add.s64 	%rd11631, %rd11628, %rd11630;
	add.s64 	%rd11632, %rd11631, %rd11629;
	shr.u64 	%rd11633, %rd11632, 32;
	mul.wide.u32 	%rd11634, %r4108, %r3932;
	and.b64  	%rd11635, %rd11604, 4294967295;
	add.s64 	%rd11636, %rd11633, %rd11635;
	add.s64 	%rd11637, %rd11636, %rd11634;
	shr.u64 	%rd11638, %rd11637, 32;
	mul.wide.u32 	%rd11639, %r4107, %r3932;
	and.b64  	%rd11640, %rd11609, 4294967295;
	add.s64 	%rd11641, %rd11638, %rd11640;
	add.s64 	%rd11642, %rd11641, %rd11639;
	shr.u64 	%rd11643, %rd11642, 32;
	mul.wide.u32 	%rd11644, %r4106, %r3932;
	and.b64  	%rd11645, %rd11614, 4294967295;
	add.s64 	%rd11646, %rd11643, %rd11645;
	add.s64 	%rd11647, %rd11646, %rd11644;
	shr.u64 	%rd11648, %rd11647, 32;
	mul.wide.u32 	%rd11649, %r4105, %r3932;
	and.b64  	%rd11650, %rd11618, 4294967295;
	add.s64 	%rd11651, %rd11648, %rd11650;
	add.s64 	%rd11652, %rd11651, %rd11649;
	shr.u64 	%rd11653, %rd11652, 32;
	mul.wide.u32 	%rd11654, %r4104, %r3932;
	add.s64 	%rd11655, %rd11653, %rd11619;
	add.s64 	%rd11656, %rd11655, %rd11654;
	shr.u64 	%rd11657, %rd11656, 32;
	mul.wide.u32 	%rd11658, %r4111, %r3931;
	and.b64  	%rd11659, %rd11627, 4294967295;
	add.s64 	%rd11660, %rd11658, %rd11659;
	shr.u64 	%rd11661, %rd11660, 32;
	mul.wide.u32 	%rd11662, %r4110, %r3931;
	and.b64  	%rd11663, %rd11632, 4294967295;
	add.s64 	%rd11664, %rd11661, %rd11663;
	add.s64 	%rd11665, %rd11664, %rd11662;
	shr.u64 	%rd11666, %rd11665, 32;
	mul.wide.u32 	%rd11667, %r4109, %r3931;
	and.b64  	%rd11668, %rd11637, 4294967295;
	add.s64 	%rd11669, %rd11666, %rd11668;
	add.s64 	%rd11670, %rd11669, %rd11667;
	shr.u64 	%rd11671, %rd11670, 32;
	mul.wide.u32 	%rd11672, %r4108, %r3931;
	and.b64  	%rd11673, %rd11642, 4294967295;
	add.s64 	%rd11674, %rd11671, %rd11673;
	add.s64 	%rd11675, %rd11674, %rd11672;
	shr.u64 	%rd11676, %rd11675, 32;
	mul.wide.u32 	%rd11677, %r4107, %r3931;
	and.b64  	%rd11678, %rd11647, 4294967295;
	add.s64 	%rd11679, %rd11676, %rd11678;
	add.s64 	%rd11680, %rd11679, %rd11677;
	shr.u64 	%rd11681, %rd11680, 32;
	mul.wide.u32 	%rd11682, %r4106, %r3931;
	and.b64  	%rd11683, %rd11652, 4294967295;
	add.s64 	%rd11684, %rd11681, %rd11683;
	add.s64 	%rd11685, %rd11684, %rd11682;
	shr.u64 	%rd11686, %rd11685, 32;
	mul.wide.u32 	%rd11687, %r4105, %r3931;
	and.b64  	%rd11688, %rd11656, 4294967295;
	add.s64 	%rd11689, %rd11686, %rd11688;
	add.s64 	%rd11690, %rd11689, %rd11687;
	shr.u64 	%rd11691, %rd11690, 32;
	mul.wide.u32 	%rd11692, %r4104, %r3931;
	add.s64 	%rd11693, %rd11691, %rd11657;
	add.s64 	%rd11694, %rd11693, %rd11692;
	shr.u64 	%rd11695, %rd11694, 32;
	mul.wide.u32 	%rd11696, %r4111, %r3930;
	and.b64  	%rd11697, %rd11665, 4294967295;
	add.s64 	%rd11698, %rd11696, %rd11697;
	shr.u64 	%rd11699, %rd11698, 32;
	mul.wide.u32 	%rd11700, %r4110, %r3930;
	and.b64  	%rd11701, %rd11670, 4294967295;
	add.s64 	%rd11702, %rd11699, %rd11701;
	add.s64 	%rd11703, %rd11702, %rd11700;
	shr.u64 	%rd11704, %rd11703, 32;
	mul.wide.u32 	%rd11705, %r4109, %r3930;
	and.b64  	%rd11706, %rd11675, 4294967295;
	add.s64 	%rd11707, %rd11704, %rd11706;
	add.s64 	%rd11708, %rd11707, %rd11705;
	shr.u64 	%rd11709, %rd11708, 32;
	mul.wide.u32 	%rd11710, %r4108, %r3930;
	and.b64  	%rd11711, %rd11680, 4294967295;
	add.s64 	%rd11712, %rd11709, %rd11711;
	add.s64 	%rd11713, %rd11712, %rd11710;
	shr.u64 	%rd11714, %rd11713, 32;
	mul.wide.u32 	%rd11715, %r4107, %r3930;
	and.b64  	%rd11716, %rd11685, 4294967295;
	add.s64 	%rd11717, %rd11714, %rd11716;
	add.s64 	%rd11718, %rd11717, %rd11715;
	shr.u64 	%rd11719, %rd11718, 32;
	mul.wide.u32 	%rd11720, %r4106, %r3930;
	and.b64  	%rd11721, %rd11690, 4294967295;
	add.s64 	%rd11722, %rd11719, %rd11721;
	add.s64 	%rd11723, %rd11722, %rd11720;
	shr.u64 	%rd11724, %rd11723, 32;
	mul.wide.u32 	%rd11725, %r4105, %r3930;
	and.b64  	%rd11726, %rd11694, 4294967295;
	add.s64 	%rd11727, %rd11724, %rd11726;
	add.s64 	%rd11728, %rd11727, %rd11725;
	shr.u64 	%rd11729, %rd11728, 32;
	mul.wide.u32 	%rd11730, %r4104, %r3930;
	add.s64 	%rd11731, %rd11729, %rd11695;
	add.s64 	%rd11732, %rd11731, %rd11730;
	shr.u64 	%rd11733, %rd11732, 32;
	mul.wide.u32 	%rd11734, %r4111, %r3929;
	and.b64  	%rd11735, %rd11703, 4294967295;
	add.s64 	%rd11736, %rd11734, %rd11735;
	shr.u64 	%rd11737, %rd11736, 32;
	mul.wide.u32 	%rd11738, %r4110, %r3929;
	and.b64  	%rd11739, %rd11708, 4294967295;
	add.s64 	%rd11740, %rd11737, %rd11739;
	add.s64 	%rd11741, %rd11740, %rd11738;
	shr.u64 	%rd11742, %rd11741, 32;
	mul.wide.u32 	%rd11743, %r4109, %r3929;
	and.b64  	%rd11744, %rd11713, 4294967295;
	add.s64 	%rd11745, %rd11742, %rd11744;
	add.s64 	%rd11746, %rd11745, %rd11743;
	shr.u64 	%rd11747, %rd11746, 32;
	mul.wide.u32 	%rd11748, %r4108, %r3929;
	and.b64  	%rd11749, %rd11718, 4294967295;
	add.s64 	%rd11750, %rd11747, %rd11749;
	add.s64 	%rd11751, %rd11750, %rd11748;
	shr.u64 	%rd11752, %rd11751, 32;
	mul.wide.u32 	%rd11753, %r4107, %r3929;
	and.b64  	%rd11754, %rd11723, 4294967295;
	add.s64 	%rd11755, %rd11752, %rd11754;
	add.s64 	%rd11756, %rd11755, %rd11753;
	shr.u64 	%rd11757, %rd11756, 32;
	mul.wide.u32 	%rd11758, %r4106, %r3929;
	and.b64  	%rd11759, %rd11728, 4294967295;
	add.s64 	%rd11760, %rd11757, %rd11759;
	add.s64 	%rd11761, %rd11760, %rd11758;
	shr.u64 	%rd11762, %rd11761, 32;
	mul.wide.u32 	%rd11763, %r4105, %r3929;
	and.b64  	%rd11764, %rd11732, 4294967295;
	add.s64 	%rd11765, %rd11762, %rd11764;
	add.s64 	%rd11766, %rd11765, %rd11763;
	shr.u64 	%rd11767, %rd11766, 32;
	mul.wide.u32 	%rd11768, %r4104, %r3929;
	add.s64 	%rd11769, %rd11767, %rd11733;
	add.s64 	%rd11770, %rd11769, %rd11768;
	shr.u64 	%rd11771, %rd11770, 32;
	mul.wide.u32 	%rd11772, %r4111, %r3928;
	and.b64  	%rd11773, %rd11741, 4294967295;
	add.s64 	%rd11774, %rd11772, %rd11773;
	shr.u64 	%rd11775, %rd11774, 32;
	mul.wide.u32 	%rd11776, %r4110, %r3928;
	and.b64  	%rd11777, %rd11746, 4294967295;
	add.s64 	%rd11778, %rd11775, %rd11777;
	add.s64 	%rd11779, %rd11778, %rd11776;
	shr.u64 	%rd11780, %rd11779, 32;
	mul.wide.u32 	%rd11781, %r4109, %r3928;
	and.b64  	%rd11782, %rd11751, 4294967295;
	add.s64 	%rd11783, %rd11780, %rd11782;
	add.s64 	%rd11784, %rd11783, %rd11781;
	shr.u64 	%rd11785, %rd11784, 32;
	mul.wide.u32 	%rd11786, %r4108, %r3928;
	and.b64  	%rd11787, %rd11756, 4294967295;
	add.s64 	%rd11788, %rd11785, %rd11787;
	add.s64 	%rd11789, %rd11788, %rd11786;
	shr.u64 	%rd11790, %rd11789, 32;
	mul.wide.u32 	%rd11791, %r4107, %r3928;
	and.b64  	%rd11792, %rd11761, 4294967295;
	add.s64 	%rd11793, %rd11790, %rd11792;
	add.s64 	%rd11794, %rd11793, %rd11791;
	shr.u64 	%rd11795, %rd11794, 32;
	mul.wide.u32 	%rd11796, %r4106, %r3928;
	and.b64  	%rd11797, %rd11766, 4294967295;
	add.s64 	%rd11798, %rd11795, %rd11797;
	add.s64 	%rd11799, %rd11798, %rd11796;
	shr.u64 	%rd11800, %rd11799, 32;
	mul.wide.u32 	%rd11801, %r4105, %r3928;
	and.b64  	%rd11802, %rd11770, 4294967295;
	add.s64 	%rd11803, %rd11800, %rd11802;
	add.s64 	%rd11804, %rd11803, %rd11801;
	shr.u64 	%rd11805, %rd11804, 32;
	mul.wide.u32 	%rd11806, %r4104, %r3928;
	add.s64 	%rd11807, %rd11805, %rd11771;
	add.s64 	%rd11808, %rd11807, %rd11806;
	{ .reg .b32 tmp; mov.b64 {tmp, %r2934}, %rd11808; }
	ld.const.u32 	%r2935, [MU_P];
	mul.lo.s32 	%r2936, %r2935, %r2933;
	mul.wide.u32 	%rd11809, %r957, %r2936;
	and.b64  	%rd11810, %rd11521, 4294967295;
	add.s64 	%rd11811, %rd11809, %rd11810;
	shr.u64 	%rd11812, %rd11811, 32;
	mul.wide.u32 	%rd11813, %r956, %r2936;
	and.b64  	%rd11814, %rd11546, 4294967295;
	add.s64 	%rd11815, %rd11812, %rd11814;
	add.s64 	%rd11816, %rd11815, %rd11813;
	cvt.u32.u64 	%r2937, %rd11816;
	shr.u64 	%rd11817, %rd11816, 32;
	mul.wide.u32 	%rd11818, %r955, %r2936;
	and.b64  	%rd11819, %rd11584, 4294967295;
	add.s64 	%rd11820, %rd11817, %rd11819;
	add.s64 	%rd11821, %rd11820, %rd11818;
	shr.u64 	%rd11822, %rd11821, 32;
	mul.wide.u32 	%rd11823, %r954, %r2936;
	and.b64  	%rd11824, %rd11622, 4294967295;
	add.s64 	%rd11825, %rd11822, %rd11824;
	add.s64 	%rd11826, %rd11825, %rd11823;
	shr.u64 	%rd11827, %rd11826, 32;
	mul.wide.u32 	%rd11828, %r953, %r2936;
	and.b64  	%rd11829, %rd11660, 4294967295;
	add.s64 	%rd11830, %rd11827, %rd11829;
	add.s64 	%rd11831, %rd11830, %rd11828;
	shr.u64 	%rd11832, %rd11831, 32;
	mul.wide.u32 	%rd11833, %r952, %r2936;
	and.b64  	%rd11834, %rd11698, 4294967295;
	add.s64 	%rd11835, %rd11832, %rd11834;
	add.s64 	%rd11836, %rd11835, %rd11833;
	shr.u64 	%rd11837, %rd11836, 32;
	mul.wide.u32 	%rd11838, %r895, %r2936;
	and.b64  	%rd11839, %rd11736, 4294967295;
	add.s64 	%rd11840, %rd11837, %rd11839;
	add.s64 	%rd11841, %rd11840, %rd11838;
	shr.u64 	%rd11842, %rd11841, 32;
	mul.wide.u32 	%rd11843, %r806, %r2936;
	and.b64  	%rd11844, %rd11774, 4294967295;
	add.s64 	%rd11845, %rd11842, %rd11844;
	add.s64 	%rd11846, %rd11845, %rd11843;
	shr.u64 	%rd11847, %rd11846, 32;
	and.b64  	%rd11848, %rd11779, 4294967295;
	add.s64 	%rd11849, %rd11847, %rd11848;
	shr.u64 	%rd11850, %rd11849, 32;
	and.b64  	%rd11851, %rd11784, 4294967295;
	add.s64 	%rd11852, %rd11850, %rd11851;
	shr.u64 	%rd11853, %rd11852, 32;
	and.b64  	%rd11854, %rd11789, 4294967295;
	add.s64 	%rd11855, %rd11853, %rd11854;
	shr.u64 	%rd11856, %rd11855, 32;
	and.b64  	%rd11857, %rd11794, 4294967295;
	add.s64 	%rd11858, %rd11856, %rd11857;
	shr.u64 	%rd11859, %rd11858, 32;
	and.b64  	%rd11860, %rd11799, 4294967295;
	add.s64 	%rd11861, %rd11859, %rd11860;
	shr.u64 	%rd11862, %rd11861, 32;
	and.b64  	%rd11863, %rd11804, 4294967295;
	add.s64 	%rd11864, %rd11862, %rd11863;
	shr.u64 	%rd11865, %rd11864, 32;
	and.b64  	%rd11866, %rd11808, 4294967295;
	add.s64 	%rd11867, %rd11865, %rd11866;
	{ .reg .b32 tmp; mov.b64 {tmp, %r2938}, %rd11867; }
	add.s32 	%r2939, %r2934, %r2938;
	mul.lo.s32 	%r2940, %r2935, %r2937;
	mul.wide.u32 	%rd11868, %r957, %r2940;
	and.b64  	%rd11869, %rd11816, 4294967295;
	add.s64 	%rd11870, %rd11868, %rd11869;
	shr.u64 	%rd11871, %rd11870, 32;
	mul.wide.u32 	%rd11872, %r956, %r2940;
	and.b64  	%rd11873, %rd11821, 4294967295;
	add.s64 	%rd11874, %rd11871, %rd11873;
	add.s64 	%rd11875, %rd11874, %rd11872;
	cvt.u32.u64 	%r2941, %rd11875;
	shr.u64 	%rd11876, %rd11875, 32;
	mul.wide.u32 	%rd11877, %r955, %r2940;
	and.b64  	%rd11878, %rd11826, 4294967295;
	add.s64 	%rd11879, %rd11876, %rd11878;
	add.s64 	%rd11880, %rd11879, %rd11877;
	shr.u64 	%rd11881, %rd11880, 32;
	mul.wide.u32 	%rd11882, %r954, %r2940;
	and.b64  	%rd11883, %rd11831, 4294967295;
	add.s64 	%rd11884, %rd11881, %rd11883;
	add.s64 	%rd11885, %rd11884, %rd11882;
	shr.u64 	%rd11886, %rd11885, 32;
	mul.wide.u32 	%rd11887, %r953, %r2940;
	and.b64  	%rd11888, %rd11836, 4294967295;
	add.s64 	%rd11889, %rd11886, %rd11888;
	add.s64 	%rd11890, %rd11889, %rd11887;
	shr.u64 	%rd11891, %rd11890, 32;
	mul.wide.u32 	%rd11892, %r952, %r2940;
	and.b64  	%rd11893, %rd11841, 4294967295;
	add.s64 	%rd11894, %rd11891, %rd11893;
	add.s64 	%rd11895, %rd11894, %rd11892;
	shr.u64 	%rd11896, %rd11895, 32;
	mul.wide.u32 	%rd11897, %r895, %r2940;
	and.b64  	%rd11898, %rd11846, 4294967295;
	add.s64 	%rd11899, %rd11896, %rd11898;
	add.s64 	%rd11900, %rd11899, %rd11897;
	shr.u64 	%rd11901, %rd11900, 32;
	mul.wide.u32 	%rd11902, %r806, %r2940;
	and.b64  	%rd11903, %rd11849, 4294967295;
	add.s64 	%rd11904, %rd11901, %rd11903;
	add.s64 	%rd11905, %rd11904, %rd11902;
	shr.u64 	%rd11906, %rd11905, 32;
	and.b64  	%rd11907, %rd11852, 4294967295;
	add.s64 	%rd11908, %rd11906, %rd11907;
	shr.u64 	%rd11909, %rd11908, 32;
	and.b64  	%rd11910, %rd11855, 4294967295;
	add.s64 	%rd11911, %rd11909, %rd11910;
	shr.u64 	%rd11912, %rd11911, 32;
	and.b64  	%rd11913, %rd11858, 4294967295;
	add.s64 	%rd11914, %rd11912, %rd11913;
	shr.u64 	%rd11915, %rd11914, 32;
	and.b64  	%rd11916, %rd11861, 4294967295;
	add.s64 	%rd11917, %rd11915, %rd11916;
	shr.u64 	%rd11918, %rd11917, 32;
	and.b64  	%rd11919, %rd11864, 4294967295;
	add.s64 	%rd11920, %rd11918, %rd11919;
	shr.u64 	%rd11921, %rd11920, 32;
	and.b64  	%rd11922, %rd11867, 4294967295;
	add.s64 	%rd11923, %rd11921, %rd11922;
	{ .reg .b32 tmp; mov.b64 {tmp, %r2942}, %rd11923; }
	add.s32 	%r2943, %r2939, %r2942;
	mul.lo.s32 	%r2944, %r2935, %r2941;
	mul.wide.u32 	%rd11924, %r957, %r2944;
	and.b64  	%rd11925, %rd11875, 4294967295;
	add.s64 	%rd11926, %rd11924, %rd11925;
	shr.u64 	%rd11927, %rd11926, 32;
	mul.wide.u32 	%rd11928, %r956, %r2944;
	and.b64  	%rd11929, %rd11880, 4294967295;
	add.s64 	%rd11930, %rd11927, %rd11929;
	add.s64 	%rd11931, %rd11930, %rd11928;
	cvt.u32.u64 	%r2945, %rd11931;
	shr.u64 	%rd11932, %rd11931, 32;
	mul.wide.u32 	%rd11933, %r955, %r2944;
	and.b64  	%rd11934, %rd11885, 4294967295;
	add.s64 	%rd11935, %rd11932, %rd11934;
	add.s64 	%rd11936, %rd11935, %rd11933;
	shr.u64 	%rd11937, %rd11936, 32;
	mul.wide.u32 	%rd11938, %r954, %r2944;
	and.b64  	%rd11939, %rd11890, 4294967295;
	add.s64 	%rd11940, %rd11937, %rd11939;
	add.s64 	%rd11941, %rd11940, %rd11938;
	shr.u64 	%rd11942, %rd11941, 32;
	mul.wide.u32 	%rd11943, %r953, %r2944;
	and.b64  	%rd11944, %rd11895, 4294967295;
	add.s64 	%rd11945, %rd11942, %rd11944;
	add.s64 	%rd11946, %rd11945, %rd11943;
	shr.u64 	%rd11947, %rd11946, 32;
	mul.wide.u32 	%rd11948, %r952, %r2944;
	and.b64  	%rd11949, %rd11900, 4294967295;
	add.s64 	%rd11950, %rd11947, %rd11949;
	add.s64 	%rd11951, %rd11950, %rd11948;
	shr.u64 	%rd11952, %rd11951, 32;
	mul.wide.u32 	%rd11953, %r895, %r2944;
	and.b64  	%rd11954, %rd11905, 4294967295;
	add.s64 	%rd11955, %rd11952, %rd11954;
	add.s64 	%rd11956, %rd11955, %rd11953;
	shr.u64 	%rd11957, %rd11956, 32;
	mul.wide.u32 	%rd11958, %r806, %r2944;
	and.b64  	%rd11959, %rd11908, 4294967295;
	add.s64 	%rd11960, %rd11957, %rd11959;
	add.s64 	%rd11961, %rd11960, %rd11958;
	shr.u64 	%rd11962, %rd11961, 32;
	and.b64  	%rd11963, %rd11911, 4294967295;
	add.s64 	%rd11964, %rd11962, %rd11963;
	shr.u64 	%rd11965, %rd11964, 32;
	and.b64  	%rd11966, %rd11914, 4294967295;
	add.s64 	%rd11967, %rd11965, %rd11966;
	shr.u64 	%rd11968, %rd11967, 32;
	and.b64  	%rd11969, %rd11917, 4294967295;
	add.s64 	%rd11970, %rd11968, %rd11969;
	shr.u64 	%rd11971, %rd11970, 32;
	and.b64  	%rd11972, %rd11920, 4294967295;
	add.s64 	%rd11973, %rd11971, %rd11972;
	shr.u64 	%rd11974, %rd11973, 32;
	and.b64  	%rd11975, %rd11923, 4294967295;
	add.s64 	%rd11976, %rd11974, %rd11975;
	{ .reg .b32 tmp; mov.b64 {tmp, %r2946}, %rd11976; }
	add.s32 	%r2947, %r2943, %r2946;
	mul.lo.s32 	%r2948, %r2935, %r2945;
	mul.wide.u32 	%rd11977, %r957, %r2948;
	and.b64  	%rd11978, %rd11931, 4294967295;
	add.s64 	%rd11979, %rd11977, %rd11978;
	shr.u64 	%rd11980, %rd11979, 32;
	mul.wide.u32 	%rd11981, %r956, %r2948;
	and.b64  	%rd11982, %rd11936, 4294967295;
	add.s64 	%rd11983, %rd11980, %rd11982;
	add.s64 	%rd11984, %rd11983, %rd11981;
	cvt.u32.u64 	%r2949, %rd11984;
	shr.u64 	%rd11985, %rd11984, 32;
	mul.wide.u32 	%rd11986, %r955, %r2948;
	and.b64  	%rd11987, %rd11941, 4294967295;
	add.s64 	%rd11988, %rd11985, %rd11987;
	add.s64 	%rd11989, %rd11988, %rd11986;
	shr.u64 	%rd11990, %rd11989, 32;
	mul.wide.u32 	%rd11991, %r954, %r2948;
	and.b64  	%rd11992, %rd11946, 4294967295;
	add.s64 	%rd11993, %rd11990, %rd11992;
	add.s64 	%rd11994, %rd11993, %rd11991;
	shr.u64 	%rd11995, %rd11994, 32;
	mul.wide.u32 	%rd11996, %r953, %r2948;
	and.b64  	%rd11997, %rd11951, 4294967295;
	add.s64 	%rd11998, %rd11995, %rd11997;
	add.s64 	%rd11999, %rd11998, %rd11996;
	shr.u64 	%rd12000, %rd11999, 32;
	mul.wide.u32 	%rd12001, %r952, %r2948;
	and.b64  	%rd12002, %rd11956, 4294967295;
	add.s64 	%rd12003, %rd12000, %rd12002;
	add.s64 	%rd12004, %rd12003, %rd12001;
	shr.u64 	%rd12005, %rd12004, 32;
	mul.wide.u32 	%rd12006, %r895, %r2948;
	and.b64  	%rd12007, %rd11961, 4294967295;
	add.s64 	%rd12008, %rd12005, %rd12007;
	add.s64 	%rd12009, %rd12008, %rd12006;
	shr.u64 	%rd12010, %rd12009, 32;
	mul.wide.u32 	%rd12011, %r806, %r2948;
	and.b64  	%rd12012, %rd11964, 4294967295;
	add.s64 	%rd12013, %rd12010, %rd12012;
	add.s64 	%rd12014, %rd12013, %rd12011;
	shr.u64 	%rd12015, %rd12014, 32;
	and.b64  	%rd12016, %rd11967, 4294967295;
	add.s64 	%rd12017, %rd12015, %rd12016;
	shr.u64 	%rd12018, %rd12017, 32;
	and.b64  	%rd12019, %rd11970, 4294967295;
	add.s64 	%rd12020, %rd12018, %rd12019;
	shr.u64 	%rd12021, %rd12020, 32;
	and.b64  	%rd12022, %rd11973, 4294967295;
	add.s64 	%rd12023, %rd12021, %rd12022;
	shr.u64 	%rd12024, %rd12023, 32;
	and.b64  	%rd12025, %rd11976, 4294967295;
	add.s64 	%rd12026, %rd12024, %rd12025;
	{ .reg .b32 tmp; mov.b64 {tmp, %r2950}, %rd12026; }
	add.s32 	%r2951, %r2947, %r2950;
	mul.lo.s32 	%r2952, %r2935, %r2949;
	mul.wide.u32 	%rd12027, %r957, %r2952;
	and.b64  	%rd12028, %rd11984, 4294967295;
	add.s64 	%rd12029, %rd12027, %rd12028;
	shr.u64 	%rd12030, %rd12029, 32;
	mul.wide.u32 	%rd12031, %r956, %r2952;
	and.b64  	%rd12032, %rd11989, 4294967295;
	add.s64 	%rd12033, %rd12030, %rd12032;
	add.s64 	%rd12034, %rd12033, %rd12031;
	cvt.u32.u64 	%r2953, %rd12034;
	shr.u64 	%rd12035, %rd12034, 32;
	mul.wide.u32 	%rd12036, %r955, %r2952;
	and.b64  	%rd12037, %rd11994, 4294967295;
	add.s64 	%rd12038, %rd12035, %rd12037;
	add.s64 	%rd12039, %rd12038, %rd12036;
	shr.u64 	%rd12040, %rd12039, 32;
	mul.wide.u32 	%rd12041, %r954, %r2952;
	and.b64  	%rd12042, %rd11999, 4294967295;
	add.s64 	%rd12043, %rd12040, %rd12042;
	add.s64 	%rd12044, %rd12043, %rd12041;
	shr.u64 	%rd12045, %rd12044, 32;
	mul.wide.u32 	%rd12046, %r953, %r2952;
	and.b64  	%rd12047, %rd12004, 4294967295;
	add.s64 	%rd12048, %rd12045, %rd12047;
	add.s64 	%rd12049, %rd12048, %rd12046;
	shr.u64 	%rd12050, %rd12049, 32;
	mul.wide.u32 	%rd12051, %r952, %r2952;
	and.b64  	%rd12052, %rd12009, 4294967295;
	add.s64 	%rd12053, %rd12050, %rd12052;
	add.s64 	%rd12054, %rd12053, %rd12051;
	shr.u64 	%rd12055, %rd12054, 32;
	mul.wide.u32 	%rd12056, %r895, %r2952;
	and.b64  	%rd12057, %rd12014, 4294967295;
	add.s64 	%rd12058, %rd12055, %rd12057;
	add.s64 	%rd12059, %rd12058, %rd12056;
	shr.u64 	%rd12060, %rd12059, 32;
	mul.wide.u32 	%rd12061, %r806, %r2952;
	and.b64  	%rd12062, %rd12017, 4294967295;
	add.s64 	%rd12063, %rd12060, %rd12062;
	add.s64 	%rd12064, %rd12063, %rd12061;
	shr.u64 	%rd12065, %rd12064, 32;
	and.b64  	%rd12066, %rd12020, 4294967295;
	add.s64 	%rd12067, %rd12065, %rd12066;
	shr.u64 	%rd12068, %rd12067, 32;
	and.b64  	%rd12069, %rd12023, 4294967295;
	add.s64 	%rd12070, %rd12068, %rd12069;
	shr.u64 	%rd12071, %rd12070, 32;
	and.b64  	%rd12072, %rd12026, 4294967295;
	add.s64 	%rd12073, %rd12071, %rd12072;
	{ .reg .b32 tmp; mov.b64 {tmp, %r2954}, %rd12073; }
	add.s32 	%r2955, %r2951, %r2954;
	mul.lo.s32 	%r2956, %r2935, %r2953;
	mul.wide.u32 	%rd12074, %r957, %r2956;
	and.b64  	%rd12075, %rd12034, 4294967295;
	add.s64 	%rd12076, %rd12074, %rd12075;
	shr.u64 	%rd12077, %rd12076, 32;
	mul.wide.u32 	%rd12078, %r956, %r2956;
	and.b64  	%rd12079, %rd12039, 4294967295;
	add.s64 	%rd12080, %rd12077, %rd12079;
	add.s64 	%rd12081, %rd12080, %rd12078;
	cvt.u32.u64 	%r2957, %rd12081;
	shr.u64 	%rd12082, %rd12081, 32;
	mul.wide.u32 	%rd12083, %r955, %r2956;
	and.b64  	%rd12084, %rd12044, 4294967295;
	add.s64 	%rd12085, %rd12082, %rd12084;
	add.s64 	%rd12086, %rd12085, %rd12083;
	shr.u64 	%rd12087, %rd12086, 32;
	mul.wide.u32 	%rd12088, %r954, %r2956;
	and.b64  	%rd12089, %rd12049, 4294967295;
	add.s64 	%rd12090, %rd12087, %rd12089;
	add.s64 	%rd12091, %rd12090, %rd12088;
	shr.u64 	%rd12092, %rd12091, 32;
	mul.wide.u32 	%rd12093, %r953, %r2956;
	and.b64  	%rd12094, %rd12054, 4294967295;
	add.s64 	%rd12095, %rd12092, %rd12094;
	add.s64 	%rd12096, %rd12095, %rd12093;
	shr.u64 	%rd12097, %rd12096, 32;
	mul.wide.u32 	%rd12098, %r952, %r2956;
	and.b64  	%rd12099, %rd12059, 4294967295;
	add.s64 	%rd12100, %rd12097, %rd12099;
	add.s64 	%rd12101, %rd12100, %rd12098;
	shr.u64 	%rd12102, %rd12101, 32;
	mul.wide.u32 	%rd12103, %r895, %r2956;
	and.b64  	%rd12104, %rd12064, 4294967295;
	add.s64 	%rd12105, %rd12102, %rd12104;
	add.s64 	%rd12106, %rd12105, %rd12103;
	shr.u64 	%rd12107, %rd12106, 32;
	mul.wide.u32 	%rd12108, %r806, %r2956;
	and.b64  	%rd12109, %rd12067, 4294967295;
	add.s64 	%rd12110, %rd12107, %rd12109;
	add.s64 	%rd12111, %rd12110, %rd12108;
	shr.u64 	%rd12112, %rd12111, 32;
	and.b64  	%rd12113, %rd12070, 4294967295;
	add.s64 	%rd12114, %rd12112, %rd12113;
	shr.u64 	%rd12115, %rd12114, 32;
	and.b64  	%rd12116, %rd12073, 4294967295;
	add.s64 	%rd12117, %rd12115, %rd12116;
	{ .reg .b32 tmp; mov.b64 {tmp, %r2958}, %rd12117; }
	add.s32 	%r2959, %r2955, %r2958;
	mul.lo.s32 	%r2960, %r2935, %r2957;
	mul.wide.u32 	%rd12118, %r957, %r2960;
	and.b64  	%rd12119, %rd12081, 4294967295;
	add.s64 	%rd12120, %rd12118, %rd12119;
	shr.u64 	%rd12121, %rd12120, 32;
	mul.wide.u32 	%rd12122, %r956, %r2960;
	and.b64  	%rd12123, %rd12086, 4294967295;
	add.s64 	%rd12124, %rd12121, %rd12123;
	add.s64 	%rd12125, %rd12124, %rd12122;
	cvt.u32.u64 	%r2961, %rd12125;
	shr.u64 	%rd12126, %rd12125, 32;
	mul.wide.u32 	%rd12127, %r955, %r2960;
	and.b64  	%rd12128, %rd12091, 4294967295;
	add.s64 	%rd12129, %rd12126, %rd12128;
	add.s64 	%rd12130, %rd12129, %rd12127;
	shr.u64 	%rd12131, %rd12130, 32;
	mul.wide.u32 	%rd12132, %r954, %r2960;
	and.b64  	%rd12133, %rd12096, 4294967295;
	add.s64 	%rd12134, %rd12131, %rd12133;
	add.s64 	%rd12135, %rd12134, %rd12132;
	shr.u64 	%rd12136, %rd12135, 32;
	mul.wide.u32 	%rd12137, %r953, %r2960;
	and.b64  	%rd12138, %rd12101, 4294967295;
	add.s64 	%rd12139, %rd12136, %rd12138;
	add.s64 	%rd12140, %rd12139, %rd12137;
	shr.u64 	%rd12141, %rd12140, 32;
	mul.wide.u32 	%rd12142, %r952, %r2960;
	and.b64  	%rd12143, %rd12106, 4294967295;
	add.s64 	%rd12144, %rd12141, %rd12143;
	add.s64 	%rd12145, %rd12144, %rd12142;
	shr.u64 	%rd12146, %rd12145, 32;
	mul.wide.u32 	%rd12147, %r895, %r2960;
	and.b64  	%rd12148, %rd12111, 4294967295;
	add.s64 	%rd12149, %rd12146, %rd12148;
	add.s64 	%rd12150, %rd12149, %rd12147;
	shr.u64 	%rd12151, %rd12150, 32;
	mul.wide.u32 	%rd12152, %r806, %r2960;
	and.b64  	%rd12153, %rd12114, 4294967295;
	add.s64 	%rd12154, %rd12151, %rd12153;
	add.s64 	%rd12155, %rd12154, %rd12152;
	shr.u64 	%rd12156, %rd12155, 32;
	and.b64  	%rd12157, %rd12117, 4294967295;
	add.s64 	%rd12158, %rd12156, %rd12157;
	{ .reg .b32 tmp; mov.b64 {tmp, %r2962}, %rd12158; }
	add.s32 	%r2963, %r2959, %r2962;
	mul.lo.s32 	%r2964, %r2935, %r2961;
	mul.wide.u32 	%rd12159, %r957, %r2964;
	and.b64  	%rd12160, %rd12125, 4294967295;
	add.s64 	%rd12161, %rd12159, %rd12160;
	shr.u64 	%rd12162, %rd12161, 32;
	mul.wide.u32 	%rd12163, %r956, %r2964;
	and.b64  	%rd12164, %rd12130, 4294967295;
	add.s64 	%rd12165, %rd12162, %rd12164;
	add.s64 	%rd12166, %rd12165, %rd12163;
	cvt.u32.u64 	%r4135, %rd12166;
	shr.u64 	%rd12167, %rd12166, 32;
	mul.wide.u32 	%rd12168, %r955, %r2964;
	and.b64  	%rd12169, %rd12135, 4294967295;
	add.s64 	%rd12170, %rd12167, %rd12169;
	add.s64 	%rd12171, %rd12170, %rd12168;
	cvt.u32.u64 	%r4134, %rd12171;
	shr.u64 	%rd12172, %rd12171, 32;
	mul.wide.u32 	%rd12173, %r954, %r2964;
	and.b64  	%rd12174, %rd12140, 4294967295;
	add.s64 	%rd12175, %rd12172, %rd12174;
	add.s64 	%rd12176, %rd12175, %rd12173;
	cvt.u32.u64 	%r4133, %rd12176;
	shr.u64 	%rd12177, %rd12176, 32;
	mul.wide.u32 	%rd12178, %r953, %r2964;
	and.b64  	%rd12179, %rd12145, 4294967295;
	add.s64 	%rd12180, %rd12177, %rd12179;
	add.s64 	%rd12181, %rd12180, %rd12178;
	cvt.u32.u64 	%r4132, %rd12181;
	shr.u64 	%rd12182, %rd12181, 32;
	mul.wide.u32 	%rd12183, %r952, %r2964;
	and.b64  	%rd12184, %rd12150, 4294967295;
	add.s64 	%rd12185, %rd12182, %rd12184;
	add.s64 	%rd12186, %rd12185, %rd12183;
	cvt.u32.u64 	%r4131, %rd12186;
	shr.u64 	%rd12187, %rd12186, 32;
	mul.wide.u32 	%rd12188, %r895, %r2964;
	and.b64  	%rd12189, %rd12155, 4294967295;
	add.s64 	%rd12190, %rd12187, %rd12189;
	add.s64 	%rd12191, %rd12190, %rd12188;
	cvt.u32.u64 	%r4130, %rd12191;
	shr.u64 	%rd12192, %rd12191, 32;
	mul.wide.u32 	%rd12193, %r806, %r2964;
	and.b64  	%rd12194, %rd12158, 4294967295;
	add.s64 	%rd12195, %rd12192, %rd12194;
	add.s64 	%rd12196, %rd12195, %rd12193;
	cvt.u32.u64 	%r4129, %rd12196;
	{ .reg .b32 tmp; mov.b64 {tmp, %r2965}, %rd12196; }
	add.s32 	%r4128, %r2963, %r2965;
	setp.gt.u32 	%p529, %r4128, %r806;
	@%p529 bra 	$L__BB0_468;
	setp.lt.u32 	%p530, %r4128, %r806;
	@%p530 bra 	$L__BB0_469;
	setp.lt.u32 	%p531, %r895, %r4129;
	@%p531 bra 	$L__BB0_468;
	setp.gt.u32 	%p532, %r895, %r4129;
	@%p532 bra 	$L__BB0_469;
	setp.lt.u32 	%p533, %r952, %r4130;
	@%p533 bra 	$L__BB0_468;
	setp.gt.u32 	%p534, %r952, %r4130;
	@%p534 bra 	$L__BB0_469;
	setp.lt.u32 	%p535, %r953, %r4131;
	@%p535 bra 	$L__BB0_468;
	setp.gt.u32 	%p536, %r953, %r4131;
	@%p536 bra 	$L__BB0_469;
	setp.lt.u32 	%p537, %r954, %r4132;
	@%p537 bra 	$L__BB0_468;
	setp.gt.u32 	%p538, %r954, %r4132;
	@%p538 bra 	$L__BB0_469;
	setp.lt.u32 	%p539, %r955, %r4133;
	@%p539 bra 	$L__BB0_468;
	setp.gt.u32 	%p540, %r955, %r4133;
	@%p540 bra 	$L__BB0_469;
	setp.lt.u32 	%p541, %r956, %r4134;
	@%p541 bra 	$L__BB0_468;
	setp.gt.u32 	%p542, %r956, %r4134;
	setp.gt.u32 	%p543, %r957, %r4135;
	or.pred  	%p544, %p542, %p543;
	@%p544 bra 	$L__BB0_469;
$L__BB0_468:
	sub.s32 	%r4135, %r4135, %r957;
	sub.s32 	%r4134, %r4134, %r956;
	sub.s32 	%r4133, %r4133, %r955;
	sub.s32 	%r4132, %r4132, %r954;
	sub.s32 	%r4131, %r4131, %r953;
	sub.s32 	%r4130, %r4130, %r952;
	sub.s32 	%r4129, %r4129, %r895;
	sub.s32 	%r4128, %r4128, %r806;
$L__BB0_469:
	ld.const.u32 	%r982, [P_CONST+28];
	ld.const.u32 	%r983, [P_CONST+24];
	ld.const.u32 	%r984, [P_CONST+20];
	ld.const.u32 	%r985, [P_CONST+16];
	ld.const.u32 	%r986, [P_CONST+12];
	ld.const.u32 	%r987, [P_CONST+8];
	ld.const.u32 	%r988, [P_CONST+4];
	ld.const.u32 	%r989, [P_CONST];
	mul.wide.u32 	%rd12197, %r4127, %r4127;
	cvt.u32.u64 	%r2966, %rd12197;
	shr.u64 	%rd12198, %rd12197, 32;
	mul.wide.u32 	%rd12199, %r4126, %r4127;
	add.s64 	%rd12200, %rd12198, %rd12199;
	shr.u64 	%rd12201, %rd12200, 32;
	mul.wide.u32 	%rd12202, %r4125, %r4127;
	add.s64 	%rd12203, %rd12201, %rd12202;
	shr.u64 	%rd12204, %rd12203, 32;
	mul.wide.u32 	%rd12205, %r4124, %r4127;
	add.s64 	%rd12206, %rd12204, %rd12205;
	shr.u64 	%rd12207, %rd12206, 32;
	mul.wide.u32 	%rd12208, %r4123, %r4127;
	add.s64 	%rd12209, %rd12207, %rd12208;
	shr.u64 	%rd12210, %rd12209, 32;
	mul.wide.u32 	%rd12211, %r4122, %r4127;
	add.s64 	%rd12212, %rd12210, %rd12211;
	shr.u64 	%rd12213, %rd12212, 32;
	mul.wide.u32 	%rd12214, %r4121, %r4127;
	add.s64 	%rd12215, %rd12213, %rd12214;
	shr.u64 	%rd12216, %rd12215, 32;
	mul.wide.u32 	%rd12217, %r4120, %r4127;
	add.s64 	%rd12218, %rd12216, %rd12217;
	shr.u64 	%rd12219, %rd12218, 32;
	and.b64  	%rd12220, %rd12200, 4294967295;
	add.s64 	%rd12221, %rd12199, %rd12220;
	shr.u64 	%rd12222, %rd12221, 32;
	mul.wide.u32 	%rd12223, %r4126, %r4126;
	and.b64  	%rd12224, %rd12203, 4294967295;
	add.s64 	%rd12225, %rd12222, %rd12224;
	add.s64 	%rd12226, %rd12225, %rd12223;
	shr.u64 	%rd12227, %rd12226, 32;
	mul.wide.u32 	%rd12228, %r4125, %r4126;
	and.b64  	%rd12229, %rd12206, 4294967295;
	add.s64 	%rd12230, %rd12227, %rd12229;
	add.s64 	%rd12231, %rd12230, %rd12228;
	shr.u64 	%rd12232, %rd12231, 32;
	mul.wide.u32 	%rd12233, %r4124, %r4126;
	and.b64  	%rd12234, %rd12209, 4294967295;
	add.s64 	%rd12235, %rd12232, %rd12234;
	add.s64 	%rd12236, %rd12235, %rd12233;
	shr.u64 	%rd12237, %rd12236, 32;
	mul.wide.u32 	%rd12238, %r4123, %r4126;
	and.b64  	%rd12239, %rd12212, 4294967295;
	add.s64 	%rd12240, %rd12237, %rd12239;
	add.s64 	%rd12241, %rd12240, %rd12238;
	shr.u64 	%rd12242, %rd12241, 32;
	mul.wide.u32 	%rd12243, %r4122, %r4126;
	and.b64  	%rd12244, %rd12215, 4294967295;
	add.s64 	%rd12245, %rd12242, %rd12244;
	add.s64 	%rd12246, %rd12245, %rd12243;
	shr.u64 	%rd12247, %rd12246, 32;
	mul.wide.u32 	%rd12248, %r4121, %r4126;
	and.b64  	%rd12249, %rd12218, 4294967295;
	add.s64 	%rd12250, %rd12247, %rd12249;
	add.s64 	%rd12251, %rd12250, %rd12248;
	shr.u64 	%rd12252, %rd12251, 32;
	mul.wide.u32 	%rd12253, %r4120, %r4126;
	add.s64 	%rd12254, %rd12252, %rd12219;
	add.s64 	%rd12255, %rd12254, %rd12253;
	shr.u64 	%rd12256, %rd12255, 32;
	and.b64  	%rd12257, %rd12226, 4294967295;
	add.s64 	%rd12258, %rd12202, %rd12257;
	shr.u64 	%rd12259, %rd12258, 32;
	and.b64  	%rd12260, %rd12231, 4294967295;
	add.s64 	%rd12261, %rd12259, %rd12260;
	add.s64 	%rd12262, %rd12261, %rd12228;
	shr.u64 	%rd12263, %rd12262, 32;
	mul.wide.u32 	%rd12264, %r4125, %r4125;
	and.b64  	%rd12265, %rd12236, 4294967295;
	add.s64 	%rd12266, %rd12263, %rd12265;
	add.s64 	%rd12267, %rd12266, %rd12264;
	shr.u64 	%rd12268, %rd12267, 32;
	mul.wide.u32 	%rd12269, %r4124, %r4125;
	and.b64  	%rd12270, %rd12241, 4294967295;
	add.s64 	%rd12271, %rd12268, %rd12270;
	add.s64 	%rd12272, %rd12271, %rd12269;
	shr.u64 	%rd12273, %rd12272, 32;
	mul.wide.u32 	%rd12274, %r4123, %r4125;
	and.b64  	%rd12275, %rd12246, 4294967295;
	add.s64 	%rd12276, %rd12273, %rd12275;
	add.s64 	%rd12277, %rd12276, %rd12274;
	shr.u64 	%rd12278, %rd12277, 32;
	mul.wide.u32 	%rd12279, %r4122, %r4125;
	and.b64  	%rd12280, %rd12251, 4294967295;
	add.s64 	%rd12281, %rd12278, %rd12280;
	add.s64 	%rd12282, %rd12281, %rd12279;
	shr.u64 	%rd12283, %rd12282, 32;
	mul.wide.u32 	%rd12284, %r4121, %r4125;
	and.b64  	%rd12285, %rd12255, 4294967295;
	add.s64 	%rd12286, %rd12283, %rd12285;
	add.s64 	%rd12287, %rd12286, %rd12284;
	shr.u64 	%rd12288, %rd12287, 32;
	mul.wide.u32 	%rd12289, %r4120, %r4125;
	add.s64 	%rd12290, %rd12288, %rd12256;
	add.s64 	%rd12291, %rd12290, %rd12289;
	shr.u64 	%rd12292, %rd12291, 32;
	and.b64  	%rd12293, %rd12262, 4294967295;
	add.s64 	%rd12294, %rd12205, %rd12293;
	shr.u64 	%rd12295, %rd12294, 32;
	and.b64  	%rd12296, %rd12267, 4294967295;
	add.s64 	%rd12297, %rd12295, %rd12296;
	add.s64 	%rd12298, %rd12297, %rd12233;
	shr.u64 	%rd12299, %rd12298, 32;
	and.b64  	%rd12300, %rd12272, 4294967295;
	add.s64 	%rd12301, %rd12299, %rd12300;
	add.s64 	%rd12302, %rd12301, %rd12269;
	shr.u64 	%rd12303, %rd12302, 32;
	mul.wide.u32 	%rd12304, %r4124, %r4124;
	and.b64  	%rd12305, %rd12277, 4294967295;
	add.s64 	%rd12306, %rd12303, %rd12305;
	add.s64 	%rd12307, %rd12306, %rd12304;
	shr.u64 	%rd12308, %rd12307, 32;
	mul.wide.u32 	%rd12309, %r4123, %r4124;
	and.b64  	%rd12310, %rd12282, 4294967295;
	add.s64 	%rd12311, %rd12308, %rd12310;
	add.s64 	%rd12312, %rd12311, %rd12309;
	shr.u64 	%rd12313, %rd12312, 32;
	mul.wide.u32 	%rd12314, %r4122, %r4124;
	and.b64  	%rd12315, %rd12287, 4294967295;
	add.s64 	%rd12316, %rd12313, %rd12315;
	add.s64 	%rd12317, %rd12316, %rd12314;
	shr.u64 	%rd12318, %rd12317, 32;
	mul.wide.u32 	%rd12319, %r4121, %r4124;
	and.b64  	%rd12320, %rd12291, 4294967295;
	add.s64 	%rd12321, %rd12318, %rd12320;
	add.s64 	%rd12322, %rd12321, %rd12319;
	shr.u64 	%rd12323, %rd12322, 32;
	mul.wide.u32 	%rd12324, %r4120, %r4124;
	add.s64 	%rd12325, %rd12323, %rd12292;
	add.s64 	%rd12326, %rd12325, %rd12324;
	shr.u64 	%rd12327, %rd12326, 32;
	and.b64  	%rd12328, %rd12298, 4294967295;
	add.s64 	%rd12329, %rd12208, %rd12328;
	shr.u64 	%rd12330, %rd12329, 32;
	and.b64  	%rd12331, %rd12302, 4294967295;
	add.s64 	%rd12332, %rd12330, %rd12331;
	add.s64 	%rd12333, %rd12332, %rd12238;
	shr.u64 	%rd12334, %rd12333, 32;
	and.b64  	%rd12335, %rd12307, 4294967295;
	add.s64 	%rd12336, %rd12334, %rd12335;
	add.s64 	%rd12337, %rd12336, %rd12274;
	shr.u64 	%rd12338, %rd12337, 32;
	and.b64  	%rd12339, %rd12312, 4294967295;
	add.s64 	%rd12340, %rd12338, %rd12339;
	add.s64 	%rd12341, %rd12340, %rd12309;
	shr.u64 	%rd12342, %rd12341, 32;
	mul.wide.u32 	%rd12343, %r4123, %r4123;
	and.b64  	%rd12344, %rd12317, 4294967295;
	add.s64 	%rd12345, %rd12342, %rd12344;
	add.s64 	%rd12346, %rd12345, %rd12343;
	shr.u64 	%rd12347, %rd12346, 32;
	mul.wide.u32 	%rd12348, %r4122, %r4123;
	and.b64  	%rd12349, %rd12322, 4294967295;
	add.s64 	%rd12350, %rd12347, %rd12349;
	add.s64 	%rd12351, %rd12350, %rd12348;
	shr.u64 	%rd12352, %rd12351, 32;
	mul.wide.u32 	%rd12353, %r4121, %r4123;
	and.b64  	%rd12354, %rd12326, 4294967295;
	add.s64 	%rd12355, %rd12352, %rd12354;
	add.s64 	%rd12356, %rd12355, %rd12353;
	shr.u64 	%rd12357, %rd12356, 32;
	mul.wide.u32 	%rd12358, %r4120, %r4123;
	add.s64 	%rd12359, %rd12357, %rd12327;
	add.s64 	%rd12360, %rd12359, %rd12358;
	shr.u64 	%rd12361, %rd12360, 32;
	and.b64  	%rd12362, %rd12333, 4294967295;
	add.s64 	%rd12363, %rd12211, %rd12362;
	shr.u64 	%rd12364, %rd12363, 32;
	and.b64  	%rd12365, %rd12337, 4294967295;
	add.s64 	%rd12366, %rd12364, %rd12365;
	add.s64 	%rd12367, %rd12366, %rd12243;
	shr.u64 	%rd12368, %rd12367, 32;
	and.b64  	%rd12369, %rd12341, 4294967295;
	add.s64 	%rd12370, %rd12368, %rd12369;
	add.s64 	%rd12371, %rd12370, %rd12279;
	shr.u64 	%rd12372, %rd12371, 32;
	and.b64  	%rd12373, %rd12346, 4294967295;
	add.s64 	%rd12374, %rd12372, %rd12373;
	add.s64 	%rd12375, %rd12374, %rd12314;
	shr.u64 	%rd12376, %rd12375, 32;
	and.b64  	%rd12377, %rd12351, 4294967295;
	add.s64 	%rd12378, %rd12376, %rd12377;
	add.s64 	%rd12379, %rd12378, %rd12348;
	shr.u64 	%rd12380, %rd12379, 32;
	mul.wide.u32 	%rd12381, %r4122, %r4122;
	and.b64  	%rd12382, %rd12356, 4294967295;
	add.s64 	%rd12383, %rd12380, %rd12382;
	add.s64 	%rd12384, %rd12383, %rd12381;
	shr.u64 	%rd12385, %rd12384, 32;
	mul.wide.u32 	%rd12386, %r4121, %r4122;
	and.b64  	%rd12387, %rd12360, 4294967295;
	add.s64 	%rd12388, %rd12385, %rd12387;
	add.s64 	%rd12389, %rd12388, %rd12386;
	shr.u64 	%rd12390, %rd12389, 32;
	mul.wide.u32 	%rd12391, %r4120, %r4122;
	add.s64 	%rd12392, %rd12390, %rd12361;
	add.s64 	%rd12393, %rd12392, %rd12391;
	shr.u64 	%rd12394, %rd12393, 32;
	and.b64  	%rd12395, %rd12367, 4294967295;
	add.s64 	%rd12396, %rd12214, %rd12395;
	shr.u64 	%rd12397, %rd12396, 32;
	and.b64  	%rd12398, %rd12371, 4294967295;
	add.s64 	%rd12399, %rd12397, %rd12398;
	add.s64 	%rd12400, %rd12399, %rd12248;
	shr.u64 	%rd12401, %rd12400, 32;
	and.b64  	%rd12402, %rd12375, 4294967295;
	add.s64 	%rd12403, %rd12401, %rd12402;
	add.s64 	%rd12404, %rd12403, %rd12284;
	shr.u64 	%rd12405, %rd12404, 32;
	and.b64  	%rd12406, %rd12379, 4294967295;
	add.s64 	%rd12407, %rd12405, %rd12406;
	add.s64 	%rd12408, %rd12407, %rd12319;
	shr.u64 	%rd12409, %rd12408, 32;
	and.b64  	%rd12410, %rd12384, 4294967295;
	add.s64 	%rd12411, %rd12409, %rd12410;
	add.s64 	%rd12412, %rd12411, %rd12353;
	shr.u64 	%rd12413, %rd12412, 32;
	and.b64  	%rd12414, %rd12389, 4294967295;
	add.s64 	%rd12415, %rd12413, %rd12414;
	add.s64 	%rd12416, %rd12415, %rd12386;
	shr.u64 	%rd12417, %rd12416, 32;
	mul.wide.u32 	%rd12418, %r4121, %r4121;
	and.b64  	%rd12419, %rd12393, 4294967295;
	add.s64 	%rd12420, %rd12417, %rd12419;
	add.s64 	%rd12421, %rd12420, %rd12418;
	shr.u64 	%rd12422, %rd12421, 32;
	mul.wide.u32 	%rd12423, %r4120, %r4121;
	add.s64 	%rd12424, %rd12422, %rd12394;
	add.s64 	%rd12425, %rd12424, %rd12423;
	shr.u64 	%rd12426, %rd12425, 32;
	and.b64  	%rd12427, %rd12400, 4294967295;
	add.s64 	%rd12428, %rd12217, %rd12427;
	shr.u64 	%rd12429, %rd12428, 32;
	and.b64  	%rd12430, %rd12404, 4294967295;
	add.s64 	%rd12431, %rd12429, %rd12430;
	add.s64 	%rd12432, %rd12431, %rd12253;
	shr.u64 	%rd12433, %rd12432, 32;
	and.b64  	%rd12434, %rd12408, 4294967295;
	add.s64 	%rd12435, %rd12433, %rd12434;
	add.s64 	%rd12436, %rd12435, %rd12289;
	shr.u64 	%rd12437, %rd12436, 32;
	and.b64  	%rd12438, %rd12412, 4294967295;
	add.s64 	%rd12439, %rd12437, %rd12438;
	add.s64 	%rd12440, %rd12439, %rd12324;
	shr.u64 	%rd12441, %rd12440, 32;
	and.b64  	%rd12442, %rd12416, 4294967295;
	add.s64 	%rd12443, %rd12441, %rd12442;
	add.s64 	%rd12444, %rd12443, %rd12358;
	shr.u64 	%rd12445, %rd12444, 32;
	and.b64  	%rd12446, %rd12421, 4294967295;
	add.s64 	%rd12447, %rd12445, %rd12446;
	add.s64 	%rd12448, %rd12447, %rd12391;
	shr.u64 	%rd12449, %rd12448, 32;
	and.b64  	%rd12450, %rd12425, 4294967295;
	add.s64 	%rd12451, %rd12449, %rd12450;
	add.s64 	%rd12452, %rd12451, %rd12423;
	shr.u64 	%rd12453, %rd12452, 32;
	mul.wide.u32 	%rd12454, %r4120, %r4120;
	add.s64 	%rd12455, %rd12453, %rd12426;
	add.s64 	%rd12456, %rd12455, %rd12454;
	{ .reg .b32 tmp; mov.b64 {tmp, %r2967}, %rd12456; }
	ld.const.u32 	%r2968, [MU_P];
	mul.lo.s32 	%r2969, %r2968, %r2966;
	mul.wide.u32 	%rd12457, %r989, %r2969;
	and.b64  	%rd12458, %rd12197, 4294967293;
	add.s64 	%rd12459, %rd12457, %rd12458;
	shr.u64 	%rd12460, %rd12459, 32;
	mul.wide.u32 	%rd12461, %r988, %r2969;
	and.b64  	%rd12462, %rd12221, 4294967295;
	add.s64 	%rd12463, %rd12460, %rd12462;
	add.s64 	%rd12464, %rd12463, %rd12461;
	cvt.u32.u64 	%r2970, %rd12464;
	shr.u64 	%rd12465, %rd12464, 32;
	mul.wide.u32 	%rd12466, %r987, %r2969;
	and.b64  	%rd12467, %rd12258, 4294967295;
	add.s64 	%rd12468, %rd12465, %rd12467;
	add.s64 	%rd12469, %rd12468, %rd12466;
	shr.u64 	%rd12470, %rd12469, 32;
	mul.wide.u32 	%rd12471, %r986, %r2969;
	and.b64  	%rd12472, %rd12294, 4294967295;
	add.s64 	%rd12473, %rd12470, %rd12472;
	add.s64 	%rd12474, %rd12473, %rd12471;
	shr.u64 	%rd12475, %rd12474, 32;
	mul.wide.u32 	%rd12476, %r985, %r2969;
	and.b64  	%rd12477, %rd12329, 4294967295;
	add.s64 	%rd12478, %rd12475, %rd12477;
	add.s64 	%rd12479, %rd12478, %rd12476;
	shr.u64 	%rd12480, %rd12479, 32;
	mul.wide.u32 	%rd12481, %r984, %r2969;
	and.b64  	%rd12482, %rd12363, 4294967295;
	add.s64 	%rd12483, %rd12480, %rd12482;
	add.s64 	%rd12484, %rd12483, %rd12481;
	shr.u64 	%rd12485, %rd12484, 32;
	mul.wide.u32 	%rd12486, %r983, %r2969;
	and.b64  	%rd12487, %rd12396, 4294967295;
	add.s64 	%rd12488, %rd12485, %rd12487;
	add.s64 	%rd12489, %rd12488, %rd12486;
	shr.u64 	%rd12490, %rd12489, 32;
	mul.wide.u32 	%rd12491, %r982, %r2969;
	and.b64  	%rd12492, %rd12428, 4294967295;
	add.s64 	%rd12493, %rd12490, %rd12492;
	add.s64 	%rd12494, %rd12493, %rd12491;
	shr.u64 	%rd12495, %rd12494, 32;
	and.b64  	%rd12496, %rd12432, 4294967295;
	add.s64 	%rd12497, %rd12495, %rd12496;
	shr.u64 	%rd12498, %rd12497, 32;
	and.b64  	%rd12499, %rd12436, 4294967295;
	add.s64 	%rd12500, %rd12498, %rd12499;
	shr.u64 	%rd12501, %rd12500, 32;
	and.b64  	%rd12502, %rd12440, 4294967295;
	add.s64 	%rd12503, %rd12501, %rd12502;
	shr.u64 	%rd12504, %rd12503, 32;
	and.b64  	%rd12505, %rd12444, 4294967295;
	add.s64 	%rd12506, %rd12504, %rd12505;
	shr.u64 	%rd12507, %rd12506, 32;
	and.b64  	%rd12508, %rd12448, 4294967295;
	add.s64 	%rd12509, %rd12507, %rd12508;
	shr.u64 	%rd12510, %rd12509, 32;
	and.b64  	%rd12511, %rd12452, 4294967295;
	add.s64 	%rd12512, %rd12510, %rd12511;
	shr.u64 	%rd12513, %rd12512, 32;
	and.b64  	%rd12514, %rd12456, 4294967295;
	add.s64 	%rd12515, %rd12513, %rd12514;
	{ .reg .b32 tmp; mov.b64 {tmp, %r2971}, %rd12515; }
	add.s32 	%r2972, %r2967, %r2971;
	mul.lo.s32 	%r2973, %r2968, %r2970;
	mul.wide.u32 	%rd12516, %r989, %r2973;
	and.b64  	%rd12517, %rd12464, 4294967295;
	add.s64 	%rd12518, %rd12516, %rd12517;
	shr.u64 	%rd12519, %rd12518, 32;
	mul.wide.u32 	%rd12520, %r988, %r2973;
	and.b64  	%rd12521, %rd12469, 4294967295;
	add.s64 	%rd12522, %rd12519, %rd12521;
	add.s64 	%rd12523, %rd12522, %rd12520;
	cvt.u32.u64 	%r2974, %rd12523;
	shr.u64 	%rd12524, %rd12523, 32;
	mul.wide.u32 	%rd12525, %r987, %r2973;
	and.b64  	%rd12526, %rd12474, 4294967295;
	add.s64 	%rd12527, %rd12524, %rd12526;
	add.s64 	%rd12528, %rd12527, %rd12525;
	shr.u64 	%rd12529, %rd12528, 32;
	mul.wide.u32 	%rd12530, %r986, %r2973;
	and.b64  	%rd12531, %rd12479, 4294967295;
	add.s64 	%rd12532, %rd12529, %rd12531;
	add.s64 	%rd12533, %rd12532, %rd12530;
	shr.u64 	%rd12534, %rd12533, 32;
	mul.wide.u32 	%rd12535, %r985, %r2973;
	and.b64  	%rd12536, %rd12484, 4294967295;
	add.s64 	%rd12537, %rd12534, %rd12536;
	add.s64 	%rd12538, %rd12537, %rd12535;
	shr.u64 	%rd12539, %rd12538, 32;
	mul.wide.u32 	%rd12540, %r984, %r2973;
	and.b64  	%rd12541, %rd12489, 4294967295;
	add.s64 	%rd12542, %rd12539, %rd12541;
	add.s64 	%rd12543, %rd12542, %rd12540;
	shr.u64 	%rd12544, %rd12543, 32;
	mul.wide.u32 	%rd12545, %r983, %r2973;
	and.b64  	%rd12546, %rd12494, 4294967295;
	add.s64 	%rd12547, %rd12544, %rd12546;
	add.s64 	%rd12548, %rd12547, %rd12545;
	shr.u64 	%rd12549, %rd12548, 32;
	mul.wide.u32 	%rd12550, %r982, %r2973;
	and.b64  	%rd12551, %rd12497, 4294967295;
	add.s64 	%rd12552, %rd12549, %rd12551;
	add.s64 	%rd12553, %rd12552, %rd12550;
	shr.u64 	%rd12554, %rd12553, 32;
	and.b64  	%rd12555, %rd12500, 4294967295;
	add.s64 	%rd12556, %rd12554, %rd12555;
	shr.u64 	%rd12557, %rd12556, 32;
	and.b64  	%rd12558, %rd12503, 4294967295;
	add.s64 	%rd12559, %rd12557, %rd12558;
	shr.u64 	%rd12560, %rd12559, 32;
	and.b64  	%rd12561, %rd12506, 4294967295;
	add.s64 	%rd12562, %rd12560, %rd12561;
	shr.u64 	%rd12563, %rd12562, 32;
	and.b64  	%rd12564, %rd12509, 4294967295;
	add.s64 	%rd12565, %rd12563, %rd12564;
	shr.u64 	%rd12566, %rd12565, 32;
	and.b64  	%rd12567, %rd12512, 4294967295;
	add.s64 	%rd12568, %rd12566, %rd12567;
	shr.u64 	%rd12569, %rd12568, 32;
	and.b64  	%rd12570, %rd12515, 4294967295;
	add.s64 	%rd12571, %rd12569, %rd12570;
	{ .reg .b32 tmp; mov.b64 {tmp, %r2975}, %rd12571; }
	add.s32 	%r2976, %r2972, %r2975;
	mul.lo.s32 	%r2977, %r2968, %r2974;
	mul.wide.u32 	%rd12572, %r989, %r2977;
	and.b64  	%rd12573, %rd12523, 4294967295;
	add.s64 	%rd12574, %rd12572, %rd12573;
	shr.u64 	%rd12575, %rd12574, 32;
	mul.wide.u32 	%rd12576, %r988, %r2977;
	and.b64  	%rd12577, %rd12528, 4294967295;
	add.s64 	%rd12578, %rd12575, %rd12577;
	add.s64 	%rd12579, %rd12578, %rd12576;
	cvt.u32.u64 	%r2978, %rd12579;
	shr.u64 	%rd12580, %rd12579, 32;
	mul.wide.u32 	%rd12581, %r987, %r2977;
	and.b64  	%rd12582, %rd12533, 4294967295;
	add.s64 	%rd12583, %rd12580, %rd12582;
	add.s64 	%rd12584, %rd12583, %rd12581;
	shr.u64 	%rd12585, %rd12584, 32;
	mul.wide.u32 	%rd12586, %r986, %r2977;
	and.b64  	%rd12587, %rd12538, 4294967295;
	add.s64 	%rd12588, %rd12585, %rd12587;
	add.s64 	%rd12589, %rd12588, %rd12586;
	shr.u64 	%rd12590, %rd12589, 32;
	mul.wide.u32 	%rd12591, %r985, %r2977;
	and.b64  	%rd12592, %rd12543, 4294967295;
	add.s64 	%rd12593, %rd12590, %rd12592;
	add.s64 	%rd12594, %rd12593, %rd12591;
	shr.u64 	%rd12595, %rd12594, 32;
	mul.wide.u32 	%rd12596, %r984, %r2977;
	and.b64  	%rd12597, %rd12548, 4294967295;
	add.s64 	%rd12598, %rd12595, %rd12597;
	add.s64 	%rd12599, %rd12598, %rd12596;
	shr.u64 	%rd12600, %rd12599, 32;
	mul.wide.u32 	%rd12601, %r983, %r2977;
	and.b64  	%rd12602, %rd12553, 4294967295;
	add.s64 	%rd12603, %rd12600, %rd12602;
	add.s64 	%rd12604, %rd12603, %rd12601;
	shr.u64 	%rd12605, %rd12604, 32;
	mul.wide.u32 	%rd12606, %r982, %r2977;
	and.b64  	%rd12607, %rd12556, 4294967295;
	add.s64 	%rd12608, %rd12605, %rd12607;
	add.s64 	%rd12609, %rd12608, %rd12606;
	shr.u64 	%rd12610, %rd12609, 32;
	and.b64  	%rd12611, %rd12559, 4294967295;
	add.s64 	%rd12612, %rd12610, %rd12611;
	shr.u64 	%rd12613, %rd12612, 32;
	and.b64  	%rd12614, %rd12562, 4294967295;
	add.s64 	%rd12615, %rd12613, %rd12614;
	shr.u64 	%rd12616, %rd12615, 32;
	and.b64  	%rd12617, %rd12565, 4294967295;
	add.s64 	%rd12618, %rd12616, %rd12617;
	shr.u64 	%rd12619, %rd12618, 32;
	and.b64  	%rd12620, %rd12568, 4294967295;
	add.s64 	%rd12621, %rd12619, %rd12620;
	shr.u64 	%rd12622, %rd12621, 32;
	and.b64  	%rd12623, %rd12571, 4294967295;
	add.s64 	%rd12624, %rd12622, %rd12623;
	{ .reg .b32 tmp; mov.b64 {tmp, %r2979}, %rd12624; }
	add.s32 	%r2980, %r2976, %r2979;
	mul.lo.s32 	%r2981, %r2968, %r2978;
	mul.wide.u32 	%rd12625, %r989, %r2981;
	and.b64  	%rd12626, %rd12579, 4294967295;
	add.s64 	%rd12627, %rd12625, %rd12626;
	shr.u64 	%rd12628, %rd12627, 32;
	mul.wide.u32 	%rd12629, %r988, %r2981;
	and.b64  	%rd12630, %rd12584, 4294967295;
	add.s64 	%rd12631, %rd12628, %rd12630;
	add.s64 	%rd12632, %rd12631, %rd12629;
	cvt.u32.u64 	%r2982, %rd12632;
	shr.u64 	%rd12633, %rd12632, 32;
	mul.wide.u32 	%rd12634, %r987, %r2981;
	and.b64  	%rd12635, %rd12589, 4294967295;
	add.s64 	%rd12636, %rd12633, %rd12635;
	add.s64 	%rd12637, %rd12636, %rd12634;
	shr.u64 	%rd12638, %rd12637, 32;
	mul.wide.u32 	%rd12639, %r986, %r2981;
	and.b64  	%rd12640, %rd12594, 4294967295;
	add.s64 	%rd12641, %rd12638, %rd12640;
	add.s64 	%rd12642, %rd12641, %rd12639;
	shr.u64 	%rd12643, %rd12642, 32;
	mul.wide.u32 	%rd12644, %r985, %r2981;
	and.b64  	%rd12645, %rd12599, 4294967295;
	add.s64 	%rd12646, %rd12643, %rd12645;
	add.s64 	%rd12647, %rd12646, %rd12644;
	shr.u64 	%rd12648, %rd12647, 32;
	mul.wide.u32 	%rd12649, %r984, %r2981;
	and.b64  	%rd12650, %rd12604, 4294967295;
	add.s64 	%rd12651, %rd12648, %rd12650;
	add.s64 	%rd12652, %rd12651, %rd12649;
	shr.u64 	%rd12653, %rd12652, 32;
	mul.wide.u32 	%rd12654, %r983, %r2981;
	and.b64  	%rd12655, %rd12609, 4294967295;
	add.s64 	%rd12656, %rd12653, %rd12655;
	add.s64 	%rd12657, %rd12656, %rd12654;
	shr.u64 	%rd12658, %rd12657, 32;
	mul.wide.u32 	%rd12659, %r982, %r2981;
	and.b64  	%rd12660, %rd12612, 4294967295;
	add.s64 	%rd12661, %rd12658, %rd12660;
	add.s64 	%rd12662, %rd12661, %rd12659;
	shr.u64 	%rd12663, %rd12662, 32;
	and.b64  	%rd12664, %rd12615, 4294967295;
	add.s64 	%rd12665, %rd12663, %rd12664;
	shr.u64 	%rd12666, %rd12665, 32;
	and.b64  	%rd12667, %rd12618, 4294967295;
	add.s64 	%rd12668, %rd12666, %rd12667;
	shr.u64 	%rd12669, %rd12668, 32;
	and.b64  	%rd12670, %rd12621, 4294967295;
	add.s64 	%rd12671, %rd12669, %rd12670;
	shr.u64 	%rd12672, %rd12671, 32;
	and.b64  	%rd12673, %rd12624, 4294967295;
	add.s64 	%rd12674, %rd12672, %rd12673;
	{ .reg .b32 tmp; mov.b64 {tmp, %r2983}, %rd12674; }
	add.s32 	%r2984, %r2980, %r2983;
	mul.lo.s32 	%r2985, %r2968, %r2982;
	mul.wide.u32 	%rd12675, %r989, %r2985;
	and.b64  	%rd12676, %rd12632, 4294967295;
	add.s64 	%rd12677, %rd12675, %rd12676;
	shr.u64 	%rd12678, %rd12677, 32;
	mul.wide.u32 	%rd12679, %r988, %r2985;
	and.b64  	%rd12680, %rd12637, 4294967295;
	add.s64 	%rd12681, %rd12678, %rd12680;
	add.s64 	%rd12682, %rd12681, %rd12679;
	cvt.u32.u64 	%r2986, %rd12682;
	shr.u64 	%rd12683, %rd12682, 32;
	mul.wide.u32 	%rd12684, %r987, %r2985;
	and.b64  	%rd12685, %rd12642, 4294967295;
	add.s64 	%rd12686, %rd12683, %rd12685;
	add.s64 	%rd12687, %rd12686, %rd12684;
	shr.u64 	%rd12688, %rd12687, 32;
	mul.wide.u32 	%rd12689, %r986, %r2985;
	and.b64  	%rd12690, %rd12647, 4294967295;
	add.s64 	%rd12691, %rd12688, %rd12690;
	add.s64 	%rd12692, %rd12691, %rd12689;
	shr.u64 	%rd12693, %rd12692, 32;
	mul.wide.u32 	%rd12694, %r985, %r2985;
	and.b64  	%rd12695, %rd12652, 4294967295;
	add.s64 	%rd12696, %rd12693, %rd12695;
	add.s64 	%rd12697, %rd12696, %rd12694;
	shr.u64 	%rd12698, %rd12697, 32;
	mul.wide.u32 	%rd12699, %r984, %r2985;
	and.b64  	%rd12700, %rd12657, 4294967295;
	add.s64 	%rd12701, %rd12698, %rd12700;
	add.s64 	%rd12702, %rd12701, %rd12699;
	shr.u64 	%rd12703, %rd12702, 32;
	mul.wide.u32 	%rd12704, %r983, %r2985;
	and.b64  	%rd12705, %rd12662, 4294967295;
	add.s64 	%rd12706, %rd12703, %rd12705;
	add.s64 	%rd12707, %rd12706, %rd12704;
	shr.u64 	%rd12708, %rd12707, 32;
	mul.wide.u32 	%rd12709, %r982, %r2985;
	and.b64  	%rd12710, %rd12665, 4294967295;
	add.s64 	%rd12711, %rd12708, %rd12710;
	add.s64 	%rd12712, %rd12711, %rd12709;
	shr.u64 	%rd12713, %rd12712, 32;
	and.b64  	%rd12714, %rd12668, 4294967295;
	add.s64 	%rd12715, %rd12713, %rd12714;
	shr.u64 	%rd12716, %rd12715, 32;
	and.b64  	%rd12717, %rd12671, 4294967295;
	add.s64 	%rd12718, %rd12716, %rd12717;
	shr.u64 	%rd12719, %rd12718, 32;
	and.b64  	%rd12720, %rd12674, 4294967295;
	add.s64 	%rd12721, %rd12719, %rd12720;
	{ .reg .b32 tmp; mov.b64 {tmp, %r2987}, %rd12721; }
	add.s32 	%r2988, %r2984, %r2987;
	mul.lo.s32 	%r2989, %r2968, %r2986;
	mul.wide.u32 	%rd12722, %r989, %r2989;
	and.b64  	%rd12723, %rd12682, 4294967295;
	add.s64 	%rd12724, %rd12722, %rd12723;
	shr.u64 	%rd12725, %rd12724, 32;
	mul.wide.u32 	%rd12726, %r988, %r2989;
	and.b64  	%rd12727, %rd12687, 4294967295;
	add.s64 	%rd12728, %rd12725, %rd12727;
	add.s64 	%rd12729, %rd12728, %rd12726;
	cvt.u32.u64 	%r2990, %rd12729;
	shr.u64 	%rd12730, %rd12729, 32;
	mul.wide.u32 	%rd12731, %r987, %r2989;
	and.b64  	%rd12732, %rd12692, 4294967295;
	add.s64 	%rd12733, %rd12730, %rd12732;
	add.s64 	%rd12734, %rd12733, %rd12731;
	shr.u64 	%rd12735, %rd12734, 32;
	mul.wide.u32 	%rd12736, %r986, %r2989;
	and.b64  	%rd12737, %rd12697, 4294967295;
	add.s64 	%rd12738, %rd12735, %rd12737;
	add.s64 	%rd12739, %rd12738, %rd12736;
	shr.u64 	%rd12740, %rd12739, 32;
	mul.wide.u32 	%rd12741, %r985, %r2989;
	and.b64  	%rd12742, %rd12702, 4294967295;
	add.s64 	%rd12743, %rd12740, %rd12742;
	add.s64 	%rd12744, %rd12743, %rd12741;
	shr.u64 	%rd12745, %rd12744, 32;
	mul.wide.u32 	%rd12746, %r984, %r2989;
	and.b64  	%rd12747, %rd12707, 4294967295;
	add.s64 	%rd12748, %rd12745, %rd12747;
	add.s64 	%rd12749, %rd12748, %rd12746;
	shr.u64 	%rd12750, %rd12749, 32;
	mul.wide.u32 	%rd12751, %r983, %r2989;
	and.b64  	%rd12752, %rd12712, 4294967295;
	add.s64 	%rd12753, %rd12750, %rd12752;
	add.s64 	%rd12754, %rd12753, %rd12751;
	shr.u64 	%rd12755, %rd12754, 32;
	mul.wide.u32 	%rd12756, %r982, %r2989;
	and.b64  	%rd12757, %rd12715, 4294967295;
	add.s64 	%rd12758, %rd12755, %rd12757;
	add.s64 	%rd12759, %rd12758, %rd12756;
	shr.u64 	%rd12760, %rd12759, 32;
	and.b64  	%rd12761, %rd12718, 4294967295;
	add.s64 	%rd12762, %rd12760, %rd12761;
	shr.u64 	%rd12763, %rd12762, 32;
	and.b64  	%rd12764, %rd12721, 4294967295;
	add.s64 	%rd12765, %rd12763, %rd12764;
	{ .reg .b32 tmp; mov.b64 {tmp, %r2991}, %rd12765; }
	add.s32 	%r2992, %r2988, %r2991;
	mul.lo.s32 	%r2993, %r2968, %r2990;
	mul.wide.u32 	%rd12766, %r989, %r2993;
	and.b64  	%rd12767, %rd12729, 4294967295;
	add.s64 	%rd12768, %rd12766, %rd12767;
	shr.u64 	%rd12769, %rd12768, 32;
	mul.wide.u32 	%rd12770, %r988, %r2993;
	and.b64  	%rd12771, %rd12734, 4294967295;
	add.s64 	%rd12772, %rd12769, %rd12771;
	add.s64 	%rd12773, %rd12772, %rd12770;
	cvt.u32.u64 	%r2994, %rd12773;
	shr.u64 	%rd12774, %rd12773, 32;
	mul.wide.u32 	%rd12775, %r987, %r2993;
	and.b64  	%rd12776, %rd12739, 4294967295;
	add.s64 	%rd12777, %rd12774, %rd12776;
	add.s64 	%rd12778, %rd12777, %rd12775;
	shr.u64 	%rd12779, %rd12778, 32;
	mul.wide.u32 	%rd12780, %r986, %r2993;
	and.b64  	%rd12781, %rd12744, 4294967295;
	add.s64 	%rd12782, %rd12779, %rd12781;
	add.s64 	%rd12783, %rd12782, %rd12780;
	shr.u64 	%rd12784, %rd12783, 32;
	mul.wide.u32 	%rd12785, %r985, %r2993;
	and.b64  	%rd12786, %rd12749, 4294967295;
	add.s64 	%rd12787, %rd12784, %rd12786;
	add.s64 	%rd12788, %rd12787, %rd12785;
	shr.u64 	%rd12789, %rd12788, 32;
	mul.wide.u32 	%rd12790, %r984, %r2993;
	and.b64  	%rd12791, %rd12754, 4294967295;
	add.s64 	%rd12792, %rd12789, %rd12791;
	add.s64 	%rd12793, %rd12792, %rd12790;
	shr.u64 	%rd12794, %rd12793, 32;
	mul.wide.u32 	%rd12795, %r983, %r2993;
	and.b64  	%rd12796, %rd12759, 4294967295;
	add.s64 	%rd12797, %rd12794, %rd12796;
	add.s64 	%rd12798, %rd12797, %rd12795;
	shr.u64 	%rd12799, %rd12798, 32;
	mul.wide.u32 	%rd12800, %r982, %r2993;
	and.b64  	%rd12801, %rd12762, 4294967295;
	add.s64 	%rd12802, %rd12799, %rd12801;
	add.s64 	%rd12803, %rd12802, %rd12800;
	shr.u64 	%rd12804, %rd12803, 32;
	and.b64  	%rd12805, %rd12765, 4294967295;
	add.s64 	%rd12806, %rd12804, %rd12805;
	{ .reg .b32 tmp; mov.b64 {tmp, %r2995}, %rd12806; }
	add.s32 	%r2996, %r2992, %r2995;
	mul.lo.s32 	%r2997, %r2968, %r2994;
	mul.wide.u32 	%rd12807, %r989, %r2997;
	and.b64  	%rd12808, %rd12773, 4294967295;
	add.s64 	%rd12809, %rd12807, %rd12808;
	shr.u64 	%rd12810, %rd12809, 32;
	mul.wide.u32 	%rd12811, %r988, %r2997;
	and.b64  	%rd12812, %rd12778, 4294967295;
	add.s64 	%rd12813, %rd12810, %rd12812;
	add.s64 	%rd12814, %rd12813, %rd12811;
	cvt.u32.u64 	%r4143, %rd12814;
	shr.u64 	%rd12815, %rd12814, 32;
	mul.wide.u32 	%rd12816, %r987, %r2997;
	and.b64  	%rd12817, %rd12783, 4294967295;
	add.s64 	%rd12818, %rd12815, %rd12817;
	add.s64 	%rd12819, %rd12818, %rd12816;
	cvt.u32.u64 	%r4142, %rd12819;
	shr.u64 	%rd12820, %rd12819, 32;
	mul.wide.u32 	%rd12821, %r986, %r2997;
	and.b64  	%rd12822, %rd12788, 4294967295;
	add.s64 	%rd12823, %rd12820, %rd12822;
	add.s64 	%rd12824, %rd12823, %rd12821;
	cvt.u32.u64 	%r4141, %rd12824;
	shr.u64 	%rd12825, %rd12824, 32;
	mul.wide.u32 	%rd12826, %r985, %r2997;
	and.b64  	%rd12827, %rd12793, 4294967295;
	add.s64 	%rd12828, %rd12825, %rd12827;
	add.s64 	%rd12829, %rd12828, %rd12826;
	cvt.u32.u64 	%r4140, %rd12829;
	shr.u64 	%rd12830, %rd12829, 32;
	mul.wide.u32 	%rd12831, %r984, %r2997;
	and.b64  	%rd12832, %rd12798, 4294967295;
	add.s64 	%rd12833, %rd12830, %rd12832;
	add.s64 	%rd12834, %rd12833, %rd12831;
	cvt.u32.u64 	%r4139, %rd12834;
	shr.u64 	%rd12835, %rd12834, 32;
	mul.wide.u32 	%rd12836, %r983, %r2997;
	and.b64  	%rd12837, %rd12803, 4294967295;
	add.s64 	%rd12838, %rd12835, %rd12837;
	add.s64 	%rd12839, %rd12838, %rd12836;
	cvt.u32.u64 	%r4138, %rd12839;
	shr.u64 	%rd12840, %rd12839, 32;
	mul.wide.u32 	%rd12841, %r982, %r2997;
	and.b64  	%rd12842, %rd12806, 4294967295;
	add.s64 	%rd12843, %rd12840, %rd12842;
	add.s64 	%rd12844, %rd12843, %rd12841;
	cvt.u32.u64 	%r4137, %rd12844;
	{ .reg .b32 tmp; mov.b64 {tmp, %r2998}, %rd12844; }
	add.s32 	%r4136, %r2996, %r2998;
	setp.gt.u32 	%p545, %r4136, %r982;
	@%p545 bra 	$L__BB0_483;
	setp.lt.u32 	%p546, %r4136, %r982;
	@%p546 bra 	$L__BB0_484;
	setp.lt.u32 	%p547, %r983, %r4137;
	@%p547 bra 	$L__BB0_483;
	setp.gt.u32 	%p548, %r983, %r4137;
	@%p548 bra 	$L__BB0_484;
	setp.lt.u32 	%p549, %r984, %r4138;
	@%p549 bra 	$L__BB0_483;
	setp.gt.u32 	%p550, %r984, %r4138;
	@%p550 bra 	$L__BB0_484;
	setp.lt.u32 	%p551, %r985, %r4139;
	@%p551 bra 	$L__BB0_483;
	setp.gt.u32 	%p552, %r985, %r4139;
	@%p552 bra 	$L__BB0_484;
	setp.lt.u32 	%p553, %r986, %r4140;
	@%p553 bra 	$L__BB0_483;
	setp.gt.u32 	%p554, %r986, %r4140;
	@%p554 bra 	$L__BB0_484;
	setp.lt.u32 	%p555, %r987, %r4141;
	@%p555 bra 	$L__BB0_483;
	setp.gt.u32 	%p556, %r987, %r4141;
	@%p556 bra 	$L__BB0_484;
	setp.lt.u32 	%p557, %r988, %r4142;
	@%p557 bra 	$L__BB0_483;
	setp.gt.u32 	%p558, %r988, %r4142;
	setp.gt.u32 	%p559, %r989, %r4143;
	or.pred  	%p560, %p558, %p559;
	@%p560 bra 	$L__BB0_484;
$L__BB0_483:
	sub.s32 	%r4143, %r4143, %r989;
	sub.s32 	%r4142, %r4142, %r988;
	sub.s32 	%r4141, %r4141, %r987;
	sub.s32 	%r4140, %r4140, %r986;
	sub.s32 	%r4139, %r4139, %r985;
	sub.s32 	%r4138, %r4138, %r984;
	sub.s32 	%r4137, %r4137, %r983;
	sub.s32 	%r4136, %r4136, %r982;
$L__BB0_484:
	ld.const.u32 	%r1016, [P_CONST+20];
	ld.const.u32 	%r1017, [P_CONST+16];
	ld.const.u32 	%r1018, [P_CONST+12];
	ld.const.u32 	%r1019, [P_CONST+8];
	ld.const.u32 	%r1020, [P_CONST+4];
	ld.const.u32 	%r1021, [P_CONST];
	shl.b32 	%r2999, %r4135, 1;
	add.s32 	%r3000, %r4119, %r2999;
	sub.s32 	%r4208, %r4143, %r3000;
	shl.b32 	%r3001, %r4134, 1;
	add.s32 	%r3002, %r4118, %r3001;
	sub.s32 	%r4207, %r4142, %r3002;
	shl.b32 	%r3003, %r4133, 1;
	add.s32 	%r3004, %r4117, %r3003;
	sub.s32 	%r4206, %r4141, %r3004;
	shl.b32 	%r3005, %r4132, 1;
	add.s32 	%r3006, %r4116, %r3005;
	sub.s32 	%r4205, %r4140, %r3006;
	shl.b32 	%r3007, %r4131, 1;
	add.s32 	%r3008, %r4115, %r3007;
	sub.s32 	%r4204, %r4139, %r3008;
	shl.b32 	%r3009, %r4130, 1;
	add.s32 	%r3010, %r4114, %r3009;
	sub.s32 	%r4203, %r4138, %r3010;
	shl.b32 	%r3011, %r4129, 1;
	add.s32 	%r3012, %r4113, %r3011;
	sub.s32 	%r4202, %r4137, %r3012;
	shl.b32 	%r3013, %r4128, 1;
	add.s32 	%r3014, %r4112, %r3013;
	sub.s32 	%r4201, %r4136, %r3014;
	sub.s32 	%r3015, %r4135, %r4208;
	sub.s32 	%r3016, %r4134, %r4207;
	sub.s32 	%r3017, %r4133, %r4206;
	sub.s32 	%r3018, %r4132, %r4205;
	sub.s32 	%r3019, %r4131, %r4204;
	sub.s32 	%r3020, %r4130, %r4203;
	sub.s32 	%r3021, %r4129, %r4202;
	sub.s32 	%r3022, %r4128, %r4201;
	mul.wide.u32 	%rd12845, %r3015, %r4127;
	cvt.u32.u64 	%r3023, %rd12845;
	shr.u64 	%rd12846, %rd12845, 32;
	mul.wide.u32 	%rd12847, %r3016, %r4127;
	add.s64 	%rd12848, %rd12846, %rd12847;
	shr.u64 	%rd12849, %rd12848, 32;
	mul.wide.u32 	%rd12850, %r3017, %r4127;
	add.s64 	%rd12851, %rd12849, %rd12850;
	shr.u64 	%rd12852, %rd12851, 32;
	mul.wide.u32 	%rd12853, %r3018, %r4127;
	add.s64 	%rd12854, %rd12852, %rd12853;
	shr.u64 	%rd12855, %rd12854, 32;
	mul.wide.u32 	%rd12856, %r3019, %r4127;
	add.s64 	%rd12857, %rd12855, %rd12856;
	shr.u64 	%rd12858, %rd12857, 32;
	mul.wide.u32 	%rd12859, %r3020, %r4127;
	add.s64 	%rd12860, %rd12858, %rd12859;
	shr.u64 	%rd12861, %rd12860, 32;
	mul.wide.u32 	%rd12862, %r3021, %r4127;
	add.s64 	%rd12863, %rd12861, %rd12862;
	shr.u64 	%rd12864, %rd12863, 32;
	mul.wide.u32 	%rd12865, %r3022, %r4127;
	add.s64 	%rd12866, %rd12864, %rd12865;
	shr.u64 	%rd12867, %rd12866, 32;
	mul.wide.u32 	%rd12868, %r3015, %r4126;
	and.b64  	%rd12869, %rd12848, 4294967295;
	add.s64 	%rd12870, %rd12868, %rd12869;
	shr.u64 	%rd12871, %rd12870, 32;
	mul.wide.u32 	%rd12872, %r3016, %r4126;
	and.b64  	%rd12873, %rd12851, 4294967295;
	add.s64 	%rd12874, %rd12871, %rd12873;
	add.s64 	%rd12875, %rd12874, %rd12872;
	shr.u64 	%rd12876, %rd12875, 32;
	mul.wide.u32 	%rd12877, %r3017, %r4126;
	and.b64  	%rd12878, %rd12854, 4294967295;
	add.s64 	%rd12879, %rd12876, %rd12878;
	add.s64 	%rd12880, %rd12879, %rd12877;
	shr.u64 	%rd12881, %rd12880, 32;
	mul.wide.u32 	%rd12882, %r3018, %r4126;
	and.b64  	%rd12883, %rd12857, 4294967295;
	add.s64 	%rd12884, %rd12881, %rd12883;
	add.s64 	%rd12885, %rd12884, %rd12882;
	shr.u64 	%rd12886, %rd12885, 32;
	mul.wide.u32 	%rd12887, %r3019, %r4126;
	and.b64  	%rd12888, %rd12860, 4294967295;
	add.s64 	%rd12889, %rd12886, %rd12888;
	add.s64 	%rd12890, %rd12889, %rd12887;
	shr.u64 	%rd12891, %rd12890, 32;
	mul.wide.u32 	%rd12892, %r3020, %r4126;
	and.b64  	%rd12893, %rd12863, 4294967295;
	add.s64 	%rd12894, %rd12891, %rd12893;
	add.s64 	%rd12895, %rd12894, %rd12892;
	shr.u64 	%rd12896, %rd12895, 32;
	mul.wide.u32 	%rd12897, %r3021, %r4126;
	and.b64  	%rd12898, %rd12866, 4294967295;
	add.s64 	%rd12899, %rd12896, %rd12898;
	add.s64 	%rd12900, %rd12899, %rd12897;
	shr.u64 	%rd12901, %rd12900, 32;
	mul.wide.u32 	%rd12902, %r3022, %r4126;
	add.s64 	%rd12903, %rd12901, %rd12867;
	add.s64 	%rd12904, %rd12903, %rd12902;
	shr.u64 	%rd12905, %rd12904, 32;
	mul.wide.u32 	%rd12906, %r3015, %r4125;
	and.b64  	%rd12907, %rd12875, 4294967295;
	add.s64 	%rd12908, %rd12906, %rd12907;
	shr.u64 	%rd12909, %rd12908, 32;
	mul.wide.u32 	%rd12910, %r3016, %r4125;
	and.b64  	%rd12911, %rd12880, 4294967295;
	add.s64 	%rd12912, %rd12909, %rd12911;
	add.s64 	%rd12913, %rd12912, %rd12910;
	shr.u64 	%rd12914, %rd12913, 32;
	mul.wide.u32 	%rd12915, %r3017, %r4125;
	and.b64  	%rd12916, %rd12885, 4294967295;
	add.s64 	%rd12917, %rd12914, %rd12916;
	add.s64 	%rd12918, %rd12917, %rd12915;
	shr.u64 	%rd12919, %rd12918, 32;
	mul.wide.u32 	%rd12920, %r3018, %r4125;
	and.b64  	%rd12921, %rd12890, 4294967295;
	add.s64 	%rd12922, %rd12919, %rd12921;
	add.s64 	%rd12923, %rd12922, %rd12920;
	shr.u64 	%rd12924, %rd12923, 32;
	mul.wide.u32 	%rd12925, %r3019, %r4125;
	and.b64  	%rd12926, %rd12895, 4294967295;
	add.s64 	%rd12927, %rd12924, %rd12926;
	add.s64 	%rd12928, %rd12927, %rd12925;
	shr.u64 	%rd12929, %rd12928, 32;
	mul.wide.u32 	%rd12930, %r3020, %r4125;
	and.b64  	%rd12931, %rd12900, 4294967295;
	add.s64 	%rd12932, %rd12929, %rd12931;
	add.s64 	%rd12933, %rd12932, %rd12930;
	shr.u64 	%rd12934, %rd12933, 32;
	mul.wide.u32 	%rd12935, %r3021, %r4125;
	and.b64  	%rd12936, %rd12904, 4294967295;
	add.s64 	%rd12937, %rd12934, %rd12936;
	add.s64 	%rd12938, %rd12937, %rd12935;
	shr.u64 	%rd12939, %rd12938, 32;
	mul.wide.u32 	%rd12940, %r3022, %r4125;
	add.s64 	%rd12941, %rd12939, %rd12905;
	add.s64 	%rd12942, %rd12941, %rd12940;
	shr.u64 	%rd12943, %rd12942, 32;
	mul.wide.u32 	%rd12944, %r3015, %r4124;
	and.b64  	%rd12945, %rd12913, 4294967295;
	add.s64 	%rd12946, %rd12944, %rd12945;
	shr.u64 	%rd12947, %rd12946, 32;
	mul.wide.u32 	%rd12948, %r3016, %r4124;
	and.b64  	%rd12949, %rd12918, 4294967295;
	add.s64 	%rd12950, %rd12947, %rd12949;
	add.s64 	%rd12951, %rd12950, %rd12948;
	shr.u64 	%rd12952, %rd12951, 32;
	mul.wide.u32 	%rd12953, %r3017, %r4124;
	and.b64  	%rd12954, %rd12923, 4294967295;
	add.s64 	%rd12955, %rd12952, %rd12954;
	add.s64 	%rd12956, %rd12955, %rd12953;
	shr.u64 	%rd12957, %rd12956, 32;
	mul.wide.u32 	%rd12958, %r3018, %r4124;
	and.b64  	%rd12959, %rd12928, 4294967295;
	add.s64 	%rd12960, %rd12957, %rd12959;
	add.s64 	%rd12961, %rd12960, %rd12958;
	shr.u64 	%rd12962, %rd12961, 32;
	mul.wide.u32 	%rd12963, %r3019, %r4124;
	and.b64  	%rd12964, %rd12933, 4294967295;
	add.s64 	%rd12965, %rd12962, %rd12964;
	add.s64 	%rd12966, %rd12965, %rd12963;
	shr.u64 	%rd12967, %rd12966, 32;
	mul.wide.u32 	%rd12968, %r3020, %r4124;
	and.b64  	%rd12969, %rd12938, 4294967295;
	add.s64 	%rd12970, %rd12967, %rd12969;
	add.s64 	%rd12971, %rd12970, %rd12968;
	shr.u64 	%rd12972, %rd12971, 32;
	mul.wide.u32 	%rd12973, %r3021, %r4124;
	and.b64  	%rd12974, %rd12942, 4294967295;
	add.s64 	%rd12975, %rd12972, %rd12974;
	add.s64 	%rd12976, %rd12975, %rd12973;
	shr.u64 	%rd12977, %rd12976, 32;
	mul.wide.u32 	%rd12978, %r3022, %r4124;
	add.s64 	%rd12979, %rd12977, %rd12943;
	add.s64 	%rd12980, %rd12979, %rd12978;
	shr.u64 	%rd12981, %rd12980, 32;
	mul.wide.u32 	%rd12982, %r3015, %r4123;
	and.b64  	%rd12983, %rd12951, 4294967295;
	add.s64 	%rd12984, %rd12982, %rd12983;
	shr.u64 	%rd12985, %rd12984, 32;
	mul.wide.u32 	%rd12986, %r3016, %r4123;
	and.b64  	%rd12987, %rd12956, 4294967295;
	add.s64 	%rd12988, %rd12985, %rd12987;
	add.s64 	%rd12989, %rd12988, %rd12986;
	shr.u64 	%rd12990, %rd12989, 32;
	mul.wide.u32 	%rd12991, %r3017, %r4123;
	and.b64  	%rd12992, %rd12961, 4294967295;
	add.s64 	%rd12993, %rd12990, %rd12992;
	add.s64 	%rd12994, %rd12993, %rd12991;
	shr.u64 	%rd12995, %rd12994, 32;
	mul.wide.u32 	%rd12996, %r3018, %r4123;
	and.b64  	%rd12997, %rd12966, 4294967295;
	add.s64 	%rd12998, %rd12995, %rd12997;
	add.s64 	%rd12999, %rd12998, %rd12996;
	shr.u64 	%rd13000, %rd12999, 32;
	mul.wide.u32 	%rd13001, %r3019, %r4123;
	and.b64  	%rd13002, %rd12971, 4294967295;
	add.s64 	%rd13003, %rd13000, %rd13002;
	add.s64 	%rd13004, %rd13003, %rd13001;
	shr.u64 	%rd13005, %rd13004, 32;
	mul.wide.u32 	%rd13006, %r3020, %r4123;
	and.b64  	%rd13007, %rd12976, 4294967295;
	add.s64 	%rd13008, %rd13005, %rd13007;
	add.s64 	%rd13009, %rd13008, %rd13006;
	shr.u64 	%rd13010, %rd13009, 32;
	mul.wide.u32 	%rd13011, %r3021, %r4123;
	and.b64  	%rd13012, %rd12980, 4294967295;
	add.s64 	%rd13013, %rd13010, %rd13012;
	add.s64 	%rd13014, %rd13013, %rd13011;
	shr.u64 	%rd13015, %rd13014, 32;
	mul.wide.u32 	%rd13016, %r3022, %r4123;
	add.s64 	%rd13017, %rd13015, %rd12981;
	add.s64 	%rd13018, %rd13017, %rd13016;
	shr.u64 	%rd13019, %rd13018, 32;
	mul.wide.u32 	%rd13020, %r3015, %r4122;
	and.b64  	%rd13021, %rd12989, 4294967295;
	add.s64 	%rd13022, %rd13020, %rd13021;
	shr.u64 	%rd13023, %rd13022, 32;
	mul.wide.u32 	%rd13024, %r3016, %r4122;
	and.b64  	%rd13025, %rd12994, 4294967295;
	add.s64 	%rd13026, %rd13023, %rd13025;
	add.s64 	%rd13027, %rd13026, %rd13024;
	shr.u64 	%rd13028, %rd13027, 32;
	mul.wide.u32 	%rd13029, %r3017, %r4122;
	and.b64  	%rd13030, %rd12999, 4294967295;
	add.s64 	%rd13031, %rd13028, %rd13030;
	add.s64 	%rd13032, %rd13031, %rd13029;
	shr.u64 	%rd13033, %rd13032, 32;
	mul.wide.u32 	%rd13034, %r3018, %r4122;
	and.b64  	%rd13035, %rd13004, 4294967295;
	add.s64 	%rd13036, %rd13033, %rd13035;
	add.s64 	%rd13037, %rd13036, %rd13034;
	shr.u64 	%rd13038, %rd13037, 32;
	mul.wide.u32 	%rd13039, %r3019, %r4122;
	and.b64  	%rd13040, %rd13009, 4294967295;
	add.s64 	%rd13041, %rd13038, %rd13040;
	add.s64 	%rd13042, %rd13041, %rd13039;
	shr.u64 	%rd13043, %rd13042, 32;
	mul.wide.u32 	%rd13044, %r3020, %r4122;
	and.b64  	%rd13045, %rd13014, 4294967295;
	add.s64 	%rd13046, %rd13043, %rd13045;
	add.s64 	%rd13047, %rd13046, %rd13044;
	shr.u64 	%rd13048, %rd13047, 32;
	mul.wide.u32 	%rd13049, %r3021, %r4122;
	and.b64  	%rd13050, %rd13018, 4294967295;
	add.s64 	%rd13051, %rd13048, %rd13050;
	add.s64 	%rd13052, %rd13051, %rd13049;
	shr.u64 	%rd13053, %rd13052, 32;
	mul.wide.u32 	%rd13054, %r3022, %r4122;
	add.s64 	%rd13055, %rd13053, %rd13019;
	add.s64 	%rd13056, %rd13055, %rd13054;
	shr.u64 	%rd13057, %rd13056, 32;
	mul.wide.u32 	%rd13058, %r3015, %r4121;
	and.b64  	%rd13059, %rd13027, 4294967295;
	add.s64 	%rd13060, %rd13058, %rd13059;
	shr.u64 	%rd13061, %rd13060, 32;
	mul.wide.u32 	%rd13062, %r3016, %r4121;
	and.b64  	%rd13063, %rd13032, 4294967295;
	add.s64 	%rd13064, %rd13061, %rd13063;
	add.s64 	%rd13065, %rd13064, %rd13062;
	shr.u64 	%rd13066, %rd13065, 32;
	mul.wide.u32 	%rd13067, %r3017, %r4121;
	and.b64  	%rd13068, %rd13037, 4294967295;
	add.s64 	%rd13069, %rd13066, %rd13068;
	add.s64 	%rd13070, %rd13069, %rd13067;
	shr.u64 	%rd13071, %rd13070, 32;
	mul.wide.u32 	%rd13072, %r3018, %r4121;
	and.b64  	%rd13073, %rd13042, 4294967295;
	add.s64 	%rd13074, %rd13071, %rd13073;
	add.s64 	%rd13075, %rd13074, %rd13072;
	shr.u64 	%rd13076, %rd13075, 32;
	mul.wide.u32 	%rd13077, %r3019, %r4121;
	and.b64  	%rd13078, %rd13047, 4294967295;
	add.s64 	%rd13079, %rd13076, %rd13078;
	add.s64 	%rd13080, %rd13079, %rd13077;
	shr.u64 	%rd13081, %rd13080, 32;
	mul.wide.u32 	%rd13082, %r3020, %r4121;
	and.b64  	%rd13083, %rd13052, 4294967295;
	add.s64 	%rd13084, %rd13081, %rd13083;
	add.s64 	%rd13085, %rd13084, %rd13082;
	shr.u64 	%rd13086, %rd13085, 32;
	mul.wide.u32 	%rd13087, %r3021, %r4121;
	and.b64  	%rd13088, %rd13056, 4294967295;
	add.s64 	%rd13089, %rd13086, %rd13088;
	add.s64 	%rd13090, %rd13089, %rd13087;
	shr.u64 	%rd13091, %rd13090, 32;
	mul.wide.u32 	%rd13092, %r3022, %r4121;
	add.s64 	%rd13093, %rd13091, %rd13057;
	add.s64 	%rd13094, %rd13093, %rd13092;
	shr.u64 	%rd13095, %rd13094, 32;
	mul.wide.u32 	%rd13096, %r3015, %r4120;
	and.b64  	%rd13097, %rd13065, 4294967295;
	add.s64 	%rd13098, %rd13096, %rd13097;
	shr.u64 	%rd13099, %rd13098, 32;
	mul.wide.u32 	%rd13100, %r3016, %r4120;
	and.b64  	%rd13101, %rd13070, 4294967295;
	add.s64 	%rd13102, %rd13099, %rd13101;
	add.s64 	%rd13103, %rd13102, %rd13100;
	shr.u64 	%rd13104, %rd13103, 32;
	mul.wide.u32 	%rd13105, %r3017, %r4120;
	and.b64  	%rd13106, %rd13075, 4294967295;
	add.s64 	%rd13107, %rd13104, %rd13106;
	add.s64 	%rd13108, %rd13107, %rd13105;
	shr.u64 	%rd13109, %rd13108, 32;
	mul.wide.u32 	%rd13110, %r3018, %r4120;
	and.b64  	%rd13111, %rd13080, 4294967295;
	add.s64 	%rd13112, %rd13109, %rd13111;
	add.s64 	%rd13113, %rd13112, %rd13110;
	shr.u64 	%rd13114, %rd13113, 32;
	mul.wide.u32 	%rd13115, %r3019, %r4120;
	and.b64  	%rd13116, %rd13085, 4294967295;
	add.s64 	%rd13117, %rd13114, %rd13116;
	add.s64 	%rd13118, %rd13117, %rd13115;
	shr.u64 	%rd13119, %rd13118, 32;
	mul.wide.u32 	%rd13120, %r3020, %r4120;
	and.b64  	%rd13121, %rd13090, 4294967295;
	add.s64 	%rd13122, %rd13119, %rd13121;
	add.s64 	%rd13123, %rd13122, %rd13120;
	shr.u64 	%rd13124, %rd13123, 32;
	mul.wide.u32 	%rd13125, %r3021, %r4120;
	and.b64  	%rd13126, %rd13094, 4294967295;
	add.s64 	%rd13127, %rd13124, %rd13126;
	add.s64 	%rd13128, %rd13127, %rd13125;
	shr.u64 	%rd13129, %rd13128, 32;
	mul.wide.u32 	%rd13130, %r3022, %r4120;
	add.s64 	%rd13131, %rd13129, %rd13095;
	add.s64 	%rd13132, %rd13131, %rd13130;
	{ .reg .b32 tmp; mov.b64 {tmp, %r3024}, %rd13132; }
	ld.const.u32 	%r3025, [MU_P];
	mul.lo.s32 	%r3026, %r3025, %r3023;
	mul.wide.u32 	%rd13133, %r1021, %r3026;
	and.b64  	%rd13134, %rd12845, 4294967295;
	add.s64 	%rd13135, %rd13133, %rd13134;
	shr.u64 	%rd13136, %rd13135, 32;
	mul.wide.u32 	%rd13137, %r1020, %r3026;
	and.b64  	%rd13138, %rd12870, 4294967295;
	add.s64 	%rd13139, %rd13136, %rd13138;
	add.s64 	%rd13140, %rd13139, %rd13137;
	cvt.u32.u64 	%r3027, %rd13140;
	shr.u64 	%rd13141, %rd13140, 32;
	mul.wide.u32 	%rd13142, %r1019, %r3026;
	and.b64  	%rd13143, %rd12908, 4294967295;
	add.s64 	%rd13144, %rd13141, %rd13143;
	add.s64 	%rd13145, %rd13144, %rd13142;
	shr.u64 	%rd13146, %rd13145, 32;
	mul.wide.u32 	%rd13147, %r1018, %r3026;
	and.b64  	%rd13148, %rd12946, 4294967295;
	add.s64 	%rd13149, %rd13146, %rd13148;
	add.s64 	%rd13150, %rd13149, %rd13147;
	shr.u64 	%rd13151, %rd13150, 32;
	mul.wide.u32 	%rd13152, %r1017, %r3026;
	and.b64  	%rd13153, %rd12984, 4294967295;
	add.s64 	%rd13154, %rd13151, %rd13153;
	add.s64 	%rd13155, %rd13154, %rd13152;
	shr.u64 	%rd13156, %rd13155, 32;
	mul.wide.u32 	%rd13157, %r1016, %r3026;
	and.b64  	%rd13158, %rd13022, 4294967295;
	add.s64 	%rd13159, %rd13156, %rd13158;
	add.s64 	%rd13160, %rd13159, %rd13157;
	shr.u64 	%rd13161, %rd13160, 32;
	mul.wide.u32 	%rd13162, %r983, %r3026;
	and.b64  	%rd13163, %rd13060, 4294967295;
	add.s64 	%rd13164, %rd13161, %rd13163;
	add.s64 	%rd13165, %rd13164, %rd13162;
	shr.u64 	%rd13166, %rd13165, 32;
	mul.wide.u32 	%rd13167, %r982, %r3026;
	and.b64  	%rd13168, %rd13098, 4294967295;
	add.s64 	%rd13169, %rd13166, %rd13168;
	add.s64 	%rd13170, %rd13169, %rd13167;
	shr.u64 	%rd13171, %rd13170, 32;
	and.b64  	%rd13172, %rd13103, 4294967295;
	add.s64 	%rd13173, %rd13171, %rd13172;
	shr.u64 	%rd13174, %rd13173, 32;
	and.b64  	%rd13175, %rd13108, 4294967295;
	add.s64 	%rd13176, %rd13174, %rd13175;
	shr.u64 	%rd13177, %rd13176, 32;
	and.b64  	%rd13178, %rd13113, 4294967295;
	add.s64 	%rd13179, %rd13177, %rd13178;
	shr.u64 	%rd13180, %rd13179, 32;
	and.b64  	%rd13181, %rd13118, 4294967295;
	add.s64 	%rd13182, %rd13180, %rd13181;
	shr.u64 	%rd13183, %rd13182, 32;
	and.b64  	%rd13184, %rd13123, 4294967295;
	add.s64 	%rd13185, %rd13183, %rd13184;
	shr.u64 	%rd13186, %rd13185, 32;
	and.b64  	%rd13187, %rd13128, 4294967295;
	add.s64 	%rd13188, %rd13186, %rd13187;
	shr.u64 	%rd13189, %rd13188, 32;
	and.b64  	%rd13190, %rd13132, 4294967295;
	add.s64 	%rd13191, %rd13189, %rd13190;
	{ .reg .b32 tmp; mov.b64 {tmp, %r3028}, %rd13191; }
	add.s32 	%r3029, %r3024, %r3028;
	mul.lo.s32 	%r3030, %r3025, %r3027;
	mul.wide.u32 	%rd13192, %r1021, %r3030;
	and.b64  	%rd13193, %rd13140, 4294967295;
	add.s64 	%rd13194, %rd13192, %rd13193;
	shr.u64 	%rd13195, %rd13194, 32;
	mul.wide.u32 	%rd13196, %r1020, %r3030;
	and.b64  	%rd13197, %rd13145, 4294967295;
	add.s64 	%rd13198, %rd13195, %rd13197;
	add.s64 	%rd13199, %rd13198, %rd13196;
	cvt.u32.u64 	%r3031, %rd13199;
	shr.u64 	%rd13200, %rd13199, 32;
	mul.wide.u32 	%rd13201, %r1019, %r3030;
	and.b64  	%rd13202, %rd13150, 4294967295;
	add.s64 	%rd13203, %rd13200, %rd13202;
	add.s64 	%rd13204, %rd13203, %rd13201;
	shr.u64 	%rd13205, %rd13204, 32;
	mul.wide.u32 	%rd13206, %r1018, %r3030;
	and.b64  	%rd13207, %rd13155, 4294967295;
	add.s64 	%rd13208, %rd13205, %rd13207;
	add.s64 	%rd13209, %rd13208, %rd13206;
	shr.u64 	%rd13210, %rd13209, 32;
	mul.wide.u32 	%rd13211, %r1017, %r3030;
	and.b64  	%rd13212, %rd13160, 4294967295;
	add.s64 	%rd13213, %rd13210, %rd13212;
	add.s64 	%rd13214, %rd13213, %rd13211;
	shr.u64 	%rd13215, %rd13214, 32;
	mul.wide.u32 	%rd13216, %r1016, %r3030;
	and.b64  	%rd13217, %rd13165, 4294967295;
	add.s64 	%rd13218, %rd13215, %rd13217;
	add.s64 	%rd13219, %rd13218, %rd13216;
	shr.u64 	%rd13220, %rd13219, 32;
	mul.wide.u32 	%rd13221, %r983, %r3030;
	and.b64  	%rd13222, %rd13170, 4294967295;
	add.s64 	%rd13223, %rd13220, %rd13222;
	add.s64 	%rd13224, %rd13223, %rd13221;
	shr.u64 	%rd13225, %rd13224, 32;
	mul.wide.u32 	%rd13226, %r982, %r3030;
	and.b64  	%rd13227, %rd13173, 4294967295;
	add.s64 	%rd13228, %rd13225, %rd13227;
	add.s64 	%rd13229, %rd13228, %rd13226;
	shr.u64 	%rd13230, %rd13229, 32;
	and.b64  	%rd13231, %rd13176, 4294967295;
	add.s64 	%rd13232, %rd13230, %rd13231;
	shr.u64 	%rd13233, %rd13232, 32;
	and.b64  	%rd13234, %rd13179, 4294967295;
	add.s64 	%rd13235, %rd13233, %rd13234;
	shr.u64 	%rd13236, %rd13235, 32;
	and.b64  	%rd13237, %rd13182, 4294967295;
	add.s64 	%rd13238, %rd13236, %rd13237;
	shr.u64 	%rd13239, %rd13238, 32;
	and.b64  	%rd13240, %rd13185, 4294967295;
	add.s64 	%rd13241, %rd13239, %rd13240;
	shr.u64 	%rd13242, %rd13241, 32;
	and.b64  	%rd13243, %rd13188, 4294967295;
	add.s64 	%rd13244, %rd13242, %rd13243;
	shr.u64 	%rd13245, %rd13244, 32;
	and.b64  	%rd13246, %rd13191, 4294967295;
	add.s64 	%rd13247, %rd13245, %rd13246;
	{ .reg .b32 tmp; mov.b64 {tmp, %r3032}, %rd13247; }
	add.s32 	%r3033, %r3029, %r3032;
	mul.lo.s32 	%r3034, %r3025, %r3031;
	mul.wide.u32 	%rd13248, %r1021, %r3034;
	and.b64  	%rd13249, %rd13199, 4294967295;
	add.s64 	%rd13250, %rd13248, %rd13249;
	shr.u64 	%rd13251, %rd13250, 32;
	mul.wide.u32 	%rd13252, %r1020, %r3034;
	and.b64  	%rd13253, %rd13204, 4294967295;
	add.s64 	%rd13254, %rd13251, %rd13253;
	add.s64 	%rd13255, %rd13254, %rd13252;
	cvt.u32.u64 	%r3035, %rd13255;
	shr.u64 	%rd13256, %rd13255, 32;
	mul.wide.u32 	%rd13257, %r1019, %r3034;
	and.b64  	%rd13258, %rd13209, 4294967295;
	add.s64 	%rd13259, %rd13256, %rd13258;
	add.s64 	%rd13260, %rd13259, %rd13257;
	shr.u64 	%rd13261, %rd13260, 32;
	mul.wide.u32 	%rd13262, %r1018, %r3034;
	and.b64  	%rd13263, %rd13214, 4294967295;
	add.s64 	%rd13264, %rd13261, %rd13263;
	add.s64 	%rd13265, %rd13264, %rd13262;
	shr.u64 	%rd13266, %rd13265, 32;
	mul.wide.u32 	%rd13267, %r1017, %r3034;
	and.b64  	%rd13268, %rd13219, 4294967295;
	add.s64 	%rd13269, %rd13266, %rd13268;
	add.s64 	%rd13270, %rd13269, %rd13267;
	shr.u64 	%rd13271, %rd13270, 32;
	mul.wide.u32 	%rd13272, %r1016, %r3034;
	and.b64  	%rd13273, %rd13224, 4294967295;
	add.s64 	%rd13274, %rd13271, %rd13273;
	add.s64 	%rd13275, %rd13274, %rd13272;
	shr.u64 	%rd13276, %rd13275, 32;
	mul.wide.u32 	%rd13277, %r983, %r3034;
	and.b64  	%rd13278, %rd13229, 4294967295;
	add.s64 	%rd13279, %rd13276, %rd13278;
	add.s64 	%rd13280, %rd13279, %rd13277;
	shr.u64 	%rd13281, %rd13280, 32;
	mul.wide.u32 	%rd13282, %r982, %r3034;
	and.b64  	%rd13283, %rd13232, 4294967295;
	add.s64 	%rd13284, %rd13281, %rd13283;
	add.s64 	%rd13285, %rd13284, %rd13282;
	shr.u64 	%rd13286, %rd13285, 32;
	and.b64  	%rd13287, %rd13235, 4294967295;
	add.s64 	%rd13288, %rd13286, %rd13287;
	shr.u64 	%rd13289, %rd13288, 32;
	and.b64  	%rd13290, %rd13238, 4294967295;
	add.s64 	%rd13291, %rd13289, %rd13290;
	shr.u64 	%rd13292, %rd13291, 32;
	and.b64  	%rd13293, %rd13241, 4294967295;
	add.s64 	%rd13294, %rd13292, %rd13293;
	shr.u64 	%rd13295, %rd13294, 32;
	and.b64  	%rd13296, %rd13244, 4294967295;
	add.s64 	%rd13297, %rd13295, %rd13296;
	shr.u64 	%rd13298, %rd13297, 32;
	and.b64  	%rd13299, %rd13247, 4294967295;
	add.s64 	%rd13300, %rd13298, %rd13299;
	{ .reg .b32 tmp; mov.b64 {tmp, %r3036}, %rd13300; }
	add.s32 	%r3037, %r3033, %r3036;
	mul.lo.s32 	%r3038, %r3025, %r3035;
	mul.wide.u32 	%rd13301, %r1021, %r3038;
	and.b64  	%rd13302, %rd13255, 4294967295;
	add.s64 	%rd13303, %rd13301, %rd13302;
	shr.u64 	%rd13304, %rd13303, 32;
	mul.wide.u32 	%rd13305, %r1020, %r3038;
	and.b64  	%rd13306, %rd13260, 4294967295;
	add.s64 	%rd13307, %rd13304, %rd13306;
	add.s64 	%rd13308, %rd13307, %rd13305;
	cvt.u32.u64 	%r3039, %rd13308;
	shr.u64 	%rd13309, %rd13308, 32;
	mul.wide.u32 	%rd13310, %r1019, %r3038;
	and.b64  	%rd13311, %rd13265, 4294967295;
	add.s64 	%rd13312, %rd13309, %rd13311;
	add.s64 	%rd13313, %rd13312, %rd13310;
	shr.u64 	%rd13314, %rd13313, 32;
	mul.wide.u32 	%rd13315, %r1018, %r3038;
	and.b64  	%rd13316, %rd13270, 4294967295;
	add.s64 	%rd13317, %rd13314, %rd13316;
	add.s64 	%rd13318, %rd13317, %rd13315;
	shr.u64 	%rd13319, %rd13318, 32;
	mul.wide.u32 	%rd13320, %r1017, %r3038;
	and.b64  	%rd13321, %rd13275, 4294967295;
	add.s64 	%rd13322, %rd13319, %rd13321;
	add.s64 	%rd13323, %rd13322, %rd13320;
	shr.u64 	%rd13324, %rd13323, 32;
	mul.wide.u32 	%rd13325, %r1016, %r3038;
	and.b64  	%rd13326, %rd13280, 4294967295;
	add.s64 	%rd13327, %rd13324, %rd13326;
	add.s64 	%rd13328, %rd13327, %rd13325;
	shr.u64 	%rd13329, %rd13328, 32;
	mul.wide.u32 	%rd13330, %r983, %r3038;
	and.b64  	%rd13331, %rd13285, 4294967295;
	add.s64 	%rd13332, %rd13329, %rd13331;
	add.s64 	%rd13333, %rd13332, %rd13330;
	shr.u64 	%rd13334, %rd13333, 32;
	mul.wide.u32 	%rd13335, %r982, %r3038;
	and.b64  	%rd13336, %rd13288, 4294967295;
	add.s64 	%rd13337, %rd13334, %rd13336;
	add.s64 	%rd13338, %rd13337, %rd13335;
	shr.u64 	%rd13339, %rd13338, 32;
	and.b64  	%rd13340, %rd13291, 4294967295;
	add.s64 	%rd13341, %rd13339, %rd13340;
	shr.u64 	%rd13342, %rd13341, 32;
	and.b64  	%rd13343, %rd13294, 4294967295;
	add.s64 	%rd13344, %rd13342, %rd13343;
	shr.u64 	%rd13345, %rd13344, 32;
	and.b64  	%rd13346, %rd13297, 4294967295;
	add.s64 	%rd13347, %rd13345, %rd13346;
	shr.u64 	%rd13348, %rd13347, 32;
	and.b64  	%rd13349, %rd13300, 4294967295;
	add.s64 	%rd13350, %rd13348, %rd13349;
	{ .reg .b32 tmp; mov.b64 {tmp, %r3040}, %rd13350; }
	add.s32 	%r3041, %r3037, %r3040;
	mul.lo.s32 	%r3042, %r3025, %r3039;
	mul.wide.u32 	%rd13351, %r1021, %r3042;
	and.b64  	%rd13352, %rd13308, 4294967295;
	add.s64 	%rd13353, %rd13351, %rd13352;
	shr.u64 	%rd13354, %rd13353, 32;
	mul.wide.u32 	%rd13355, %r1020, %r3042;
	and.b64  	%rd13356, %rd13313, 4294967295;
	add.s64 	%rd13357, %rd13354, %rd13356;
	add.s64 	%rd13358, %rd13357, %rd13355;
	cvt.u32.u64 	%r3043, %rd13358;
	shr.u64 	%rd13359, %rd13358, 32;
	mul.wide.u32 	%rd13360, %r1019, %r3042;
	and.b64  	%rd13361, %rd13318, 4294967295;
	add.s64 	%rd13362, %rd13359, %rd13361;
	add.s64 	%rd13363, %rd13362, %rd13360;
	shr.u64 	%rd13364, %rd13363, 32;
	mul.wide.u32 	%rd13365, %r1018, %r3042;
	and.b64  	%rd13366, %rd13323, 4294967295;
	add.s64 	%rd13367, %rd13364, %rd13366;
	add.s64 	%rd13368, %rd13367, %rd13365;
	shr.u64 	%rd13369, %rd13368, 32;
	mul.wide.u32 	%rd13370, %r1017, %r3042;
	and.b64  	%rd13371, %rd13328, 4294967295;
	add.s64 	%rd13372, %rd13369, %rd13371;
	add.s64 	%rd13373, %rd13372, %rd13370;
	shr.u64 	%rd13374, %rd13373, 32;
	mul.wide.u32 	%rd13375, %r1016, %r3042;
	and.b64  	%rd13376, %rd13333, 4294967295;
	add.s64 	%rd13377, %rd13374, %rd13376;
	add.s64 	%rd13378, %rd13377, %rd13375;
	shr.u64 	%rd13379, %rd13378, 32;
	mul.wide.u32 	%rd13380, %r983, %r3042;
	and.b64  	%rd13381, %rd13338, 4294967295;
	add.s64 	%rd13382, %rd13379, %rd13381;
	add.s64 	%rd13383, %rd13382, %rd13380;
	shr.u64 	%rd13384, %rd13383, 32;
	mul.wide.u32 	%rd13385, %r982, %r3042;
	and.b64  	%rd13386, %rd13341, 4294967295;
	add.s64 	%rd13387, %rd13384, %rd13386;
	add.s64 	%rd13388, %rd13387, %rd13385;
	shr.u64 	%rd13389, %rd13388, 32;
	and.b64  	%rd13390, %rd13344, 4294967295;
	add.s64 	%rd13391, %rd13389, %rd13390;
	shr.u64 	%rd13392, %rd13391, 32;
	and.b64  	%rd13393, %rd13347, 4294967295;
	add.s64 	%rd13394, %rd13392, %rd13393;
	shr.u64 	%rd13395, %rd13394, 32;
	and.b64  	%rd13396, %rd13350, 4294967295;
	add.s64 	%rd13397, %rd13395, %rd13396;
	{ .reg .b32 tmp; mov.b64 {tmp, %r3044}, %rd13397; }
	add.s32 	%r3045, %r3041, %r3044;
	mul.lo.s32 	%r3046, %r3025, %r3043;
	mul.wide.u32 	%rd13398, %r1021, %r3046;
	and.b64  	%rd13399, %rd13358, 4294967295;
	add.s64 	%rd13400, %rd13398, %rd13399;
	shr.u64 	%rd13401, %rd13400, 32;
	mul.wide.u32 	%rd13402, %r1020, %r3046;
	and.b64  	%rd13403, %rd13363, 4294967295;
	add.s64 	%rd13404, %rd13401, %rd13403;
	add.s64 	%rd13405, %rd13404, %rd13402;
	cvt.u32.u64 	%r3047, %rd13405;
	shr.u64 	%rd13406, %rd13405, 32;
	mul.wide.u32 	%rd13407, %r1019, %r3046;
	and.b64  	%rd13408, %rd13368, 4294967295;
	add.s64 	%rd13409, %rd13406, %rd13408;
	add.s64 	%rd13410, %rd13409, %rd13407;
	shr.u64 	%rd13411, %rd13410, 32;
	mul.wide.u32 	%rd13412, %r1018, %r3046;
	and.b64  	%rd13413, %rd13373, 4294967295;
	add.s64 	%rd13414, %rd13411, %rd13413;
	add.s64 	%rd13415, %rd13414, %rd13412;
	shr.u64 	%rd13416, %rd13415, 32;
	mul.wide.u32 	%rd13417, %r1017, %r3046;
	and.b64  	%rd13418, %rd13378, 4294967295;
	add.s64 	%rd13419, %rd13416, %rd13418;
	add.s64 	%rd13420, %rd13419, %rd13417;
	shr.u64 	%rd13421, %rd13420, 32;
	mul.wide.u32 	%rd13422, %r1016, %r3046;
	and.b64  	%rd13423, %rd13383, 4294967295;
	add.s64 	%rd13424, %rd13421, %rd13423;
	add.s64 	%rd13425, %rd13424, %rd13422;
	shr.u64 	%rd13426, %rd13425, 32;
	mul.wide.u32 	%rd13427, %r983, %r3046;
	and.b64  	%rd13428, %rd13388, 4294967295;
	add.s64 	%rd13429, %rd13426, %rd13428;
	add.s64 	%rd13430, %rd13429, %rd13427;
	shr.u64 	%rd13431, %rd13430, 32;
	mul.wide.u32 	%rd13432, %r982, %r3046;
	and.b64  	%rd13433, %rd13391, 4294967295;
	add.s64 	%rd13434, %rd13431, %rd13433;
	add.s64 	%rd13435, %rd13434, %rd13432;
	shr.u64 	%rd13436, %rd13435, 32;
	and.b64  	%rd13437, %rd13394, 4294967295;
	add.s64 	%rd13438, %rd13436, %rd13437;
	shr.u64 	%rd13439, %rd13438, 32;
	and.b64  	%rd13440, %rd13397, 4294967295;
	add.s64 	%rd13441, %rd13439, %rd13440;
	{ .reg .b32 tmp; mov.b64 {tmp, %r3048}, %rd13441; }
	add.s32 	%r3049, %r3045, %r3048;
	mul.lo.s32 	%r3050, %r3025, %r3047;
	mul.wide.u32 	%rd13442, %r1021, %r3050;
	and.b64  	%rd13443, %rd13405, 4294967295;
	add.s64 	%rd13444, %rd13442, %rd13443;
	shr.u64 	%rd13445, %rd13444, 32;
	mul.wide.u32 	%rd13446, %r1020, %r3050;
	and.b64  	%rd13447, %rd13410, 4294967295;
	add.s64 	%rd13448, %rd13445, %rd13447;
	add.s64 	%rd13449, %rd13448, %rd13446;
	cvt.u32.u64 	%r3051, %rd13449;
	shr.u64 	%rd13450, %rd13449, 32;
	mul.wide.u32 	%rd13451, %r1019, %r3050;
	and.b64  	%rd13452, %rd13415, 4294967295;
	add.s64 	%rd13453, %rd13450, %rd13452;
	add.s64 	%rd13454, %rd13453, %rd13451;
	shr.u64 	%rd13455, %rd13454, 32;
	mul.wide.u32 	%rd13456, %r1018, %r3050;
	and.b64  	%rd13457, %rd13420, 4294967295;
	add.s64 	%rd13458, %rd13455, %rd13457;
	add.s64 	%rd13459, %rd13458, %rd13456;
	shr.u64 	%rd13460, %rd13459, 32;
	mul.wide.u32 	%rd13461, %r1017, %r3050;
	and.b64  	%rd13462, %rd13425, 4294967295;
	add.s64 	%rd13463, %rd13460, %rd13462;
	add.s64 	%rd13464, %rd13463, %rd13461;
	shr.u64 	%rd13465, %rd13464, 32;
	mul.wide.u32 	%rd13466, %r1016, %r3050;
	and.b64  	%rd13467, %rd13430, 4294967295;
	add.s64 	%rd13468, %rd13465, %rd13467;
	add.s64 	%rd13469, %rd13468, %rd13466;
	shr.u64 	%rd13470, %rd13469, 32;
	mul.wide.u32 	%rd13471, %r983, %r3050;
	and.b64  	%rd13472, %rd13435, 4294967295;
	add.s64 	%rd13473, %rd13470, %rd13472;
	add.s64 	%rd13474, %rd13473, %rd13471;
	shr.u64 	%rd13475, %rd13474, 32;
	mul.wide.u32 	%rd13476, %r982, %r3050;
	and.b64  	%rd13477, %rd13438, 4294967295;
	add.s64 	%rd13478, %rd13475, %rd13477;
	add.s64 	%rd13479, %rd13478, %rd13476;
	shr.u64 	%rd13480, %rd13479, 32;
	and.b64  	%rd13481, %rd13441, 4294967295;
	add.s64 	%rd13482, %rd13480, %rd13481;
	{ .reg .b32 tmp; mov.b64 {tmp, %r3052}, %rd13482; }
	add.s32 	%r3053, %r3049, %r3052;
	mul.lo.s32 	%r3054, %r3025, %r3051;
	mul.wide.u32 	%rd13483, %r1021, %r3054;
	and.b64  	%rd13484, %rd13449, 4294967295;
	add.s64 	%rd13485, %rd13483, %rd13484;
	shr.u64 	%rd13486, %rd13485, 32;
	mul.wide.u32 	%rd13487, %r1020, %r3054;
	and.b64  	%rd13488, %rd13454, 4294967295;
	add.s64 	%rd13489, %rd13486, %rd13488;
	add.s64 	%rd13490, %rd13489, %rd13487;
	cvt.u32.u64 	%r4151, %rd13490;
	shr.u64 	%rd13491, %rd13490, 32;
	mul.wide.u32 	%rd13492, %r1019, %r3054;
	and.b64  	%rd13493, %rd13459, 4294967295;
	add.s64 	%rd13494, %rd13491, %rd13493;
	add.s64 	%rd13495, %rd13494, %rd13492;
	cvt.u32.u64 	%r4150, %rd13495;
	shr.u64 	%rd13496, %rd13495, 32;
	mul.wide.u32 	%rd13497, %r1018, %r3054;
	and.b64  	%rd13498, %rd13464, 4294967295;
	add.s64 	%rd13499, %rd13496, %rd13498;
	add.s64 	%rd13500, %rd13499, %rd13497;
	cvt.u32.u64 	%r4149, %rd13500;
	shr.u64 	%rd13501, %rd13500, 32;
	mul.wide.u32 	%rd13502, %r1017, %r3054;
	and.b64  	%rd13503, %rd13469, 4294967295;
	add.s64 	%rd13504, %rd13501, %rd13503;
	add.s64 	%rd13505, %rd13504, %rd13502;
	cvt.u32.u64 	%r4148, %rd13505;
	shr.u64 	%rd13506, %rd13505, 32;
	mul.wide.u32 	%rd13507, %r1016, %r3054;
	and.b64  	%rd13508, %rd13474, 4294967295;
	add.s64 	%rd13509, %rd13506, %rd13508;
	add.s64 	%rd13510, %rd13509, %rd13507;
	cvt.u32.u64 	%r4147, %rd13510;
	shr.u64 	%rd13511, %rd13510, 32;
	mul.wide.u32 	%rd13512, %r983, %r3054;
	and.b64  	%rd13513, %rd13479, 4294967295;
	add.s64 	%rd13514, %rd13511, %rd13513;
	add.s64 	%rd13515, %rd13514, %rd13512;
	cvt.u32.u64 	%r4146, %rd13515;
	shr.u64 	%rd13516, %rd13515, 32;
	mul.wide.u32 	%rd13517, %r982, %r3054;
	and.b64  	%rd13518, %rd13482, 4294967295;
	add.s64 	%rd13519, %rd13516, %rd13518;
	add.s64 	%rd13520, %rd13519, %rd13517;
	cvt.u32.u64 	%r4145, %rd13520;
	{ .reg .b32 tmp; mov.b64 {tmp, %r3055}, %rd13520; }
	add.s32 	%r4144, %r3053, %r3055;
	setp.gt.u32 	%p561, %r4144, %r982;
	@%p561 bra 	$L__BB0_498;
	setp.lt.u32 	%p562, %r4144, %r982;
	@%p562 bra 	$L__BB0_499;
	setp.lt.u32 	%p563, %r983, %r4145;
	@%p563 bra 	$L__BB0_498;
	setp.gt.u32 	%p564, %r983, %r4145;
	@%p564 bra 	$L__BB0_499;
	setp.lt.u32 	%p565, %r1016, %r4146;
	@%p565 bra 	$L__BB0_498;
	setp.gt.u32 	%p566, %r1016, %r4146;
	@%p566 bra 	$L__BB0_499;
	setp.lt.u32 	%p567, %r1017, %r4147;
	@%p567 bra 	$L__BB0_498;
	setp.gt.u32 	%p568, %r1017, %r4147;
	@%p568 bra 	$L__BB0_499;
	setp.lt.u32 	%p569, %r1018, %r4148;
	@%p569 bra 	$L__BB0_498;
	setp.gt.u32 	%p570, %r1018, %r4148;
	@%p570 bra 	$L__BB0_499;
	setp.lt.u32 	%p571, %r1019, %r4149;
	@%p571 bra 	$L__BB0_498;
	setp.gt.u32 	%p572, %r1019, %r4149;
	@%p572 bra 	$L__BB0_499;
	setp.lt.u32 	%p573, %r1020, %r4150;
	@%p573 bra 	$L__BB0_498;
	setp.gt.u32 	%p574, %r1020, %r4150;
	setp.gt.u32 	%p575, %r1021, %r4151;
	or.pred  	%p576, %p574, %p575;
	@%p576 bra 	$L__BB0_499;
$L__BB0_498:
	sub.s32 	%r4151, %r4151, %r1021;
	sub.s32 	%r4150, %r4150, %r1020;
	sub.s32 	%r4149, %r4149, %r1019;
	sub.s32 	%r4148, %r4148, %r1018;
	sub.s32 	%r4147, %r4147, %r1017;
	sub.s32 	%r4146, %r4146, %r1016;
	sub.s32 	%r4145, %r4145, %r983;
	sub.s32 	%r4144, %r4144, %r982;
$L__BB0_499:
	ld.const.u32 	%r1055, [P_CONST+24];
	mul.wide.u32 	%rd13521, %r4119, %r3959;
	cvt.u32.u64 	%r3056, %rd13521;
	shr.u64 	%rd13522, %rd13521, 32;
	mul.wide.u32 	%rd13523, %r4118, %r3959;
	add.s64 	%rd13524, %rd13522, %rd13523;
	shr.u64 	%rd13525, %rd13524, 32;
	mul.wide.u32 	%rd13526, %r4117, %r3959;
	add.s64 	%rd13527, %rd13525, %rd13526;
	shr.u64 	%rd13528, %rd13527, 32;
	mul.wide.u32 	%rd13529, %r4116, %r3959;
	add.s64 	%rd13530, %rd13528, %rd13529;
	shr.u64 	%rd13531, %rd13530, 32;
	mul.wide.u32 	%rd13532, %r4115, %r3959;
	add.s64 	%rd13533, %rd13531, %rd13532;
	shr.u64 	%rd13534, %rd13533, 32;
	mul.wide.u32 	%rd13535, %r4114, %r3959;
	add.s64 	%rd13536, %rd13534, %rd13535;
	shr.u64 	%rd13537, %rd13536, 32;
	mul.wide.u32 	%rd13538, %r4113, %r3959;
	add.s64 	%rd13539, %rd13537, %rd13538;
	shr.u64 	%rd13540, %rd13539, 32;
	mul.wide.u32 	%rd13541, %r4112, %r3959;
	add.s64 	%rd13542, %rd13540, %rd13541;
	shr.u64 	%rd13543, %rd13542, 32;
	mul.wide.u32 	%rd13544, %r4119, %r3958;
	and.b64  	%rd13545, %rd13524, 4294967295;
	add.s64 	%rd13546, %rd13544, %rd13545;
	shr.u64 	%rd13547, %rd13546, 32;
	mul.wide.u32 	%rd13548, %r4118, %r3958;
	and.b64  	%rd13549, %rd13527, 4294967295;
	add.s64 	%rd13550, %rd13547, %rd13549;
	add.s64 	%rd13551, %rd13550, %rd13548;
	shr.u64 	%rd13552, %rd13551, 32;
	mul.wide.u32 	%rd13553, %r4117, %r3958;
	and.b64  	%rd13554, %rd13530, 4294967295;
	add.s64 	%rd13555, %rd13552, %rd13554;
	add.s64 	%rd13556, %rd13555, %rd13553;
	shr.u64 	%rd13557, %rd13556, 32;
	mul.wide.u32 	%rd13558, %r4116, %r3958;
	and.b64  	%rd13559, %rd13533, 4294967295;
	add.s64 	%rd13560, %rd13557, %rd13559;
	add.s64 	%rd13561, %rd13560, %rd13558;
	shr.u64 	%rd13562, %rd13561, 32;
	mul.wide.u32 	%rd13563, %r4115, %r3958;
	and.b64  	%rd13564, %rd13536, 4294967295;
	add.s64 	%rd13565, %rd13562, %rd13564;
	add.s64 	%rd13566, %rd13565, %rd13563;
	shr.u64 	%rd13567, %rd13566, 32;
	mul.wide.u32 	%rd13568, %r4114, %r3958;
	and.b64  	%rd13569, %rd13539, 4294967295;
	add.s64 	%rd13570, %rd13567, %rd13569;
	add.s64 	%rd13571, %rd13570, %rd13568;
	shr.u64 	%rd13572, %rd13571, 32;
	mul.wide.u32 	%rd13573, %r4113, %r3958;
	and.b64  	%rd13574, %rd13542, 4294967295;
	add.s64 	%rd13575, %rd13572, %rd13574;
	add.s64 	%rd13576, %rd13575, %rd13573;
	shr.u64 	%rd13577, %rd13576, 32;
	mul.wide.u32 	%rd13578, %r4112, %r3958;
	add.s64 	%rd13579, %rd13577, %rd13543;
	add.s64 	%rd13580, %rd13579, %rd13578;
	shr.u64 	%rd13581, %rd13580, 32;
	mul.wide.u32 	%rd13582, %r4119, %r3957;
	and.b64  	%rd13583, %rd13551, 4294967295;
	add.s64 	%rd13584, %rd13582, %rd13583;
	shr.u64 	%rd13585, %rd13584, 32;
	mul.wide.u32 	%rd13586, %r4118, %r3957;
	and.b64  	%rd13587, %rd13556, 4294967295;
	add.s64 	%rd13588, %rd13585, %rd13587;
	add.s64 	%rd13589, %rd13588, %rd13586;
	shr.u64 	%rd13590, %rd13589, 32;
	mul.wide.u32 	%rd13591, %r4117, %r3957;
	and.b64  	%rd13592, %rd13561, 4294967295;
	add.s64 	%rd13593, %rd13590, %rd13592;
	add.s64 	%rd13594, %rd13593, %rd13591;
	shr.u64 	%rd13595, %rd13594, 32;
	mul.wide.u32 	%rd13596, %r4116, %r3957;
	and.b64  	%rd13597, %rd13566, 4294967295;
	add.s64 	%rd13598, %rd13595, %rd13597;
	add.s64 	%rd13599, %rd13598, %rd13596;
	shr.u64 	%rd13600, %rd13599, 32;
	mul.wide.u32 	%rd13601, %r4115, %r3957;
	and.b64  	%rd13602, %rd13571, 4294967295;
	add.s64 	%rd13603, %rd13600, %rd13602;
	add.s64 	%rd13604, %rd13603, %rd13601;
	shr.u64 	%rd13605, %rd13604, 32;
	mul.wide.u32 	%rd13606, %r4114, %r3957;
	and.b64  	%rd13607, %rd13576, 4294967295;
	add.s64 	%rd13608, %rd13605, %rd13607;
	add.s64 	%rd13609, %rd13608, %rd13606;
	shr.u64 	%rd13610, %rd13609, 32;
	mul.wide.u32 	%rd13611, %r4113, %r3957;
	and.b64  	%rd13612, %rd13580, 4294967295;
	add.s64 	%rd13613, %rd13610, %rd13612;
	add.s64 	%rd13614, %rd13613, %rd13611;
	shr.u64 	%rd13615, %rd13614, 32;
	mul.wide.u32 	%rd13616, %r4112, %r3957;
	add.s64 	%rd13617, %rd13615, %rd13581;
	add.s64 	%rd13618, %rd13617, %rd13616;
	shr.u64 	%rd13619, %rd13618, 32;
	mul.wide.u32 	%rd13620, %r4119, %r3956;
	and.b64  	%rd13621, %rd13589, 4294967295;
	add.s64 	%rd13622, %rd13620, %rd13621;
	shr.u64 	%rd13623, %rd13622, 32;
	mul.wide.u32 	%rd13624, %r4118, %r3956;
	and.b64  	%rd13625, %rd13594, 4294967295;
	add.s64 	%rd13626, %rd13623, %rd13625;
	add.s64 	%rd13627, %rd13626, %rd13624;
	shr.u64 	%rd13628, %rd13627, 32;
	mul.wide.u32 	%rd13629, %r4117, %r3956;
	and.b64  	%rd13630, %rd13599, 4294967295;
	add.s64 	%rd13631, %rd13628, %rd13630;
	add.s64 	%rd13632, %rd13631, %rd13629;
	shr.u64 	%rd13633, %rd13632, 32;
	mul.wide.u32 	%rd13634, %r4116, %r3956;
	and.b64  	%rd13635, %rd13604, 4294967295;
	add.s64 	%rd13636, %rd13633, %rd13635;
	add.s64 	%rd13637, %rd13636, %rd13634;
	shr.u64 	%rd13638, %rd13637, 32;
	mul.wide.u32 	%rd13639, %r4115, %r3956;
	and.b64  	%rd13640, %rd13609, 4294967295;
	add.s64 	%rd13641, %rd13638, %rd13640;
	add.s64 	%rd13642, %rd13641, %rd13639;
	shr.u64 	%rd13643, %rd13642, 32;
	mul.wide.u32 	%rd13644, %r4114, %r3956;
	and.b64  	%rd13645, %rd13614, 4294967295;
	add.s64 	%rd13646, %rd13643, %rd13645;
	add.s64 	%rd13647, %rd13646, %rd13644;
	shr.u64 	%rd13648, %rd13647, 32;
	mul.wide.u32 	%rd13649, %r4113, %r3956;
	and.b64  	%rd13650, %rd13618, 4294967295;
	add.s64 	%rd13651, %rd13648, %rd13650;
	add.s64 	%rd13652, %rd13651, %rd13649;
	shr.u64 	%rd13653, %rd13652, 32;
	mul.wide.u32 	%rd13654, %r4112, %r3956;
	add.s64 	%rd13655, %rd13653, %rd13619;
	add.s64 	%rd13656, %rd13655, %rd13654;
	shr.u64 	%rd13657, %rd13656, 32;
	mul.wide.u32 	%rd13658, %r4119, %r3955;
	and.b64  	%rd13659, %rd13627, 4294967295;
	add.s64 	%rd13660, %rd13658, %rd13659;
	shr.u64 	%rd13661, %rd13660, 32;
	mul.wide.u32 	%rd13662, %r4118, %r3955;
	and.b64  	%rd13663, %rd13632, 4294967295;
	add.s64 	%rd13664, %rd13661, %rd13663;
	add.s64 	%rd13665, %rd13664, %rd13662;
	shr.u64 	%rd13666, %rd13665, 32;
	mul.wide.u32 	%rd13667, %r4117, %r3955;
	and.b64  	%rd13668, %rd13637, 4294967295;
	add.s64 	%rd13669, %rd13666, %rd13668;
	add.s64 	%rd13670, %rd13669, %rd13667;
	shr.u64 	%rd13671, %rd13670, 32;
	mul.wide.u32 	%rd13672, %r4116, %r3955;
	and.b64  	%rd13673, %rd13642, 4294967295;
	add.s64 	%rd13674, %rd13671, %rd13673;
	add.s64 	%rd13675, %rd13674, %rd13672;
	shr.u64 	%rd13676, %rd13675, 32;
	mul.wide.u32 	%rd13677, %r4115, %r3955;
	and.b64  	%rd13678, %rd13647, 4294967295;
	add.s64 	%rd13679, %rd13676, %rd13678;
	add.s64 	%rd13680, %rd13679, %rd13677;
	shr.u64 	%rd13681, %rd13680, 32;
	mul.wide.u32 	%rd13682, %r4114, %r3955;
	and.b64  	%rd13683, %rd13652, 4294967295;
	add.s64 	%rd13684, %rd13681, %rd13683;
	add.s64 	%rd13685, %rd13684, %rd13682;
	shr.u64 	%rd13686, %rd13685, 32;
	mul.wide.u32 	%rd13687, %r4113, %r3955;
	and.b64  	%rd13688, %rd13656, 4294967295;
	add.s64 	%rd13689, %rd13686, %rd13688;
	add.s64 	%rd13690, %rd13689, %rd13687;
	shr.u64 	%rd13691, %rd13690, 32;
	mul.wide.u32 	%rd13692, %r4112, %r3955;
	add.s64 	%rd13693, %rd13691, %rd13657;
	add.s64 	%rd13694, %rd13693, %rd13692;
	shr.u64 	%rd13695, %rd13694, 32;
	mul.wide.u32 	%rd13696, %r4119, %r3954;
	and.b64  	%rd13697, %rd13665, 4294967295;
	add.s64 	%rd13698, %rd13696, %rd13697;
	shr.u64 	%rd13699, %rd13698, 32;
	mul.wide.u32 	%rd13700, %r4118, %r3954;
	and.b64  	%rd13701, %rd13670, 4294967295;
	add.s64 	%rd13702, %rd13699, %rd13701;
	add.s64 	%rd13703, %rd13702, %rd13700;
	shr.u64 	%rd13704, %rd13703, 32;
	mul.wide.u32 	%rd13705, %r4117, %r3954;
	and.b64  	%rd13706, %rd13675, 4294967295;
	add.s64 	%rd13707, %rd13704, %rd13706;
	add.s64 	%rd13708, %rd13707, %rd13705;
	shr.u64 	%rd13709, %rd13708, 32;
	mul.wide.u32 	%rd13710, %r4116, %r3954;
	and.b64  	%rd13711, %rd13680, 4294967295;
	add.s64 	%rd13712, %rd13709, %rd13711;
	add.s64 	%rd13713, %rd13712, %rd13710;
	shr.u64 	%rd13714, %rd13713, 32;
	mul.wide.u32 	%rd13715, %r4115, %r3954;
	and.b64  	%rd13716, %rd13685, 4294967295;
	add.s64 	%rd13717, %rd13714, %rd13716;
	add.s64 	%rd13718, %rd13717, %rd13715;
	shr.u64 	%rd13719, %rd13718, 32;
	mul.wide.u32 	%rd13720, %r4114, %r3954;
	and.b64  	%rd13721, %rd13690, 4294967295;
	add.s64 	%rd13722, %rd13719, %rd13721;
	add.s64 	%rd13723, %rd13722, %rd13720;
	shr.u64 	%rd13724, %rd13723, 32;
	mul.wide.u32 	%rd13725, %r4113, %r3954;
	and.b64  	%rd13726, %rd13694, 4294967295;
	add.s64 	%rd13727, %rd13724, %rd13726;
	add.s64 	%rd13728, %rd13727, %rd13725;
	shr.u64 	%rd13729, %rd13728, 32;
	mul.wide.u32 	%rd13730, %r4112, %r3954;
	add.s64 	%rd13731, %rd13729, %rd13695;
	add.s64 	%rd13732, %rd13731, %rd13730;
	shr.u64 	%rd13733, %rd13732, 32;
	mul.wide.u32 	%rd13734, %r4119, %r3953;
	and.b64  	%rd13735, %rd13703, 4294967295;
	add.s64 	%rd13736, %rd13734, %rd13735;
	shr.u64 	%rd13737, %rd13736, 32;
	mul.wide.u32 	%rd13738, %r4118, %r3953;
	and.b64  	%rd13739, %rd13708, 4294967295;
	add.s64 	%rd13740, %rd13737, %rd13739;
	add.s64 	%rd13741, %rd13740, %rd13738;
	shr.u64 	%rd13742, %rd13741, 32;
	mul.wide.u32 	%rd13743, %r4117, %r3953;
	and.b64  	%rd13744, %rd13713, 4294967295;
	add.s64 	%rd13745, %rd13742, %rd13744;
	add.s64 	%rd13746, %rd13745, %rd13743;
	shr.u64 	%rd13747, %rd13746, 32;
	mul.wide.u32 	%rd13748, %r4116, %r3953;
	and.b64  	%rd13749, %rd13718, 4294967295;
	add.s64 	%rd13750, %rd13747, %rd13749;
	add.s64 	%rd13751, %rd13750, %rd13748;
	shr.u64 	%rd13752, %rd13751, 32;
	mul.wide.u32 	%rd13753, %r4115, %r3953;
	and.b64  	%rd13754, %rd13723, 4294967295;
	add.s64 	%rd13755, %rd13752, %rd13754;
	add.s64 	%rd13756, %rd13755, %rd13753;
	shr.u64 	%rd13757, %rd13756, 32;
	mul.wide.u32 	%rd13758, %r4114, %r3953;
	and.b64  	%rd13759, %rd13728, 4294967295;
	add.s64 	%rd13760, %rd13757, %rd13759;
	add.s64 	%rd13761, %rd13760, %rd13758;
	shr.u64 	%rd13762, %rd13761, 32;
	mul.wide.u32 	%rd13763, %r4113, %r3953;
	and.b64  	%rd13764, %rd13732, 4294967295;
	add.s64 	%rd13765, %rd13762, %rd13764;
	add.s64 	%rd13766, %rd13765, %rd13763;
	shr.u64 	%rd13767, %rd13766, 32;
	mul.wide.u32 	%rd13768, %r4112, %r3953;
	add.s64 	%rd13769, %rd13767, %rd13733;
	add.s64 	%rd13770, %rd13769, %rd13768;
	shr.u64 	%rd13771, %rd13770, 32;
	mul.wide.u32 	%rd13772, %r4119, %r3952;
	and.b64  	%rd13773, %rd13741, 4294967295;
	add.s64 	%rd13774, %rd13772, %rd13773;
	shr.u64 	%rd13775, %rd13774, 32;
	mul.wide.u32 	%rd13776, %r4118, %r3952;
	and.b64  	%rd13777, %rd13746, 4294967295;
	add.s64 	%rd13778, %rd13775, %rd13777;
	add.s64 	%rd13779, %rd13778, %rd13776;
	shr.u64 	%rd13780, %rd13779, 32;
	mul.wide.u32 	%rd13781, %r4117, %r3952;
	and.b64  	%rd13782, %rd13751, 4294967295;
	add.s64 	%rd13783, %rd13780, %rd13782;
	add.s64 	%rd13784, %rd13783, %rd13781;
	shr.u64 	%rd13785, %rd13784, 32;
	mul.wide.u32 	%rd13786, %r4116, %r3952;
	and.b64  	%rd13787, %rd13756, 4294967295;
	add.s64 	%rd13788, %rd13785, %rd13787;
	add.s64 	%rd13789, %rd13788, %rd13786;
	shr.u64 	%rd13790, %rd13789, 32;
	mul.wide.u32 	%rd13791, %r4115, %r3952;
	and.b64  	%rd13792, %rd13761, 4294967295;
	add.s64 	%rd13793, %rd13790, %rd13792;
	add.s64 	%rd13794, %rd13793, %rd13791;
	shr.u64 	%rd13795, %rd13794, 32;
	mul.wide.u32 	%rd13796, %r4114, %r3952;
	and.b64  	%rd13797, %rd13766, 4294967295;
	add.s64 	%rd13798, %rd13795, %rd13797;
	add.s64 	%rd13799, %rd13798, %rd13796;
	shr.u64 	%rd13800, %rd13799, 32;
	mul.wide.u32 	%rd13801, %r4113, %r3952;
	and.b64  	%rd13802, %rd13770, 4294967295;
	add.s64 	%rd13803, %rd13800, %rd13802;
	add.s64 	%rd13804, %rd13803, %rd13801;
	shr.u64 	%rd13805, %rd13804, 32;
	mul.wide.u32 	%rd13806, %r4112, %r3952;
	add.s64 	%rd13807, %rd13805, %rd13771;
	add.s64 	%rd13808, %rd13807, %rd13806;
	{ .reg .b32 tmp; mov.b64 {tmp, %r3057}, %rd13808; }
	mul.lo.s32 	%r3059, %r3025, %r3056;
	mul.wide.u32 	%rd13809, %r1021, %r3059;
	and.b64  	%rd13810, %rd13521, 4294967295;
	add.s64 	%rd13811, %rd13809, %rd13810;
	shr.u64 	%rd13812, %rd13811, 32;
	mul.wide.u32 	%rd13813, %r1020, %r3059;
	and.b64  	%rd13814, %rd13546, 4294967295;
	add.s64 	%rd13815, %rd13812, %rd13814;
	add.s64 	%rd13816, %rd13815, %rd13813;
	cvt.u32.u64 	%r3060, %rd13816;
	shr.u64 	%rd13817, %rd13816, 32;
	mul.wide.u32 	%rd13818, %r1019, %r3059;
	and.b64  	%rd13819, %rd13584, 4294967295;
	add.s64 	%rd13820, %rd13817, %rd13819;
	add.s64 	%rd13821, %rd13820, %rd13818;
	shr.u64 	%rd13822, %rd13821, 32;
	mul.wide.u32 	%rd13823, %r1018, %r3059;
	and.b64  	%rd13824, %rd13622, 4294967295;
	add.s64 	%rd13825, %rd13822, %rd13824;
	add.s64 	%rd13826, %rd13825, %rd13823;
	shr.u64 	%rd13827, %rd13826, 32;
	mul.wide.u32 	%rd13828, %r1017, %r3059;
	and.b64  	%rd13829, %rd13660, 4294967295;
	add.s64 	%rd13830, %rd13827, %rd13829;
	add.s64 	%rd13831, %rd13830, %rd13828;
	shr.u64 	%rd13832, %rd13831, 32;
	mul.wide.u32 	%rd13833, %r1016, %r3059;
	and.b64  	%rd13834, %rd13698, 4294967295;
	add.s64 	%rd13835, %rd13832, %rd13834;
	add.s64 	%rd13836, %rd13835, %rd13833;
	shr.u64 	%rd13837, %rd13836, 32;
	mul.wide.u32 	%rd13838, %r1055, %r3059;
	and.b64  	%rd13839, %rd13736, 4294967295;
	add.s64 	%rd13840, %rd13837, %rd13839;
	add.s64 	%rd13841, %rd13840, %rd13838;
	shr.u64 	%rd13842, %rd13841, 32;
	mul.wide.u32 	%rd13843, %r982, %r3059;
	and.b64  	%rd13844, %rd13774, 4294967295;
	add.s64 	%rd13845, %rd13842, %rd13844;
	add.s64 	%rd13846, %rd13845, %rd13843;
	shr.u64 	%rd13847, %rd13846, 32;
	and.b64  	%rd13848, %rd13779, 4294967295;
	add.s64 	%rd13849, %rd13847, %rd13848;
	shr.u64 	%rd13850, %rd13849, 32;
	and.b64  	%rd13851, %rd13784, 4294967295;
	add.s64 	%rd13852, %rd13850, %rd13851;
	shr.u64 	%rd13853, %rd13852, 32;
	and.b64  	%rd13854, %rd13789, 4294967295;
	add.s64 	%rd13855, %rd13853, %rd13854;
	shr.u64 	%rd13856, %rd13855, 32;
	and.b64  	%rd13857, %rd13794, 4294967295;
	add.s64 	%rd13858, %rd13856, %rd13857;
	shr.u64 	%rd13859, %rd13858, 32;
	and.b64  	%rd13860, %rd13799, 4294967295;
	add.s64 	%rd13861, %rd13859, %rd13860;
	shr.u64 	%rd13862, %rd13861, 32;
	and.b64  	%rd13863, %rd13804, 4294967295;
	add.s64 	%rd13864, %rd13862, %rd13863;
	shr.u64 	%rd13865, %rd13864, 32;
	and.b64  	%rd13866, %rd13808, 4294967295;
	add.s64 	%rd13867, %rd13865, %rd13866;
	{ .reg .b32 tmp; mov.b64 {tmp, %r3061}, %rd13867; }
	add.s32 	%r3062, %r3057, %r3061;
	mul.lo.s32 	%r3063, %r3025, %r3060;
	mul.wide.u32 	%rd13868, %r1021, %r3063;
	and.b64  	%rd13869, %rd13816, 4294967295;
	add.s64 	%rd13870, %rd13868, %rd13869;
	shr.u64 	%rd13871, %rd13870, 32;
	mul.wide.u32 	%rd13872, %r1020, %r3063;
	and.b64  	%rd13873, %rd13821, 4294967295;
	add.s64 	%rd13874, %rd13871, %rd13873;
	add.s64 	%rd13875, %rd13874, %rd13872;
	cvt.u32.u64 	%r3064, %rd13875;
	shr.u64 	%rd13876, %rd13875, 32;
	mul.wide.u32 	%rd13877, %r1019, %r3063;
	and.b64  	%rd13878, %rd13826, 4294967295;
	add.s64 	%rd13879, %rd13876, %rd13878;
	add.s64 	%rd13880, %rd13879, %rd13877;
	shr.u64 	%rd13881, %rd13880, 32;
	mul.wide.u32 	%rd13882, %r1018, %r3063;
	and.b64  	%rd13883, %rd13831, 4294967295;
	add.s64 	%rd13884, %rd13881, %rd13883;
	add.s64 	%rd13885, %rd13884, %rd13882;
	shr.u64 	%rd13886, %rd13885, 32;
	mul.wide.u32 	%rd13887, %r1017, %r3063;
	and.b64  	%rd13888, %rd13836, 4294967295;
	add.s64 	%rd13889, %rd13886, %rd13888;
	add.s64 	%rd13890, %rd13889, %rd13887;
	shr.u64 	%rd13891, %rd13890, 32;
	mul.wide.u32 	%rd13892, %r1016, %r3063;
	and.b64  	%rd13893, %rd13841, 4294967295;
	add.s64 	%rd13894, %rd13891, %rd13893;
	add.s64 	%rd13895, %rd13894, %rd13892;
	shr.u64 	%rd13896, %rd13895, 32;
	mul.wide.u32 	%rd13897, %r1055, %r3063;
	and.b64  	%rd13898, %rd13846, 4294967295;
	add.s64 	%rd13899, %rd13896, %rd13898;
	add.s64 	%rd13900, %rd13899, %rd13897;
	shr.u64 	%rd13901, %rd13900, 32;
	mul.wide.u32 	%rd13902, %r982, %r3063;
	and.b64  	%rd13903, %rd13849, 4294967295;
	add.s64 	%rd13904, %rd13901, %rd13903;
	add.s64 	%rd13905, %rd13904, %rd13902;
	shr.u64 	%rd13906, %rd13905, 32;
	and.b64  	%rd13907, %rd13852, 4294967295;
	add.s64 	%rd13908, %rd13906, %rd13907;
	shr.u64 	%rd13909, %rd13908, 32;
	and.b64  	%rd13910, %rd13855, 4294967295;
	add.s64 	%rd13911, %rd13909, %rd13910;
	shr.u64 	%rd13912, %rd13911, 32;
	and.b64  	%rd13913, %rd13858, 4294967295;
	add.s64 	%rd13914, %rd13912, %rd13913;
	shr.u64 	%rd13915, %rd13914, 32;
	and.b64  	%rd13916, %rd13861, 4294967295;
	add.s64 	%rd13917, %rd13915, %rd13916;
	shr.u64 	%rd13918, %rd13917, 32;
	and.b64  	%rd13919, %rd13864, 4294967295;
	add.s64 	%rd13920, %rd13918, %rd13919;
	shr.u64 	%rd13921, %rd13920, 32;
	and.b64  	%rd13922, %rd13867, 4294967295;
	add.s64 	%rd13923, %rd13921, %rd13922;
	{ .reg .b32 tmp; mov.b64 {tmp, %r3065}, %rd13923; }
	add.s32 	%r3066, %r3062, %r3065;
	mul.lo.s32 	%r3067, %r3025, %r3064;
	mul.wide.u32 	%rd13924, %r1021, %r3067;
	and.b64  	%rd13925, %rd13875, 4294967295;
	add.s64 	%rd13926, %rd13924, %rd13925;
	shr.u64 	%rd13927, %rd13926, 32;
	mul.wide.u32 	%rd13928, %r1020, %r3067;
	and.b64  	%rd13929, %rd13880, 4294967295;
	add.s64 	%rd13930, %rd13927, %rd13929;
	add.s64 	%rd13931, %rd13930, %rd13928;
	cvt.u32.u64 	%r3068, %rd13931;
	shr.u64 	%rd13932, %rd13931, 32;
	mul.wide.u32 	%rd13933, %r1019, %r3067;
	and.b64  	%rd13934, %rd13885, 4294967295;
	add.s64 	%rd13935, %rd13932, %rd13934;
	add.s64 	%rd13936, %rd13935, %rd13933;
	shr.u64 	%rd13937, %rd13936, 32;
	mul.wide.u32 	%rd13938, %r1018, %r3067;
	and.b64  	%rd13939, %rd13890, 4294967295;
	add.s64 	%rd13940, %rd13937, %rd13939;
	add.s64 	%rd13941, %rd13940, %rd13938;
	shr.u64 	%rd13942, %rd13941, 32;
	mul.wide.u32 	%rd13943, %r1017, %r3067;
	and.b64  	%rd13944, %rd13895, 4294967295;
	add.s64 	%rd13945, %rd13942, %rd13944;
	add.s64 	%rd13946, %rd13945, %rd13943;
	shr.u64 	%rd13947, %rd13946, 32;
	mul.wide.u32 	%rd13948, %r1016, %r3067;
	and.b64  	%rd13949, %rd13900, 4294967295;
	add.s64 	%rd13950, %rd13947, %rd13949;
	add.s64 	%rd13951, %rd13950, %rd13948;
	shr.u64 	%rd13952, %rd13951, 32;
	mul.wide.u32 	%rd13953, %r1055, %r3067;
	and.b64  	%rd13954, %rd13905, 4294967295;
	add.s64 	%rd13955, %rd13952, %rd13954;
	add.s64 	%rd13956, %rd13955, %rd13953;
	shr.u64 	%rd13957, %rd13956, 32;
	mul.wide.u32 	%rd13958, %r982, %r3067;
	and.b64  	%rd13959, %rd13908, 4294967295;
	add.s64 	%rd13960, %rd13957, %rd13959;
	add.s64 	%rd13961, %rd13960, %rd13958;
	shr.u64 	%rd13962, %rd13961, 32;
	and.b64  	%rd13963, %rd13911, 4294967295;
	add.s64 	%rd13964, %rd13962, %rd13963;
	shr.u64 	%rd13965, %rd13964, 32;
	and.b64  	%rd13966, %rd13914, 4294967295;
	add.s64 	%rd13967, %rd13965, %rd13966;
	shr.u64 	%rd13968, %rd13967, 32;
	and.b64  	%rd13969, %rd13917, 4294967295;
	add.s64 	%rd13970, %rd13968, %rd13969;
	shr.u64 	%rd13971, %rd13970, 32;
	and.b64  	%rd13972, %rd13920, 4294967295;
	add.s64 	%rd13973, %rd13971, %rd13972;
	shr.u64 	%rd13974, %rd13973, 32;
	and.b64  	%rd13975, %rd13923, 4294967295;
	add.s64 	%rd13976, %rd13974, %rd13975;
	{ .reg .b32 tmp; mov.b64 {tmp, %r3069}, %rd13976; }
	add.s32 	%r3070, %r3066, %r3069;
	mul.lo.s32 	%r3071, %r3025, %r3068;
	mul.wide.u32 	%rd13977, %r1021, %r3071;
	and.b64  	%rd13978, %rd13931, 4294967295;
	add.s64 	%rd13979, %rd13977, %rd13978;
	shr.u64 	%rd13980, %rd13979, 32;
	mul.wide.u32 	%rd13981, %r1020, %r3071;
	and.b64  	%rd13982, %rd13936, 4294967295;
	add.s64 	%rd13983, %rd13980, %rd13982;
	add.s64 	%rd13984, %rd13983, %rd13981;
	cvt.u32.u64 	%r3072, %rd13984;
	shr.u64 	%rd13985, %rd13984, 32;
	mul.wide.u32 	%rd13986, %r1019, %r3071;
	and.b64  	%rd13987, %rd13941, 4294967295;
	add.s64 	%rd13988, %rd13985, %rd13987;
	add.s64 	%rd13989, %rd13988, %rd13986;
	shr.u64 	%rd13990, %rd13989, 32;
	mul.wide.u32 	%rd13991, %r1018, %r3071;
	and.b64  	%rd13992, %rd13946, 4294967295;
	add.s64 	%rd13993, %rd13990, %rd13992;
	add.s64 	%rd13994, %rd13993, %rd13991;
	shr.u64 	%rd13995, %rd13994, 32;
	mul.wide.u32 	%rd13996, %r1017, %r3071;
	and.b64  	%rd13997, %rd13951, 4294967295;
	add.s64 	%rd13998, %rd13995, %rd13997;
	add.s64 	%rd13999, %rd13998, %rd13996;
	shr.u64 	%rd14000, %rd13999, 32;
	mul.wide.u32 	%rd14001, %r1016, %r3071;
	and.b64  	%rd14002, %rd13956, 4294967295;
	add.s64 	%rd14003, %rd14000, %rd14002;
	add.s64 	%rd14004, %rd14003, %rd14001;
	shr.u64 	%rd14005, %rd14004, 32;
	mul.wide.u32 	%rd14006, %r1055, %r3071;
	and.b64  	%rd14007, %rd13961, 4294967295;
	add.s64 	%rd14008, %rd14005, %rd14007;
	add.s64 	%rd14009, %rd14008, %rd14006;
	shr.u64 	%rd14010, %rd14009, 32;
	mul.wide.u32 	%rd14011, %r982, %r3071;
	and.b64  	%rd14012, %rd13964, 4294967295;
	add.s64 	%rd14013, %rd14010, %rd14012;
	add.s64 	%rd14014, %rd14013, %rd14011;
	shr.u64 	%rd14015, %rd14014, 32;
	and.b64  	%rd14016, %rd13967, 4294967295;
	add.s64 	%rd14017, %rd14015, %rd14016;
	shr.u64 	%rd14018, %rd14017, 32;
	and.b64  	%rd14019, %rd13970, 4294967295;
	add.s64 	%rd14020, %rd14018, %rd14019;
	shr.u64 	%rd14021, %rd14020, 32;
	and.b64  	%rd14022, %rd13973, 4294967295;
	add.s64 	%rd14023, %rd14021, %rd14022;
	shr.u64 	%rd14024, %rd14023, 32;
	and.b64  	%rd14025, %rd13976, 4294967295;
	add.s64 	%rd14026, %rd14024, %rd14025;
	{ .reg .b32 tmp; mov.b64 {tmp, %r3073}, %rd14026; }
	add.s32 	%r3074, %r3070, %r3073;
	mul.lo.s32 	%r3075, %r3025, %r3072;
	mul.wide.u32 	%rd14027, %r1021, %r3075;
	and.b64  	%rd14028, %rd13984, 4294967295;
	add.s64 	%rd14029, %rd14027, %rd14028;
	shr.u64 	%rd14030, %rd14029, 32;
	mul.wide.u32 	%rd14031, %r1020, %r3075;
	and.b64  	%rd14032, %rd13989, 4294967295;
	add.s64 	%rd14033, %rd14030, %rd14032;
	add.s64 	%rd14034, %rd14033, %rd14031;
	cvt.u32.u64 	%r3076, %rd14034;
	shr.u64 	%rd14035, %rd14034, 32;
	mul.wide.u32 	%rd14036, %r1019, %r3075;
	and.b64  	%rd14037, %rd13994, 4294967295;
	add.s64 	%rd14038, %rd14035, %rd14037;
	add.s64 	%rd14039, %rd14038, %rd14036;
	shr.u64 	%rd14040, %rd14039, 32;
	mul.wide.u32 	%rd14041, %r1018, %r3075;
	and.b64  	%rd14042, %rd13999, 4294967295;
	add.s64 	%rd14043, %rd14040, %rd14042;
	add.s64 	%rd14044, %rd14043, %rd14041;
	shr.u64 	%rd14045, %rd14044, 32;
	mul.wide.u32 	%rd14046, %r1017, %r3075;
	and.b64  	%rd14047, %rd14004, 4294967295;
	add.s64 	%rd14048, %rd14045, %rd14047;
	add.s64 	%rd14049, %rd14048, %rd14046;
	shr.u64 	%rd14050, %rd14049, 32;
	mul.wide.u32 	%rd14051, %r1016, %r3075;
	and.b64  	%rd14052, %rd14009, 4294967295;
	add.s64 	%rd14053, %rd14050, %rd14052;
	add.s64 	%rd14054, %rd14053, %rd14051;
	shr.u64 	%rd14055, %rd14054, 32;
	mul.wide.u32 	%rd14056, %r1055, %r3075;
	and.b64  	%rd14057, %rd14014, 4294967295;
	add.s64 	%rd14058, %rd14055, %rd14057;
	add.s64 	%rd14059, %rd14058, %rd14056;
	shr.u64 	%rd14060, %rd14059, 32;
	mul.wide.u32 	%rd14061, %r982, %r3075;
	and.b64  	%rd14062, %rd14017, 4294967295;
	add.s64 	%rd14063, %rd14060, %rd14062;
	add.s64 	%rd14064, %rd14063, %rd14061;
	shr.u64 	%rd14065, %rd14064, 32;
	and.b64  	%rd14066, %rd14020, 4294967295;
	add.s64 	%rd14067, %rd14065, %rd14066;
	shr.u64 	%rd14068, %rd14067, 32;
	and.b64  	%rd14069, %rd14023, 4294967295;
	add.s64 	%rd14070, %rd14068, %rd14069;
	shr.u64 	%rd14071, %rd14070, 32;
	and.b64  	%rd14072, %rd14026, 4294967295;
	add.s64 	%rd14073, %rd14071, %rd14072;
	{ .reg .b32 tmp; mov.b64 {tmp, %r3077}, %rd14073; }
	add.s32 	%r3078, %r3074, %r3077;
	mul.lo.s32 	%r3079, %r3025, %r3076;
	mul.wide.u32 	%rd14074, %r1021, %r3079;
	and.b64  	%rd14075, %rd14034, 4294967295;
	add.s64 	%rd14076, %rd14074, %rd14075;
	shr.u64 	%rd14077, %rd14076, 32;
	mul.wide.u32 	%rd14078, %r1020, %r3079;
	and.b64  	%rd14079, %rd14039, 4294967295;
	add.s64 	%rd14080, %rd14077, %rd14079;
	add.s64 	%rd14081, %rd14080, %rd14078;
	cvt.u32.u64 	%r3080, %rd14081;
	shr.u64 	%rd14082, %rd14081, 32;
	mul.wide.u32 	%rd14083, %r1019, %r3079;
	and.b64  	%rd14084, %rd14044, 4294967295;
	add.s64 	%rd14085, %rd14082, %rd14084;
	add.s64 	%rd14086, %rd14085, %rd14083;
	shr.u64 	%rd14087, %rd14086, 32;
	mul.wide.u32 	%rd14088, %r1018, %r3079;
	and.b64  	%rd14089, %rd14049, 4294967295;
	add.s64 	%rd14090, %rd14087, %rd14089;
	add.s64 	%rd14091, %rd14090, %rd14088;
	shr.u64 	%rd14092, %rd14091, 32;
	mul.wide.u32 	%rd14093, %r1017, %r3079;
	and.b64  	%rd14094, %rd14054, 4294967295;
	add.s64 	%rd14095, %rd14092, %rd14094;
	add.s64 	%rd14096, %rd14095, %rd14093;
	shr.u64 	%rd14097, %rd14096, 32;
	mul.wide.u32 	%rd14098, %r1016, %r3079;
	and.b64  	%rd14099, %rd14059, 4294967295;
	add.s64 	%rd14100, %rd14097, %rd14099;
	add.s64 	%rd14101, %rd14100, %rd14098;
	shr.u64 	%rd14102, %rd14101, 32;
	mul.wide.u32 	%rd14103, %r1055, %r3079;
	and.b64  	%rd14104, %rd14064, 4294967295;
	add.s64 	%rd14105, %rd14102, %rd14104;
	add.s64 	%rd14106, %rd14105, %rd14103;
	shr.u64 	%rd14107, %rd14106, 32;
	mul.wide.u32 	%rd14108, %r982, %r3079;
	and.b64  	%rd14109, %rd14067, 4294967295;
	add.s64 	%rd14110, %rd14107, %rd14109;
	add.s64 	%rd14111, %rd14110, %rd14108;
	shr.u64 	%rd14112, %rd14111, 32;
	and.b64  	%rd14113, %rd14070, 4294967295;
	add.s64 	%rd14114, %rd14112, %rd14113;
	shr.u64 	%rd14115, %rd14114, 32;
	and.b64  	%rd14116, %rd14073, 4294967295;
	add.s64 	%rd14117, %rd14115, %rd14116;
	{ .reg .b32 tmp; mov.b64 {tmp, %r3081}, %rd14117; }
	add.s32 	%r3082, %r3078, %r3081;
	mul.lo.s32 	%r3083, %r3025, %r3080;
	mul.wide.u32 	%rd14118, %r1021, %r3083;
	and.b64  	%rd14119, %rd14081, 4294967295;
	add.s64 	%rd14120, %rd14118, %rd14119;
	shr.u64 	%rd14121, %rd14120, 32;
	mul.wide.u32 	%rd14122, %r1020, %r3083;
	and.b64  	%rd14123, %rd14086, 4294967295;
	add.s64 	%rd14124, %rd14121, %rd14123;
	add.s64 	%rd14125, %rd14124, %rd14122;
	cvt.u32.u64 	%r3084, %rd14125;
	shr.u64 	%rd14126, %rd14125, 32;
	mul.wide.u32 	%rd14127, %r1019, %r3083;
	and.b64  	%rd14128, %rd14091, 4294967295;
	add.s64 	%rd14129, %rd14126, %rd14128;
	add.s64 	%rd14130, %rd14129, %rd14127;
	shr.u64 	%rd14131, %rd14130, 32;
	mul.wide.u32 	%rd14132, %r1018, %r3083;
	and.b64  	%rd14133, %rd14096, 4294967295;
	add.s64 	%rd14134, %rd14131, %rd14133;
	add.s64 	%rd14135, %rd14134, %rd14132;
	shr.u64 	%rd14136, %rd14135, 32;
	mul.wide.u32 	%rd14137, %r1017, %r3083;
	and.b64  	%rd14138, %rd14101, 4294967295;
	add.s64 	%rd14139, %rd14136, %rd14138;
	add.s64 	%rd14140, %rd14139, %rd14137;
	shr.u64 	%rd14141, %rd14140, 32;
	mul.wide.u32 	%rd14142, %r1016, %r3083;
	and.b64  	%rd14143, %rd14106, 4294967295;
	add.s64 	%rd14144, %rd14141, %rd14143;
	add.s64 	%rd14145, %rd14144, %rd14142;
	shr.u64 	%rd14146, %rd14145, 32;
	mul.wide.u32 	%rd14147, %r1055, %r3083;
	and.b64  	%rd14148, %rd14111, 4294967295;
	add.s64 	%rd14149, %rd14146, %rd14148;
	add.s64 	%rd14150, %rd14149, %rd14147;
	shr.u64 	%rd14151, %rd14150, 32;
	mul.wide.u32 	%rd14152, %r982, %r3083;
	and.b64  	%rd14153, %rd14114, 4294967295;
	add.s64 	%rd14154, %rd14151, %rd14153;
	add.s64 	%rd14155, %rd14154, %rd14152;
	shr.u64 	%rd14156, %rd14155, 32;
	and.b64  	%rd14157, %rd14117, 4294967295;
	add.s64 	%rd14158, %rd14156, %rd14157;
	{ .reg .b32 tmp; mov.b64 {tmp, %r3085}, %rd14158; }
	add.s32 	%r3086, %r3082, %r3085;
	mul.lo.s32 	%r3087, %r3025, %r3084;
	mul.wide.u32 	%rd14159, %r1021, %r3087;
	and.b64  	%rd14160, %rd14125, 4294967295;
	add.s64 	%rd14161, %rd14159, %rd14160;
	shr.u64 	%rd14162, %rd14161, 32;
	mul.wide.u32 	%rd14163, %r1020, %r3087;
	and.b64  	%rd14164, %rd14130, 4294967295;
	add.s64 	%rd14165, %rd14162, %rd14164;
	add.s64 	%rd14166, %rd14165, %rd14163;
	cvt.u32.u64 	%r4159, %rd14166;
	shr.u64 	%rd14167, %rd14166, 32;
	mul.wide.u32 	%rd14168, %r1019, %r3087;
	and.b64  	%rd14169, %rd14135, 4294967295;
	add.s64 	%rd14170, %rd14167, %rd14169;
	add.s64 	%rd14171, %rd14170, %rd14168;
	cvt.u32.u64 	%r4158, %rd14171;
	shr.u64 	%rd14172, %rd14171, 32;
	mul.wide.u32 	%rd14173, %r1018, %r3087;
	and.b64  	%rd14174, %rd14140, 4294967295;
	add.s64 	%rd14175, %rd14172, %rd14174;
	add.s64 	%rd14176, %rd14175, %rd14173;
	cvt.u32.u64 	%r4157, %rd14176;
	shr.u64 	%rd14177, %rd14176, 32;
	mul.wide.u32 	%rd14178, %r1017, %r3087;
	and.b64  	%rd14179, %rd14145, 4294967295;
	add.s64 	%rd14180, %rd14177, %rd14179;
	add.s64 	%rd14181, %rd14180, %rd14178;
	cvt.u32.u64 	%r4156, %rd14181;
	shr.u64 	%rd14182, %rd14181, 32;
	mul.wide.u32 	%rd14183, %r1016, %r3087;
	and.b64  	%rd14184, %rd14150, 4294967295;
	add.s64 	%rd14185, %rd14182, %rd14184;
	add.s64 	%rd14186, %rd14185, %rd14183;
	cvt.u32.u64 	%r4155, %rd14186;
	shr.u64 	%rd14187, %rd14186, 32;
	mul.wide.u32 	%rd14188, %r1055, %r3087;
	and.b64  	%rd14189, %rd14155, 4294967295;
	add.s64 	%rd14190, %rd14187, %rd14189;
	add.s64 	%rd14191, %rd14190, %rd14188;
	cvt.u32.u64 	%r4154, %rd14191;
	shr.u64 	%rd14192, %rd14191, 32;
	mul.wide.u32 	%rd14193, %r982, %r3087;
	and.b64  	%rd14194, %rd14158, 4294967295;
	add.s64 	%rd14195, %rd14192, %rd14194;
	add.s64 	%rd14196, %rd14195, %rd14193;
	cvt.u32.u64 	%r4153, %rd14196;
	{ .reg .b32 tmp; mov.b64 {tmp, %r3088}, %rd14196; }
	add.s32 	%r4152, %r3086, %r3088;
	setp.gt.u32 	%p577, %r4152, %r982;
	@%p577 bra 	$L__BB0_513;
	setp.lt.u32 	%p578, %r4152, %r982;
	@%p578 bra 	$L__BB0_514;
	setp.lt.u32 	%p579, %r1055, %r4153;
	@%p579 bra 	$L__BB0_513;
	setp.gt.u32 	%p580, %r1055, %r4153;
	@%p580 bra 	$L__BB0_514;
	setp.lt.u32 	%p581, %r1016, %r4154;
	@%p581 bra 	$L__BB0_513;
	setp.gt.u32 	%p582, %r1016, %r4154;
	@%p582 bra 	$L__BB0_514;
	setp.lt.u32 	%p583, %r1017, %r4155;
	@%p583 bra 	$L__BB0_513;
	setp.gt.u32 	%p584, %r1017, %r4155;
	@%p584 bra 	$L__BB0_514;
	setp.lt.u32 	%p585, %r1018, %r4156;
	@%p585 bra 	$L__BB0_513;
	setp.gt.u32 	%p586, %r1018, %r4156;
	@%p586 bra 	$L__BB0_514;
	setp.lt.u32 	%p587, %r1019, %r4157;
	@%p587 bra 	$L__BB0_513;
	setp.gt.u32 	%p588, %r1019, %r4157;
	@%p588 bra 	$L__BB0_514;
	setp.lt.u32 	%p589, %r1020, %r4158;
	@%p589 bra 	$L__BB0_513;
	setp.gt.u32 	%p590, %r1020, %r4158;
	setp.gt.u32 	%p591, %r1021, %r4159;
	or.pred  	%p592, %p590, %p591;
	@%p592 bra 	$L__BB0_514;
$L__BB0_513:
	sub.s32 	%r4159, %r4159, %r1021;
	sub.s32 	%r4158, %r4158, %r1020;
	sub.s32 	%r4157, %r4157, %r1019;
	sub.s32 	%r4156, %r4156, %r1018;
	sub.s32 	%r4155, %r4155, %r1017;
	sub.s32 	%r4154, %r4154, %r1016;
	sub.s32 	%r4153, %r4153, %r1055;
	sub.s32 	%r4152, %r4152, %r982;
$L__BB0_514:
	shl.b32 	%r4167, %r4159, 1;
	shr.u32 	%r3089, %r4159, 31;
	cvt.u64.u32 	%rd14197, %r3089;
	mul.wide.u32 	%rd14198, %r4158, 2;
	cvt.u32.u64 	%r3090, %rd14198;
	cvt.u32.u64 	%r3091, %rd14197;
	or.b32  	%r4166, %r3090, %r3091;
	shr.u64 	%rd14199, %rd14198, 32;
	mul.wide.u32 	%rd14200, %r4157, 2;
	cvt.u32.u64 	%r3092, %rd14200;
	cvt.u32.u64 	%r3093, %rd14199;
	or.b32  	%r4165, %r3093, %r3092;
	shr.u64 	%rd14201, %rd14200, 32;
	mul.wide.u32 	%rd14202, %r4156, 2;
	cvt.u32.u64 	%r3094, %rd14202;
	cvt.u32.u64 	%r3095, %rd14201;
	or.b32  	%r4164, %r3095, %r3094;
	shr.u64 	%rd14203, %rd14202, 32;
	mul.wide.u32 	%rd14204, %r4155, 2;
	add.s64 	%rd14205, %rd14203, %rd14204;
	cvt.u32.u64 	%r4163, %rd14205;
	shr.u64 	%rd14206, %rd14205, 32;
	mul.wide.u32 	%rd14207, %r4154, 2;
	add.s64 	%rd14208, %rd14206, %rd14207;
	cvt.u32.u64 	%r4162, %rd14208;
	shr.u64 	%rd14209, %rd14208, 32;
	mul.wide.u32 	%rd14210, %r4153, 2;
	add.s64 	%rd14211, %rd14209, %rd14210;
	cvt.u32.u64 	%r4161, %rd14211;
	shr.u64 	%rd14212, %rd14211, 32;
	mul.wide.u32 	%rd14213, %r4152, 2;
	add.s64 	%rd14214, %rd14212, %rd14213;
	cvt.u32.u64 	%r4160, %rd14214;
	setp.gt.u64 	%p593, %rd14214, 4294967295;
	setp.lt.u32 	%p594, %r982, %r4160;
	or.pred  	%p595, %p593, %p594;
	@%p595 bra 	$L__BB0_528;
	setp.gt.u32 	%p596, %r982, %r4160;
	@%p596 bra 	$L__BB0_529;
	setp.lt.u32 	%p597, %r1055, %r4161;
	@%p597 bra 	$L__BB0_528;
	setp.gt.u32 	%p598, %r1055, %r4161;
	@%p598 bra 	$L__BB0_529;
	setp.lt.u32 	%p599, %r1016, %r4162;
	@%p599 bra 	$L__BB0_528;
	setp.gt.u32 	%p600, %r1016, %r4162;
	@%p600 bra 	$L__BB0_529;
	setp.lt.u32 	%p601, %r1017, %r4163;
	@%p601 bra 	$L__BB0_528;
	setp.gt.u32 	%p602, %r1017, %r4163;
	@%p602 bra 	$L__BB0_529;
	setp.lt.u32 	%p603, %r1018, %r4164;
	@%p603 bra 	$L__BB0_528;
	setp.gt.u32 	%p604, %r1018, %r4164;
	@%p604 bra 	$L__BB0_529;
	setp.lt.u32 	%p605, %r1019, %r4165;
	@%p605 bra 	$L__BB0_528;
	setp.gt.u32 	%p606, %r1019, %r4165;
	@%p606 bra 	$L__BB0_529;
	setp.lt.u32 	%p607, %r1020, %r4166;
	@%p607 bra 	$L__BB0_528;
	setp.gt.u32 	%p608, %r1020, %r4166;
	setp.lt.u32 	%p609, %r4167, %r1021;
	or.pred  	%p610, %p608, %p609;
	@%p610 bra 	$L__BB0_529;
$L__BB0_528:
	sub.s32 	%r4167, %r4167, %r1021;
	sub.s32 	%r4166, %r4166, %r1020;
	sub.s32 	%r4165, %r4165, %r1019;
	sub.s32 	%r4164, %r4164, %r1018;
	sub.s32 	%r4163, %r4163, %r1017;
	sub.s32 	%r4162, %r4162, %r1016;
	sub.s32 	%r4161, %r4161, %r1055;
	sub.s32 	%r4160, %r4160, %r982;
$L__BB0_529:
	ld.const.u32 	%r1113, [P_CONST+16];
	ld.const.u32 	%r1114, [P_CONST+12];
	ld.const.u32 	%r1115, [P_CONST+8];
	ld.const.u32 	%r1116, [P_CONST+4];
	ld.const.u32 	%r1117, [P_CONST];
	sub.s32 	%r4200, %r4151, %r4167;
	sub.s32 	%r4199, %r4150, %r4166;
	sub.s32 	%r4198, %r4149, %r4165;
	sub.s32 	%r4197, %r4148, %r4164;
	sub.s32 	%r4196, %r4147, %r4163;
	sub.s32 	%r4195, %r4146, %r4162;
	sub.s32 	%r4194, %r4145, %r4161;
	sub.s32 	%r4193, %r4144, %r4160;
	mul.wide.u32 	%rd14216, %r76, %r109;
	cvt.u32.u64 	%r3096, %rd14216;
	shr.u64 	%rd14217, %rd14216, 32;
	mul.wide.u32 	%rd14218, %r75, %r109;
	add.s64 	%rd14219, %rd14217, %rd14218;
	shr.u64 	%rd14220, %rd14219, 32;
	mul.wide.u32 	%rd14221, %r74, %r109;
	add.s64 	%rd14222, %rd14220, %rd14221;
	shr.u64 	%rd14223, %rd14222, 32;
	mul.wide.u32 	%rd14224, %r73, %r109;
	add.s64 	%rd14225, %rd14223, %rd14224;
	shr.u64 	%rd14226, %rd14225, 32;
	mul.wide.u32 	%rd14227, %r72, %r109;
	add.s64 	%rd14228, %rd14226, %rd14227;
	shr.u64 	%rd14229, %rd14228, 32;
	mul.wide.u32 	%rd14230, %r71, %r109;
	add.s64 	%rd14231, %rd14229, %rd14230;
	shr.u64 	%rd14232, %rd14231, 32;
	mul.wide.u32 	%rd14233, %r70, %r109;
	add.s64 	%rd14234, %rd14232, %rd14233;
	shr.u64 	%rd14235, %rd14234, 32;
	mul.wide.u32 	%rd14236, %r69, %r109;
	add.s64 	%rd14237, %rd14235, %rd14236;
	shr.u64 	%rd14238, %rd14237, 32;
	mul.wide.u32 	%rd14239, %r76, %r108;
	and.b64  	%rd14240, %rd14219, 4294967295;
	add.s64 	%rd14241, %rd14239, %rd14240;
	shr.u64 	%rd14242, %rd14241, 32;
	mul.wide.u32 	%rd14243, %r75, %r108;
	and.b64  	%rd14244, %rd14222, 4294967295;
	add.s64 	%rd14245, %rd14242, %rd14244;
	add.s64 	%rd14246, %rd14245, %rd14243;
	shr.u64 	%rd14247, %rd14246, 32;
	mul.wide.u32 	%rd14248, %r74, %r108;
	and.b64  	%rd14249, %rd14225, 4294967295;
	add.s64 	%rd14250, %rd14247, %rd14249;
	add.s64 	%rd14251, %rd14250, %rd14248;
	shr.u64 	%rd14252, %rd14251, 32;
	mul.wide.u32 	%rd14253, %r73, %r108;
	and.b64  	%rd14254, %rd14228, 4294967295;
	add.s64 	%rd14255, %rd14252, %rd14254;
	add.s64 	%rd14256, %rd14255, %rd14253;
	shr.u64 	%rd14257, %rd14256, 32;
	mul.wide.u32 	%rd14258, %r72, %r108;
	and.b64  	%rd14259, %rd14231, 4294967295;
	add.s64 	%rd14260, %rd14257, %rd14259;
	add.s64 	%rd14261, %rd14260, %rd14258;
	shr.u64 	%rd14262, %rd14261, 32;
	mul.wide.u32 	%rd14263, %r71, %r108;
	and.b64  	%rd14264, %rd14234, 4294967295;
	add.s64 	%rd14265, %rd14262, %rd14264;
	add.s64 	%rd14266, %rd14265, %rd14263;
	shr.u64 	%rd14267, %rd14266, 32;
	mul.wide.u32 	%rd14268, %r70, %r108;
	and.b64  	%rd14269, %rd14237, 4294967295;
	add.s64 	%rd14270, %rd14267, %rd14269;
	add.s64 	%rd14271, %rd14270, %rd14268;
	shr.u64 	%rd14272, %rd14271, 32;
	mul.wide.u32 	%rd14273, %r69, %r108;
	add.s64 	%rd14274, %rd14272, %rd14238;
	add.s64 	%rd14275, %rd14274, %rd14273;
	shr.u64 	%rd14276, %rd14275, 32;
	mul.wide.u32 	%rd14277, %r76, %r107;
	and.b64  	%rd14278, %rd14246, 4294967295;
	add.s64 	%rd14279, %rd14277, %rd14278;
	shr.u64 	%rd14280, %rd14279, 32;
	mul.wide.u32 	%rd14281, %r75, %r107;
	and.b64  	%rd14282, %rd14251, 4294967295;
	add.s64 	%rd14283, %rd14280, %rd14282;
	add.s64 	%rd14284, %rd14283, %rd14281;
	shr.u64 	%rd14285, %rd14284, 32;
	mul.wide.u32 	%rd14286, %r74, %r107;
	and.b64  	%rd14287, %rd14256, 4294967295;
	add.s64 	%rd14288, %rd14285, %rd14287;
	add.s64 	%rd14289, %rd14288, %rd14286;
	shr.u64 	%rd14290, %rd14289, 32;
	mul.wide.u32 	%rd14291, %r73, %r107;
	and.b64  	%rd14292, %rd14261, 4294967295;
	add.s64 	%rd14293, %rd14290, %rd14292;
	add.s64 	%rd14294, %rd14293, %rd14291;
	shr.u64 	%rd14295, %rd14294, 32;
	mul.wide.u32 	%rd14296, %r72, %r107;
	and.b64  	%rd14297, %rd14266, 4294967295;
	add.s64 	%rd14298, %rd14295, %rd14297;
	add.s64 	%rd14299, %rd14298, %rd14296;
	shr.u64 	%rd14300, %rd14299, 32;
	mul.wide.u32 	%rd14301, %r71, %r107;
	and.b64  	%rd14302, %rd14271, 4294967295;
	add.s64 	%rd14303, %rd14300, %rd14302;
	add.s64 	%rd14304, %rd14303, %rd14301;
	shr.u64 	%rd14305, %rd14304, 32;
	mul.wide.u32 	%rd14306, %r70, %r107;
	and.b64  	%rd14307, %rd14275, 4294967295;
	add.s64 	%rd14308, %rd14305, %rd14307;
	add.s64 	%rd14309, %rd14308, %rd14306;
	shr.u64 	%rd14310, %rd14309, 32;
	mul.wide.u32 	%rd14311, %r69, %r107;
	add.s64 	%rd14312, %rd14310, %rd14276;
	add.s64 	%rd14313, %rd14312, %rd14311;
	shr.u64 	%rd14314, %rd14313, 32;
	mul.wide.u32 	%rd14315, %r76, %r106;
	and.b64  	%rd14316, %rd14284, 4294967295;
	add.s64 	%rd14317, %rd14315, %rd14316;
	shr.u64 	%rd14318, %rd14317, 32;
	mul.wide.u32 	%rd14319, %r75, %r106;
	and.b64  	%rd14320, %rd14289, 4294967295;
	add.s64 	%rd14321, %rd14318, %rd14320;
	add.s64 	%rd14322, %rd14321, %rd14319;
	shr.u64 	%rd14323, %rd14322, 32;
	mul.wide.u32 	%rd14324, %r74, %r106;
	and.b64  	%rd14325, %rd14294, 4294967295;
	add.s64 	%rd14326, %rd14323, %rd14325;
	add.s64 	%rd14327, %rd14326, %rd14324;
	shr.u64 	%rd14328, %rd14327, 32;
	mul.wide.u32 	%rd14329, %r73, %r106;
	and.b64  	%rd14330, %rd14299, 4294967295;
	add.s64 	%rd14331, %rd14328, %rd14330;
	add.s64 	%rd14332, %rd14331, %rd14329;
	shr.u64 	%rd14333, %rd14332, 32;
	mul.wide.u32 	%rd14334, %r72, %r106;
	and.b64  	%rd14335, %rd14304, 4294967295;
	add.s64 	%rd14336, %rd14333, %rd14335;
	add.s64 	%rd14337, %rd14336, %rd14334;
	shr.u64 	%rd14338, %rd14337, 32;
	mul.wide.u32 	%rd14339, %r71, %r106;
	and.b64  	%rd14340, %rd14309, 4294967295;
	add.s64 	%rd14341, %rd14338, %rd14340;
	add.s64 	%rd14342, %rd14341, %rd14339;
	shr.u64 	%rd14343, %rd14342, 32;
	mul.wide.u32 	%rd14344, %r70, %r106;
	and.b64  	%rd14345, %rd14313, 4294967295;
	add.s64 	%rd14346, %rd14343, %rd14345;
	add.s64 	%rd14347, %rd14346, %rd14344;
	shr.u64 	%rd14348, %rd14347, 32;
	mul.wide.u32 	%rd14349, %r69, %r106;
	add.s64 	%rd14350, %rd14348, %rd14314;
	add.s64 	%rd14351, %rd14350, %rd14349;
	shr.u64 	%rd14352, %rd14351, 32;
	mul.wide.u32 	%rd14353, %r76, %r105;
	and.b64  	%rd14354, %rd14322, 4294967295;
	add.s64 	%rd14355, %rd14353, %rd14354;
	shr.u64 	%rd14356, %rd14355, 32;
	mul.wide.u32 	%rd14357, %r75, %r105;
	and.b64  	%rd14358, %rd14327, 4294967295;
	add.s64 	%rd14359, %rd14356, %rd14358;
	add.s64 	%rd14360, %rd14359, %rd14357;
	shr.u64 	%rd14361, %rd14360, 32;
	mul.wide.u32 	%rd14362, %r74, %r105;
	and.b64  	%rd14363, %rd14332, 4294967295;
	add.s64 	%rd14364, %rd14361, %rd14363;
	add.s64 	%rd14365, %rd14364, %rd14362;
	shr.u64 	%rd14366, %rd14365, 32;
	mul.wide.u32 	%rd14367, %r73, %r105;
	and.b64  	%rd14368, %rd14337, 4294967295;
	add.s64 	%rd14369, %rd14366, %rd14368;
	add.s64 	%rd14370, %rd14369, %rd14367;
	shr.u64 	%rd14371, %rd14370, 32;
	mul.wide.u32 	%rd14372, %r72, %r105;
	and.b64  	%rd14373, %rd14342, 4294967295;
	add.s64 	%rd14374, %rd14371, %rd14373;
	add.s64 	%rd14375, %rd14374, %rd14372;
	shr.u64 	%rd14376, %rd14375, 32;
	mul.wide.u32 	%rd14377, %r71, %r105;
	and.b64  	%rd14378, %rd14347, 4294967295;
	add.s64 	%rd14379, %rd14376, %rd14378;
	add.s64 	%rd14380, %rd14379, %rd14377;
	shr.u64 	%rd14381, %rd14380, 32;
	mul.wide.u32 	%rd14382, %r70, %r105;
	and.b64  	%rd14383, %rd14351, 4294967295;
	add.s64 	%rd14384, %rd14381, %rd14383;
	add.s64 	%rd14385, %rd14384, %rd14382;
	shr.u64 	%rd14386, %rd14385, 32;
	mul.wide.u32 	%rd14387, %r69, %r105;
	add.s64 	%rd14388, %rd14386, %rd14352;
	add.s64 	%rd14389, %rd14388, %rd14387;
	shr.u64 	%rd14390, %rd14389, 32;
	mul.wide.u32 	%rd14391, %r76, %r104;
	and.b64  	%rd14392, %rd14360, 4294967295;
	add.s64 	%rd14393, %rd14391, %rd14392;
	shr.u64 	%rd14394, %rd14393, 32;
	mul.wide.u32 	%rd14395, %r75, %r104;
	and.b64  	%rd14396, %rd14365, 4294967295;
	add.s64 	%rd14397, %rd14394, %rd14396;
	add.s64 	%rd14398, %rd14397, %rd14395;
	shr.u64 	%rd14399, %rd14398, 32;
	mul.wide.u32 	%rd14400, %r74, %r104;
	and.b64  	%rd14401, %rd14370, 4294967295;
	add.s64 	%rd14402, %rd14399, %rd14401;
	add.s64 	%rd14403, %rd14402, %rd14400;
	shr.u64 	%rd14404, %rd14403, 32;
	mul.wide.u32 	%rd14405, %r73, %r104;
	and.b64  	%rd14406, %rd14375, 4294967295;
	add.s64 	%rd14407, %rd14404, %rd14406;
	add.s64 	%rd14408, %rd14407, %rd14405;
	shr.u64 	%rd14409, %rd14408, 32;
	mul.wide.u32 	%rd14410, %r72, %r104;
	and.b64  	%rd14411, %rd14380, 4294967295;
	add.s64 	%rd14412, %rd14409, %rd14411;
	add.s64 	%rd14413, %rd14412, %rd14410;
	shr.u64 	%rd14414, %rd14413, 32;
	mul.wide.u32 	%rd14415, %r71, %r104;
	and.b64  	%rd14416, %rd14385, 4294967295;
	add.s64 	%rd14417, %rd14414, %rd14416;
	add.s64 	%rd14418, %rd14417, %rd14415;
	shr.u64 	%rd14419, %rd14418, 32;
	mul.wide.u32 	%rd14420, %r70, %r104;
	and.b64  	%rd14421, %rd14389, 4294967295;
	add.s64 	%rd14422, %rd14419, %rd14421;
	add.s64 	%rd14423, %rd14422, %rd14420;
	shr.u64 	%rd14424, %rd14423, 32;
	mul.wide.u32 	%rd14425, %r69, %r104;
	add.s64 	%rd14426, %rd14424, %rd14390;
	add.s64 	%rd14427, %rd14426, %rd14425;
	shr.u64 	%rd14428, %rd14427, 32;
	mul.wide.u32 	%rd14429, %r76, %r103;
	and.b64  	%rd14430, %rd14398, 4294967295;
	add.s64 	%rd14431, %rd14429, %rd14430;
	shr.u64 	%rd14432, %rd14431, 32;
	mul.wide.u32 	%rd14433, %r75, %r103;
	and.b64  	%rd14434, %rd14403, 4294967295;
	add.s64 	%rd14435, %rd14432, %rd14434;
	add.s64 	%rd14436, %rd14435, %rd14433;
	shr.u64 	%rd14437, %rd14436, 32;
	mul.wide.u32 	%rd14438, %r74, %r103;
	and.b64  	%rd14439, %rd14408, 4294967295;
	add.s64 	%rd14440, %rd14437, %rd14439;
	add.s64 	%rd14441, %rd14440, %rd14438;
	shr.u64 	%rd14442, %rd14441, 32;
	mul.wide.u32 	%rd14443, %r73, %r103;
	and.b64  	%rd14444, %rd14413, 4294967295;
	add.s64 	%rd14445, %rd14442, %rd14444;
	add.s64 	%rd14446, %rd14445, %rd14443;
	shr.u64 	%rd14447, %rd14446, 32;
	mul.wide.u32 	%rd14448, %r72, %r103;
	and.b64  	%rd14449, %rd14418, 4294967295;
	add.s64 	%rd14450, %rd14447, %rd14449;
	add.s64 	%rd14451, %rd14450, %rd14448;
	shr.u64 	%rd14452, %rd14451, 32;
	mul.wide.u32 	%rd14453, %r71, %r103;
	and.b64  	%rd14454, %rd14423, 4294967295;
	add.s64 	%rd14455, %rd14452, %rd14454;
	add.s64 	%rd14456, %rd14455, %rd14453;
	shr.u64 	%rd14457, %rd14456, 32;
	mul.wide.u32 	%rd14458, %r70, %r103;
	and.b64  	%rd14459, %rd14427, 4294967295;
	add.s64 	%rd14460, %rd14457, %rd14459;
	add.s64 	%rd14461, %rd14460, %rd14458;
	shr.u64 	%rd14462, %rd14461, 32;
	mul.wide.u32 	%rd14463, %r69, %r103;
	add.s64 	%rd14464, %rd14462, %rd14428;
	add.s64 	%rd14465, %rd14464, %rd14463;
	shr.u64 	%rd14466, %rd14465, 32;
	mul.wide.u32 	%rd14467, %r76, %r102;
	and.b64  	%rd14468, %rd14436, 4294967295;
	add.s64 	%rd14469, %rd14467, %rd14468;
	shr.u64 	%rd14470, %rd14469, 32;
	mul.wide.u32 	%rd14471, %r75, %r102;
	and.b64  	%rd14472, %rd14441, 4294967295;
	add.s64 	%rd14473, %rd14470, %rd14472;
	add.s64 	%rd14474, %rd14473, %rd14471;
	shr.u64 	%rd14475, %rd14474, 32;
	mul.wide.u32 	%rd14476, %r74, %r102;
	and.b64  	%rd14477, %rd14446, 4294967295;
	add.s64 	%rd14478, %rd14475, %rd14477;
	add.s64 	%rd14479, %rd14478, %rd14476;
	shr.u64 	%rd14480, %rd14479, 32;
	mul.wide.u32 	%rd14481, %r73, %r102;
	and.b64  	%rd14482, %rd14451, 4294967295;
	add.s64 	%rd14483, %rd14480, %rd14482;
	add.s64 	%rd14484, %rd14483, %rd14481;
	shr.u64 	%rd14485, %rd14484, 32;
	mul.wide.u32 	%rd14486, %r72, %r102;
	and.b64  	%rd14487, %rd14456, 4294967295;
	add.s64 	%rd14488, %rd14485, %rd14487;
	add.s64 	%rd14489, %rd14488, %rd14486;
	shr.u64 	%rd14490, %rd14489, 32;
	mul.wide.u32 	%rd14491, %r71, %r102;
	and.b64  	%rd14492, %rd14461, 4294967295;
	add.s64 	%rd14493, %rd14490, %rd14492;
	add.s64 	%rd14494, %rd14493, %rd14491;
	shr.u64 	%rd14495, %rd14494, 32;
	mul.wide.u32 	%rd14496, %r70, %r102;
	and.b64  	%rd14497, %rd14465, 4294967295;
	add.s64 	%rd14498, %rd14495, %rd14497;
	add.s64 	%rd14499, %rd14498, %rd14496;
	shr.u64 	%rd14500, %rd14499, 32;
	mul.wide.u32 	%rd14501, %r69, %r102;
	add.s64 	%rd14502, %rd14500, %rd14466;
	add.s64 	%rd14503, %rd14502, %rd14501;
	{ .reg .b32 tmp; mov.b64 {tmp, %r3097}, %rd14503; }
	ld.const.u32 	%r3098, [MU_P];
	mul.lo.s32 	%r3099, %r3098, %r3096;
	mul.wide.u32 	%rd14504, %r1117, %r3099;
	and.b64  	%rd14505, %rd14216, 4294967295;
	add.s64 	%rd14506, %rd14504, %rd14505;
	shr.u64 	%rd14507, %rd14506, 32;
	mul.wide.u32 	%rd14508, %r1116, %r3099;
	and.b64  	%rd14509, %rd14241, 4294967295;
	add.s64 	%rd14510, %rd14507, %rd14509;
	add.s64 	%rd14511, %rd14510, %rd14508;
	cvt.u32.u64 	%r3100, %rd14511;
	shr.u64 	%rd14512, %rd14511, 32;
	mul.wide.u32 	%rd14513, %r1115, %r3099;
	and.b64  	%rd14514, %rd14279, 4294967295;
	add.s64 	%rd14515, %rd14512, %rd14514;
	add.s64 	%rd14516, %rd14515, %rd14513;
	shr.u64 	%rd14517, %rd14516, 32;
	mul.wide.u32 	%rd14518, %r1114, %r3099;
	and.b64  	%rd14519, %rd14317, 4294967295;
	add.s64 	%rd14520, %rd14517, %rd14519;
	add.s64 	%rd14521, %rd14520, %rd14518;
	shr.u64 	%rd14522, %rd14521, 32;
	mul.wide.u32 	%rd14523, %r1113, %r3099;
	and.b64  	%rd14524, %rd14355, 4294967295;
	add.s64 	%rd14525, %rd14522, %rd14524;
	add.s64 	%rd14526, %rd14525, %rd14523;
	shr.u64 	%rd14527, %rd14526, 32;
	mul.wide.u32 	%rd14528, %r1016, %r3099;
	and.b64  	%rd14529, %rd14393, 4294967295;
	add.s64 	%rd14530, %rd14527, %rd14529;
	add.s64 	%rd14531, %rd14530, %rd14528;
	shr.u64 	%rd14532, %rd14531, 32;
	mul.wide.u32 	%rd14533, %r1055, %r3099;
	and.b64  	%rd14534, %rd14431, 4294967295;
	add.s64 	%rd14535, %rd14532, %rd14534;
	add.s64 	%rd14536, %rd14535, %rd14533;
	shr.u64 	%rd14537, %rd14536, 32;
	mul.wide.u32 	%rd14538, %r982, %r3099;
	and.b64  	%rd14539, %rd14469, 4294967295;
	add.s64 	%rd14540, %rd14537, %rd14539;
	add.s64 	%rd14541, %rd14540, %rd14538;
	shr.u64 	%rd14542, %rd14541, 32;
	and.b64  	%rd14543, %rd14474, 4294967295;
	add.s64 	%rd14544, %rd14542, %rd14543;
	shr.u64 	%rd14545, %rd14544, 32;
	and.b64  	%rd14546, %rd14479, 4294967295;
	add.s64 	%rd14547, %rd14545, %rd14546;
	shr.u64 	%rd14548, %rd14547, 32;
	and.b64  	%rd14549, %rd14484, 4294967295;
	add.s64 	%rd14550, %rd14548, %rd14549;
	shr.u64 	%rd14551, %rd14550, 32;
	and.b64  	%rd14552, %rd14489, 4294967295;
	add.s64 	%rd14553, %rd14551, %rd14552;
	shr.u64 	%rd14554, %rd14553, 32;
	and.b64  	%rd14555, %rd14494, 4294967295;
	add.s64 	%rd14556, %rd14554, %rd14555;
	shr.u64 	%rd14557, %rd14556, 32;
	and.b64  	%rd14558, %rd14499, 4294967295;
	add.s64 	%rd14559, %rd14557, %rd14558;
	shr.u64 	%rd14560, %rd14559, 32;
	and.b64  	%rd14561, %rd14503, 4294967295;
	add.s64 	%rd14562, %rd14560, %rd14561;
	{ .reg .b32 tmp; mov.b64 {tmp, %r3101}, %rd14562; }
	add.s32 	%r3102, %r3097, %r3101;
	mul.lo.s32 	%r3103, %r3098, %r3100;
	mul.wide.u32 	%rd14563, %r1117, %r3103;
	and.b64  	%rd14564, %rd14511, 4294967295;
	add.s64 	%rd14565, %rd14563, %rd14564;
	shr.u64 	%rd14566, %rd14565, 32;
	mul.wide.u32 	%rd14567, %r1116, %r3103;
	and.b64  	%rd14568, %rd14516, 4294967295;
	add.s64 	%rd14569, %rd14566, %rd14568;
	add.s64 	%rd14570, %rd14569, %rd14567;
	cvt.u32.u64 	%r3104, %rd14570;
	shr.u64 	%rd14571, %rd14570, 32;
	mul.wide.u32 	%rd14572, %r1115, %r3103;
	and.b64  	%rd14573, %rd14521, 4294967295;
	add.s64 	%rd14574, %rd14571, %rd14573;
	add.s64 	%rd14575, %rd14574, %rd14572;
	shr.u64 	%rd14576, %rd14575, 32;
	mul.wide.u32 	%rd14577, %r1114, %r3103;
	and.b64  	%rd14578, %rd14526, 4294967295;
	add.s64 	%rd14579, %rd14576, %rd14578;
	add.s64 	%rd14580, %rd14579, %rd14577;
	shr.u64 	%rd14581, %rd14580, 32;
	mul.wide.u32 	%rd14582, %r1113, %r3103;
	and.b64  	%rd14583, %rd14531, 4294967295;
	add.s64 	%rd14584, %rd14581, %rd14583;
	add.s64 	%rd14585, %rd14584, %rd14582;
	shr.u64 	%rd14586, %rd14585, 32;
	mul.wide.u32 	%rd14587, %r1016, %r3103;
	and.b64  	%rd14588, %rd14536, 4294967295;
	add.s64 	%rd14589, %rd14586, %rd14588;
	add.s64 	%rd14590, %rd14589, %rd14587;
	shr.u64 	%rd14591, %rd14590, 32;
	mul.wide.u32 	%rd14592, %r1055, %r3103;
	and.b64  	%rd14593, %rd14541, 4294967295;
	add.s64 	%rd14594, %rd14591, %rd14593;
	add.s64 	%rd14595, %rd14594, %rd14592;
	shr.u64 	%rd14596, %rd14595, 32;
	mul.wide.u32 	%rd14597, %r982, %r3103;
	and.b64  	%rd14598, %rd14544, 4294967295;
	add.s64 	%rd14599, %rd14596, %rd14598;
	add.s64 	%rd14600, %rd14599, %rd14597;
	shr.u64 	%rd14601, %rd14600, 32;
	and.b64  	%rd14602, %rd14547, 4294967295;
	add.s64 	%rd14603, %rd14601, %rd14602;
	shr.u64 	%rd14604, %rd14603, 32;
	and.b64  	%rd14605, %rd14550, 4294967295;
	add.s64 	%rd14606, %rd14604, %rd14605;
	shr.u64 	%rd14607, %rd14606, 32;
	and.b64  	%rd14608, %rd14553, 4294967295;
	add.s64 	%rd14609, %rd14607, %rd14608;
	shr.u64 	%rd14610, %rd14609, 32;
	and.b64  	%rd14611, %rd14556, 4294967295;
	add.s64 	%rd14612, %rd14610, %rd14611;
	shr.u64 	%rd14613, %rd14612, 32;
	and.b64  	%rd14614, %rd14559, 4294967295;
	add.s64 	%rd14615, %rd14613, %rd14614;
	shr.u64 	%rd14616, %rd14615, 32;
	and.b64  	%rd14617, %rd14562, 4294967295;
	add.s64 	%rd14618, %rd14616, %rd14617;
	{ .reg .b32 tmp; mov.b64 {tmp, %r3105}, %rd14618; }
	add.s32 	%r3106, %r3102, %r3105;
	mul.lo.s32 	%r3107, %r3098, %r3104;
	mul.wide.u32 	%rd14619, %r1117, %r3107;
	and.b64  	%rd14620, %rd14570, 4294967295;
	add.s64 	%rd14621, %rd14619, %rd14620;
	shr.u64 	%rd14622, %rd14621, 32;
	mul.wide.u32 	%rd14623, %r1116, %r3107;
	and.b64  	%rd14624, %rd14575, 4294967295;
	add.s64 	%rd14625, %rd14622, %rd14624;
	add.s64 	%rd14626, %rd14625, %rd14623;
	cvt.u32.u64 	%r3108, %rd14626;
	shr.u64 	%rd14627, %rd14626, 32;
	mul.wide.u32 	%rd14628, %r1115, %r3107;
	and.b64  	%rd14629, %rd14580, 4294967295;
	add.s64 	%rd14630, %rd14627, %rd14629;
	add.s64 	%rd14631, %rd14630, %rd14628;
	shr.u64 	%rd14632, %rd14631, 32;
	mul.wide.u32 	%rd14633, %r1114, %r3107;
	and.b64  	%rd14634, %rd14585, 4294967295;
	add.s64 	%rd14635, %rd14632, %rd14634;
	add.s64 	%rd14636, %rd14635, %rd14633;
	shr.u64 	%rd14637, %rd14636, 32;
	mul.wide.u32 	%rd14638, %r1113, %r3107;
	and.b64  	%rd14639, %rd14590, 4294967295;
	add.s64 	%rd14640, %rd14637, %rd14639;
	add.s64 	%rd14641, %rd14640, %rd14638;
	shr.u64 	%rd14642, %rd14641, 32;
	mul.wide.u32 	%rd14643, %r1016, %r3107;
	and.b64  	%rd14644, %rd14595, 4294967295;
	add.s64 	%rd14645, %rd14642, %rd14644;
	add.s64 	%rd14646, %rd14645, %rd14643;
	shr.u64 	%rd14647, %rd14646, 32;
	mul.wide.u32 	%rd14648, %r1055, %r3107;
	and.b64  	%rd14649, %rd14600, 4294967295;
	add.s64 	%rd14650, %rd14647, %rd14649;
	add.s64 	%rd14651, %rd14650, %rd14648;
	shr.u64 	%rd14652, %rd14651, 32;
	mul.wide.u32 	%rd14653, %r982, %r3107;
	and.b64  	%rd14654, %rd14603, 4294967295;
	add.s64 	%rd14655, %rd14652, %rd14654;
	add.s64 	%rd14656, %rd14655, %rd14653;
	shr.u64 	%rd14657, %rd14656, 32;
	and.b64  	%rd14658, %rd14606, 4294967295;
	add.s64 	%rd14659, %rd14657, %rd14658;
	shr.u64 	%rd14660, %rd14659, 32;
	and.b64  	%rd14661, %rd14609, 4294967295;
	add.s64 	%rd14662, %rd14660, %rd14661;
	shr.u64 	%rd14663, %rd14662, 32;
	and.b64  	%rd14664, %rd14612, 4294967295;
	add.s64 	%rd14665, %rd14663, %rd14664;
	shr.u64 	%rd14666, %rd14665, 32;
	and.b64  	%rd14667, %rd14615, 4294967295;
	add.s64 	%rd14668, %rd14666, %rd14667;
	shr.u64 	%rd14669, %rd14668, 32;
	and.b64  	%rd14670, %rd14618, 4294967295;
	add.s64 	%rd14671, %rd14669, %rd14670;
	{ .reg .b32 tmp; mov.b64 {tmp, %r3109}, %rd14671; }
	add.s32 	%r3110, %r3106, %r3109;
	mul.lo.s32 	%r3111, %r3098, %r3108;
	mul.wide.u32 	%rd14672, %r1117, %r3111;
	and.b64  	%rd14673, %rd14626, 4294967295;
	add.s64 	%rd14674, %rd14672, %rd14673;
	shr.u64 	%rd14675, %rd14674, 32;
	mul.wide.u32 	%rd14676, %r1116, %r3111;
	and.b64  	%rd14677, %rd14631, 4294967295;
	add.s64 	%rd14678, %rd14675, %rd14677;
	add.s64 	%rd14679, %rd14678, %rd14676;
	cvt.u32.u64 	%r3112, %rd14679;
	shr.u64 	%rd14680, %rd14679, 32;
	mul.wide.u32 	%rd14681, %r1115, %r3111;
	and.b64  	%rd14682, %rd14636, 4294967295;
	add.s64 	%rd14683, %rd14680, %rd14682;
	add.s64 	%rd14684, %rd14683, %rd14681;
	shr.u64 	%rd14685, %rd14684, 32;
	mul.wide.u32 	%rd14686, %r1114, %r3111;
	and.b64  	%rd14687, %rd14641, 4294967295;
	add.s64 	%rd14688, %rd14685, %rd14687;
	add.s64 	%rd14689, %rd14688, %rd14686;
	shr.u64 	%rd14690, %rd14689, 32;
	mul.wide.u32 	%rd14691, %r1113, %r3111;
	and.b64  	%rd14692, %rd14646, 4294967295;
	add.s64 	%rd14693, %rd14690, %rd14692;
	add.s64 	%rd14694, %rd14693, %rd14691;
	shr.u64 	%rd14695, %rd14694, 32;
	mul.wide.u32 	%rd14696, %r1016, %r3111;
	and.b64  	%rd14697, %rd14651, 4294967295;
	add.s64 	%rd14698, %rd14695, %rd14697;
	add.s64 	%rd14699, %rd14698, %rd14696;
	shr.u64 	%rd14700, %rd14699, 32;
	mul.wide.u32 	%rd14701, %r1055, %r3111;
	and.b64  	%rd14702, %rd14656, 4294967295;
	add.s64 	%rd14703, %rd14700, %rd14702;
	add.s64 	%rd14704, %rd14703, %rd14701;
	shr.u64 	%rd14705, %rd14704, 32;
	mul.wide.u32 	%rd14706, %r982, %r3111;
	and.b64  	%rd14707, %rd14659, 4294967295;
	add.s64 	%rd14708, %rd14705, %rd14707;
	add.s64 	%rd14709, %rd14708, %rd14706;
	shr.u64 	%rd14710, %rd14709, 32;
	and.b64  	%rd14711, %rd14662, 4294967295;
	add.s64 	%rd14712, %rd14710, %rd14711;
	shr.u64 	%rd14713, %rd14712, 32;
	and.b64  	%rd14714, %rd14665, 4294967295;
	add.s64 	%rd14715, %rd14713, %rd14714;
	shr.u64 	%rd14716, %rd14715, 32;
	and.b64  	%rd14717, %rd14668, 4294967295;
	add.s64 	%rd14718, %rd14716, %rd14717;
	shr.u64 	%rd14719, %rd14718, 32;
	and.b64  	%rd14720, %rd14671, 4294967295;
	add.s64 	%rd14721, %rd14719, %rd14720;
	{ .reg .b32 tmp; mov.b64 {tmp, %r3113}, %rd14721; }
	add.s32 	%r3114, %r3110, %r3113;
	mul.lo.s32 	%r3115, %r3098, %r3112;
	mul.wide.u32 	%rd14722, %r1117, %r3115;
	and.b64  	%rd14723, %rd14679, 4294967295;
	add.s64 	%rd14724, %rd14722, %rd14723;
	shr.u64 	%rd14725, %rd14724, 32;
	mul.wide.u32 	%rd14726, %r1116, %r3115;
	and.b64  	%rd14727, %rd14684, 4294967295;
	add.s64 	%rd14728, %rd14725, %rd14727;
	add.s64 	%rd14729, %rd14728, %rd14726;
	cvt.u32.u64 	%r3116, %rd14729;
	shr.u64 	%rd14730, %rd14729, 32;
	mul.wide.u32 	%rd14731, %r1115, %r3115;
	and.b64  	%rd14732, %rd14689, 4294967295;
	add.s64 	%rd14733, %rd14730, %rd14732;
	add.s64 	%rd14734, %rd14733, %rd14731;
	shr.u64 	%rd14735, %rd14734, 32;
	mul.wide.u32 	%rd14736, %r1114, %r3115;
	and.b64  	%rd14737, %rd14694, 4294967295;
	add.s64 	%rd14738, %rd14735, %rd14737;
	add.s64 	%rd14739, %rd14738, %rd14736;
	shr.u64 	%rd14740, %rd14739, 32;
	mul.wide.u32 	%rd14741, %r1113, %r3115;
	and.b64  	%rd14742, %rd14699, 4294967295;
	add.s64 	%rd14743, %rd14740, %rd14742;
	add.s64 	%rd14744, %rd14743, %rd14741;
	shr.u64 	%rd14745, %rd14744, 32;
	mul.wide.u32 	%rd14746, %r1016, %r3115;
	and.b64  	%rd14747, %rd14704, 4294967295;
	add.s64 	%rd14748, %rd14745, %rd14747;
	add.s64 	%rd14749, %rd14748, %rd14746;
	shr.u64 	%rd14750, %rd14749, 32;
	mul.wide.u32 	%rd14751, %r1055, %r3115;
	and.b64  	%rd14752, %rd14709, 4294967295;
	add.s64 	%rd14753, %rd14750, %rd14752;
	add.s64 	%rd14754, %rd14753, %rd14751;
	shr.u64 	%rd14755, %rd14754, 32;
	mul.wide.u32 	%rd14756, %r982, %r3115;
	and.b64  	%rd14757, %rd14712, 4294967295;
	add.s64 	%rd14758, %rd14755, %rd14757;
	add.s64 	%rd14759, %rd14758, %rd14756;
	shr.u64 	%rd14760, %rd14759, 32;
	and.b64  	%rd14761, %rd14715, 4294967295;
	add.s64 	%rd14762, %rd14760, %rd14761;
	shr.u64 	%rd14763, %rd14762, 32;
	and.b64  	%rd14764, %rd14718, 4294967295;
	add.s64 	%rd14765, %rd14763, %rd14764;
	shr.u64 	%rd14766, %rd14765, 32;
	and.b64  	%rd14767, %rd14721, 4294967295;
	add.s64 	%rd14768, %rd14766, %rd14767;
	{ .reg .b32 tmp; mov.b64 {tmp, %r3117}, %rd14768; }
	add.s32 	%r3118, %r3114, %r3117;
	mul.lo.s32 	%r3119, %r3098, %r3116;
	mul.wide.u32 	%rd14769, %r1117, %r3119;
	and.b64  	%rd14770, %rd14729, 4294967295;
	add.s64 	%rd14771, %rd14769, %rd14770;
	shr.u64 	%rd14772, %rd14771, 32;
	mul.wide.u32 	%rd14773, %r1116, %r3119;
	and.b64  	%rd14774, %rd14734, 4294967295;
	add.s64 	%rd14775, %rd14772, %rd14774;
	add.s64 	%rd14776, %rd14775, %rd14773;
	cvt.u32.u64 	%r3120, %rd14776;
	shr.u64 	%rd14777, %rd14776, 32;
	mul.wide.u32 	%rd14778, %r1115, %r3119;
	and.b64  	%rd14779, %rd14739, 4294967295;
	add.s64 	%rd14780, %rd14777, %rd14779;
	add.s64 	%rd14781, %rd14780, %rd14778;
	shr.u64 	%rd14782, %rd14781, 32;
	mul.wide.u32 	%rd14783, %r1114, %r3119;
	and.b64  	%rd14784, %rd14744, 4294967295;
	add.s64 	%rd14785, %rd14782, %rd14784;
	add.s64 	%rd14786, %rd14785, %rd14783;
	shr.u64 	%rd14787, %rd14786, 32;
	mul.wide.u32 	%rd14788, %r1113, %r3119;
	and.b64  	%rd14789, %rd14749, 4294967295;
	add.s64 	%rd14790, %rd14787, %rd14789;
	add.s64 	%rd14791, %rd14790, %rd14788;
	shr.u64 	%rd14792, %rd14791, 32;
	mul.wide.u32 	%rd14793, %r1016, %r3119;
	and.b64  	%rd14794, %rd14754, 4294967295;
	add.s64 	%rd14795, %rd14792, %rd14794;
	add.s64 	%rd14796, %rd14795, %rd14793;
	shr.u64 	%rd14797, %rd14796, 32;
	mul.wide.u32 	%rd14798, %r1055, %r3119;
	and.b64  	%rd14799, %rd14759, 4294967295;
	add.s64 	%rd14800, %rd14797, %rd14799;
	add.s64 	%rd14801, %rd14800, %rd14798;
	shr.u64 	%rd14802, %rd14801, 32;
	mul.wide.u32 	%rd14803, %r982, %r3119;
	and.b64  	%rd14804, %rd14762, 4294967295;
	add.s64 	%rd14805, %rd14802, %rd14804;
	add.s64 	%rd14806, %rd14805, %rd14803;
	shr.u64 	%rd14807, %rd14806, 32;
	and.b64  	%rd14808, %rd14765, 4294967295;
	add.s64 	%rd14809, %rd14807, %rd14808;
	shr.u64 	%rd14810, %rd14809, 32;
	and.b64  	%rd14811, %rd14768, 4294967295;
	add.s64 	%rd14812, %rd14810, %rd14811;
	{ .reg .b32 tmp; mov.b64 {tmp, %r3121}, %rd14812; }
	add.s32 	%r3122, %r3118, %r3121;
	mul.lo.s32 	%r3123, %r3098, %r3120;
	mul.wide.u32 	%rd14813, %r1117, %r3123;
	and.b64  	%rd14814, %rd14776, 4294967295;
	add.s64 	%rd14815, %rd14813, %rd14814;
	shr.u64 	%rd14816, %rd14815, 32;
	mul.wide.u32 	%rd14817, %r1116, %r3123;
	and.b64  	%rd14818, %rd14781, 4294967295;
	add.s64 	%rd14819, %rd14816, %rd14818;
	add.s64 	%rd14820, %rd14819, %rd14817;
	cvt.u32.u64 	%r3124, %rd14820;
	shr.u64 	%rd14821, %rd14820, 32;
	mul.wide.u32 	%rd14822, %r1115, %r3123;
	and.b64  	%rd14823, %rd14786, 4294967295;
	add.s64 	%rd14824, %rd14821, %rd14823;
	add.s64 	%rd14825, %rd14824, %rd14822;
	shr.u64 	%rd14826, %rd14825, 32;
	mul.wide.u32 	%rd14827, %r1114, %r3123;
	and.b64  	%rd14828, %rd14791, 4294967295;
	add.s64 	%rd14829, %rd14826, %rd14828;
	add.s64 	%rd14830, %rd14829, %rd14827;
	shr.u64 	%rd14831, %rd14830, 32;
	mul.wide.u32 	%rd14832, %r1113, %r3123;
	and.b64  	%rd14833, %rd14796, 4294967295;
	add.s64 	%rd14834, %rd14831, %rd14833;
	add.s64 	%rd14835, %rd14834, %rd14832;
	shr.u64 	%rd14836, %rd14835, 32;
	mul.wide.u32 	%rd14837, %r1016, %r3123;
	and.b64  	%rd14838, %rd14801, 4294967295;
	add.s64 	%rd14839, %rd14836, %rd14838;
	add.s64 	%rd14840, %rd14839, %rd14837;
	shr.u64 	%rd14841, %rd14840, 32;
	mul.wide.u32 	%rd14842, %r1055, %r3123;
	and.b64  	%rd14843, %rd14806, 4294967295;
	add.s64 	%rd14844, %rd14841, %rd14843;
	add.s64 	%rd14845, %rd14844, %rd14842;
	shr.u64 	%rd14846, %rd14845, 32;
	mul.wide.u32 	%rd14847, %r982, %r3123;
	and.b64  	%rd14848, %rd14809, 4294967295;
	add.s64 	%rd14849, %rd14846, %rd14848;
	add.s64 	%rd14850, %rd14849, %rd14847;
	shr.u64 	%rd14851, %rd14850, 32;
	and.b64  	%rd14852, %rd14812, 4294967295;
	add.s64 	%rd14853, %rd14851, %rd14852;
	{ .reg .b32 tmp; mov.b64 {tmp, %r3125}, %rd14853; }
	add.s32 	%r3126, %r3122, %r3125;
	mul.lo.s32 	%r3127, %r3098, %r3124;
	mul.wide.u32 	%rd14854, %r1117, %r3127;
	and.b64  	%rd14855, %rd14820, 4294967295;
	add.s64 	%rd14856, %rd14854, %rd14855;
	shr.u64 	%rd14857, %rd14856, 32;
	mul.wide.u32 	%rd14858, %r1116, %r3127;
	and.b64  	%rd14859, %rd14825, 4294967295;
	add.s64 	%rd14860, %rd14857, %rd14859;
	add.s64 	%rd14861, %rd14860, %rd14858;
	cvt.u32.u64 	%r4175, %rd14861;
	shr.u64 	%rd14862, %rd14861, 32;
	mul.wide.u32 	%rd14863, %r1115, %r3127;
	and.b64  	%rd14864, %rd14830, 4294967295;
	add.s64 	%rd14865, %rd14862, %rd14864;
	add.s64 	%rd14866, %rd14865, %rd14863;
	cvt.u32.u64 	%r4174, %rd14866;
	shr.u64 	%rd14867, %rd14866, 32;
	mul.wide.u32 	%rd14868, %r1114, %r3127;
	and.b64  	%rd14869, %rd14835, 4294967295;
	add.s64 	%rd14870, %rd14867, %rd14869;
	add.s64 	%rd14871, %rd14870, %rd14868;
	cvt.u32.u64 	%r4173, %rd14871;
	shr.u64 	%rd14872, %rd14871, 32;
	mul.wide.u32 	%rd14873, %r1113, %r3127;
	and.b64  	%rd14874, %rd14840, 4294967295;
	add.s64 	%rd14875, %rd14872, %rd14874;
	add.s64 	%rd14876, %rd14875, %rd14873;
	cvt.u32.u64 	%r4172, %rd14876;
	shr.u64 	%rd14877, %rd14876, 32;
	mul.wide.u32 	%rd14878, %r1016, %r3127;
	and.b64  	%rd14879, %rd14845, 4294967295;
	add.s64 	%rd14880, %rd14877, %rd14879;
	add.s64 	%rd14881, %rd14880, %rd14878;
	cvt.u32.u64 	%r4171, %rd14881;
	shr.u64 	%rd14882, %rd14881, 32;
	mul.wide.u32 	%rd14883, %r1055, %r3127;
	and.b64  	%rd14884, %rd14850, 4294967295;
	add.s64 	%rd14885, %rd14882, %rd14884;
	add.s64 	%rd14886, %rd14885, %rd14883;
	cvt.u32.u64 	%r4170, %rd14886;
	shr.u64 	%rd14887, %rd14886, 32;
	mul.wide.u32 	%rd14888, %r982, %r3127;
	and.b64  	%rd14889, %rd14853, 4294967295;
	add.s64 	%rd14890, %rd14887, %rd14889;
	add.s64 	%rd14891, %rd14890, %rd14888;
	cvt.u32.u64 	%r4169, %rd14891;
	{ .reg .b32 tmp; mov.b64 {tmp, %r3128}, %rd14891; }
	add.s32 	%r4168, %r3126, %r3128;
	setp.gt.u32 	%p611, %r4168, %r982;
	@%p611 bra 	$L__BB0_543;
	setp.lt.u32 	%p612, %r4168, %r982;
	@%p612 bra 	$L__BB0_544;
	setp.lt.u32 	%p613, %r1055, %r4169;
	@%p613 bra 	$L__BB0_543;
	setp.gt.u32 	%p614, %r1055, %r4169;
	@%p614 bra 	$L__BB0_544;
	setp.lt.u32 	%p615, %r1016, %r4170;
	@%p615 bra 	$L__BB0_543;
	setp.gt.u32 	%p616, %r1016, %r4170;
	@%p616 bra 	$L__BB0_544;
	setp.lt.u32 	%p617, %r1113, %r4171;
	@%p617 bra 	$L__BB0_543;
	setp.gt.u32 	%p618, %r1113, %r4171;
	@%p618 bra 	$L__BB0_544;
	setp.lt.u32 	%p619, %r1114, %r4172;
	@%p619 bra 	$L__BB0_543;
	setp.gt.u32 	%p620, %r1114, %r4172;
	@%p620 bra 	$L__BB0_544;
	setp.lt.u32 	%p621, %r1115, %r4173;
	@%p621 bra 	$L__BB0_543;
	setp.gt.u32 	%p622, %r1115, %r4173;
	@%p622 bra 	$L__BB0_544;
	setp.lt.u32 	%p623, %r1116, %r4174;
	@%p623 bra 	$L__BB0_543;
	setp.gt.u32 	%p624, %r1116, %r4174;
	setp.gt.u32 	%p625, %r1117, %r4175;
	or.pred  	%p626, %p624, %p625;
	@%p626 bra 	$L__BB0_544;
$L__BB0_543:
	sub.s32 	%r4175, %r4175, %r1117;
	sub.s32 	%r4174, %r4174, %r1116;
	sub.s32 	%r4173, %r4173, %r1115;
	sub.s32 	%r4172, %r4172, %r1114;
	sub.s32 	%r4171, %r4171, %r1113;
	sub.s32 	%r4170, %r4170, %r1016;
	sub.s32 	%r4169, %r4169, %r1055;
	sub.s32 	%r4168, %r4168, %r982;
$L__BB0_544:
	mul.wide.u32 	%rd14892, %r814, %r4175;
	cvt.u32.u64 	%r3129, %rd14892;
	shr.u64 	%rd14893, %rd14892, 32;
	mul.wide.u32 	%rd14894, %r815, %r4175;
	add.s64 	%rd14895, %rd14893, %rd14894;
	shr.u64 	%rd14896, %rd14895, 32;
	mul.wide.u32 	%rd14897, %r816, %r4175;
	add.s64 	%rd14898, %rd14896, %rd14897;
	shr.u64 	%rd14899, %rd14898, 32;
	mul.wide.u32 	%rd14900, %r817, %r4175;
	add.s64 	%rd14901, %rd14899, %rd14900;
	shr.u64 	%rd14902, %rd14901, 32;
	mul.wide.u32 	%rd14903, %r818, %r4175;
	add.s64 	%rd14904, %rd14902, %rd14903;
	shr.u64 	%rd14905, %rd14904, 32;
	mul.wide.u32 	%rd14906, %r819, %r4175;
	add.s64 	%rd14907, %rd14905, %rd14906;
	shr.u64 	%rd14908, %rd14907, 32;
	mul.wide.u32 	%rd14909, %r820, %r4175;
	add.s64 	%rd14910, %rd14908, %rd14909;
	shr.u64 	%rd14911, %rd14910, 32;
	mul.wide.u32 	%rd14912, %r821, %r4175;
	add.s64 	%rd14913, %rd14911, %rd14912;
	shr.u64 	%rd14914, %rd14913, 32;
	mul.wide.u32 	%rd14915, %r814, %r4174;
	and.b64  	%rd14916, %rd14895, 4294967295;
	add.s64 	%rd14917, %rd14915, %rd14916;
	shr.u64 	%rd14918, %rd14917, 32;
	mul.wide.u32 	%rd14919, %r815, %r4174;
	and.b64  	%rd14920, %rd14898, 4294967295;
	add.s64 	%rd14921, %rd14918, %rd14920;
	add.s64 	%rd14922, %rd14921, %rd14919;
	shr.u64 	%rd14923, %rd14922, 32;
	mul.wide.u32 	%rd14924, %r816, %r4174;
	and.b64  	%rd14925, %rd14901, 4294967295;
	add.s64 	%rd14926, %rd14923, %rd14925;
	add.s64 	%rd14927, %rd14926, %rd14924;
	shr.u64 	%rd14928, %rd14927, 32;
	mul.wide.u32 	%rd14929, %r817, %r4174;
	and.b64  	%rd14930, %rd14904, 4294967295;
	add.s64 	%rd14931, %rd14928, %rd14930;
	add.s64 	%rd14932, %rd14931, %rd14929;
	shr.u64 	%rd14933, %rd14932, 32;
	mul.wide.u32 	%rd14934, %r818, %r4174;
	and.b64  	%rd14935, %rd14907, 4294967295;
	add.s64 	%rd14936, %rd14933, %rd14935;
	add.s64 	%rd14937, %rd14936, %rd14934;
	shr.u64 	%rd14938, %rd14937, 32;
	mul.wide.u32 	%rd14939, %r819, %r4174;
	and.b64  	%rd14940, %rd14910, 4294967295;
	add.s64 	%rd14941, %rd14938, %rd14940;
	add.s64 	%rd14942, %rd14941, %rd14939;
	shr.u64 	%rd14943, %rd14942, 32;
	mul.wide.u32 	%rd14944, %r820, %r4174;
	and.b64  	%rd14945, %rd14913, 4294967295;
	add.s64 	%rd14946, %rd14943, %rd14945;
	add.s64 	%rd14947, %rd14946, %rd14944;
	shr.u64 	%rd14948, %rd14947, 32;
	mul.wide.u32 	%rd14949, %r821, %r4174;
	add.s64 	%rd14950, %rd14948, %rd14914;
	add.s64 	%rd14951, %rd14950, %rd14949;
	shr.u64 	%rd14952, %rd14951, 32;
	mul.wide.u32 	%rd14953, %r814, %r4173;
	and.b64  	%rd14954, %rd14922, 4294967295;
	add.s64 	%rd14955, %rd14953, %rd14954;
	shr.u64 	%rd14956, %rd14955, 32;
	mul.wide.u32 	%rd14957, %r815, %r4173;
	and.b64  	%rd14958, %rd14927, 4294967295;
	add.s64 	%rd14959, %rd14956, %rd14958;
	add.s64 	%rd14960, %rd14959, %rd14957;
	shr.u64 	%rd14961, %rd14960, 32;
	mul.wide.u32 	%rd14962, %r816, %r4173;
	and.b64  	%rd14963, %rd14932, 4294967295;
	add.s64 	%rd14964, %rd14961, %rd14963;
	add.s64 	%rd14965, %rd14964, %rd14962;
	shr.u64 	%rd14966, %rd14965, 32;
	mul.wide.u32 	%rd14967, %r817, %r4173;
	and.b64  	%rd14968, %rd14937, 4294967295;
	add.s64 	%rd14969, %rd14966, %rd14968;
	add.s64 	%rd14970, %rd14969, %rd14967;
	shr.u64 	%rd14971, %rd14970, 32;
	mul.wide.u32 	%rd14972, %r818, %r4173;
	and.b64  	%rd14973, %rd14942, 4294967295;
	add.s64 	%rd14974, %rd14971, %rd14973;
	add.s64 	%rd14975, %rd14974, %rd14972;
	shr.u64 	%rd14976, %rd14975, 32;
	mul.wide.u32 	%rd14977, %r819, %r4173;
	and.b64  	%rd14978, %rd14947, 4294967295;
	add.s64 	%rd14979, %rd14976, %rd14978;
	add.s64 	%rd14980, %rd14979, %rd14977;
	shr.u64 	%rd14981, %rd14980, 32;
	mul.wide.u32 	%rd14982, %r820, %r4173;
	and.b64  	%rd14983, %rd14951, 4294967295;
	add.s64 	%rd14984, %rd14981, %rd14983;
	add.s64 	%rd14985, %rd14984, %rd14982;
	shr.u64 	%rd14986, %rd14985, 32;
	mul.wide.u32 	%rd14987, %r821, %r4173;
	add.s64 	%rd14988, %rd14986, %rd14952;
	add.s64 	%rd14989, %rd14988, %rd14987;
	shr.u64 	%rd14990, %rd14989, 32;
	mul.wide.u32 	%rd14991, %r814, %r4172;
	and.b64  	%rd14992, %rd14960, 4294967295;
	add.s64 	%rd14993, %rd14991, %rd14992;
	shr.u64 	%rd14994, %rd14993, 32;
	mul.wide.u32 	%rd14995, %r815, %r4172;
	and.b64  	%rd14996, %rd14965, 4294967295;
	add.s64 	%rd14997, %rd14994, %rd14996;
	add.s64 	%rd14998, %rd14997, %rd14995;
	shr.u64 	%rd14999, %rd14998, 32;
	mul.wide.u32 	%rd15000, %r816, %r4172;
	and.b64  	%rd15001, %rd14970, 4294967295;
	add.s64 	%rd15002, %rd14999, %rd15001;
	add.s64 	%rd15003, %rd15002, %rd15000;
	shr.u64 	%rd15004, %rd15003, 32;
	mul.wide.u32 	%rd15005, %r817, %r4172;
	and.b64  	%rd15006, %rd14975, 4294967295;
	add.s64 	%rd15007, %rd15004, %rd15006;
	add.s64 	%rd15008, %rd15007, %rd15005;
	shr.u64 	%rd15009, %rd15008, 32;
	mul.wide.u32 	%rd15010, %r818, %r4172;
	and.b64  	%rd15011, %rd14980, 4294967295;
	add.s64 	%rd15012, %rd15009, %rd15011;
	add.s64 	%rd15013, %rd15012, %rd15010;
	shr.u64 	%rd15014, %rd15013, 32;
	mul.wide.u32 	%rd15015, %r819, %r4172;
	and.b64  	%rd15016, %rd14985, 4294967295;
	add.s64 	%rd15017, %rd15014, %rd15016;
	add.s64 	%rd15018, %rd15017, %rd15015;
	shr.u64 	%rd15019, %rd15018, 32;
	mul.wide.u32 	%rd15020, %r820, %r4172;
	and.b64  	%rd15021, %rd14989, 4294967295;
	add.s64 	%rd15022, %rd15019, %rd15021;
	add.s64 	%rd15023, %rd15022, %rd15020;
	shr.u64 	%rd15024, %rd15023, 32;
	mul.wide.u32 	%rd15025, %r821, %r4172;
	add.s64 	%rd15026, %rd15024, %rd14990;
	add.s64 	%rd15027, %rd15026, %rd15025;
	shr.u64 	%rd15028, %rd15027, 32;
	mul.wide.u32 	%rd15029, %r814, %r4171;
	and.b64  	%rd15030, %rd14998, 4294967295;
	add.s64 	%rd15031, %rd15029, %rd15030;
	shr.u64 	%rd15032, %rd15031, 32;
	mul.wide.u32 	%rd15033, %r815, %r4171;
	and.b64  	%rd15034, %rd15003, 4294967295;
	add.s64 	%rd15035, %rd15032, %rd15034;
	add.s64 	%rd15036, %rd15035, %rd15033;
	shr.u64 	%rd15037, %rd15036, 32;
	mul.wide.u32 	%rd15038, %r816, %r4171;
	and.b64  	%rd15039, %rd15008, 4294967295;
	add.s64 	%rd15040, %rd15037, %rd15039;
	add.s64 	%rd15041, %rd15040, %rd15038;
	shr.u64 	%rd15042, %rd15041, 32;
	mul.wide.u32 	%rd15043, %r817, %r4171;
	and.b64  	%rd15044, %rd15013, 4294967295;
	add.s64 	%rd15045, %rd15042, %rd15044;
	add.s64 	%rd15046, %rd15045, %rd15043;
	shr.u64 	%rd15047, %rd15046, 32;
	mul.wide.u32 	%rd15048, %r818, %r4171;
	and.b64  	%rd15049, %rd15018, 4294967295;
	add.s64 	%rd15050, %rd15047, %rd15049;
	add.s64 	%rd15051, %rd15050, %rd15048;
	shr.u64 	%rd15052, %rd15051, 32;
	mul.wide.u32 	%rd15053, %r819, %r4171;
	and.b64  	%rd15054, %rd15023, 4294967295;
	add.s64 	%rd15055, %rd15052, %rd15054;
	add.s64 	%rd15056, %rd15055, %rd15053;
	shr.u64 	%rd15057, %rd15056, 32;
	mul.wide.u32 	%rd15058, %r820, %r4171;
	and.b64  	%rd15059, %rd15027, 4294967295;
	add.s64 	%rd15060, %rd15057, %rd15059;
	add.s64 	%rd15061, %rd15060, %rd15058;
	shr.u64 	%rd15062, %rd15061, 32;
	mul.wide.u32 	%rd15063, %r821, %r4171;
	add.s64 	%rd15064, %rd15062, %rd15028;
	add.s64 	%rd15065, %rd15064, %rd15063;
	shr.u64 	%rd15066, %rd15065, 32;
	mul.wide.u32 	%rd15067, %r814, %r4170;
	and.b64  	%rd15068, %rd15036, 4294967295;
	add.s64 	%rd15069, %rd15067, %rd15068;
	shr.u64 	%rd15070, %rd15069, 32;
	mul.wide.u32 	%rd15071, %r815, %r4170;
	and.b64  	%rd15072, %rd15041, 4294967295;
	add.s64 	%rd15073, %rd15070, %rd15072;
	add.s64 	%rd15074, %rd15073, %rd15071;
	shr.u64 	%rd15075, %rd15074, 32;
	mul.wide.u32 	%rd15076, %r816, %r4170;
	and.b64  	%rd15077, %rd15046, 4294967295;
	add.s64 	%rd15078, %rd15075, %rd15077;
	add.s64 	%rd15079, %rd15078, %rd15076;
	shr.u64 	%rd15080, %rd15079, 32;
	mul.wide.u32 	%rd15081, %r817, %r4170;
	and.b64  	%rd15082, %rd15051, 4294967295;
	add.s64 	%rd15083, %rd15080, %rd15082;
	add.s64 	%rd15084, %rd15083, %rd15081;
	shr.u64 	%rd15085, %rd15084, 32;
	mul.wide.u32 	%rd15086, %r818, %r4170;
	and.b64  	%rd15087, %rd15056, 4294967295;
	add.s64 	%rd15088, %rd15085, %rd15087;
	add.s64 	%rd15089, %rd15088, %rd15086;
	shr.u64 	%rd15090, %rd15089, 32;
	mul.wide.u32 	%rd15091, %r819, %r4170;
	and.b64  	%rd15092, %rd15061, 4294967295;
	add.s64 	%rd15093, %rd15090, %rd15092;
	add.s64 	%rd15094, %rd15093, %rd15091;
	shr.u64 	%rd15095, %rd15094, 32;
	mul.wide.u32 	%rd15096, %r820, %r4170;
	and.b64  	%rd15097, %rd15065, 4294967295;
	add.s64 	%rd15098, %rd15095, %rd15097;
	add.s64 	%rd15099, %rd15098, %rd15096;
	shr.u64 	%rd15100, %rd15099, 32;
	mul.wide.u32 	%rd15101, %r821, %r4170;
	add.s64 	%rd15102, %rd15100, %rd15066;
	add.s64 	%rd15103, %rd15102, %rd15101;
	shr.u64 	%rd15104, %rd15103, 32;
	mul.wide.u32 	%rd15105, %r814, %r4169;
	and.b64  	%rd15106, %rd15074, 4294967295;
	add.s64 	%rd15107, %rd15105, %rd15106;
	shr.u64 	%rd15108, %rd15107, 32;
	mul.wide.u32 	%rd15109, %r815, %r4169;
	and.b64  	%rd15110, %rd15079, 4294967295;
	add.s64 	%rd15111, %rd15108, %rd15110;
	add.s64 	%rd15112, %rd15111, %rd15109;
	shr.u64 	%rd15113, %rd15112, 32;
	mul.wide.u32 	%rd15114, %r816, %r4169;
	and.b64  	%rd15115, %rd15084, 4294967295;
	add.s64 	%rd15116, %rd15113, %rd15115;
	add.s64 	%rd15117, %rd15116, %rd15114;
	shr.u64 	%rd15118, %rd15117, 32;
	mul.wide.u32 	%rd15119, %r817, %r4169;
	and.b64  	%rd15120, %rd15089, 4294967295;
	add.s64 	%rd15121, %rd15118, %rd15120;
	add.s64 	%rd15122, %rd15121, %rd15119;
	shr.u64 	%rd15123, %rd15122, 32;
	mul.wide.u32 	%rd15124, %r818, %r4169;
	and.b64  	%rd15125, %rd15094, 4294967295;
	add.s64 	%rd15126, %rd15123, %rd15125;
	add.s64 	%rd15127, %rd15126, %rd15124;
	shr.u64 	%rd15128, %rd15127, 32;
	mul.wide.u32 	%rd15129, %r819, %r4169;
	and.b64  	%rd15130, %rd15099, 4294967295;
	add.s64 	%rd15131, %rd15128, %rd15130;
	add.s64 	%rd15132, %rd15131, %rd15129;
	shr.u64 	%rd15133, %rd15132, 32;
	mul.wide.u32 	%rd15134, %r820, %r4169;
	and.b64  	%rd15135, %rd15103, 4294967295;
	add.s64 	%rd15136, %rd15133, %rd15135;
	add.s64 	%rd15137, %rd15136, %rd15134;
	shr.u64 	%rd15138, %rd15137, 32;
	mul.wide.u32 	%rd15139, %r821, %r4169;
	add.s64 	%rd15140, %rd15138, %rd15104;
	add.s64 	%rd15141, %rd15140, %rd15139;
	shr.u64 	%rd15142, %rd15141, 32;
	mul.wide.u32 	%rd15143, %r814, %r4168;
	and.b64  	%rd15144, %rd15112, 4294967295;
	add.s64 	%rd15145, %rd15143, %rd15144;
	shr.u64 	%rd15146, %rd15145, 32;
	mul.wide.u32 	%rd15147, %r815, %r4168;
	and.b64  	%rd15148, %rd15117, 4294967295;
	add.s64 	%rd15149, %rd15146, %rd15148;
	add.s64 	%rd15150, %rd15149, %rd15147;
	shr.u64 	%rd15151, %rd15150, 32;
	mul.wide.u32 	%rd15152, %r816, %r4168;
	and.b64  	%rd15153, %rd15122, 4294967295;
	add.s64 	%rd15154, %rd15151, %rd15153;
	add.s64 	%rd15155, %rd15154, %rd15152;
	shr.u64 	%rd15156, %rd15155, 32;
	mul.wide.u32 	%rd15157, %r817, %r4168;
	and.b64  	%rd15158, %rd15127, 4294967295;
	add.s64 	%rd15159, %rd15156, %rd15158;
	add.s64 	%rd15160, %rd15159, %rd15157;
	shr.u64 	%rd15161, %rd15160, 32;
	mul.wide.u32 	%rd15162, %r818, %r4168;
	and.b64  	%rd15163, %rd15132, 4294967295;
	add.s64 	%rd15164, %rd15161, %rd15163;
	add.s64 	%rd15165, %rd15164, %rd15162;
	shr.u64 	%rd15166, %rd15165, 32;
	mul.wide.u32 	%rd15167, %r819, %r4168;
	and.b64  	%rd15168, %rd15137, 4294967295;
	add.s64 	%rd15169, %rd15166, %rd15168;
	add.s64 	%rd15170, %rd15169, %rd15167;
	shr.u64 	%rd15171, %rd15170, 32;
	mul.wide.u32 	%rd15172, %r820, %r4168;
	and.b64  	%rd15173, %rd15141, 4294967295;
	add.s64 	%rd15174, %rd15171, %rd15173;
	add.s64 	%rd15175, %rd15174, %rd15172;
	shr.u64 	%rd15176, %rd15175, 32;
	mul.wide.u32 	%rd15177, %r821, %r4168;
	add.s64 	%rd15178, %rd15176, %rd15142;
	add.s64 	%rd15179, %rd15178, %rd15177;
	{ .reg .b32 tmp; mov.b64 {tmp, %r3130}, %rd15179; }
	mul.lo.s32 	%r3132, %r3098, %r3129;
	mul.wide.u32 	%rd15180, %r1117, %r3132;
	and.b64  	%rd15181, %rd14892, 4294967295;
	add.s64 	%rd15182, %rd15180, %rd15181;
	shr.u64 	%rd15183, %rd15182, 32;
	mul.wide.u32 	%rd15184, %r1116, %r3132;
	and.b64  	%rd15185, %rd14917, 4294967295;
	add.s64 	%rd15186, %rd15183, %rd15185;
	add.s64 	%rd15187, %rd15186, %rd15184;
	cvt.u32.u64 	%r3133, %rd15187;
	shr.u64 	%rd15188, %rd15187, 32;
	mul.wide.u32 	%rd15189, %r1115, %r3132;
	and.b64  	%rd15190, %rd14955, 4294967295;
	add.s64 	%rd15191, %rd15188, %rd15190;
	add.s64 	%rd15192, %rd15191, %rd15189;
	shr.u64 	%rd15193, %rd15192, 32;
	mul.wide.u32 	%rd15194, %r1114, %r3132;
	and.b64  	%rd15195, %rd14993, 4294967295;
	add.s64 	%rd15196, %rd15193, %rd15195;
	add.s64 	%rd15197, %rd15196, %rd15194;
	shr.u64 	%rd15198, %rd15197, 32;
	mul.wide.u32 	%rd15199, %r1113, %r3132;
	and.b64  	%rd15200, %rd15031, 4294967295;
	add.s64 	%rd15201, %rd15198, %rd15200;
	add.s64 	%rd15202, %rd15201, %rd15199;
	shr.u64 	%rd15203, %rd15202, 32;
	mul.wide.u32 	%rd15204, %r1016, %r3132;
	and.b64  	%rd15205, %rd15069, 4294967295;
	add.s64 	%rd15206, %rd15203, %rd15205;
	add.s64 	%rd15207, %rd15206, %rd15204;
	shr.u64 	%rd15208, %rd15207, 32;
	mul.wide.u32 	%rd15209, %r1055, %r3132;
	and.b64  	%rd15210, %rd15107, 4294967295;
	add.s64 	%rd15211, %rd15208, %rd15210;
	add.s64 	%rd15212, %rd15211, %rd15209;
	shr.u64 	%rd15213, %rd15212, 32;
	mul.wide.u32 	%rd15214, %r982, %r3132;
	and.b64  	%rd15215, %rd15145, 4294967295;
	add.s64 	%rd15216, %rd15213, %rd15215;
	add.s64 	%rd15217, %rd15216, %rd15214;
	shr.u64 	%rd15218, %rd15217, 32;
	and.b64  	%rd15219, %rd15150, 4294967295;
	add.s64 	%rd15220, %rd15218, %rd15219;
	shr.u64 	%rd15221, %rd15220, 32;
	and.b64  	%rd15222, %rd15155, 4294967295;
	add.s64 	%rd15223, %rd15221, %rd15222;
	shr.u64 	%rd15224, %rd15223, 32;
	and.b64  	%rd15225, %rd15160, 4294967295;
	add.s64 	%rd15226, %rd15224, %rd15225;
	shr.u64 	%rd15227, %rd15226, 32;
	and.b64  	%rd15228, %rd15165, 4294967295;
	add.s64 	%rd15229, %rd15227, %rd15228;
	shr.u64 	%rd15230, %rd15229, 32;
	and.b64  	%rd15231, %rd15170, 4294967295;
	add.s64 	%rd15232, %rd15230, %rd15231;
	shr.u64 	%rd15233, %rd15232, 32;
	and.b64  	%rd15234, %rd15175, 4294967295;
	add.s64 	%rd15235, %rd15233, %rd15234;
	shr.u64 	%rd15236, %rd15235, 32;
	and.b64  	%rd15237, %rd15179, 4294967295;
	add.s64 	%rd15238, %rd15236, %rd15237;
	{ .reg .b32 tmp; mov.b64 {tmp, %r3134}, %rd15238; }
	add.s32 	%r3135, %r3130, %r3134;
	mul.lo.s32 	%r3136, %r3098, %r3133;
	mul.wide.u32 	%rd15239, %r1117, %r3136;
	and.b64  	%rd15240, %rd15187, 4294967295;
	add.s64 	%rd15241, %rd15239, %rd15240;
	shr.u64 	%rd15242, %rd15241, 32;
	mul.wide.u32 	%rd15243, %r1116, %r3136;
	and.b64  	%rd15244, %rd15192, 4294967295;
	add.s64 	%rd15245, %rd15242, %rd15244;
	add.s64 	%rd15246, %rd15245, %rd15243;
	cvt.u32.u64 	%r3137, %rd15246;
	shr.u64 	%rd15247, %rd15246, 32;
	mul.wide.u32 	%rd15248, %r1115, %r3136;
	and.b64  	%rd15249, %rd15197, 4294967295;
	add.s64 	%rd15250, %rd15247, %rd15249;
	add.s64 	%rd15251, %rd15250, %rd15248;
	shr.u64 	%rd15252, %rd15251, 32;
	mul.wide.u32 	%rd15253, %r1114, %r3136;
	and.b64  	%rd15254, %rd15202, 4294967295;
	add.s64 	%rd15255, %rd15252, %rd15254;
	add.s64 	%rd15256, %rd15255, %rd15253;
	shr.u64 	%rd15257, %rd15256, 32;
	mul.wide.u32 	%rd15258, %r1113, %r3136;
	and.b64  	%rd15259, %rd15207, 4294967295;
	add.s64 	%rd15260, %rd15257, %rd15259;
	add.s64 	%rd15261, %rd15260, %rd15258;
	shr.u64 	%rd15262, %rd15261, 32;
	mul.wide.u32 	%rd15263, %r1016, %r3136;
	and.b64  	%rd15264, %rd15212, 4294967295;
	add.s64 	%rd15265, %rd15262, %rd15264;
	add.s64 	%rd15266, %rd15265, %rd15263;
	shr.u64 	%rd15267, %rd15266, 32;
	mul.wide.u32 	%rd15268, %r1055, %r3136;
	and.b64  	%rd15269, %rd15217, 4294967295;
	add.s64 	%rd15270, %rd15267, %rd15269;
	add.s64 	%rd15271, %rd15270, %rd15268;
	shr.u64 	%rd15272, %rd15271, 32;
	mul.wide.u32 	%rd15273, %r982, %r3136;
	and.b64  	%rd15274, %rd15220, 4294967295;
	add.s64 	%rd15275, %rd15272, %rd15274;
	add.s64 	%rd15276, %rd15275, %rd15273;
	shr.u64 	%rd15277, %rd15276, 32;
	and.b64  	%rd15278, %rd15223, 4294967295;
	add.s64 	%rd15279, %rd15277, %rd15278;
	shr.u64 	%rd15280, %rd15279, 32;
	and.b64  	%rd15281, %rd15226, 4294967295;
	add.s64 	%rd15282, %rd15280, %rd15281;
	shr.u64 	%rd15283, %rd15282, 32;
	and.b64  	%rd15284, %rd15229, 4294967295;
	add.s64 	%rd15285, %rd15283, %rd15284;
	shr.u64 	%rd15286, %rd15285, 32;
	and.b64  	%rd15287, %rd15232, 4294967295;
	add.s64 	%rd15288, %rd15286, %rd15287;
	shr.u64 	%rd15289, %rd15288, 32;
	and.b64  	%rd15290, %rd15235, 4294967295;
	add.s64 	%rd15291, %rd15289, %rd15290;
	shr.u64 	%rd15292, %rd15291, 32;
	and.b64  	%rd15293, %rd15238, 4294967295;
	add.s64 	%rd15294, %rd15292, %rd15293;
	{ .reg .b32 tmp; mov.b64 {tmp, %r3138}, %rd15294; }
	add.s32 	%r3139, %r3135, %r3138;
	mul.lo.s32 	%r3140, %r3098, %r3137;
	mul.wide.u32 	%rd15295, %r1117, %r3140;
	and.b64  	%rd15296, %rd15246, 4294967295;
	add.s64 	%rd15297, %rd15295, %rd15296;
	shr.u64 	%rd15298, %rd15297, 32;
	mul.wide.u32 	%rd15299, %r1116, %r3140;
	and.b64  	%rd15300, %rd15251, 4294967295;
	add.s64 	%rd15301, %rd15298, %rd15300;
	add.s64 	%rd15302, %rd15301, %rd15299;
	cvt.u32.u64 	%r3141, %rd15302;
	shr.u64 	%rd15303, %rd15302, 32;
	mul.wide.u32 	%rd15304, %r1115, %r3140;
	and.b64  	%rd15305, %rd15256, 4294967295;
	add.s64 	%rd15306, %rd15303, %rd15305;
	add.s64 	%rd15307, %rd15306, %rd15304;
	shr.u64 	%rd15308, %rd15307, 32;
	mul.wide.u32 	%rd15309, %r1114, %r3140;
	and.b64  	%rd15310, %rd15261, 4294967295;
	add.s64 	%rd15311, %rd15308, %rd15310;
	add.s64 	%rd15312, %rd15311, %rd15309;
	shr.u64 	%rd15313, %rd15312, 32;
	mul.wide.u32 	%rd15314, %r1113, %r3140;
	and.b64  	%rd15315, %rd15266, 4294967295;
	add.s64 	%rd15316, %rd15313, %rd15315;
	add.s64 	%rd15317, %rd15316, %rd15314;
	shr.u64 	%rd15318, %rd15317, 32;
	mul.wide.u32 	%rd15319, %r1016, %r3140;
	and.b64  	%rd15320, %rd15271, 4294967295;
	add.s64 	%rd15321, %rd15318, %rd15320;
	add.s64 	%rd15322, %rd15321, %rd15319;
	shr.u64 	%rd15323, %rd15322, 32;
	mul.wide.u32 	%rd15324, %r1055, %r3140;
	and.b64  	%rd15325, %rd15276, 4294967295;
	add.s64 	%rd15326, %rd15323, %rd15325;
	add.s64 	%rd15327, %rd15326, %rd15324;
	shr.u64 	%rd15328, %rd15327, 32;
	mul.wide.u32 	%rd15329, %r982, %r3140;
	and.b64  	%rd15330, %rd15279, 4294967295;
	add.s64 	%rd15331, %rd15328, %rd15330;
	add.s64 	%rd15332, %rd15331, %rd15329;
	shr.u64 	%rd15333, %rd15332, 32;
	and.b64  	%rd15334, %rd15282, 4294967295;
	add.s64 	%rd15335, %rd15333, %rd15334;
	shr.u64 	%rd15336, %rd15335, 32;
	and.b64  	%rd15337, %rd15285, 4294967295;
	add.s64 	%rd15338, %rd15336, %rd15337;
	shr.u64 	%rd15339, %rd15338, 32;
	and.b64  	%rd15340, %rd15288, 4294967295;
	add.s64 	%rd15341, %rd15339, %rd15340;
	shr.u64 	%rd15342, %rd15341, 32;
	and.b64  	%rd15343, %rd15291, 4294967295;
	add.s64 	%rd15344, %rd15342, %rd15343;
	shr.u64 	%rd15345, %rd15344, 32;
	and.b64  	%rd15346, %rd15294, 4294967295;
	add.s64 	%rd15347, %rd15345, %rd15346;
	{ .reg .b32 tmp; mov.b64 {tmp, %r3142}, %rd15347; }
	add.s32 	%r3143, %r3139, %r3142;
	mul.lo.s32 	%r3144, %r3098, %r3141;
	mul.wide.u32 	%rd15348, %r1117, %r3144;
	and.b64  	%rd15349, %rd15302, 4294967295;
	add.s64 	%rd15350, %rd15348, %rd15349;
	shr.u64 	%rd15351, %rd15350, 32;
	mul.wide.u32 	%rd15352, %r1116, %r3144;
	and.b64  	%rd15353, %rd15307, 4294967295;
	add.s64 	%rd15354, %rd15351, %rd15353;
	add.s64 	%rd15355, %rd15354, %rd15352;
	cvt.u32.u64 	%r3145, %rd15355;
	shr.u64 	%rd15356, %rd15355, 32;
	mul.wide.u32 	%rd15357, %r1115, %r3144;
	and.b64  	%rd15358, %rd15312, 4294967295;
	add.s64 	%rd15359, %rd15356, %rd15358;
	add.s64 	%rd15360, %rd15359, %rd15357;
	shr.u64 	%rd15361, %rd15360, 32;
	mul.wide.u32 	%rd15362, %r1114, %r3144;
	and.b64  	%rd15363, %rd15317, 4294967295;
	add.s64 	%rd15364, %rd15361, %rd15363;
	add.s64 	%rd15365, %rd15364, %rd15362;
	shr.u64 	%rd15366, %rd15365, 32;
	mul.wide.u32 	%rd15367, %r1113, %r3144;
	and.b64  	%rd15368, %rd15322, 4294967295;
	add.s64 	%rd15369, %rd15366, %rd15368;
	add.s64 	%rd15370, %rd15369, %rd15367;
	shr.u64 	%rd15371, %rd15370, 32;
	mul.wide.u32 	%rd15372, %r1016, %r3144;
	and.b64  	%rd15373, %rd15327, 4294967295;
	add.s64 	%rd15374, %rd15371, %rd15373;
	add.s64 	%rd15375, %rd15374, %rd15372;
	shr.u64 	%rd15376, %rd15375, 32;
	mul.wide.u32 	%rd15377, %r1055, %r3144;
	and.b64  	%rd15378, %rd15332, 4294967295;
	add.s64 	%rd15379, %rd15376, %rd15378;
	add.s64 	%rd15380, %rd15379, %rd15377;
	shr.u64 	%rd15381, %rd15380, 32;
	mul.wide.u32 	%rd15382, %r982, %r3144;
	and.b64  	%rd15383, %rd15335, 4294967295;
	add.s64 	%rd15384, %rd15381, %rd15383;
	add.s64 	%rd15385, %rd15384, %rd15382;
	shr.u64 	%rd15386, %rd15385, 32;
	and.b64  	%rd15387, %rd15338, 4294967295;
	add.s64 	%rd15388, %rd15386, %rd15387;
	shr.u64 	%rd15389, %rd15388, 32;
	and.b64  	%rd15390, %rd15341, 4294967295;
	add.s64 	%rd15391, %rd15389, %rd15390;
	shr.u64 	%rd15392, %rd15391, 32;
	and.b64  	%rd15393, %rd15344, 4294967295;
	add.s64 	%rd15394, %rd15392, %rd15393;
	shr.u64 	%rd15395, %rd15394, 32;
	and.b64  	%rd15396, %rd15347, 4294967295;
	add.s64 	%rd15397, %rd15395, %rd15396;
	{ .reg .b32 tmp; mov.b64 {tmp, %r3146}, %rd15397; }
	add.s32 	%r3147, %r3143, %r3146;
	mul.lo.s32 	%r3148, %r3098, %r3145;
	mul.wide.u32 	%rd15398, %r1117, %r3148;
	and.b64  	%rd15399, %rd15355, 4294967295;
	add.s64 	%rd15400, %rd15398, %rd15399;
	shr.u64 	%rd15401, %rd15400, 32;
	mul.wide.u32 	%rd15402, %r1116, %r3148;
	and.b64  	%rd15403, %rd15360, 4294967295;
	add.s64 	%rd15404, %rd15401, %rd15403;
	add.s64 	%rd15405, %rd15404, %rd15402;
	cvt.u32.u64 	%r3149, %rd15405;
	shr.u64 	%rd15406, %rd15405, 32;
	mul.wide.u32 	%rd15407, %r1115, %r3148;
	and.b64  	%rd15408, %rd15365, 4294967295;
	add.s64 	%rd15409, %rd15406, %rd15408;
	add.s64 	%rd15410, %rd15409, %rd15407;
	shr.u64 	%rd15411, %rd15410, 32;
	mul.wide.u32 	%rd15412, %r1114, %r3148;
	and.b64  	%rd15413, %rd15370, 4294967295;
	add.s64 	%rd15414, %rd15411, %rd15413;
	add.s64 	%rd15415, %rd15414, %rd15412;
	shr.u64 	%rd15416, %rd15415, 32;
	mul.wide.u32 	%rd15417, %r1113, %r3148;
	and.b64  	%rd15418, %rd15375, 4294967295;
	add.s64 	%rd15419, %rd15416, %rd15418;
	add.s64 	%rd15420, %rd15419, %rd15417;
	shr.u64 	%rd15421, %rd15420, 32;
	mul.wide.u32 	%rd15422, %r1016, %r3148;
	and.b64  	%rd15423, %rd15380, 4294967295;
	add.s64 	%rd15424, %rd15421, %rd15423;
	add.s64 	%rd15425, %rd15424, %rd15422;
	shr.u64 	%rd15426, %rd15425, 32;
	mul.wide.u32 	%rd15427, %r1055, %r3148;
	and.b64  	%rd15428, %rd15385, 4294967295;
	add.s64 	%rd15429, %rd15426, %rd15428;
	add.s64 	%rd15430, %rd15429, %rd15427;
	shr.u64 	%rd15431, %rd15430, 32;
	mul.wide.u32 	%rd15432, %r982, %r3148;
	and.b64  	%rd15433, %rd15388, 4294967295;
	add.s64 	%rd15434, %rd15431, %rd15433;
	add.s64 	%rd15435, %rd15434, %rd15432;
	shr.u64 	%rd15436, %rd15435, 32;
	and.b64  	%rd15437, %rd15391, 4294967295;
	add.s64 	%rd15438, %rd15436, %rd15437;
	shr.u64 	%rd15439, %rd15438, 32;
	and.b64  	%rd15440, %rd15394, 4294967295;
	add.s64 	%rd15441, %rd15439, %rd15440;
	shr.u64 	%rd15442, %rd15441, 32;
	and.b64  	%rd15443, %rd15397, 4294967295;
	add.s64 	%rd15444, %rd15442, %rd15443;
	{ .reg .b32 tmp; mov.b64 {tmp, %r3150}, %rd15444; }
	add.s32 	%r3151, %r3147, %r3150;
	mul.lo.s32 	%r3152, %r3098, %r3149;
	mul.wide.u32 	%rd15445, %r1117, %r3152;
	and.b64  	%rd15446, %rd15405, 4294967295;
	add.s64 	%rd15447, %rd15445, %rd15446;
	shr.u64 	%rd15448, %rd15447, 32;
	mul.wide.u32 	%rd15449, %r1116, %r3152;
	and.b64  	%rd15450, %rd15410, 4294967295;
	add.s64 	%rd15451, %rd15448, %rd15450;
	add.s64 	%rd15452, %rd15451, %rd15449;
	cvt.u32.u64 	%r3153, %rd15452;
	shr.u64 	%rd15453, %rd15452, 32;
	mul.wide.u32 	%rd15454, %r1115, %r3152;
	and.b64  	%rd15455, %rd15415, 4294967295;
	add.s64 	%rd15456, %rd15453, %rd15455;
	add.s64 	%rd15457, %rd15456, %rd15454;
	shr.u64 	%rd15458, %rd15457, 32;
	mul.wide.u32 	%rd15459, %r1114, %r3152;
	and.b64  	%rd15460, %rd15420, 4294967295;
	add.s64 	%rd15461, %rd15458, %rd15460;
	add.s64 	%rd15462, %rd15461, %rd15459;
	shr.u64 	%rd15463, %rd15462, 32;
	mul.wide.u32 	%rd15464, %r1113, %r3152;
	and.b64  	%rd15465, %rd15425, 4294967295;
	add.s64 	%rd15466, %rd15463, %rd15465;
	add.s64 	%rd15467, %rd15466, %rd15464;
	shr.u64 	%rd15468, %rd15467, 32;
	mul.wide.u32 	%rd15469, %r1016, %r3152;
	and.b64  	%rd15470, %rd15430, 4294967295;
	add.s64 	%rd15471, %rd15468, %rd15470;
	add.s64 	%rd15472, %rd15471, %rd15469;
	shr.u64 	%rd15473, %rd15472, 32;
	mul.wide.u32 	%rd15474, %r1055, %r3152;
	and.b64  	%rd15475, %rd15435, 4294967295;
	add.s64 	%rd15476, %rd15473, %rd15475;
	add.s64 	%rd15477, %rd15476, %rd15474;
	shr.u64 	%rd15478, %rd15477, 32;
	mul.wide.u32 	%rd15479, %r982, %r3152;
	and.b64  	%rd15480, %rd15438, 4294967295;
	add.s64 	%rd15481, %rd15478, %rd15480;
	add.s64 	%rd15482, %rd15481, %rd15479;
	shr.u64 	%rd15483, %rd15482, 32;
	and.b64  	%rd15484, %rd15441, 4294967295;
	add.s64 	%rd15485, %rd15483, %rd15484;
	shr.u64 	%rd15486, %rd15485, 32;
	and.b64  	%rd15487, %rd15444, 4294967295;
	add.s64 	%rd15488, %rd15486, %rd15487;
	{ .reg .b32 tmp; mov.b64 {tmp, %r3154}, %rd15488; }
	add.s32 	%r3155, %r3151, %r3154;
	mul.lo.s32 	%r3156, %r3098, %r3153;
	mul.wide.u32 	%rd15489, %r1117, %r3156;
	and.b64  	%rd15490, %rd15452, 4294967295;
	add.s64 	%rd15491, %rd15489, %rd15490;
	shr.u64 	%rd15492, %rd15491, 32;
	mul.wide.u32 	%rd15493, %r1116, %r3156;
	and.b64  	%rd15494, %rd15457, 4294967295;
	add.s64 	%rd15495, %rd15492, %rd15494;
	add.s64 	%rd15496, %rd15495, %rd15493;
	cvt.u32.u64 	%r3157, %rd15496;
	shr.u64 	%rd15497, %rd15496, 32;
	mul.wide.u32 	%rd15498, %r1115, %r3156;
	and.b64  	%rd15499, %rd15462, 4294967295;
	add.s64 	%rd15500, %rd15497, %rd15499;
	add.s64 	%rd15501, %rd15500, %rd15498;
	shr.u64 	%rd15502, %rd15501, 32;
	mul.wide.u32 	%rd15503, %r1114, %r3156;
	and.b64  	%rd15504, %rd15467, 4294967295;
	add.s64 	%rd15505, %rd15502, %rd15504;
	add.s64 	%rd15506, %rd15505, %rd15503;
	shr.u64 	%rd15507, %rd15506, 32;
	mul.wide.u32 	%rd15508, %r1113, %r3156;
	and.b64  	%rd15509, %rd15472, 4294967295;
	add.s64 	%rd15510, %rd15507, %rd15509;
	add.s64 	%rd15511, %rd15510, %rd15508;
	shr.u64 	%rd15512, %rd15511, 32;
	mul.wide.u32 	%rd15513, %r1016, %r3156;
	and.b64  	%rd15514, %rd15477, 4294967295;
	add.s64 	%rd15515, %rd15512, %rd15514;
	add.s64 	%rd15516, %rd15515, %rd15513;
	shr.u64 	%rd15517, %rd15516, 32;
	mul.wide.u32 	%rd15518, %r1055, %r3156;
	and.b64  	%rd15519, %rd15482, 4294967295;
	add.s64 	%rd15520, %rd15517, %rd15519;
	add.s64 	%rd15521, %rd15520, %rd15518;
	shr.u64 	%rd15522, %rd15521, 32;
	mul.wide.u32 	%rd15523, %r982, %r3156;
	and.b64  	%rd15524, %rd15485, 4294967295;
	add.s64 	%rd15525, %rd15522, %rd15524;
	add.s64 	%rd15526, %rd15525, %rd15523;
	shr.u64 	%rd15527, %rd15526, 32;
	and.b64  	%rd15528, %rd15488, 4294967295;
	add.s64 	%rd15529, %rd15527, %rd15528;
	{ .reg .b32 tmp; mov.b64 {tmp, %r3158}, %rd15529; }
	add.s32 	%r3159, %r3155, %r3158;
	mul.lo.s32 	%r3160, %r3098, %r3157;
	mul.wide.u32 	%rd15530, %r1117, %r3160;
	and.b64  	%rd15531, %rd15496, 4294967295;
	add.s64 	%rd15532, %rd15530, %rd15531;
	shr.u64 	%rd15533, %rd15532, 32;
	mul.wide.u32 	%rd15534, %r1116, %r3160;
	and.b64  	%rd15535, %rd15501, 4294967295;
	add.s64 	%rd15536, %rd15533, %rd15535;
	add.s64 	%rd15537, %rd15536, %rd15534;
	cvt.u32.u64 	%r4183, %rd15537;
	shr.u64 	%rd15538, %rd15537, 32;
	mul.wide.u32 	%rd15539, %r1115, %r3160;
	and.b64  	%rd15540, %rd15506, 4294967295;
	add.s64 	%rd15541, %rd15538, %rd15540;
	add.s64 	%rd15542, %rd15541, %rd15539;
	cvt.u32.u64 	%r4182, %rd15542;
	shr.u64 	%rd15543, %rd15542, 32;
	mul.wide.u32 	%rd15544, %r1114, %r3160;
	and.b64  	%rd15545, %rd15511, 4294967295;
	add.s64 	%rd15546, %rd15543, %rd15545;
	add.s64 	%rd15547, %rd15546, %rd15544;
	cvt.u32.u64 	%r4181, %rd15547;
	shr.u64 	%rd15548, %rd15547, 32;
	mul.wide.u32 	%rd15549, %r1113, %r3160;
	and.b64  	%rd15550, %rd15516, 4294967295;
	add.s64 	%rd15551, %rd15548, %rd15550;
	add.s64 	%rd15552, %rd15551, %rd15549;
	cvt.u32.u64 	%r4180, %rd15552;
	shr.u64 	%rd15553, %rd15552, 32;
	mul.wide.u32 	%rd15554, %r1016, %r3160;
	and.b64  	%rd15555, %rd15521, 4294967295;
	add.s64 	%rd15556, %rd15553, %rd15555;
	add.s64 	%rd15557, %rd15556, %rd15554;
	cvt.u32.u64 	%r4179, %rd15557;
	shr.u64 	%rd15558, %rd15557, 32;
	mul.wide.u32 	%rd15559, %r1055, %r3160;
	and.b64  	%rd15560, %rd15526, 4294967295;
	add.s64 	%rd15561, %rd15558, %rd15560;
	add.s64 	%rd15562, %rd15561, %rd15559;
	cvt.u32.u64 	%r4178, %rd15562;
	shr.u64 	%rd15563, %rd15562, 32;
	mul.wide.u32 	%rd15564, %r982, %r3160;
	and.b64  	%rd15565, %rd15529, 4294967295;
	add.s64 	%rd15566, %rd15563, %rd15565;
	add.s64 	%rd15567, %rd15566, %rd15564;
	cvt.u32.u64 	%r4177, %rd15567;
	{ .reg .b32 tmp; mov.b64 {tmp, %r3161}, %rd15567; }
	add.s32 	%r4176, %r3159, %r3161;
	setp.gt.u32 	%p627, %r4176, %r982;
	@%p627 bra 	$L__BB0_558;
	setp.lt.u32 	%p628, %r4176, %r982;
	@%p628 bra 	$L__BB0_559;
	setp.lt.u32 	%p629, %r1055, %r4177;
	@%p629 bra 	$L__BB0_558;
	setp.gt.u32 	%p630, %r1055, %r4177;
	@%p630 bra 	$L__BB0_559;
	setp.lt.u32 	%p631, %r1016, %r4178;
	@%p631 bra 	$L__BB0_558;
	setp.gt.u32 	%p632, %r1016, %r4178;
	@%p632 bra 	$L__BB0_559;
	setp.lt.u32 	%p633, %r1113, %r4179;
	@%p633 bra 	$L__BB0_558;
	setp.gt.u32 	%p634, %r1113, %r4179;
	@%p634 bra 	$L__BB0_559;
	setp.lt.u32 	%p635, %r1114, %r4180;
	@%p635 bra 	$L__BB0_558;
	setp.gt.u32 	%p636, %r1114, %r4180;
	@%p636 bra 	$L__BB0_559;
	setp.lt.u32 	%p637, %r1115, %r4181;
	@%p637 bra 	$L__BB0_558;
	setp.gt.u32 	%p638, %r1115, %r4181;
	@%p638 bra 	$L__BB0_559;
	setp.lt.u32 	%p639, %r1116, %r4182;
	@%p639 bra 	$L__BB0_558;
	setp.gt.u32 	%p640, %r1116, %r4182;
	setp.gt.u32 	%p641, %r1117, %r4183;
	or.pred  	%p642, %p640, %p641;
	@%p642 bra 	$L__BB0_559;
$L__BB0_558:
	sub.s32 	%r4183, %r4183, %r1117;
	sub.s32 	%r4182, %r4182, %r1116;
	sub.s32 	%r4181, %r4181, %r1115;
	sub.s32 	%r4180, %r4180, %r1114;
	sub.s32 	%r4179, %r4179, %r1113;
	sub.s32 	%r4178, %r4178, %r1016;
	sub.s32 	%r4177, %r4177, %r1055;
	sub.s32 	%r4176, %r4176, %r982;
$L__BB0_559:
	shl.b32 	%r4192, %r4183, 1;
	shr.u32 	%r3162, %r4183, 31;
	cvt.u64.u32 	%rd15568, %r3162;
	mul.wide.u32 	%rd15569, %r4182, 2;
	cvt.u32.u64 	%r3163, %rd15569;
	cvt.u32.u64 	%r3164, %rd15568;
	or.b32  	%r4191, %r3163, %r3164;
	shr.u64 	%rd15570, %rd15569, 32;
	mul.wide.u32 	%rd15571, %r4181, 2;
	cvt.u32.u64 	%r3165, %rd15571;
	cvt.u32.u64 	%r3166, %rd15570;
	or.b32  	%r4190, %r3166, %r3165;
	shr.u64 	%rd15572, %rd15571, 32;
	mul.wide.u32 	%rd15573, %r4180, 2;
	cvt.u32.u64 	%r3167, %rd15573;
	cvt.u32.u64 	%r3168, %rd15572;
	or.b32  	%r4189, %r3168, %r3167;
	shr.u64 	%rd15574, %rd15573, 32;
	mul.wide.u32 	%rd15575, %r4179, 2;
	add.s64 	%rd15576, %rd15574, %rd15575;
	cvt.u32.u64 	%r4188, %rd15576;
	shr.u64 	%rd15577, %rd15576, 32;
	mul.wide.u32 	%rd15578, %r4178, 2;
	add.s64 	%rd15579, %rd15577, %rd15578;
	cvt.u32.u64 	%r4187, %rd15579;
	shr.u64 	%rd15580, %rd15579, 32;
	mul.wide.u32 	%rd15581, %r4177, 2;
	add.s64 	%rd15582, %rd15580, %rd15581;
	cvt.u32.u64 	%r4186, %rd15582;
	shr.u64 	%rd15583, %rd15582, 32;
	mul.wide.u32 	%rd15584, %r4176, 2;
	add.s64 	%rd15585, %rd15583, %rd15584;
	cvt.u32.u64 	%r4185, %rd15585;
	setp.gt.u64 	%p643, %rd15585, 4294967295;
	setp.lt.u32 	%p644, %r982, %r4185;
	or.pred  	%p645, %p643, %p644;
	@%p645 bra 	$L__BB0_573;
	setp.gt.u32 	%p646, %r982, %r4185;
	@%p646 bra 	$L__BB0_574;
	setp.lt.u32 	%p647, %r1055, %r4186;
	@%p647 bra 	$L__BB0_573;
	setp.gt.u32 	%p648, %r1055, %r4186;
	@%p648 bra 	$L__BB0_574;
	setp.lt.u32 	%p649, %r1016, %r4187;
	@%p649 bra 	$L__BB0_573;
	setp.gt.u32 	%p650, %r1016, %r4187;
	@%p650 bra 	$L__BB0_574;
	setp.lt.u32 	%p651, %r1113, %r4188;
	@%p651 bra 	$L__BB0_573;
	setp.gt.u32 	%p652, %r1113, %r4188;
	@%p652 bra 	$L__BB0_574;
	setp.lt.u32 	%p653, %r1114, %r4189;
	@%p653 bra 	$L__BB0_573;
	setp.gt.u32 	%p654, %r1114, %r4189;
	@%p654 bra 	$L__BB0_574;
	setp.lt.u32 	%p655, %r1115, %r4190;
	@%p655 bra 	$L__BB0_573;
	setp.gt.u32 	%p656, %r1115, %r4190;
	@%p656 bra 	$L__BB0_574;
	setp.lt.u32 	%p657, %r1116, %r4191;
	@%p657 bra 	$L__BB0_573;
	setp.gt.u32 	%p658, %r1116, %r4191;
	setp.lt.u32 	%p659, %r4192, %r1117;
	or.pred  	%p660, %p658, %p659;
	@%p660 bra 	$L__BB0_574;
$L__BB0_573:
	sub.s32 	%r4192, %r4192, %r1117;
	sub.s32 	%r4191, %r4191, %r1116;
	sub.s32 	%r4190, %r4190, %r1115;
	sub.s32 	%r4189, %r4189, %r1114;
	sub.s32 	%r4188, %r4188, %r1113;
	sub.s32 	%r4187, %r4187, %r1016;
	sub.s32 	%r4186, %r4186, %r1055;
	sub.s32 	%r4185, %r4185, %r982;
$L__BB0_574:
	setp.ne.s32 	%p661, %r4321, 0;
	mov.b32 	%r4322, 0;
	mov.b32 	%r4321, 1;
	mov.u32 	%r4323, %r4322;
	mov.u32 	%r4324, %r4322;
	mov.u32 	%r4325, %r4322;
	mov.u32 	%r4326, %r4322;
	mov.u32 	%r4327, %r4322;
	mov.u32 	%r4328, %r4322;
	mov.u32 	%r4329, %r4322;
	mov.u32 	%r4330, %r4322;
	mov.u32 	%r4331, %r4322;
	mov.u32 	%r4332, %r4322;
	mov.u32 	%r4333, %r4322;
	mov.u32 	%r4334, %r4322;
	mov.u32 	%r4335, %r4322;
	mov.u32 	%r4336, %r4322;
	mov.u32 	%r4337, %r4321;
	mov.u32 	%r4338, %r4322;
	mov.u32 	%r4339, %r4322;
	mov.u32 	%r4340, %r4322;
	mov.u32 	%r4341, %r4322;
	mov.u32 	%r4342, %r4322;
	mov.u32 	%r4343, %r4322;
	mov.u32 	%r4344, %r4322;
	mov.u32 	%r4345, %r4321;
	@%p661 bra 	$L__BB0_802;
	or.b32  	%r3181, %r76, %r75;
	or.b32  	%r3182, %r3181, %r74;
	or.b32  	%r3183, %r3182, %r73;
	or.b32  	%r3184, %r3183, %r72;
	or.b32  	%r3185, %r3184, %r71;
	or.b32  	%r3186, %r3185, %r70;
	or.b32  	%r3187, %r3186, %r69;
	setp.eq.s32 	%p662, %r3187, 0;
	@%p662 bra 	$L__BB0_802;
	or.b32  	%r3190, %r84, %r83;
	or.b32  	%r3191, %r3190, %r82;
	or.b32  	%r3192, %r3191, %r81;
	or.b32  	%r3193, %r3192, %r80;
	or.b32  	%r3194, %r3193, %r79;
	or.b32  	%r3195, %r3194, %r78;
	or.b32  	%r3196, %r3195, %r77;
	setp.eq.s32 	%p663, %r3196, 0;
	mov.u32 	%r4323, %r4322;
	mov.u32 	%r4324, %r4322;
	mov.u32 	%r4325, %r4322;
	mov.u32 	%r4326, %r4322;
	mov.u32 	%r4327, %r4322;
	mov.u32 	%r4328, %r4322;
	mov.u32 	%r4329, %r4322;
	mov.u32 	%r4330, %r4322;
	mov.u32 	%r4331, %r4322;
	mov.u32 	%r4332, %r4322;
	mov.u32 	%r4333, %r4322;
	mov.u32 	%r4334, %r4322;
	mov.u32 	%r4335, %r4322;
	mov.u32 	%r4336, %r4322;
	mov.u32 	%r4337, %r4321;
	mov.u32 	%r4338, %r4322;
	mov.u32 	%r4339, %r4322;
	mov.u32 	%r4340, %r4322;
	mov.u32 	%r4341, %r4322;
	mov.u32 	%r4342, %r4322;
	mov.u32 	%r4343, %r4322;
	mov.u32 	%r4344, %r4322;
	mov.u32 	%r4345, %r4321;
	@%p663 bra 	$L__BB0_802;
	ld.const.u32 	%r1223, [P_CONST+28];
	ld.const.u32 	%r1224, [P_CONST+24];
	ld.const.u32 	%r1225, [P_CONST+20];
	ld.const.u32 	%r1226, [P_CONST+16];
	ld.const.u32 	%r1227, [P_CONST+12];
	ld.const.u32 	%r1228, [P_CONST+8];
	ld.const.u32 	%r1229, [P_CONST+4];
	ld.const.u32 	%r1230, [P_CONST];
	mul.wide.u32 	%rd15587, %r84, %r84;
	cvt.u32.u64 	%r3197, %rd15587;
	shr.u64 	%rd15588, %rd15587, 32;
	mul.wide.u32 	%rd15589, %r83, %r84;
	add.s64 	%rd15590, %rd15588, %rd15589;
	shr.u64 	%rd15591, %rd15590, 32;
	mul.wide.u32 	%rd15592, %r82, %r84;
	add.s64 	%rd15593, %rd15591, %rd15592;
	shr.u64 	%rd15594, %rd15593, 32;
	mul.wide.u32 	%rd15595, %r81, %r84;
	add.s64 	%rd15596, %rd15594, %rd15595;
	shr.u64 	%rd15597, %rd15596, 32;
	mul.wide.u32 	%rd15598, %r80, %r84;
	add.s64 	%rd15599, %rd15597, %rd15598;
	shr.u64 	%rd15600, %rd15599, 32;
	mul.wide.u32 	%rd15601, %r79, %r84;
	add.s64 	%rd15602, %rd15600, %rd15601;
	shr.u64 	%rd15603, %rd15602, 32;
	mul.wide.u32 	%rd15604, %r78, %r84;
	add.s64 	%rd15605, %rd15603, %rd15604;
	shr.u64 	%rd15606, %rd15605, 32;
	mul.wide.u32 	%rd15607, %r77, %r84;
	add.s64 	%rd15608, %rd15606, %rd15607;
	shr.u64 	%rd15609, %rd15608, 32;
	and.b64  	%rd15610, %rd15590, 4294967295;
	add.s64 	%rd15611, %rd15589, %rd15610;
	shr.u64 	%rd15612, %rd15611, 32;
	mul.wide.u32 	%rd15613, %r83, %r83;
	and.b64  	%rd15614, %rd15593, 4294967295;
	add.s64 	%rd15615, %rd15612, %rd15614;
	add.s64 	%rd15616, %rd15615, %rd15613;
	shr.u64 	%rd15617, %rd15616, 32;
	mul.wide.u32 	%rd15618, %r82, %r83;
	and.b64  	%rd15619, %rd15596, 4294967295;
	add.s64 	%rd15620, %rd15617, %rd15619;
	add.s64 	%rd15621, %rd15620, %rd15618;
	shr.u64 	%rd15622, %rd15621, 32;
	mul.wide.u32 	%rd15623, %r81, %r83;
	and.b64  	%rd15624, %rd15599, 4294967295;
	add.s64 	%rd15625, %rd15622, %rd15624;
	add.s64 	%rd15626, %rd15625, %rd15623;
	shr.u64 	%rd15627, %rd15626, 32;
	mul.wide.u32 	%rd15628, %r80, %r83;
	and.b64  	%rd15629, %rd15602, 4294967295;
	add.s64 	%rd15630, %rd15627, %rd15629;
	add.s64 	%rd15631, %rd15630, %rd15628;
	shr.u64 	%rd15632, %rd15631, 32;
	mul.wide.u32 	%rd15633, %r79, %r83;
	and.b64  	%rd15634, %rd15605, 4294967295;
	add.s64 	%rd15635, %rd15632, %rd15634;
	add.s64 	%rd15636, %rd15635, %rd15633;
	shr.u64 	%rd15637, %rd15636, 32;
	mul.wide.u32 	%rd15638, %r78, %r83;
	and.b64  	%rd15639, %rd15608, 4294967295;
	add.s64 	%rd15640, %rd15637, %rd15639;
	add.s64 	%rd15641, %rd15640, %rd15638;
	shr.u64 	%rd15642, %rd15641, 32;
	mul.wide.u32 	%rd15643, %r77, %r83;
	add.s64 	%rd15644, %rd15642, %rd15609;
	add.s64 	%rd15645, %rd15644, %rd15643;
	shr.u64 	%rd15646, %rd15645, 32;
	and.b64  	%rd15647, %rd15616, 4294967295;
	add.s64 	%rd15648, %rd15592, %rd15647;
	shr.u64 	%rd15649, %rd15648, 32;
	and.b64  	%rd15650, %rd15621, 4294967295;
	add.s64 	%rd15651, %rd15649, %rd15650;
	add.s64 	%rd15652, %rd15651, %rd15618;
	shr.u64 	%rd15653, %rd15652, 32;
	mul.wide.u32 	%rd15654, %r82, %r82;
	and.b64  	%rd15655, %rd15626, 4294967295;
	add.s64 	%rd15656, %rd15653, %rd15655;
	add.s64 	%rd15657, %rd15656, %rd15654;
	shr.u64 	%rd15658, %rd15657, 32;
	mul.wide.u32 	%rd15659, %r81, %r82;
	and.b64  	%rd15660, %rd15631, 4294967295;
	add.s64 	%rd15661, %rd15658, %rd15660;
	add.s64 	%rd15662, %rd15661, %rd15659;
	shr.u64 	%rd15663, %rd15662, 32;
	mul.wide.u32 	%rd15664, %r80, %r82;
	and.b64  	%rd15665, %rd15636, 4294967295;
	add.s64 	%rd15666, %rd15663, %rd15665;
	add.s64 	%rd15667, %rd15666, %rd15664;
	shr.u64 	%rd15668, %rd15667, 32;
	mul.wide.u32 	%rd15669, %r79, %r82;
	and.b64  	%rd15670, %rd15641, 4294967295;
	add.s64 	%rd15671, %rd15668, %rd15670;
	add.s64 	%rd15672, %rd15671, %rd15669;
	shr.u64 	%rd15673, %rd15672, 32;
	mul.wide.u32 	%rd15674, %r78, %r82;
	and.b64  	%rd15675, %rd15645, 4294967295;
	add.s64 	%rd15676, %rd15673, %rd15675;
	add.s64 	%rd15677, %rd15676, %rd15674;
	shr.u64 	%rd15678, %rd15677, 32;
	mul.wide.u32 	%rd15679, %r77, %r82;
	add.s64 	%rd15680, %rd15678, %rd15646;
	add.s64 	%rd15681, %rd15680, %rd15679;
	shr.u64 	%rd15682, %rd15681, 32;
	and.b64  	%rd15683, %rd15652, 4294967295;
	add.s64 	%rd15684, %rd15595, %rd15683;
	shr.u64 	%rd15685, %rd15684, 32;
	and.b64  	%rd15686, %rd15657, 4294967295;
	add.s64 	%rd15687, %rd15685, %rd15686;
	add.s64 	%rd15688, %rd15687, %rd15623;
	shr.u64 	%rd15689, %rd15688, 32;
	and.b64  	%rd15690, %rd15662, 4294967295;
	add.s64 	%rd15691, %rd15689, %rd15690;
	add.s64 	%rd15692, %rd15691, %rd15659;
	shr.u64 	%rd15693, %rd15692, 32;
	mul.wide.u32 	%rd15694, %r81, %r81;
	and.b64  	%rd15695, %rd15667, 4294967295;
	add.s64 	%rd15696, %rd15693, %rd15695;
	add.s64 	%rd15697, %rd15696, %rd15694;
	shr.u64 	%rd15698, %rd15697, 32;
	mul.wide.u32 	%rd15699, %r80, %r81;
	and.b64  	%rd15700, %rd15672, 4294967295;
	add.s64 	%rd15701, %rd15698, %rd15700;
	add.s64 	%rd15702, %rd15701, %rd15699;
	shr.u64 	%rd15703, %rd15702, 32;
	mul.wide.u32 	%rd15704, %r79, %r81;
	and.b64  	%rd15705, %rd15677, 4294967295;
	add.s64 	%rd15706, %rd15703, %rd15705;
	add.s64 	%rd15707, %rd15706, %rd15704;
	shr.u64 	%rd15708, %rd15707, 32;
	mul.wide.u32 	%rd15709, %r78, %r81;
	and.b64  	%rd15710, %rd15681, 4294967295;
	add.s64 	%rd15711, %rd15708, %rd15710;
	add.s64 	%rd15712, %rd15711, %rd15709;
	shr.u64 	%rd15713, %rd15712, 32;
	mul.wide.u32 	%rd15714, %r77, %r81;
	add.s64 	%rd15715, %rd15713, %rd15682;
	add.s64 	%rd15716, %rd15715, %rd15714;
	shr.u64 	%rd15717, %rd15716, 32;
	and.b64  	%rd15718, %rd15688, 4294967295;
	add.s64 	%rd15719, %rd15598, %rd15718;
	shr.u64 	%rd15720, %rd15719, 32;
	and.b64  	%rd15721, %rd15692, 4294967295;
	add.s64 	%rd15722, %rd15720, %rd15721;
	add.s64 	%rd15723, %rd15722, %rd15628;
	shr.u64 	%rd15724, %rd15723, 32;
	and.b64  	%rd15725, %rd15697, 4294967295;
	add.s64 	%rd15726, %rd15724, %rd15725;
	add.s64 	%rd15727, %rd15726, %rd15664;
	shr.u64 	%rd15728, %rd15727, 32;
	and.b64  	%rd15729, %rd15702, 4294967295;
	add.s64 	%rd15730, %rd15728, %rd15729;
	add.s64 	%rd15731, %rd15730, %rd15699;
	shr.u64 	%rd15732, %rd15731, 32;
	mul.wide.u32 	%rd15733, %r80, %r80;
	and.b64  	%rd15734, %rd15707, 4294967295;
	add.s64 	%rd15735, %rd15732, %rd15734;
	add.s64 	%rd15736, %rd15735, %rd15733;
	shr.u64 	%rd15737, %rd15736, 32;
	mul.wide.u32 	%rd15738, %r79, %r80;
	and.b64  	%rd15739, %rd15712, 4294967295;
	add.s64 	%rd15740, %rd15737, %rd15739;
	add.s64 	%rd15741, %rd15740, %rd15738;
	shr.u64 	%rd15742, %rd15741, 32;
	mul.wide.u32 	%rd15743, %r78, %r80;
	and.b64  	%rd15744, %rd15716, 4294967295;
	add.s64 	%rd15745, %rd15742, %rd15744;
	add.s64 	%rd15746, %rd15745, %rd15743;
	shr.u64 	%rd15747, %rd15746, 32;
	mul.wide.u32 	%rd15748, %r77, %r80;
	add.s64 	%rd15749, %rd15747, %rd15717;
	add.s64 	%rd15750, %rd15749, %rd15748;
	shr.u64 	%rd15751, %rd15750, 32;
	and.b64  	%rd15752, %rd15723, 4294967295;
	add.s64 	%rd15753, %rd15601, %rd15752;
	shr.u64 	%rd15754, %rd15753, 32;
	and.b64  	%rd15755, %rd15727, 4294967295;
	add.s64 	%rd15756, %rd15754, %rd15755;
	add.s64 	%rd15757, %rd15756, %rd15633;
	shr.u64 	%rd15758, %rd15757, 32;
	and.b64  	%rd15759, %rd15731, 4294967295;
	add.s64 	%rd15760, %rd15758, %rd15759;
	add.s64 	%rd15761, %rd15760, %rd15669;
	shr.u64 	%rd15762, %rd15761, 32;
	and.b64  	%rd15763, %rd15736, 4294967295;
	add.s64 	%rd15764, %rd15762, %rd15763;
	add.s64 	%rd15765, %rd15764, %rd15704;
	shr.u64 	%rd15766, %rd15765, 32;
	and.b64  	%rd15767, %rd15741, 4294967295;
	add.s64 	%rd15768, %rd15766, %rd15767;
	add.s64 	%rd15769, %rd15768, %rd15738;
	shr.u64 	%rd15770, %rd15769, 32;
	mul.wide.u32 	%rd15771, %r79, %r79;
	and.b64  	%rd15772, %rd15746, 4294967295;
	add.s64 	%rd15773, %rd15770, %rd15772;
	add.s64 	%rd15774, %rd15773, %rd15771;
	shr.u64 	%rd15775, %rd15774, 32;
	mul.wide.u32 	%rd15776, %r78, %r79;
	and.b64  	%rd15777, %rd15750, 4294967295;
	add.s64 	%rd15778, %rd15775, %rd15777;
	add.s64 	%rd15779, %rd15778, %rd15776;
	shr.u64 	%rd15780, %rd15779, 32;
	mul.wide.u32 	%rd15781, %r77, %r79;
	add.s64 	%rd15782, %rd15780, %rd15751;
	add.s64 	%rd15783, %rd15782, %rd15781;
	shr.u64 	%rd15784, %rd15783, 32;
	and.b64  	%rd15785, %rd15757, 4294967295;
	add.s64 	%rd15786, %rd15604, %rd15785;
	shr.u64 	%rd15787, %rd15786, 32;
	and.b64  	%rd15788, %rd15761, 4294967295;
	add.s64 	%rd15789, %rd15787, %rd15788;
	add.s64 	%rd15790, %rd15789, %rd15638;
	shr.u64 	%rd15791, %rd15790, 32;
	and.b64  	%rd15792, %rd15765, 4294967295;
	add.s64 	%rd15793, %rd15791, %rd15792;
	add.s64 	%rd15794, %rd15793, %rd15674;
	shr.u64 	%rd15795, %rd15794, 32;
	and.b64  	%rd15796, %rd15769, 4294967295;
	add.s64 	%rd15797, %rd15795, %rd15796;
	add.s64 	%rd15798, %rd15797, %rd15709;
	shr.u64 	%rd15799, %rd15798, 32;
	and.b64  	%rd15800, %rd15774, 4294967295;
	add.s64 	%rd15801, %rd15799, %rd15800;
	add.s64 	%rd15802, %rd15801, %rd15743;
	shr.u64 	%rd15803, %rd15802, 32;
	and.b64  	%rd15804, %rd15779, 4294967295;
	add.s64 	%rd15805, %rd15803, %rd15804;
	add.s64 	%rd15806, %rd15805, %rd15776;
	shr.u64 	%rd15807, %rd15806, 32;
	mul.wide.u32 	%rd15808, %r78, %r78;
	and.b64  	%rd15809, %rd15783, 4294967295;
	add.s64 	%rd15810, %rd15807, %rd15809;
	add.s64 	%rd15811, %rd15810, %rd15808;
	shr.u64 	%rd15812, %rd15811, 32;
	mul.wide.u32 	%rd15813, %r77, %r78;
	add.s64 	%rd15814, %rd15812, %rd15784;
	add.s64 	%rd15815, %rd15814, %rd15813;
	shr.u64 	%rd15816, %rd15815, 32;
	and.b64  	%rd15817, %rd15790, 4294967295;
	add.s64 	%rd15818, %rd15607, %rd15817;
	shr.u64 	%rd15819, %rd15818, 32;
	and.b64  	%rd15820, %rd15794, 4294967295;
	add.s64 	%rd15821, %rd15819, %rd15820;
	add.s64 	%rd15822, %rd15821, %rd15643;
	shr.u64 	%rd15823, %rd15822, 32;
	and.b64  	%rd15824, %rd15798, 4294967295;
	add.s64 	%rd15825, %rd15823, %rd15824;
	add.s64 	%rd15826, %rd15825, %rd15679;
	shr.u64 	%rd15827, %rd15826, 32;
	and.b64  	%rd15828, %rd15802, 4294967295;
	add.s64 	%rd15829, %rd15827, %rd15828;
	add.s64 	%rd15830, %rd15829, %rd15714;
	shr.u64 	%rd15831, %rd15830, 32;
	and.b64  	%rd15832, %rd15806, 4294967295;
	add.s64 	%rd15833, %rd15831, %rd15832;
	add.s64 	%rd15834, %rd15833, %rd15748;
	shr.u64 	%rd15835, %rd15834, 32;
	and.b64  	%rd15836, %rd15811, 4294967295;
	add.s64 	%rd15837, %rd15835, %rd15836;
	add.s64 	%rd15838, %rd15837, %rd15781;
	shr.u64 	%rd15839, %rd15838, 32;
	and.b64  	%rd15840, %rd15815, 4294967295;
	add.s64 	%rd15841, %rd15839, %rd15840;
	add.s64 	%rd15842, %rd15841, %rd15813;
	shr.u64 	%rd15843, %rd15842, 32;
	mul.wide.u32 	%rd15844, %r77, %r77;
	add.s64 	%rd15845, %rd15843, %rd15816;
	add.s64 	%rd15846, %rd15845, %rd15844;
	{ .reg .b32 tmp; mov.b64 {tmp, %r3198}, %rd15846; }
	ld.const.u32 	%r3199, [MU_P];
	mul.lo.s32 	%r3200, %r3199, %r3197;
	mul.wide.u32 	%rd15847, %r1230, %r3200;
	and.b64  	%rd15848, %rd15587, 4294967293;
	add.s64 	%rd15849, %rd15847, %rd15848;
	shr.u64 	%rd15850, %rd15849, 32;
	mul.wide.u32 	%rd15851, %r1229, %r3200;
	and.b64  	%rd15852, %rd15611, 4294967295;
	add.s64 	%rd15853, %rd15850, %rd15852;
	add.s64 	%rd15854, %rd15853, %rd15851;
	cvt.u32.u64 	%r3201, %rd15854;
	shr.u64 	%rd15855, %rd15854, 32;
	mul.wide.u32 	%rd15856, %r1228, %r3200;
	and.b64  	%rd15857, %rd15648, 4294967295;
	add.s64 	%rd15858, %rd15855, %rd15857;
	add.s64 	%rd15859, %rd15858, %rd15856;
	shr.u64 	%rd15860, %rd15859, 32;
	mul.wide.u32 	%rd15861, %r1227, %r3200;
	and.b64  	%rd15862, %rd15684, 4294967295;
	add.s64 	%rd15863, %rd15860, %rd15862;
	add.s64 	%rd15864, %rd15863, %rd15861;
	shr.u64 	%rd15865, %rd15864, 32;
	mul.wide.u32 	%rd15866, %r1226, %r3200;
	and.b64  	%rd15867, %rd15719, 4294967295;
	add.s64 	%rd15868, %rd15865, %rd15867;
	add.s64 	%rd15869, %rd15868, %rd15866;
	shr.u64 	%rd15870, %rd15869, 32;
	mul.wide.u32 	%rd15871, %r1225, %r3200;
	and.b64  	%rd15872, %rd15753, 4294967295;
	add.s64 	%rd15873, %rd15870, %rd15872;
	add.s64 	%rd15874, %rd15873, %rd15871;
	shr.u64 	%rd15875, %rd15874, 32;
	mul.wide.u32 	%rd15876, %r1224, %r3200;
	and.b64  	%rd15877, %rd15786, 4294967295;
	add.s64 	%rd15878, %rd15875, %rd15877;
	add.s64 	%rd15879, %rd15878, %rd15876;
	shr.u64 	%rd15880, %rd15879, 32;
	mul.wide.u32 	%rd15881, %r1223, %r3200;
	and.b64  	%rd15882, %rd15818, 4294967295;
	add.s64 	%rd15883, %rd15880, %rd15882;
	add.s64 	%rd15884, %rd15883, %rd15881;
	shr.u64 	%rd15885, %rd15884, 32;
	and.b64  	%rd15886, %rd15822, 4294967295;
	add.s64 	%rd15887, %rd15885, %rd15886;
	shr.u64 	%rd15888, %rd15887, 32;
	and.b64  	%rd15889, %rd15826, 4294967295;
	add.s64 	%rd15890, %rd15888, %rd15889;
	shr.u64 	%rd15891, %rd15890, 32;
	and.b64  	%rd15892, %rd15830, 4294967295;
	add.s64 	%rd15893, %rd15891, %rd15892;
	shr.u64 	%rd15894, %rd15893, 32;
	and.b64  	%rd15895, %rd15834, 4294967295;
	add.s64 	%rd15896, %rd15894, %rd15895;
	shr.u64 	%rd15897, %rd15896, 32;
	and.b64  	%rd15898, %rd15838, 4294967295;
	add.s64 	%rd15899, %rd15897, %rd15898;
	shr.u64 	%rd15900, %rd15899, 32;
	and.b64  	%rd15901, %rd15842, 4294967295;
	add.s64 	%rd15902, %rd15900, %rd15901;
	shr.u64 	%rd15903, %rd15902, 32;
	and.b64  	%rd15904, %rd15846, 4294967295;
	add.s64 	%rd15905, %rd15903, %rd15904;
	{ .reg .b32 tmp; mov.b64 {tmp, %r3202}, %rd15905; }
	add.s32 	%r3203, %r3198, %r3202;
	mul.lo.s32 	%r3204, %r3199, %r3201;
	mul.wide.u32 	%rd15906, %r1230, %r3204;
	and.b64  	%rd15907, %rd15854, 4294967295;
	add.s64 	%rd15908, %rd15906, %rd15907;
	shr.u64 	%rd15909, %rd15908, 32;
	mul.wide.u32 	%rd15910, %r1229, %r3204;
	and.b64  	%rd15911, %rd15859, 4294967295;
	add.s64 	%rd15912, %rd15909, %rd15911;
	add.s64 	%rd15913, %rd15912, %rd15910;
	cvt.u32.u64 	%r3205, %rd15913;
	shr.u64 	%rd15914, %rd15913, 32;
	mul.wide.u32 	%rd15915, %r1228, %r3204;
	and.b64  	%rd15916, %rd15864, 4294967295;
	add.s64 	%rd15917, %rd15914, %rd15916;
	add.s64 	%rd15918, %rd15917, %rd15915;
	shr.u64 	%rd15919, %rd15918, 32;
	mul.wide.u32 	%rd15920, %r1227, %r3204;
	and.b64  	%rd15921, %rd15869, 4294967295;
	add.s64 	%rd15922, %rd15919, %rd15921;
	add.s64 	%rd15923, %rd15922, %rd15920;
	shr.u64 	%rd15924, %rd15923, 32;
	mul.wide.u32 	%rd15925, %r1226, %r3204;
	and.b64  	%rd15926, %rd15874, 4294967295;
	add.s64 	%rd15927, %rd15924, %rd15926;
	add.s64 	%rd15928, %rd15927, %rd15925;
	shr.u64 	%rd15929, %rd15928, 32;
	mul.wide.u32 	%rd15930, %r1225, %r3204;
	and.b64  	%rd15931, %rd15879, 4294967295;
	add.s64 	%rd15932, %rd15929, %rd15931;
	add.s64 	%rd15933, %rd15932, %rd15930;
	shr.u64 	%rd15934, %rd15933, 32;
	mul.wide.u32 	%rd15935, %r1224, %r3204;
	and.b64  	%rd15936, %rd15884, 4294967295;
	add.s64 	%rd15937, %rd15934, %rd15936;
	add.s64 	%rd15938, %rd15937, %rd15935;
	shr.u64 	%rd15939, %rd15938, 32;
	mul.wide.u32 	%rd15940, %r1223, %r3204;
	and.b64  	%rd15941, %rd15887, 4294967295;
	add.s64 	%rd15942, %rd15939, %rd15941;
	add.s64 	%rd15943, %rd15942, %rd15940;
	shr.u64 	%rd15944, %rd15943, 32;
	and.b64  	%rd15945, %rd15890, 4294967295;
	add.s64 	%rd15946, %rd15944, %rd15945;
	shr.u64 	%rd15947, %rd15946, 32;
	and.b64  	%rd15948, %rd15893, 4294967295;
	add.s64 	%rd15949, %rd15947, %rd15948;
	shr.u64 	%rd15950, %rd15949, 32;
	and.b64  	%rd15951, %rd15896, 4294967295;
	add.s64 	%rd15952, %rd15950, %rd15951;
	shr.u64 	%rd15953, %rd15952, 32;
	and.b64  	%rd15954, %rd15899, 4294967295;
	add.s64 	%rd15955, %rd15953, %rd15954;
	shr.u64 	%rd15956, %rd15955, 32;
	and.b64  	%rd15957, %rd15902, 4294967295;
	add.s64 	%rd15958, %rd15956, %rd15957;
	shr.u64 	%rd15959, %rd15958, 32;
	and.b64  	%rd15960, %rd15905, 4294967295;
	add.s64 	%rd15961, %rd15959, %rd15960;
	{ .reg .b32 tmp; mov.b64 {tmp, %r3206}, %rd15961; }
	add.s32 	%r3207, %r3203, %r3206;
	mul.lo.s32 	%r3208, %r3199, %r3205;
	mul.wide.u32 	%rd15962, %r1230, %r3208;
	and.b64  	%rd15963, %rd15913, 4294967295;
	add.s64 	%rd15964, %rd15962, %rd15963;
	shr.u64 	%rd15965, %rd15964, 32;
	mul.wide.u32 	%rd15966, %r1229, %r3208;
	and.b64  	%rd15967, %rd15918, 4294967295;
	add.s64 	%rd15968, %rd15965, %rd15967;
	add.s64 	%rd15969, %rd15968, %rd15966;
	cvt.u32.u64 	%r3209, %rd15969;
	shr.u64 	%rd15970, %rd15969, 32;
	mul.wide.u32 	%rd15971, %r1228, %r3208;
	and.b64  	%rd15972, %rd15923, 4294967295;
	add.s64 	%rd15973, %rd15970, %rd15972;
	add.s64 	%rd15974, %rd15973, %rd15971;
	shr.u64 	%rd15975, %rd15974, 32;
	mul.wide.u32 	%rd15976, %r1227, %r3208;
	and.b64  	%rd15977, %rd15928, 4294967295;
	add.s64 	%rd15978, %rd15975, %rd15977;
	add.s64 	%rd15979, %rd15978, %rd15976;
	shr.u64 	%rd15980, %rd15979, 32;
	mul.wide.u32 	%rd15981, %r1226, %r3208;
	and.b64  	%rd15982, %rd15933, 4294967295;
	add.s64 	%rd15983, %rd15980, %rd15982;
	add.s64 	%rd15984, %rd15983, %rd15981;
	shr.u64 	%rd15985, %rd15984, 32;
	mul.wide.u32 	%rd15986, %r1225, %r3208;
	and.b64  	%rd15987, %rd15938, 4294967295;
	add.s64 	%rd15988, %rd15985, %rd15987;
	add.s64 	%rd15989, %rd15988, %rd15986;
	shr.u64 	%rd15990, %rd15989, 32;
	mul.wide.u32 	%rd15991, %r1224, %r3208;
	and.b64  	%rd15992, %rd15943, 4294967295;
	add.s64 	%rd15993, %rd15990, %rd15992;
	add.s64 	%rd15994, %rd15993, %rd15991;
	shr.u64 	%rd15995, %rd15994, 32;
	mul.wide.u32 	%rd15996, %r1223, %r3208;
	and.b64  	%rd15997, %rd15946, 4294967295;
	add.s64 	%rd15998, %rd15995, %rd15997;
	add.s64 	%rd15999, %rd15998, %rd15996;
	shr.u64 	%rd16000, %rd15999, 32;
	and.b64  	%rd16001, %rd15949, 4294967295;
	add.s64 	%rd16002, %rd16000, %rd16001;
	shr.u64 	%rd16003, %rd16002, 32;
	and.b64  	%rd16004, %rd15952, 4294967295;
	add.s64 	%rd16005, %rd16003, %rd16004;
	shr.u64 	%rd16006, %rd16005, 32;
	and.b64  	%rd16007, %rd15955, 4294967295;
	add.s64 	%rd16008, %rd16006, %rd16007;
	shr.u64 	%rd16009, %rd16008, 32;
	and.b64  	%rd16010, %rd15958, 4294967295;
	add.s64 	%rd16011, %rd16009, %rd16010;
	shr.u64 	%rd16012, %rd16011, 32;
	and.b64  	%rd16013, %rd15961, 4294967295;
	add.s64 	%rd16014, %rd16012, %rd16013;
	{ .reg .b32 tmp; mov.b64 {tmp, %r3210}, %rd16014; }
	add.s32 	%r3211, %r3207, %r3210;
	mul.lo.s32 	%r3212, %r3199, %r3209;
	mul.wide.u32 	%rd16015, %r1230, %r3212;
	and.b64  	%rd16016, %rd15969, 4294967295;
	add.s64 	%rd16017, %rd16015, %rd16016;
	shr.u64 	%rd16018, %rd16017, 32;
	mul.wide.u32 	%rd16019, %r1229, %r3212;
	and.b64  	%rd16020, %rd15974, 4294967295;
	add.s64 	%rd16021, %rd16018, %rd16020;
	add.s64 	%rd16022, %rd16021, %rd16019;
	cvt.u32.u64 	%r3213, %rd16022;
	shr.u64 	%rd16023, %rd16022, 32;
	mul.wide.u32 	%rd16024, %r1228, %r3212;
	and.b64  	%rd16025, %rd15979, 4294967295;
	add.s64 	%rd16026, %rd16023, %rd16025;
	add.s64 	%rd16027, %rd16026, %rd16024;
	shr.u64 	%rd16028, %rd16027, 32;
	mul.wide.u32 	%rd16029, %r1227, %r3212;
	and.b64  	%rd16030, %rd15984, 4294967295;
	add.s64 	%rd16031, %rd16028, %rd16030;
	add.s64 	%rd16032, %rd16031, %rd16029;
	shr.u64 	%rd16033, %rd16032, 32;
	mul.wide.u32 	%rd16034, %r1226, %r3212;
	and.b64  	%rd16035, %rd15989, 4294967295;
	add.s64 	%rd16036, %rd16033, %rd16035;
	add.s64 	%rd16037, %rd16036, %rd16034;
	shr.u64 	%rd16038, %rd16037, 32;
	mul.wide.u32 	%rd16039, %r1225, %r3212;
	and.b64  	%rd16040, %rd15994, 4294967295;
	add.s64 	%rd16041, %rd16038, %rd16040;
	add.s64 	%rd16042, %rd16041, %rd16039;
	shr.u64 	%rd16043, %rd16042, 32;
	mul.wide.u32 	%rd16044, %r1224, %r3212;
	and.b64  	%rd16045, %rd15999, 4294967295;
	add.s64 	%rd16046, %rd16043, %rd16045;
	add.s64 	%rd16047, %rd16046, %rd16044;
	shr.u64 	%rd16048, %rd16047, 32;
	mul.wide.u32 	%rd16049, %r1223, %r3212;
	and.b64  	%rd16050, %rd16002, 4294967295;
	add.s64 	%rd16051, %rd16048, %rd16050;
	add.s64 	%rd16052, %rd16051, %rd16049;
	shr.u64 	%rd16053, %rd16052, 32;
	and.b64  	%rd16054, %rd16005, 4294967295;
	add.s64 	%rd16055, %rd16053, %rd16054;
	shr.u64 	%rd16056, %rd16055, 32;
	and.b64  	%rd16057, %rd16008, 4294967295;
	add.s64 	%rd16058, %rd16056, %rd16057;
	shr.u64 	%rd16059, %rd16058, 32;
	and.b64  	%rd16060, %rd16011, 4294967295;
	add.s64 	%rd16061, %rd16059, %rd16060;
	shr.u64 	%rd16062, %rd16061, 32;
	and.b64  	%rd16063, %rd16014, 4294967295;
	add.s64 	%rd16064, %rd16062, %rd16063;
	{ .reg .b32 tmp; mov.b64 {tmp, %r3214}, %rd16064; }
	add.s32 	%r3215, %r3211, %r3214;
	mul.lo.s32 	%r3216, %r3199, %r3213;
	mul.wide.u32 	%rd16065, %r1230, %r3216;
	and.b64  	%rd16066, %rd16022, 4294967295;
	add.s64 	%rd16067, %rd16065, %rd16066;
	shr.u64 	%rd16068, %rd16067, 32;
	mul.wide.u32 	%rd16069, %r1229, %r3216;
	and.b64  	%rd16070, %rd16027, 4294967295;
	add.s64 	%rd16071, %rd16068, %rd16070;
	add.s64 	%rd16072, %rd16071, %rd16069;
	cvt.u32.u64 	%r3217, %rd16072;
	shr.u64 	%rd16073, %rd16072, 32;
	mul.wide.u32 	%rd16074, %r1228, %r3216;
	and.b64  	%rd16075, %rd16032, 4294967295;
	add.s64 	%rd16076, %rd16073, %rd16075;
	add.s64 	%rd16077, %rd16076, %rd16074;
	shr.u64 	%rd16078, %rd16077, 32;
	mul.wide.u32 	%rd16079, %r1227, %r3216;
	and.b64  	%rd16080, %rd16037, 4294967295;
	add.s64 	%rd16081, %rd16078, %rd16080;
	add.s64 	%rd16082, %rd16081, %rd16079;
	shr.u64 	%rd16083, %rd16082, 32;
	mul.wide.u32 	%rd16084, %r1226, %r3216;
	and.b64  	%rd16085, %rd16042, 4294967295;
	add.s64 	%rd16086, %rd16083, %rd16085;
	add.s64 	%rd16087, %rd16086, %rd16084;
	shr.u64 	%rd16088, %rd16087, 32;
	mul.wide.u32 	%rd16089, %r1225, %r3216;
	and.b64  	%rd16090, %rd16047, 4294967295;
	add.s64 	%rd16091, %rd16088, %rd16090;
	add.s64 	%rd16092, %rd16091, %rd16089;
	shr.u64 	%rd16093, %rd16092, 32;
	mul.wide.u32 	%rd16094, %r1224, %r3216;
	and.b64  	%rd16095, %rd16052, 4294967295;
	add.s64 	%rd16096, %rd16093, %rd16095;
	add.s64 	%rd16097, %rd16096, %rd16094;
	shr.u64 	%rd16098, %rd16097, 32;
	mul.wide.u32 	%rd16099, %r1223, %r3216;
	and.b64  	%rd16100, %rd16055, 4294967295;
	add.s64 	%rd16101, %rd16098, %rd16100;
	add.s64 	%rd16102, %rd16101, %rd16099;
	shr.u64 	%rd16103, %rd16102, 32;
	and.b64  	%rd16104, %rd16058, 4294967295;
	add.s64 	%rd16105, %rd16103, %rd16104;
	shr.u64 	%rd16106, %rd16105, 32;
	and.b64  	%rd16107, %rd16061, 4294967295;
	add.s64 	%rd16108, %rd16106, %rd16107;
	shr.u64 	%rd16109, %rd16108, 32;
	and.b64  	%rd16110, %rd16064, 4294967295;
	add.s64 	%rd16111, %rd16109, %rd16110;
	{ .reg .b32 tmp; mov.b64 {tmp, %r3218}, %rd16111; }
	add.s32 	%r3219, %r3215, %r3218;
	mul.lo.s32 	%r3220, %r3199, %r3217;
	mul.wide.u32 	%rd16112, %r1230, %r3220;
	and.b64  	%rd16113, %rd16072, 4294967295;
	add.s64 	%rd16114, %rd16112, %rd16113;
	shr.u64 	%rd16115, %rd16114, 32;
	mul.wide.u32 	%rd16116, %r1229, %r3220;
	and.b64  	%rd16117, %rd16077, 4294967295;
	add.s64 	%rd16118, %rd16115, %rd16117;
	add.s64 	%rd16119, %rd16118, %rd16116;
	cvt.u32.u64 	%r3221, %rd16119;
	shr.u64 	%rd16120, %rd16119, 32;
	mul.wide.u32 	%rd16121, %r1228, %r3220;
	and.b64  	%rd16122, %rd16082, 4294967295;
	add.s64 	%rd16123, %rd16120, %rd16122;
	add.s64 	%rd16124, %rd16123, %rd16121;
	shr.u64 	%rd16125, %rd16124, 32;
	mul.wide.u32 	%rd16126, %r1227, %r3220;
	and.b64  	%rd16127, %rd16087, 4294967295;
	add.s64 	%rd16128, %rd16125, %rd16127;
	add.s64 	%rd16129, %rd16128, %rd16126;
	shr.u64 	%rd16130, %rd16129, 32;
	mul.wide.u32 	%rd16131, %r1226, %r3220;
	and.b64  	%rd16132, %rd16092, 4294967295;
	add.s64 	%rd16133, %rd16130, %rd16132;
	add.s64 	%rd16134, %rd16133, %rd16131;
	shr.u64 	%rd16135, %rd16134, 32;
	mul.wide.u32 	%rd16136, %r1225, %r3220;
	and.b64  	%rd16137, %rd16097, 4294967295;
	add.s64 	%rd16138, %rd16135, %rd16137;
	add.s64 	%rd16139, %rd16138, %rd16136;
	shr.u64 	%rd16140, %rd16139, 32;
	mul.wide.u32 	%rd16141, %r1224, %r3220;
	and.b64  	%rd16142, %rd16102, 4294967295;
	add.s64 	%rd16143, %rd16140, %rd16142;
	add.s64 	%rd16144, %rd16143, %rd16141;
	shr.u64 	%rd16145, %rd16144, 32;
	mul.wide.u32 	%rd16146, %r1223, %r3220;
	and.b64  	%rd16147, %rd16105, 4294967295;
	add.s64 	%rd16148, %rd16145, %rd16147;
	add.s64 	%rd16149, %rd16148, %rd16146;
	shr.u64 	%rd16150, %rd16149, 32;
	and.b64  	%rd16151, %rd16108, 4294967295;
	add.s64 	%rd16152, %rd16150, %rd16151;
	shr.u64 	%rd16153, %rd16152, 32;
	and.b64  	%rd16154, %rd16111, 4294967295;
	add.s64 	%rd16155, %rd16153, %rd16154;
	{ .reg .b32 tmp; mov.b64 {tmp, %r3222}, %rd16155; }
	add.s32 	%r3223, %r3219, %r3222;
	mul.lo.s32 	%r3224, %r3199, %r3221;
	mul.wide.u32 	%rd16156, %r1230, %r3224;
	and.b64  	%rd16157, %rd16119, 4294967295;
	add.s64 	%rd16158, %rd16156, %rd16157;
	shr.u64 	%rd16159, %rd16158, 32;
	mul.wide.u32 	%rd16160, %r1229, %r3224;
	and.b64  	%rd16161, %rd16124, 4294967295;
	add.s64 	%rd16162, %rd16159, %rd16161;
	add.s64 	%rd16163, %rd16162, %rd16160;
	cvt.u32.u64 	%r3225, %rd16163;
	shr.u64 	%rd16164, %rd16163, 32;
	mul.wide.u32 	%rd16165, %r1228, %r3224;
	and.b64  	%rd16166, %rd16129, 4294967295;
	add.s64 	%rd16167, %rd16164, %rd16166;
	add.s64 	%rd16168, %rd16167, %rd16165;
	shr.u64 	%rd16169, %rd16168, 32;
	mul.wide.u32 	%rd16170, %r1227, %r3224;
	and.b64  	%rd16171, %rd16134, 4294967295;
	add.s64 	%rd16172, %rd16169, %rd16171;
	add.s64 	%rd16173, %rd16172, %rd16170;
	shr.u64 	%rd16174, %rd16173, 32;
	mul.wide.u32 	%rd16175, %r1226, %r3224;
	and.b64  	%rd16176, %rd16139, 4294967295;
	add.s64 	%rd16177, %rd16174, %rd16176;
	add.s64 	%rd16178, %rd16177, %rd16175;
	shr.u64 	%rd16179, %rd16178, 32;
	mul.wide.u32 	%rd16180, %r1225, %r3224;
	and.b64  	%rd16181, %rd16144, 4294967295;
	add.s64 	%rd16182, %rd16179, %rd16181;
	add.s64 	%rd16183, %rd16182, %rd16180;
	shr.u64 	%rd16184, %rd16183, 32;
	mul.wide.u32 	%rd16185, %r1224, %r3224;
	and.b64  	%rd16186, %rd16149, 4294967295;
	add.s64 	%rd16187, %rd16184, %rd16186;
	add.s64 	%rd16188, %rd16187, %rd16185;
	shr.u64 	%rd16189, %rd16188, 32;
	mul.wide.u32 	%rd16190, %r1223, %r3224;
	and.b64  	%rd16191, %rd16152, 4294967295;
	add.s64 	%rd16192, %rd16189, %rd16191;
	add.s64 	%rd16193, %rd16192, %rd16190;
	shr.u64 	%rd16194, %rd16193, 32;
	and.b64  	%rd16195, %rd16155, 4294967295;
	add.s64 	%rd16196, %rd16194, %rd16195;
	{ .reg .b32 tmp; mov.b64 {tmp, %r3226}, %rd16196; }
	add.s32 	%r3227, %r3223, %r3226;
	mul.lo.s32 	%r3228, %r3199, %r3225;
	mul.wide.u32 	%rd16197, %r1230, %r3228;
	and.b64  	%rd16198, %rd16163, 4294967295;
	add.s64 	%rd16199, %rd16197, %rd16198;
	shr.u64 	%rd16200, %rd16199, 32;
	mul.wide.u32 	%rd16201, %r1229, %r3228;
	and.b64  	%rd16202, %rd16168, 4294967295;
	add.s64 	%rd16203, %rd16200, %rd16202;
	add.s64 	%rd16204, %rd16203, %rd16201;
	cvt.u32.u64 	%r4209, %rd16204;
	shr.u64 	%rd16205, %rd16204, 32;
	mul.wide.u32 	%rd16206, %r1228, %r3228;
	and.b64  	%rd16207, %rd16173, 4294967295;
	add.s64 	%rd16208, %rd16205, %rd16207;
	add.s64 	%rd16209, %rd16208, %rd16206;
	cvt.u32.u64 	%r4210, %rd16209;
	shr.u64 	%rd16210, %rd16209, 32;
	mul.wide.u32 	%rd16211, %r1227, %r3228;
	and.b64  	%rd16212, %rd16178, 4294967295;
	add.s64 	%rd16213, %rd16210, %rd16212;
	add.s64 	%rd16214, %rd16213, %rd16211;
	cvt.u32.u64 	%r4211, %rd16214;
	shr.u64 	%rd16215, %rd16214, 32;
	mul.wide.u32 	%rd16216, %r1226, %r3228;
	and.b64  	%rd16217, %rd16183, 4294967295;
	add.s64 	%rd16218, %rd16215, %rd16217;
	add.s64 	%rd16219, %rd16218, %rd16216;
	cvt.u32.u64 	%r4212, %rd16219;
	shr.u64 	%rd16220, %rd16219, 32;
	mul.wide.u32 	%rd16221, %r1225, %r3228;
	and.b64  	%rd16222, %rd16188, 4294967295;
	add.s64 	%rd16223, %rd16220, %rd16222;
	add.s64 	%rd16224, %rd16223, %rd16221;
	cvt.u32.u64 	%r4213, %rd16224;
	shr.u64 	%rd16225, %rd16224, 32;
	mul.wide.u32 	%rd16226, %r1224, %r3228;
	and.b64  	%rd16227, %rd16193, 4294967295;
	add.s64 	%rd16228, %rd16225, %rd16227;
	add.s64 	%rd16229, %rd16228, %rd16226;
	cvt.u32.u64 	%r4214, %rd16229;
	shr.u64 	%rd16230, %rd16229, 32;
	mul.wide.u32 	%rd16231, %r1223, %r3228;
	and.b64  	%rd16232, %rd16196, 4294967295;
	add.s64 	%rd16233, %rd16230, %rd16232;
	add.s64 	%rd16234, %rd16233, %rd16231;
	cvt.u32.u64 	%r4215, %rd16234;
	{ .reg .b32 tmp; mov.b64 {tmp, %r3229}, %rd16234; }
	add.s32 	%r4216, %r3227, %r3229;
	setp.gt.u32 	%p664, %r4216, %r1223;
	@%p664 bra 	$L__BB0_591;
	setp.lt.u32 	%p665, %r4216, %r1223;
	@%p665 bra 	$L__BB0_592;
	setp.lt.u32 	%p666, %r1224, %r4215;
	@%p666 bra 	$L__BB0_591;
	setp.gt.u32 	%p667, %r1224, %r4215;
	@%p667 bra 	$L__BB0_592;
	setp.lt.u32 	%p668, %r1225, %r4214;
	@%p668 bra 	$L__BB0_591;
	setp.gt.u32 	%p669, %r1225, %r4214;
	@%p669 bra 	$L__BB0_592;
	setp.lt.u32 	%p670, %r1226, %r4213;
	@%p670 bra 	$L__BB0_591;
	setp.gt.u32 	%p671, %r1226, %r4213;
	@%p671 bra 	$L__BB0_592;
	setp.lt.u32 	%p672, %r1227, %r4212;
	@%p672 bra 	$L__BB0_591;
	setp.gt.u32 	%p673, %r1227, %r4212;
	@%p673 bra 	$L__BB0_592;
	setp.lt.u32 	%p674, %r1228, %r4211;
	@%p674 bra 	$L__BB0_591;
	setp.gt.u32 	%p675, %r1228, %r4211;
	@%p675 bra 	$L__BB0_592;
	setp.lt.u32 	%p676, %r1229, %r4210;
	@%p676 bra 	$L__BB0_591;
	setp.gt.u32 	%p677, %r1229, %r4210;
	setp.gt.u32 	%p678, %r1230, %r4209;
	or.pred  	%p679, %p677, %p678;
	@%p679 bra 	$L__BB0_592;
$L__BB0_591:
	sub.s32 	%r4209, %r4209, %r1230;
	sub.s32 	%r4210, %r4210, %r1229;
	sub.s32 	%r4211, %r4211, %r1228;
	sub.s32 	%r4212, %r4212, %r1227;
	sub.s32 	%r4213, %r4213, %r1226;
	sub.s32 	%r4214, %r4214, %r1225;
	sub.s32 	%r4215, %r4215, %r1224;
	sub.s32 	%r4216, %r4216, %r1223;
$L__BB0_592:
	mul.wide.u32 	%rd16235, %r4209, %r92;
	cvt.u32.u64 	%r3230, %rd16235;
	shr.u64 	%rd16236, %rd16235, 32;
	mul.wide.u32 	%rd16237, %r4210, %r92;
	add.s64 	%rd16238, %rd16236, %rd16237;
	shr.u64 	%rd16239, %rd16238, 32;
	mul.wide.u32 	%rd16240, %r4211, %r92;
	add.s64 	%rd16241, %rd16239, %rd16240;
	shr.u64 	%rd16242, %rd16241, 32;
	mul.wide.u32 	%rd16243, %r4212, %r92;
	add.s64 	%rd16244, %rd16242, %rd16243;
	shr.u64 	%rd16245, %rd16244, 32;
	mul.wide.u32 	%rd16246, %r4213, %r92;
	add.s64 	%rd16247, %rd16245, %rd16246;
	shr.u64 	%rd16248, %rd16247, 32;
	mul.wide.u32 	%rd16249, %r4214, %r92;
	add.s64 	%rd16250, %rd16248, %rd16249;
	shr.u64 	%rd16251, %rd16250, 32;
	mul.wide.u32 	%rd16252, %r4215, %r92;
	add.s64 	%rd16253, %rd16251, %rd16252;
	shr.u64 	%rd16254, %rd16253, 32;
	mul.wide.u32 	%rd16255, %r4216, %r92;
	add.s64 	%rd16256, %rd16254, %rd16255;
	shr.u64 	%rd16257, %rd16256, 32;
	mul.wide.u32 	%rd16258, %r4209, %r91;
	and.b64  	%rd16259, %rd16238, 4294967295;
	add.s64 	%rd16260, %rd16258, %rd16259;
	shr.u64 	%rd16261, %rd16260, 32;
	mul.wide.u32 	%rd16262, %r4210, %r91;
	and.b64  	%rd16263, %rd16241, 4294967295;
	add.s64 	%rd16264, %rd16261, %rd16263;
	add.s64 	%rd16265, %rd16264, %rd16262;
	shr.u64 	%rd16266, %rd16265, 32;
	mul.wide.u32 	%rd16267, %r4211, %r91;
	and.b64  	%rd16268, %rd16244, 4294967295;
	add.s64 	%rd16269, %rd16266, %rd16268;
	add.s64 	%rd16270, %rd16269, %rd16267;
	shr.u64 	%rd16271, %rd16270, 32;
	mul.wide.u32 	%rd16272, %r4212, %r91;
	and.b64  	%rd16273, %rd16247, 4294967295;
	add.s64 	%rd16274, %rd16271, %rd16273;
	add.s64 	%rd16275, %rd16274, %rd16272;
	shr.u64 	%rd16276, %rd16275, 32;
	mul.wide.u32 	%rd16277, %r4213, %r91;
	and.b64  	%rd16278, %rd16250, 4294967295;
	add.s64 	%rd16279, %rd16276, %rd16278;
	add.s64 	%rd16280, %rd16279, %rd16277;
	shr.u64 	%rd16281, %rd16280, 32;
	mul.wide.u32 	%rd16282, %r4214, %r91;
	and.b64  	%rd16283, %rd16253, 4294967295;
	add.s64 	%rd16284, %rd16281, %rd16283;
	add.s64 	%rd16285, %rd16284, %rd16282;
	shr.u64 	%rd16286, %rd16285, 32;
	mul.wide.u32 	%rd16287, %r4215, %r91;
	and.b64  	%rd16288, %rd16256, 4294967295;
	add.s64 	%rd16289, %rd16286, %rd16288;
	add.s64 	%rd16290, %rd16289, %rd16287;
	shr.u64 	%rd16291, %rd16290, 32;
	mul.wide.u32 	%rd16292, %r4216, %r91;
	add.s64 	%rd16293, %rd16291, %rd16257;
	add.s64 	%rd16294, %rd16293, %rd16292;
	shr.u64 	%rd16295, %rd16294, 32;
	mul.wide.u32 	%rd16296, %r4209, %r90;
	and.b64  	%rd16297, %rd16265, 4294967295;
	add.s64 	%rd16298, %rd16296, %rd16297;
	shr.u64 	%rd16299, %rd16298, 32;
	mul.wide.u32 	%rd16300, %r4210, %r90;
	and.b64  	%rd16301, %rd16270, 4294967295;
	add.s64 	%rd16302, %rd16299, %rd16301;
	add.s64 	%rd16303, %rd16302, %rd16300;
	shr.u64 	%rd16304, %rd16303, 32;
	mul.wide.u32 	%rd16305, %r4211, %r90;
	and.b64  	%rd16306, %rd16275, 4294967295;
	add.s64 	%rd16307, %rd16304, %rd16306;
	add.s64 	%rd16308, %rd16307, %rd16305;
	shr.u64 	%rd16309, %rd16308, 32;
	mul.wide.u32 	%rd16310, %r4212, %r90;
	and.b64  	%rd16311, %rd16280, 4294967295;
	add.s64 	%rd16312, %rd16309, %rd16311;
	add.s64 	%rd16313, %rd16312, %rd16310;
	shr.u64 	%rd16314, %rd16313, 32;
	mul.wide.u32 	%rd16315, %r4213, %r90;
	and.b64  	%rd16316, %rd16285, 4294967295;
	add.s64 	%rd16317, %rd16314, %rd16316;
	add.s64 	%rd16318, %rd16317, %rd16315;
	shr.u64 	%rd16319, %rd16318, 32;
	mul.wide.u32 	%rd16320, %r4214, %r90;
	and.b64  	%rd16321, %rd16290, 4294967295;
	add.s64 	%rd16322, %rd16319, %rd16321;
	add.s64 	%rd16323, %rd16322, %rd16320;
	shr.u64 	%rd16324, %rd16323, 32;
	mul.wide.u32 	%rd16325, %r4215, %r90;
	and.b64  	%rd16326, %rd16294, 4294967295;
	add.s64 	%rd16327, %rd16324, %rd16326;
	add.s64 	%rd16328, %rd16327, %rd16325;
	shr.u64 	%rd16329, %rd16328, 32;
	mul.wide.u32 	%rd16330, %r4216, %r90;
	add.s64 	%rd16331, %rd16329, %rd16295;
	add.s64 	%rd16332, %rd16331, %rd16330;
	shr.u64 	%rd16333, %rd16332, 32;
	mul.wide.u32 	%rd16334, %r4209, %r89;
	and.b64  	%rd16335, %rd16303, 4294967295;
	add.s64 	%rd16336, %rd16334, %rd16335;
	shr.u64 	%rd16337, %rd16336, 32;
	mul.wide.u32 	%rd16338, %r4210, %r89;
	and.b64  	%rd16339, %rd16308, 4294967295;
	add.s64 	%rd16340, %rd16337, %rd16339;
	add.s64 	%rd16341, %rd16340, %rd16338;
	shr.u64 	%rd16342, %rd16341, 32;
	mul.wide.u32 	%rd16343, %r4211, %r89;
	and.b64  	%rd16344, %rd16313, 4294967295;
	add.s64 	%rd16345, %rd16342, %rd16344;
	add.s64 	%rd16346, %rd16345, %rd16343;
	shr.u64 	%rd16347, %rd16346, 32;
	mul.wide.u32 	%rd16348, %r4212, %r89;
	and.b64  	%rd16349, %rd16318, 4294967295;
	add.s64 	%rd16350, %rd16347, %rd16349;
	add.s64 	%rd16351, %rd16350, %rd16348;
	shr.u64 	%rd16352, %rd16351, 32;
	mul.wide.u32 	%rd16353, %r4213, %r89;
	and.b64  	%rd16354, %rd16323, 4294967295;
	add.s64 	%rd16355, %rd16352, %rd16354;
	add.s64 	%rd16356, %rd16355, %rd16353;
	shr.u64 	%rd16357, %rd16356, 32;
	mul.wide.u32 	%rd16358, %r4214, %r89;
	and.b64  	%rd16359, %rd16328, 4294967295;
	add.s64 	%rd16360, %rd16357, %rd16359;
	add.s64 	%rd16361, %rd16360, %rd16358;
	shr.u64 	%rd16362, %rd16361, 32;
	mul.wide.u32 	%rd16363, %r4215, %r89;
	and.b64  	%rd16364, %rd16332, 4294967295;
	add.s64 	%rd16365, %rd16362, %rd16364;
	add.s64 	%rd16366, %rd16365, %rd16363;
	shr.u64 	%rd16367, %rd16366, 32;
	mul.wide.u32 	%rd16368, %r4216, %r89;
	add.s64 	%rd16369, %rd16367, %rd16333;
	add.s64 	%rd16370, %rd16369, %rd16368;
	shr.u64 	%rd16371, %rd16370, 32;
	mul.wide.u32 	%rd16372, %r4209, %r88;
	and.b64  	%rd16373, %rd16341, 4294967295;
	add.s64 	%rd16374, %rd16372, %rd16373;
	shr.u64 	%rd16375, %rd16374, 32;
	mul.wide.u32 	%rd16376, %r4210, %r88;
	and.b64  	%rd16377, %rd16346, 4294967295;
	add.s64 	%rd16378, %rd16375, %rd16377;
	add.s64 	%rd16379, %rd16378, %rd16376;
	shr.u64 	%rd16380, %rd16379, 32;
	mul.wide.u32 	%rd16381, %r4211, %r88;
	and.b64  	%rd16382, %rd16351, 4294967295;
	add.s64 	%rd16383, %rd16380, %rd16382;
	add.s64 	%rd16384, %rd16383, %rd16381;
	shr.u64 	%rd16385, %rd16384, 32;
	mul.wide.u32 	%rd16386, %r4212, %r88;
	and.b64  	%rd16387, %rd16356, 4294967295;
	add.s64 	%rd16388, %rd16385, %rd16387;
	add.s64 	%rd16389, %rd16388, %rd16386;
	shr.u64 	%rd16390, %rd16389, 32;
	mul.wide.u32 	%rd16391, %r4213, %r88;
	and.b64  	%rd16392, %rd16361, 4294967295;
	add.s64 	%rd16393, %rd16390, %rd16392;
	add.s64 	%rd16394, %rd16393, %rd16391;
	shr.u64 	%rd16395, %rd16394, 32;
	mul.wide.u32 	%rd16396, %r4214, %r88;
	and.b64  	%rd16397, %rd16366, 4294967295;
	add.s64 	%rd16398, %rd16395, %rd16397;
	add.s64 	%rd16399, %rd16398, %rd16396;
	shr.u64 	%rd16400, %rd16399, 32;
	mul.wide.u32 	%rd16401, %r4215, %r88;
	and.b64  	%rd16402, %rd16370, 4294967295;
	add.s64 	%rd16403, %rd16400, %rd16402;
	add.s64 	%rd16404, %rd16403, %rd16401;
	shr.u64 	%rd16405, %rd16404, 32;
	mul.wide.u32 	%rd16406, %r4216, %r88;
	add.s64 	%rd16407, %rd16405, %rd16371;
	add.s64 	%rd16408, %rd16407, %rd16406;
	shr.u64 	%rd16409, %rd16408, 32;
	mul.wide.u32 	%rd16410, %r4209, %r87;
	and.b64  	%rd16411, %rd16379, 4294967295;
	add.s64 	%rd16412, %rd16410, %rd16411;
	shr.u64 	%rd16413, %rd16412, 32;
	mul.wide.u32 	%rd16414, %r4210, %r87;
	and.b64  	%rd16415, %rd16384, 4294967295;
	add.s64 	%rd16416, %rd16413, %rd16415;
	add.s64 	%rd16417, %rd16416, %rd16414;
	shr.u64 	%rd16418, %rd16417, 32;
	mul.wide.u32 	%rd16419, %r4211, %r87;
	and.b64  	%rd16420, %rd16389, 4294967295;
	add.s64 	%rd16421, %rd16418, %rd16420;
	add.s64 	%rd16422, %rd16421, %rd16419;
	shr.u64 	%rd16423, %rd16422, 32;
	mul.wide.u32 	%rd16424, %r4212, %r87;
	and.b64  	%rd16425, %rd16394, 4294967295;
	add.s64 	%rd16426, %rd16423, %rd16425;
	add.s64 	%rd16427, %rd16426, %rd16424;
	shr.u64 	%rd16428, %rd16427, 32;
	mul.wide.u32 	%rd16429, %r4213, %r87;
	and.b64  	%rd16430, %rd16399, 4294967295;
	add.s64 	%rd16431, %rd16428, %rd16430;
	add.s64 	%rd16432, %rd16431, %rd16429;
	shr.u64 	%rd16433, %rd16432, 32;
	mul.wide.u32 	%rd16434, %r4214, %r87;
	and.b64  	%rd16435, %rd16404, 4294967295;
	add.s64 	%rd16436, %rd16433, %rd16435;
	add.s64 	%rd16437, %rd16436, %rd16434;
	shr.u64 	%rd16438, %rd16437, 32;
	mul.wide.u32 	%rd16439, %r4215, %r87;
	and.b64  	%rd16440, %rd16408, 4294967295;
	add.s64 	%rd16441, %rd16438, %rd16440;
	add.s64 	%rd16442, %rd16441, %rd16439;
	shr.u64 	%rd16443, %rd16442, 32;
	mul.wide.u32 	%rd16444, %r4216, %r87;
	add.s64 	%rd16445, %rd16443, %rd16409;
	add.s64 	%rd16446, %rd16445, %rd16444;
	shr.u64 	%rd16447, %rd16446, 32;
	mul.wide.u32 	%rd16448, %r4209, %r86;
	and.b64  	%rd16449, %rd16417, 4294967295;
	add.s64 	%rd16450, %rd16448, %rd16449;
	shr.u64 	%rd16451, %rd16450, 32;
	mul.wide.u32 	%rd16452, %r4210, %r86;
	and.b64  	%rd16453, %rd16422, 4294967295;
	add.s64 	%rd16454, %rd16451, %rd16453;
	add.s64 	%rd16455, %rd16454, %rd16452;
	shr.u64 	%rd16456, %rd16455, 32;
	mul.wide.u32 	%rd16457, %r4211, %r86;
	and.b64  	%rd16458, %rd16427, 4294967295;
	add.s64 	%rd16459, %rd16456, %rd16458;
	add.s64 	%rd16460, %rd16459, %rd16457;
	shr.u64 	%rd16461, %rd16460, 32;
	mul.wide.u32 	%rd16462, %r4212, %r86;
	and.b64  	%rd16463, %rd16432, 4294967295;
	add.s64 	%rd16464, %rd16461, %rd16463;
	add.s64 	%rd16465, %rd16464, %rd16462;
	shr.u64 	%rd16466, %rd16465, 32;
	mul.wide.u32 	%rd16467, %r4213, %r86;
	and.b64  	%rd16468, %rd16437, 4294967295;
	add.s64 	%rd16469, %rd16466, %rd16468;
	add.s64 	%rd16470, %rd16469, %rd16467;
	shr.u64 	%rd16471, %rd16470, 32;
	mul.wide.u32 	%rd16472, %r4214, %r86;
	and.b64  	%rd16473, %rd16442, 4294967295;
	add.s64 	%rd16474, %rd16471, %rd16473;
	add.s64 	%rd16475, %rd16474, %rd16472;
	shr.u64 	%rd16476, %rd16475, 32;
	mul.wide.u32 	%rd16477, %r4215, %r86;
	and.b64  	%rd16478, %rd16446, 4294967295;
	add.s64 	%rd16479, %rd16476, %rd16478;
	add.s64 	%rd16480, %rd16479, %rd16477;
	shr.u64 	%rd16481, %rd16480, 32;
	mul.wide.u32 	%rd16482, %r4216, %r86;
	add.s64 	%rd16483, %rd16481, %rd16447;
	add.s64 	%rd16484, %rd16483, %rd16482;
	shr.u64 	%rd16485, %rd16484, 32;
	mul.wide.u32 	%rd16486, %r4209, %r85;
	and.b64  	%rd16487, %rd16455, 4294967295;
	add.s64 	%rd16488, %rd16486, %rd16487;
	shr.u64 	%rd16489, %rd16488, 32;
	mul.wide.u32 	%rd16490, %r4210, %r85;
	and.b64  	%rd16491, %rd16460, 4294967295;
	add.s64 	%rd16492, %rd16489, %rd16491;
	add.s64 	%rd16493, %rd16492, %rd16490;
	shr.u64 	%rd16494, %rd16493, 32;
	mul.wide.u32 	%rd16495, %r4211, %r85;
	and.b64  	%rd16496, %rd16465, 4294967295;
	add.s64 	%rd16497, %rd16494, %rd16496;
	add.s64 	%rd16498, %rd16497, %rd16495;
	shr.u64 	%rd16499, %rd16498, 32;
	mul.wide.u32 	%rd16500, %r4212, %r85;
	and.b64  	%rd16501, %rd16470, 4294967295;
	add.s64 	%rd16502, %rd16499, %rd16501;
	add.s64 	%rd16503, %rd16502, %rd16500;
	shr.u64 	%rd16504, %rd16503, 32;
	mul.wide.u32 	%rd16505, %r4213, %r85;
	and.b64  	%rd16506, %rd16475, 4294967295;
	add.s64 	%rd16507, %rd16504, %rd16506;
	add.s64 	%rd16508, %rd16507, %rd16505;
	shr.u64 	%rd16509, %rd16508, 32;
	mul.wide.u32 	%rd16510, %r4214, %r85;
	and.b64  	%rd16511, %rd16480, 4294967295;
	add.s64 	%rd16512, %rd16509, %rd16511;
	add.s64 	%rd16513, %rd16512, %rd16510;
	shr.u64 	%rd16514, %rd16513, 32;
	mul.wide.u32 	%rd16515, %r4215, %r85;
	and.b64  	%rd16516, %rd16484, 4294967295;
	add.s64 	%rd16517, %rd16514, %rd16516;
	add.s64 	%rd16518, %rd16517, %rd16515;
	shr.u64 	%rd16519, %rd16518, 32;
	mul.wide.u32 	%rd16520, %r4216, %r85;
	add.s64 	%rd16521, %rd16519, %rd16485;
	add.s64 	%rd16522, %rd16521, %rd16520;
	{ .reg .b32 tmp; mov.b64 {tmp, %r3231}, %rd16522; }
	mul.lo.s32 	%r3233, %r3199, %r3230;
	mul.wide.u32 	%rd16523, %r1230, %r3233;
	and.b64  	%rd16524, %rd16235, 4294967295;
	add.s64 	%rd16525, %rd16523, %rd16524;
	shr.u64 	%rd16526, %rd16525, 32;
	mul.wide.u32 	%rd16527, %r1229, %r3233;
	and.b64  	%rd16528, %rd16260, 4294967295;
	add.s64 	%rd16529, %rd16526, %rd16528;
	add.s64 	%rd16530, %rd16529, %rd16527;
	cvt.u32.u64 	%r3234, %rd16530;
	shr.u64 	%rd16531, %rd16530, 32;
	mul.wide.u32 	%rd16532, %r1228, %r3233;
	and.b64  	%rd16533, %rd16298, 4294967295;
	add.s64 	%rd16534, %rd16531, %rd16533;
	add.s64 	%rd16535, %rd16534, %rd16532;
	shr.u64 	%rd16536, %rd16535, 32;
	mul.wide.u32 	%rd16537, %r1227, %r3233;
	and.b64  	%rd16538, %rd16336, 4294967295;
	add.s64 	%rd16539, %rd16536, %rd16538;
	add.s64 	%rd16540, %rd16539, %rd16537;
	shr.u64 	%rd16541, %rd16540, 32;
	mul.wide.u32 	%rd16542, %r1226, %r3233;
	and.b64  	%rd16543, %rd16374, 4294967295;
	add.s64 	%rd16544, %rd16541, %rd16543;
	add.s64 	%rd16545, %rd16544, %rd16542;
	shr.u64 	%rd16546, %rd16545, 32;
	mul.wide.u32 	%rd16547, %r1225, %r3233;
	and.b64  	%rd16548, %rd16412, 4294967295;
	add.s64 	%rd16549, %rd16546, %rd16548;
	add.s64 	%rd16550, %rd16549, %rd16547;
	shr.u64 	%rd16551, %rd16550, 32;
	mul.wide.u32 	%rd16552, %r1224, %r3233;
	and.b64  	%rd16553, %rd16450, 4294967295;
	add.s64 	%rd16554, %rd16551, %rd16553;
	add.s64 	%rd16555, %rd16554, %rd16552;
	shr.u64 	%rd16556, %rd16555, 32;
	mul.wide.u32 	%rd16557, %r1223, %r3233;
	and.b64  	%rd16558, %rd16488, 4294967295;
	add.s64 	%rd16559, %rd16556, %rd16558;
	add.s64 	%rd16560, %rd16559, %rd16557;
	shr.u64 	%rd16561, %rd16560, 32;
	and.b64  	%rd16562, %rd16493, 4294967295;
	add.s64 	%rd16563, %rd16561, %rd16562;
	shr.u64 	%rd16564, %rd16563, 32;
	and.b64  	%rd16565, %rd16498, 4294967295;
	add.s64 	%rd16566, %rd16564, %rd16565;
	shr.u64 	%rd16567, %rd16566, 32;
	and.b64  	%rd16568, %rd16503, 4294967295;
	add.s64 	%rd16569, %rd16567, %rd16568;
	shr.u64 	%rd16570, %rd16569, 32;
	and.b64  	%rd16571, %rd16508, 4294967295;
	add.s64 	%rd16572, %rd16570, %rd16571;
	shr.u64 	%rd16573, %rd16572, 32;
	and.b64  	%rd16574, %rd16513, 4294967295;
	add.s64 	%rd16575, %rd16573, %rd16574;
	shr.u64 	%rd16576, %rd16575, 32;
	and.b64  	%rd16577, %rd16518, 4294967295;
	add.s64 	%rd16578, %rd16576, %rd16577;
	shr.u64 	%rd16579, %rd16578, 32;
	and.b64  	%rd16580, %rd16522, 4294967295;
	add.s64 	%rd16581, %rd16579, %rd16580;
	{ .reg .b32 tmp; mov.b64 {tmp, %r3235}, %rd16581; }
	add.s32 	%r3236, %r3231, %r3235;
	mul.lo.s32 	%r3237, %r3199, %r3234;
	mul.wide.u32 	%rd16582, %r1230, %r3237;
	and.b64  	%rd16583, %rd16530, 4294967295;
	add.s64 	%rd16584, %rd16582, %rd16583;
	shr.u64 	%rd16585, %rd16584, 32;
	mul.wide.u32 	%rd16586, %r1229, %r3237;
	and.b64  	%rd16587, %rd16535, 4294967295;
	add.s64 	%rd16588, %rd16585, %rd16587;
	add.s64 	%rd16589, %rd16588, %rd16586;
	cvt.u32.u64 	%r3238, %rd16589;
	shr.u64 	%rd16590, %rd16589, 32;
	mul.wide.u32 	%rd16591, %r1228, %r3237;
	and.b64  	%rd16592, %rd16540, 4294967295;
	add.s64 	%rd16593, %rd16590, %rd16592;
	add.s64 	%rd16594, %rd16593, %rd16591;
	shr.u64 	%rd16595, %rd16594, 32;
	mul.wide.u32 	%rd16596, %r1227, %r3237;
	and.b64  	%rd16597, %rd16545, 4294967295;
	add.s64 	%rd16598, %rd16595, %rd16597;
	add.s64 	%rd16599, %rd16598, %rd16596;
	shr.u64 	%rd16600, %rd16599, 32;
	mul.wide.u32 	%rd16601, %r1226, %r3237;
	and.b64  	%rd16602, %rd16550, 4294967295;
	add.s64 	%rd16603, %rd16600, %rd16602;
	add.s64 	%rd16604, %rd16603, %rd16601;
	shr.u64 	%rd16605, %rd16604, 32;
	mul.wide.u32 	%rd16606, %r1225, %r3237;
	and.b64  	%rd16607, %rd16555, 4294967295;
	add.s64 	%rd16608, %rd16605, %rd16607;
	add.s64 	%rd16609, %rd16608, %rd16606;
	shr.u64 	%rd16610, %rd16609, 32;
	mul.wide.u32 	%rd16611, %r1224, %r3237;
	and.b64  	%rd16612, %rd16560, 4294967295;
	add.s64 	%rd16613, %rd16610, %rd16612;
	add.s64 	%rd16614, %rd16613, %rd16611;
	shr.u64 	%rd16615, %rd16614, 32;
	mul.wide.u32 	%rd16616, %r1223, %r3237;
	and.b64  	%rd16617, %rd16563, 4294967295;
	add.s64 	%rd16618, %rd16615, %rd16617;
	add.s64 	%rd16619, %rd16618, %rd16616;
	shr.u64 	%rd16620, %rd16619, 32;
	and.b64  	%rd16621, %rd16566, 4294967295;
	add.s64 	%rd16622, %rd16620, %rd16621;
	shr.u64 	%rd16623, %rd16622, 32;
	and.b64  	%rd16624, %rd16569, 4294967295;
	add.s64 	%rd16625, %rd16623, %rd16624;
	shr.u64 	%rd16626, %rd16625, 32;
	and.b64  	%rd16627, %rd16572, 4294967295;
	add.s64 	%rd16628, %rd16626, %rd16627;
	shr.u64 	%rd16629, %rd16628, 32;
	and.b64  	%rd16630, %rd16575, 4294967295;
	add.s64 	%rd16631, %rd16629, %rd16630;
	shr.u64 	%rd16632, %rd16631, 32;
	and.b64  	%rd16633, %rd16578, 4294967295;
	add.s64 	%rd16634, %rd16632, %rd16633;
	shr.u64 	%rd16635, %rd16634, 32;
	and.b64  	%rd16636, %rd16581, 4294967295;
	add.s64 	%rd16637, %rd16635, %rd16636;
	{ .reg .b32 tmp; mov.b64 {tmp, %r3239}, %rd16637; }
	add.s32 	%r3240, %r3236, %r3239;
	mul.lo.s32 	%r3241, %r3199, %r3238;
	mul.wide.u32 	%rd16638, %r1230, %r3241;
	and.b64  	%rd16639, %rd16589, 4294967295;
	add.s64 	%rd16640, %rd16638, %rd16639;
	shr.u64 	%rd16641, %rd16640, 32;
	mul.wide.u32 	%rd16642, %r1229, %r3241;
	and.b64  	%rd16643, %rd16594, 4294967295;
	add.s64 	%rd16644, %rd16641, %rd16643;
	add.s64 	%rd16645, %rd16644, %rd16642;
	cvt.u32.u64 	%r3242, %rd16645;
	shr.u64 	%rd16646, %rd16645, 32;
	mul.wide.u32 	%rd16647, %r1228, %r3241;
	and.b64  	%rd16648, %rd16599, 4294967295;
	add.s64 	%rd16649, %rd16646, %rd16648;
	add.s64 	%rd16650, %rd16649, %rd16647;
	shr.u64 	%rd16651, %rd16650, 32;
	mul.wide.u32 	%rd16652, %r1227, %r3241;
	and.b64  	%rd16653, %rd16604, 4294967295;
	add.s64 	%rd16654, %rd16651, %rd16653;
	add.s64 	%rd16655, %rd16654, %rd16652;
	shr.u64 	%rd16656, %rd16655, 32;
	mul.wide.u32 	%rd16657, %r1226, %r3241;
	and.b64  	%rd16658, %rd16609, 4294967295;
	add.s64 	%rd16659, %rd16656, %rd16658;
	add.s64 	%rd16660, %rd16659, %rd16657;
	shr.u64 	%rd16661, %rd16660, 32;
	mul.wide.u32 	%rd16662, %r1225, %r3241;
	and.b64  	%rd16663, %rd16614, 4294967295;
	add.s64 	%rd16664, %rd16661, %rd16663;
	add.s64 	%rd16665, %rd16664, %rd16662;
	shr.u64 	%rd16666, %rd16665, 32;
	mul.wide.u32 	%rd16667, %r1224, %r3241;
	and.b64  	%rd16668, %rd16619, 4294967295;
	add.s64 	%rd16669, %rd16666, %rd16668;
	add.s64 	%rd16670, %rd16669, %rd16667;
	shr.u64 	%rd16671, %rd16670, 32;
	mul.wide.u32 	%rd16672, %r1223, %r3241;
	and.b64  	%rd16673, %rd16622, 4294967295;
	add.s64 	%rd16674, %rd16671, %rd16673;
	add.s64 	%rd16675, %rd16674, %rd16672;
	shr.u64 	%rd16676, %rd16675, 32;
	and.b64  	%rd16677, %rd16625, 4294967295;
	add.s64 	%rd16678, %rd16676, %rd16677;
	shr.u64 	%rd16679, %rd16678, 32;
	and.b64  	%rd16680, %rd16628, 4294967295;
	add.s64 	%rd16681, %rd16679, %rd16680;
	shr.u64 	%rd16682, %rd16681, 32;
	and.b64  	%rd16683, %rd16631, 4294967295;
	add.s64 	%rd16684, %rd16682, %rd16683;
	shr.u64 	%rd16685, %rd16684, 32;
	and.b64  	%rd16686, %rd16634, 4294967295;
	add.s64 	%rd16687, %rd16685, %rd16686;
	shr.u64 	%rd16688, %rd16687, 32;
	and.b64  	%rd16689, %rd16637, 4294967295;
	add.s64 	%rd16690, %rd16688, %rd16689;
	{ .reg .b32 tmp; mov.b64 {tmp, %r3243}, %rd16690; }
	add.s32 	%r3244, %r3240, %r3243;
	mul.lo.s32 	%r3245, %r3199, %r3242;
	mul.wide.u32 	%rd16691, %r1230, %r3245;
	and.b64  	%rd16692, %rd16645, 4294967295;
	add.s64 	%rd16693, %rd16691, %rd16692;
	shr.u64 	%rd16694, %rd16693, 32;
	mul.wide.u32 	%rd16695, %r1229, %r3245;
	and.b64  	%rd16696, %rd16650, 4294967295;
	add.s64 	%rd16697, %rd16694, %rd16696;
	add.s64 	%rd16698, %rd16697, %rd16695;
	cvt.u32.u64 	%r3246, %rd16698;
	shr.u64 	%rd16699, %rd16698, 32;
	mul.wide.u32 	%rd16700, %r1228, %r3245;
	and.b64  	%rd16701, %rd16655, 4294967295;
	add.s64 	%rd16702, %rd16699, %rd16701;
	add.s64 	%rd16703, %rd16702, %rd16700;
	shr.u64 	%rd16704, %rd16703, 32;
	mul.wide.u32 	%rd16705, %r1227, %r3245;
	and.b64  	%rd16706, %rd16660, 4294967295;
	add.s64 	%rd16707, %rd16704, %rd16706;
	add.s64 	%rd16708, %rd16707, %rd16705;
	shr.u64 	%rd16709, %rd16708, 32;
	mul.wide.u32 	%rd16710, %r1226, %r3245;
	and.b64  	%rd16711, %rd16665, 4294967295;
	add.s64 	%rd16712, %rd16709, %rd16711;
	add.s64 	%rd16713, %rd16712, %rd16710;
	shr.u64 	%rd16714, %rd16713, 32;
	mul.wide.u32 	%rd16715, %r1225, %r3245;
	and.b64  	%rd16716, %rd16670, 4294967295;
	add.s64 	%rd16717, %rd16714, %rd16716;
	add.s64 	%rd16718, %rd16717, %rd16715;
	shr.u64 	%rd16719, %rd16718, 32;
	mul.wide.u32 	%rd16720, %r1224, %r3245;
	and.b64  	%rd16721, %rd16675, 4294967295;
	add.s64 	%rd16722, %rd16719, %rd16721;
	add.s64 	%rd16723, %rd16722, %rd16720;
	shr.u64 	%rd16724, %rd16723, 32;
	mul.wide.u32 	%rd16725, %r1223, %r3245;
	and.b64  	%rd16726, %rd16678, 4294967295;
	add.s64 	%rd16727, %rd16724, %rd16726;
	add.s64 	%rd16728, %rd16727, %rd16725;
	shr.u64 	%rd16729, %rd16728, 32;
	and.b64  	%rd16730, %rd16681, 4294967295;
	add.s64 	%rd16731, %rd16729, %rd16730;
	shr.u64 	%rd16732, %rd16731, 32;
	and.b64  	%rd16733, %rd16684, 4294967295;
	add.s64 	%rd16734, %rd16732, %rd16733;
	shr.u64 	%rd16735, %rd16734, 32;
	and.b64  	%rd16736, %rd16687, 4294967295;
	add.s64 	%rd16737, %rd16735, %rd16736;
	shr.u64 	%rd16738, %rd16737, 32;
	and.b64  	%rd16739, %rd16690, 4294967295;
	add.s64 	%rd16740, %rd16738, %rd16739;
	{ .reg .b32 tmp; mov.b64 {tmp, %r3247}, %rd16740; }
	add.s32 	%r3248, %r3244, %r3247;
	mul.lo.s32 	%r3249, %r3199, %r3246;
	mul.wide.u32 	%rd16741, %r1230, %r3249;
	and.b64  	%rd16742, %rd16698, 4294967295;
	add.s64 	%rd16743, %rd16741, %rd16742;
	shr.u64 	%rd16744, %rd16743, 32;
	mul.wide.u32 	%rd16745, %r1229, %r3249;
	and.b64  	%rd16746, %rd16703, 4294967295;
	add.s64 	%rd16747, %rd16744, %rd16746;
	add.s64 	%rd16748, %rd16747, %rd16745;
	cvt.u32.u64 	%r3250, %rd16748;
	shr.u64 	%rd16749, %rd16748, 32;
	mul.wide.u32 	%rd16750, %r1228, %r3249;
	and.b64  	%rd16751, %rd16708, 4294967295;
	add.s64 	%rd16752, %rd16749, %rd16751;
	add.s64 	%rd16753, %rd16752, %rd16750;
	shr.u64 	%rd16754, %rd16753, 32;
	mul.wide.u32 	%rd16755, %r1227, %r3249;
	and.b64  	%rd16756, %rd16713, 4294967295;
	add.s64 	%rd16757, %rd16754, %rd16756;
	add.s64 	%rd16758, %rd16757, %rd16755;
	shr.u64 	%rd16759, %rd16758, 32;
	mul.wide.u32 	%rd16760, %r1226, %r3249;
	and.b64  	%rd16761, %rd16718, 4294967295;
	add.s64 	%rd16762, %rd16759, %rd16761;
	add.s64 	%rd16763, %rd16762, %rd16760;
	shr.u64 	%rd16764, %rd16763, 32;
	mul.wide.u32 	%rd16765, %r1225, %r3249;
	and.b64  	%rd16766, %rd16723, 4294967295;
	add.s64 	%rd16767, %rd16764, %rd16766;
	add.s64 	%rd16768, %rd16767, %rd16765;
	shr.u64 	%rd16769, %rd16768, 32;
	mul.wide.u32 	%rd16770, %r1224, %r3249;
	and.b64  	%rd16771, %rd16728, 4294967295;
	add.s64 	%rd16772, %rd16769, %rd16771;
	add.s64 	%rd16773, %rd16772, %rd16770;
	shr.u64 	%rd16774, %rd16773, 32;
	mul.wide.u32 	%rd16775, %r1223, %r3249;
	and.b64  	%rd16776, %rd16731, 4294967295;
	add.s64 	%rd16777, %rd16774, %rd16776;
	add.s64 	%rd16778, %rd16777, %rd16775;
	shr.u64 	%rd16779, %rd16778, 32;
	and.b64  	%rd16780, %rd16734, 4294967295;
	add.s64 	%rd16781, %rd16779, %rd16780;
	shr.u64 	%rd16782, %rd16781, 32;
	and.b64  	%rd16783, %rd16737, 4294967295;
	add.s64 	%rd16784, %rd16782, %rd16783;
	shr.u64 	%rd16785, %rd16784, 32;
	and.b64  	%rd16786, %rd16740, 4294967295;
	add.s64 	%rd16787, %rd16785, %rd16786;
	{ .reg .b32 tmp; mov.b64 {tmp, %r3251}, %rd16787; }
	add.s32 	%r3252, %r3248, %r3251;
	mul.lo.s32 	%r3253, %r3199, %r3250;
	mul.wide.u32 	%rd16788, %r1230, %r3253;
	and.b64  	%rd16789, %rd16748, 4294967295;
	add.s64 	%rd16790, %rd16788, %rd16789;
	shr.u64 	%rd16791, %rd16790, 32;
	mul.wide.u32 	%rd16792, %r1229, %r3253;
	and.b64  	%rd16793, %rd16753, 4294967295;
	add.s64 	%rd16794, %rd16791, %rd16793;
	add.s64 	%rd16795, %rd16794, %rd16792;
	cvt.u32.u64 	%r3254, %rd16795;
	shr.u64 	%rd16796, %rd16795, 32;
	mul.wide.u32 	%rd16797, %r1228, %r3253;
	and.b64  	%rd16798, %rd16758, 4294967295;
	add.s64 	%rd16799, %rd16796, %rd16798;
	add.s64 	%rd16800, %rd16799, %rd16797;
	shr.u64 	%rd16801, %rd16800, 32;
	mul.wide.u32 	%rd16802, %r1227, %r3253;
	and.b64  	%rd16803, %rd16763, 4294967295;
	add.s64 	%rd16804, %rd16801, %rd16803;
	add.s64 	%rd16805, %rd16804, %rd16802;
	shr.u64 	%rd16806, %rd16805, 32;
	mul.wide.u32 	%rd16807, %r1226, %r3253;
	and.b64  	%rd16808, %rd16768, 4294967295;
	add.s64 	%rd16809, %rd16806, %rd16808;
	add.s64 	%rd16810, %rd16809, %rd16807;
	shr.u64 	%rd16811, %rd16810, 32;
	mul.wide.u32 	%rd16812, %r1225, %r3253;
	and.b64  	%rd16813, %rd16773, 4294967295;
	add.s64 	%rd16814, %rd16811, %rd16813;
	add.s64 	%rd16815, %rd16814, %rd16812;
	shr.u64 	%rd16816, %rd16815, 32;
	mul.wide.u32 	%rd16817, %r1224, %r3253;
	and.b64  	%rd16818, %rd16778, 4294967295;
	add.s64 	%rd16819, %rd16816, %rd16818;
	add.s64 	%rd16820, %rd16819, %rd16817;
	shr.u64 	%rd16821, %rd16820, 32;
	mul.wide.u32 	%rd16822, %r1223, %r3253;
	and.b64  	%rd16823, %rd16781, 4294967295;
	add.s64 	%rd16824, %rd16821, %rd16823;
	add.s64 	%rd16825, %rd16824, %rd16822;
	shr.u64 	%rd16826, %rd16825, 32;
	and.b64  	%rd16827, %rd16784, 4294967295;
	add.s64 	%rd16828, %rd16826, %rd16827;
	shr.u64 	%rd16829, %rd16828, 32;
	and.b64  	%rd16830, %rd16787, 4294967295;
	add.s64 	%rd16831, %rd16829, %rd16830;
	{ .reg .b32 tmp; mov.b64 {tmp, %r3255}, %rd16831; }
	add.s32 	%r3256, %r3252, %r3255;
	mul.lo.s32 	%r3257, %r3199, %r3254;
	mul.wide.u32 	%rd16832, %r1230, %r3257;
	and.b64  	%rd16833, %rd16795, 4294967295;
	add.s64 	%rd16834, %rd16832, %rd16833;
	shr.u64 	%rd16835, %rd16834, 32;
	mul.wide.u32 	%rd16836, %r1229, %r3257;
	and.b64  	%rd16837, %rd16800, 4294967295;
	add.s64 	%rd16838, %rd16835, %rd16837;
	add.s64 	%rd16839, %rd16838, %rd16836;
	cvt.u32.u64 	%r3258, %rd16839;
	shr.u64 	%rd16840, %rd16839, 32;
	mul.wide.u32 	%rd16841, %r1228, %r3257;
	and.b64  	%rd16842, %rd16805, 4294967295;
	add.s64 	%rd16843, %rd16840, %rd16842;
	add.s64 	%rd16844, %rd16843, %rd16841;
	shr.u64 	%rd16845, %rd16844, 32;
	mul.wide.u32 	%rd16846, %r1227, %r3257;
	and.b64  	%rd16847, %rd16810, 4294967295;
	add.s64 	%rd16848, %rd16845, %rd16847;
	add.s64 	%rd16849, %rd16848, %rd16846;
	shr.u64 	%rd16850, %rd16849, 32;
	mul.wide.u32 	%rd16851, %r1226, %r3257;
	and.b64  	%rd16852, %rd16815, 4294967295;
	add.s64 	%rd16853, %rd16850, %rd16852;
	add.s64 	%rd16854, %rd16853, %rd16851;
	shr.u64 	%rd16855, %rd16854, 32;
	mul.wide.u32 	%rd16856, %r1225, %r3257;
	and.b64  	%rd16857, %rd16820, 4294967295;
	add.s64 	%rd16858, %rd16855, %rd16857;
	add.s64 	%rd16859, %rd16858, %rd16856;
	shr.u64 	%rd16860, %rd16859, 32;
	mul.wide.u32 	%rd16861, %r1224, %r3257;
	and.b64  	%rd16862, %rd16825, 4294967295;
	add.s64 	%rd16863, %rd16860, %rd16862;
	add.s64 	%rd16864, %rd16863, %rd16861;
	shr.u64 	%rd16865, %rd16864, 32;
	mul.wide.u32 	%rd16866, %r1223, %r3257;
	and.b64  	%rd16867, %rd16828, 4294967295;
	add.s64 	%rd16868, %rd16865, %rd16867;
	add.s64 	%rd16869, %rd16868, %rd16866;
	shr.u64 	%rd16870, %rd16869, 32;
	and.b64  	%rd16871, %rd16831, 4294967295;
	add.s64 	%rd16872, %rd16870, %rd16871;
	{ .reg .b32 tmp; mov.b64 {tmp, %r3259}, %rd16872; }
	add.s32 	%r3260, %r3256, %r3259;
	mul.lo.s32 	%r3261, %r3199, %r3258;
	mul.wide.u32 	%rd16873, %r1230, %r3261;
	and.b64  	%rd16874, %rd16839, 4294967295;
	add.s64 	%rd16875, %rd16873, %rd16874;
	shr.u64 	%rd16876, %rd16875, 32;
	mul.wide.u32 	%rd16877, %r1229, %r3261;
	and.b64  	%rd16878, %rd16844, 4294967295;
	add.s64 	%rd16879, %rd16876, %rd16878;
	add.s64 	%rd16880, %rd16879, %rd16877;
	cvt.u32.u64 	%r4217, %rd16880;
	shr.u64 	%rd16881, %rd16880, 32;
	mul.wide.u32 	%rd16882, %r1228, %r3261;
	and.b64  	%rd16883, %rd16849, 4294967295;
	add.s64 	%rd16884, %rd16881, %rd16883;
	add.s64 	%rd16885, %rd16884, %rd16882;
	cvt.u32.u64 	%r4218, %rd16885;
	shr.u64 	%rd16886, %rd16885, 32;
	mul.wide.u32 	%rd16887, %r1227, %r3261;
	and.b64  	%rd16888, %rd16854, 4294967295;
	add.s64 	%rd16889, %rd16886, %rd16888;
	add.s64 	%rd16890, %rd16889, %rd16887;
	cvt.u32.u64 	%r4219, %rd16890;
	shr.u64 	%rd16891, %rd16890, 32;
	mul.wide.u32 	%rd16892, %r1226, %r3261;
	and.b64  	%rd16893, %rd16859, 4294967295;
	add.s64 	%rd16894, %rd16891, %rd16893;
	add.s64 	%rd16895, %rd16894, %rd16892;
	cvt.u32.u64 	%r4220, %rd16895;
	shr.u64 	%rd16896, %rd16895, 32;
	mul.wide.u32 	%rd16897, %r1225, %r3261;
	and.b64  	%rd16898, %rd16864, 4294967295;
	add.s64 	%rd16899, %rd16896, %rd16898;
	add.s64 	%rd16900, %rd16899, %rd16897;
	cvt.u32.u64 	%r4221, %rd16900;
	shr.u64 	%rd16901, %rd16900, 32;
	mul.wide.u32 	%rd16902, %r1224, %r3261;
	and.b64  	%rd16903, %rd16869, 4294967295;
	add.s64 	%rd16904, %rd16901, %rd16903;
	add.s64 	%rd16905, %rd16904, %rd16902;
	cvt.u32.u64 	%r4222, %rd16905;
	shr.u64 	%rd16906, %rd16905, 32;
	mul.wide.u32 	%rd16907, %r1223, %r3261;
	and.b64  	%rd16908, %rd16872, 4294967295;
	add.s64 	%rd16909, %rd16906, %rd16908;
	add.s64 	%rd16910, %rd16909, %rd16907;
	cvt.u32.u64 	%r4223, %rd16910;
	{ .reg .b32 tmp; mov.b64 {tmp, %r3262}, %rd16910; }
	add.s32 	%r4224, %r3260, %r3262;
	setp.gt.u32 	%p680, %r4224, %r1223;
	@%p680 bra 	$L__BB0_606;
	setp.lt.u32 	%p681, %r4224, %r1223;
	@%p681 bra 	$L__BB0_607;
	setp.lt.u32 	%p682, %r1224, %r4223;
	@%p682 bra 	$L__BB0_606;
	setp.gt.u32 	%p683, %r1224, %r4223;
	@%p683 bra 	$L__BB0_607;
	setp.lt.u32 	%p684, %r1225, %r4222;
	@%p684 bra 	$L__BB0_606;
	setp.gt.u32 	%p685, %r1225, %r4222;
	@%p685 bra 	$L__BB0_607;
	setp.lt.u32 	%p686, %r1226, %r4221;
	@%p686 bra 	$L__BB0_606;
	setp.gt.u32 	%p687, %r1226, %r4221;
	@%p687 bra 	$L__BB0_607;
	setp.lt.u32 	%p688, %r1227, %r4220;
	@%p688 bra 	$L__BB0_606;
	setp.gt.u32 	%p689, %r1227, %r4220;
	@%p689 bra 	$L__BB0_607;
	setp.lt.u32 	%p690, %r1228, %r4219;
	@%p690 bra 	$L__BB0_606;
	setp.gt.u32 	%p691, %r1228, %r4219;
	@%p691 bra 	$L__BB0_607;
	setp.lt.u32 	%p692, %r1229, %r4218;
	@%p692 bra 	$L__BB0_606;
	setp.gt.u32 	%p693, %r1229, %r4218;
	setp.gt.u32 	%p694, %r1230, %r4217;
	or.pred  	%p695, %p693, %p694;
	@%p695 bra 	$L__BB0_607;
$L__BB0_606:
	sub.s32 	%r4217, %r4217, %r1230;
	sub.s32 	%r4218, %r4218, %r1229;
	sub.s32 	%r4219, %r4219, %r1228;
	sub.s32 	%r4220, %r4220, %r1227;
	sub.s32 	%r4221, %r4221, %r1226;
	sub.s32 	%r4222, %r4222, %r1225;
	sub.s32 	%r4223, %r4223, %r1224;
	sub.s32 	%r4224, %r4224, %r1223;
$L__BB0_607:
	shl.b32 	%r4225, %r4217, 1;
	shr.u32 	%r3263, %r4217, 31;
	cvt.u64.u32 	%rd16911, %r3263;
	mul.wide.u32 	%rd16912, %r4218, 2;
	cvt.u32.u64 	%r3264, %rd16912;
	cvt.u32.u64 	%r3265, %rd16911;
	or.b32  	%r4226, %r3264, %r3265;
	shr.u64 	%rd16913, %rd16912, 32;
	mul.wide.u32 	%rd16914, %r4219, 2;
	cvt.u32.u64 	%r3266, %rd16914;
	cvt.u32.u64 	%r3267, %rd16913;
	or.b32  	%r4227, %r3267, %r3266;
	shr.u64 	%rd16915, %rd16914, 32;
	mul.wide.u32 	%rd16916, %r4220, 2;
	cvt.u32.u64 	%r3268, %rd16916;
	cvt.u32.u64 	%r3269, %rd16915;
	or.b32  	%r4228, %r3269, %r3268;
	shr.u64 	%rd16917, %rd16916, 32;
	mul.wide.u32 	%rd16918, %r4221, 2;
	add.s64 	%rd16919, %rd16917, %rd16918;
	cvt.u32.u64 	%r4229, %rd16919;
	shr.u64 	%rd16920, %rd16919, 32;
	mul.wide.u32 	%rd16921, %r4222, 2;
	add.s64 	%rd16922, %rd16920, %rd16921;
	cvt.u32.u64 	%r4230, %rd16922;
	shr.u64 	%rd16923, %rd16922, 32;
	mul.wide.u32 	%rd16924, %r4223, 2;
	add.s64 	%rd16925, %rd16923, %rd16924;
	cvt.u32.u64 	%r4231, %rd16925;
	shr.u64 	%rd16926, %rd16925, 32;
	mul.wide.u32 	%rd16927, %r4224, 2;
	add.s64 	%rd16928, %rd16926, %rd16927;
	cvt.u32.u64 	%r4232, %rd16928;
	setp.gt.u64 	%p696, %rd16928, 4294967295;
	setp.lt.u32 	%p697, %r1223, %r4232;
	or.pred  	%p698, %p696, %p697;
	@%p698 bra 	$L__BB0_621;
	setp.gt.u32 	%p699, %r1223, %r4232;
	@%p699 bra 	$L__BB0_622;
	setp.lt.u32 	%p700, %r1224, %r4231;
	@%p700 bra 	$L__BB0_621;
	setp.gt.u32 	%p701, %r1224, %r4231;
	@%p701 bra 	$L__BB0_622;
	setp.lt.u32 	%p702, %r1225, %r4230;
	@%p702 bra 	$L__BB0_621;
	setp.gt.u32 	%p703, %r1225, %r4230;
	@%p703 bra 	$L__BB0_622;
	setp.lt.u32 	%p704, %r1226, %r4229;
	@%p704 bra 	$L__BB0_621;
	setp.gt.u32 	%p705, %r1226, %r4229;
	@%p705 bra 	$L__BB0_622;
	setp.lt.u32 	%p706, %r1227, %r4228;
	@%p706 bra 	$L__BB0_621;
	setp.gt.u32 	%p707, %r1227, %r4228;
	@%p707 bra 	$L__BB0_622;
	setp.lt.u32 	%p708, %r1228, %r4227;
	@%p708 bra 	$L__BB0_621;
	setp.gt.u32 	%p709, %r1228, %r4227;
	@%p709 bra 	$L__BB0_622;
	setp.lt.u32 	%p710, %r1229, %r4226;
	@%p710 bra 	$L__BB0_621;
	setp.gt.u32 	%p711, %r1229, %r4226;
	setp.lt.u32 	%p712, %r4225, %r1230;
	or.pred  	%p713, %p711, %p712;
	@%p713 bra 	$L__BB0_622;
$L__BB0_621:
	sub.s32 	%r4225, %r4225, %r1230;
	sub.s32 	%r4226, %r4226, %r1229;
	sub.s32 	%r4227, %r4227, %r1228;
	sub.s32 	%r4228, %r4228, %r1227;
	sub.s32 	%r4229, %r4229, %r1226;
	sub.s32 	%r4230, %r4230, %r1225;
	sub.s32 	%r4231, %r4231, %r1224;
	sub.s32 	%r4232, %r4232, %r1223;
$L__BB0_622:
	shl.b32 	%r4233, %r4225, 1;
	shr.u32 	%r3270, %r4225, 31;
	cvt.u64.u32 	%rd16930, %r3270;
	mul.wide.u32 	%rd16931, %r4226, 2;
	cvt.u32.u64 	%r3271, %rd16931;
	cvt.u32.u64 	%r3272, %rd16930;
	or.b32  	%r4234, %r3271, %r3272;
	shr.u64 	%rd16932, %rd16931, 32;
	mul.wide.u32 	%rd16933, %r4227, 2;
	cvt.u32.u64 	%r3273, %rd16933;
	cvt.u32.u64 	%r3274, %rd16932;
	or.b32  	%r4235, %r3274, %r3273;
	shr.u64 	%rd16934, %rd16933, 32;
	mul.wide.u32 	%rd16935, %r4228, 2;
	cvt.u32.u64 	%r3275, %rd16935;
	cvt.u32.u64 	%r3276, %rd16934;
	or.b32  	%r4236, %r3276, %r3275;
	shr.u64 	%rd16936, %rd16935, 32;
	mul.wide.u32 	%rd16937, %r4229, 2;
	add.s64 	%rd16938, %rd16936, %rd16937;
	cvt.u32.u64 	%r4237, %rd16938;
	shr.u64 	%rd16939, %rd16938, 32;
	mul.wide.u32 	%rd16940, %r4230, 2;
	add.s64 	%rd16941, %rd16939, %rd16940;
	cvt.u32.u64 	%r4238, %rd16941;
	shr.u64 	%rd16942, %rd16941, 32;
	mul.wide.u32 	%rd16943, %r4231, 2;
	add.s64 	%rd16944, %rd16942, %rd16943;
	cvt.u32.u64 	%r4239, %rd16944;
	shr.u64 	%rd16945, %rd16944, 32;
	mul.wide.u32 	%rd16946, %r4232, 2;
	add.s64 	%rd16947, %rd16945, %rd16946;
	cvt.u32.u64 	%r4240, %rd16947;
	setp.gt.u64 	%p714, %rd16947, 4294967295;
	setp.lt.u32 	%p715, %r1223, %r4240;
	or.pred  	%p716, %p714, %p715;
	@%p716 bra 	$L__BB0_636;
	setp.gt.u32 	%p717, %r1223, %r4240;
	@%p717 bra 	$L__BB0_637;
	setp.lt.u32 	%p718, %r1224, %r4239;
	@%p718 bra 	$L__BB0_636;
	setp.gt.u32 	%p719, %r1224, %r4239;
	@%p719 bra 	$L__BB0_637;
	setp.lt.u32 	%p720, %r1225, %r4238;
	@%p720 bra 	$L__BB0_636;
	setp.gt.u32 	%p721, %r1225, %r4238;
	@%p721 bra 	$L__BB0_637;
	setp.lt.u32 	%p722, %r1226, %r4237;
	@%p722 bra 	$L__BB0_636;
	setp.gt.u32 	%p723, %r1226, %r4237;
	@%p723 bra 	$L__BB0_637;
	setp.lt.u32 	%p724, %r1227, %r4236;
	@%p724 bra 	$L__BB0_636;
	setp.gt.u32 	%p725, %r1227, %r4236;
	@%p725 bra 	$L__BB0_637;
	setp.lt.u32 	%p726, %r1228, %r4235;
	@%p726 bra 	$L__BB0_636;
	setp.gt.u32 	%p727, %r1228, %r4235;
	@%p727 bra 	$L__BB0_637;
	setp.lt.u32 	%p728, %r1229, %r4234;
	@%p728 bra 	$L__BB0_636;
	setp.gt.u32 	%p729, %r1229, %r4234;
	setp.lt.u32 	%p730, %r4233, %r1230;
	or.pred  	%p731, %p729, %p730;
	@%p731 bra 	$L__BB0_637;
$L__BB0_636:
	sub.s32 	%r4233, %r4233, %r1230;
	sub.s32 	%r4234, %r4234, %r1229;
	sub.s32 	%r4235, %r4235, %r1228;
	sub.s32 	%r4236, %r4236, %r1227;
	sub.s32 	%r4237, %r4237, %r1226;
	sub.s32 	%r4238, %r4238, %r1225;
	sub.s32 	%r4239, %r4239, %r1224;
	sub.s32 	%r4240, %r4240, %r1223;
$L__BB0_637:
	ld.const.u32 	%r1335, [P_CONST+28];
	ld.const.u32 	%r1336, [P_CONST+24];
	ld.const.u32 	%r1337, [P_CONST+20];
	ld.const.u32 	%r1338, [P_CONST+16];
	ld.const.u32 	%r1339, [P_CONST+12];
	ld.const.u32 	%r1340, [P_CONST+8];
	ld.const.u32 	%r1341, [P_CONST+4];
	ld.const.u32 	%r1342, [P_CONST];
	mul.wide.u32 	%rd16949, %r4209, %r4209;
	cvt.u32.u64 	%r3277, %rd16949;
	shr.u64 	%rd16950, %rd16949, 32;
	mul.wide.u32 	%rd16951, %r4210, %r4209;
	add.s64 	%rd16952, %rd16950, %rd16951;
	shr.u64 	%rd16953, %rd16952, 32;
	mul.wide.u32 	%rd16954, %r4211, %r4209;
	add.s64 	%rd16955, %rd16953, %rd16954;
	shr.u64 	%rd16956, %rd16955, 32;
	mul.wide.u32 	%rd16957, %r4212, %r4209;
	add.s64 	%rd16958, %rd16956, %rd16957;
	shr.u64 	%rd16959, %rd16958, 32;
	mul.wide.u32 	%rd16960, %r4213, %r4209;
	add.s64 	%rd16961, %rd16959, %rd16960;
	shr.u64 	%rd16962, %rd16961, 32;
	mul.wide.u32 	%rd16963, %r4214, %r4209;
	add.s64 	%rd16964, %rd16962, %rd16963;
	shr.u64 	%rd16965, %rd16964, 32;
	mul.wide.u32 	%rd16966, %r4215, %r4209;
	add.s64 	%rd16967, %rd16965, %rd16966;
	shr.u64 	%rd16968, %rd16967, 32;
	mul.wide.u32 	%rd16969, %r4216, %r4209;
	add.s64 	%rd16970, %rd16968, %rd16969;
	shr.u64 	%rd16971, %rd16970, 32;
	and.b64  	%rd16972, %rd16952, 4294967295;
	add.s64 	%rd16973, %rd16951, %rd16972;
	shr.u64 	%rd16974, %rd16973, 32;
	mul.wide.u32 	%rd16975, %r4210, %r4210;
	and.b64  	%rd16976, %rd16955, 4294967295;
	add.s64 	%rd16977, %rd16974, %rd16976;
	add.s64 	%rd16978, %rd16977, %rd16975;
	shr.u64 	%rd16979, %rd16978, 32;
	mul.wide.u32 	%rd16980, %r4211, %r4210;
	and.b64  	%rd16981, %rd16958, 4294967295;
	add.s64 	%rd16982, %rd16979, %rd16981;
	add.s64 	%rd16983, %rd16982, %rd16980;
	shr.u64 	%rd16984, %rd16983, 32;
	mul.wide.u32 	%rd16985, %r4212, %r4210;
	and.b64  	%rd16986, %rd16961, 4294967295;
	add.s64 	%rd16987, %rd16984, %rd16986;
	add.s64 	%rd16988, %rd16987, %rd16985;
	shr.u64 	%rd16989, %rd16988, 32;
	mul.wide.u32 	%rd16990, %r4213, %r4210;
	and.b64  	%rd16991, %rd16964, 4294967295;
	add.s64 	%rd16992, %rd16989, %rd16991;
	add.s64 	%rd16993, %rd16992, %rd16990;
	shr.u64 	%rd16994, %rd16993, 32;
	mul.wide.u32 	%rd16995, %r4214, %r4210;
	and.b64  	%rd16996, %rd16967, 4294967295;
	add.s64 	%rd16997, %rd16994, %rd16996;
	add.s64 	%rd16998, %rd16997, %rd16995;
	shr.u64 	%rd16999, %rd16998, 32;
	mul.wide.u32 	%rd17000, %r4215, %r4210;
	and.b64  	%rd17001, %rd16970, 4294967295;
	add.s64 	%rd17002, %rd16999, %rd17001;
	add.s64 	%rd17003, %rd17002, %rd17000;
	shr.u64 	%rd17004, %rd17003, 32;
	mul.wide.u32 	%rd17005, %r4216, %r4210;
	add.s64 	%rd17006, %rd17004, %rd16971;
	add.s64 	%rd17007, %rd17006, %rd17005;
	shr.u64 	%rd17008, %rd17007, 32;
	and.b64  	%rd17009, %rd16978, 4294967295;
	add.s64 	%rd17010, %rd16954, %rd17009;
	shr.u64 	%rd17011, %rd17010, 32;
	and.b64  	%rd17012, %rd16983, 4294967295;
	add.s64 	%rd17013, %rd17011, %rd17012;
	add.s64 	%rd17014, %rd17013, %rd16980;
	shr.u64 	%rd17015, %rd17014, 32;
	mul.wide.u32 	%rd17016, %r4211, %r4211;
	and.b64  	%rd17017, %rd16988, 4294967295;
	add.s64 	%rd17018, %rd17015, %rd17017;
	add.s64 	%rd17019, %rd17018, %rd17016;
	shr.u64 	%rd17020, %rd17019, 32;
	mul.wide.u32 	%rd17021, %r4212, %r4211;
	and.b64  	%rd17022, %rd16993, 4294967295;
	add.s64 	%rd17023, %rd17020, %rd17022;
	add.s64 	%rd17024, %rd17023, %rd17021;
	shr.u64 	%rd17025, %rd17024, 32;
	mul.wide.u32 	%rd17026, %r4213, %r4211;
	and.b64  	%rd17027, %rd16998, 4294967295;
	add.s64 	%rd17028, %rd17025, %rd17027;
	add.s64 	%rd17029, %rd17028, %rd17026;
	shr.u64 	%rd17030, %rd17029, 32;
	mul.wide.u32 	%rd17031, %r4214, %r4211;
	and.b64  	%rd17032, %rd17003, 4294967295;
	add.s64 	%rd17033, %rd17030, %rd17032;
	add.s64 	%rd17034, %rd17033, %rd17031;
	shr.u64 	%rd17035, %rd17034, 32;
	mul.wide.u32 	%rd17036, %r4215, %r4211;
	and.b64  	%rd17037, %rd17007, 4294967295;
	add.s64 	%rd17038, %rd17035, %rd17037;
	add.s64 	%rd17039, %rd17038, %rd17036;
	shr.u64 	%rd17040, %rd17039, 32;
	mul.wide.u32 	%rd17041, %r4216, %r4211;
	add.s64 	%rd17042, %rd17040, %rd17008;
	add.s64 	%rd17043, %rd17042, %rd17041;
	shr.u64 	%rd17044, %rd17043, 32;
	and.b64  	%rd17045, %rd17014, 4294967295;
	add.s64 	%rd17046, %rd16957, %rd17045;
	shr.u64 	%rd17047, %rd17046, 32;
	and.b64  	%rd17048, %rd17019, 4294967295;
	add.s64 	%rd17049, %rd17047, %rd17048;
	add.s64 	%rd17050, %rd17049, %rd16985;
	shr.u64 	%rd17051, %rd17050, 32;
	and.b64  	%rd17052, %rd17024, 4294967295;
	add.s64 	%rd17053, %rd17051, %rd17052;
	add.s64 	%rd17054, %rd17053, %rd17021;
	shr.u64 	%rd17055, %rd17054, 32;
	mul.wide.u32 	%rd17056, %r4212, %r4212;
	and.b64  	%rd17057, %rd17029, 4294967295;
	add.s64 	%rd17058, %rd17055, %rd17057;
	add.s64 	%rd17059, %rd17058, %rd17056;
	shr.u64 	%rd17060, %rd17059, 32;
	mul.wide.u32 	%rd17061, %r4213, %r4212;
	and.b64  	%rd17062, %rd17034, 4294967295;
	add.s64 	%rd17063, %rd17060, %rd17062;
	add.s64 	%rd17064, %rd17063, %rd17061;
	shr.u64 	%rd17065, %rd17064, 32;
	mul.wide.u32 	%rd17066, %r4214, %r4212;
	and.b64  	%rd17067, %rd17039, 4294967295;
	add.s64 	%rd17068, %rd17065, %rd17067;
	add.s64 	%rd17069, %rd17068, %rd17066;
	shr.u64 	%rd17070, %rd17069, 32;
	mul.wide.u32 	%rd17071, %r4215, %r4212;
	and.b64  	%rd17072, %rd17043, 4294967295;
	add.s64 	%rd17073, %rd17070, %rd17072;
	add.s64 	%rd17074, %rd17073, %rd17071;
	shr.u64 	%rd17075, %rd17074, 32;
	mul.wide.u32 	%rd17076, %r4216, %r4212;
	add.s64 	%rd17077, %rd17075, %rd17044;
	add.s64 	%rd17078, %rd17077, %rd17076;
	shr.u64 	%rd17079, %rd17078, 32;
	and.b64  	%rd17080, %rd17050, 4294967295;
	add.s64 	%rd17081, %rd16960, %rd17080;
	shr.u64 	%rd17082, %rd17081, 32;
	and.b64  	%rd17083, %rd17054, 4294967295;
	add.s64 	%rd17084, %rd17082, %rd17083;
	add.s64 	%rd17085, %rd17084, %rd16990;
	shr.u64 	%rd17086, %rd17085, 32;
	and.b64  	%rd17087, %rd17059, 4294967295;
	add.s64 	%rd17088, %rd17086, %rd17087;
	add.s64 	%rd17089, %rd17088, %rd17026;
	shr.u64 	%rd17090, %rd17089, 32;
	and.b64  	%rd17091, %rd17064, 4294967295;
	add.s64 	%rd17092, %rd17090, %rd17091;
	add.s64 	%rd17093, %rd17092, %rd17061;
	shr.u64 	%rd17094, %rd17093, 32;
	mul.wide.u32 	%rd17095, %r4213, %r4213;
	and.b64  	%rd17096, %rd17069, 4294967295;
	add.s64 	%rd17097, %rd17094, %rd17096;
	add.s64 	%rd17098, %rd17097, %rd17095;
	shr.u64 	%rd17099, %rd17098, 32;
	mul.wide.u32 	%rd17100, %r4214, %r4213;
	and.b64  	%rd17101, %rd17074, 4294967295;
	add.s64 	%rd17102, %rd17099, %rd17101;
	add.s64 	%rd17103, %rd17102, %rd17100;
	shr.u64 	%rd17104, %rd17103, 32;
	mul.wide.u32 	%rd17105, %r4215, %r4213;
	and.b64  	%rd17106, %rd17078, 4294967295;
	add.s64 	%rd17107, %rd17104, %rd17106;
	add.s64 	%rd17108, %rd17107, %rd17105;
	shr.u64 	%rd17109, %rd17108, 32;
	mul.wide.u32 	%rd17110, %r4216, %r4213;
	add.s64 	%rd17111, %rd17109, %rd17079;
	add.s64 	%rd17112, %rd17111, %rd17110;
	shr.u64 	%rd17113, %rd17112, 32;
	and.b64  	%rd17114, %rd17085, 4294967295;
	add.s64 	%rd17115, %rd16963, %rd17114;
	shr.u64 	%rd17116, %rd17115, 32;
	and.b64  	%rd17117, %rd17089, 4294967295;
	add.s64 	%rd17118, %rd17116, %rd17117;
	add.s64 	%rd17119, %rd17118, %rd16995;
	shr.u64 	%rd17120, %rd17119, 32;
	and.b64  	%rd17121, %rd17093, 4294967295;
	add.s64 	%rd17122, %rd17120, %rd17121;
	add.s64 	%rd17123, %rd17122, %rd17031;
	shr.u64 	%rd17124, %rd17123, 32;
	and.b64  	%rd17125, %rd17098, 4294967295;
	add.s64 	%rd17126, %rd17124, %rd17125;
	add.s64 	%rd17127, %rd17126, %rd17066;
	shr.u64 	%rd17128, %rd17127, 32;
	and.b64  	%rd17129, %rd17103, 4294967295;
	add.s64 	%rd17130, %rd17128, %rd17129;
	add.s64 	%rd17131, %rd17130, %rd17100;
	shr.u64 	%rd17132, %rd17131, 32;
	mul.wide.u32 	%rd17133, %r4214, %r4214;
	and.b64  	%rd17134, %rd17108, 4294967295;
	add.s64 	%rd17135, %rd17132, %rd17134;
	add.s64 	%rd17136, %rd17135, %rd17133;
	shr.u64 	%rd17137, %rd17136, 32;
	mul.wide.u32 	%rd17138, %r4215, %r4214;
	and.b64  	%rd17139, %rd17112, 4294967295;
	add.s64 	%rd17140, %rd17137, %rd17139;
	add.s64 	%rd17141, %rd17140, %rd17138;
	shr.u64 	%rd17142, %rd17141, 32;
	mul.wide.u32 	%rd17143, %r4216, %r4214;
	add.s64 	%rd17144, %rd17142, %rd17113;
	add.s64 	%rd17145, %rd17144, %rd17143;
	shr.u64 	%rd17146, %rd17145, 32;
	and.b64  	%rd17147, %rd17119, 4294967295;
	add.s64 	%rd17148, %rd16966, %rd17147;
	shr.u64 	%rd17149, %rd17148, 32;
	and.b64  	%rd17150, %rd17123, 4294967295;
	add.s64 	%rd17151, %rd17149, %rd17150;
	add.s64 	%rd17152, %rd17151, %rd17000;
	shr.u64 	%rd17153, %rd17152, 32;
	and.b64  	%rd17154, %rd17127, 4294967295;
	add.s64 	%rd17155, %rd17153, %rd17154;
	add.s64 	%rd17156, %rd17155, %rd17036;
	shr.u64 	%rd17157, %rd17156, 32;
	and.b64  	%rd17158, %rd17131, 4294967295;
	add.s64 	%rd17159, %rd17157, %rd17158;
	add.s64 	%rd17160, %rd17159, %rd17071;
	shr.u64 	%rd17161, %rd17160, 32;
	and.b64  	%rd17162, %rd17136, 4294967295;
	add.s64 	%rd17163, %rd17161, %rd17162;
	add.s64 	%rd17164, %rd17163, %rd17105;
	shr.u64 	%rd17165, %rd17164, 32;
	and.b64  	%rd17166, %rd17141, 4294967295;
	add.s64 	%rd17167, %rd17165, %rd17166;
	add.s64 	%rd17168, %rd17167, %rd17138;
	shr.u64 	%rd17169, %rd17168, 32;
	mul.wide.u32 	%rd17170, %r4215, %r4215;
	and.b64  	%rd17171, %rd17145, 4294967295;
	add.s64 	%rd17172, %rd17169, %rd17171;
	add.s64 	%rd17173, %rd17172, %rd17170;
	shr.u64 	%rd17174, %rd17173, 32;
	mul.wide.u32 	%rd17175, %r4216, %r4215;
	add.s64 	%rd17176, %rd17174, %rd17146;
	add.s64 	%rd17177, %rd17176, %rd17175;
	shr.u64 	%rd17178, %rd17177, 32;
	and.b64  	%rd17179, %rd17152, 4294967295;
	add.s64 	%rd17180, %rd16969, %rd17179;
	shr.u64 	%rd17181, %rd17180, 32;
	and.b64  	%rd17182, %rd17156, 4294967295;
	add.s64 	%rd17183, %rd17181, %rd17182;
	add.s64 	%rd17184, %rd17183, %rd17005;
	shr.u64 	%rd17185, %rd17184, 32;
	and.b64  	%rd17186, %rd17160, 4294967295;
	add.s64 	%rd17187, %rd17185, %rd17186;
	add.s64 	%rd17188, %rd17187, %rd17041;
	shr.u64 	%rd17189, %rd17188, 32;
	and.b64  	%rd17190, %rd17164, 4294967295;
	add.s64 	%rd17191, %rd17189, %rd17190;
	add.s64 	%rd17192, %rd17191, %rd17076;
	shr.u64 	%rd17193, %rd17192, 32;
	and.b64  	%rd17194, %rd17168, 4294967295;
	add.s64 	%rd17195, %rd17193, %rd17194;
	add.s64 	%rd17196, %rd17195, %rd17110;
	shr.u64 	%rd17197, %rd17196, 32;
	and.b64  	%rd17198, %rd17173, 4294967295;
	add.s64 	%rd17199, %rd17197, %rd17198;
	add.s64 	%rd17200, %rd17199, %rd17143;
	shr.u64 	%rd17201, %rd17200, 32;
	and.b64  	%rd17202, %rd17177, 4294967295;
	add.s64 	%rd17203, %rd17201, %rd17202;
	add.s64 	%rd17204, %rd17203, %rd17175;
	shr.u64 	%rd17205, %rd17204, 32;
	mul.wide.u32 	%rd17206, %r4216, %r4216;
	add.s64 	%rd17207, %rd17205, %rd17178;
	add.s64 	%rd17208, %rd17207, %rd17206;
	{ .reg .b32 tmp; mov.b64 {tmp, %r3278}, %rd17208; }
	ld.const.u32 	%r3279, [MU_P];
	mul.lo.s32 	%r3280, %r3279, %r3277;
	mul.wide.u32 	%rd17209, %r1342, %r3280;
	and.b64  	%rd17210, %rd16949, 4294967293;
	add.s64 	%rd17211, %rd17209, %rd17210;
	shr.u64 	%rd17212, %rd17211, 32;
	mul.wide.u32 	%rd17213, %r1341, %r3280;
	and.b64  	%rd17214, %rd16973, 4294967295;
	add.s64 	%rd17215, %rd17212, %rd17214;
	add.s64 	%rd17216, %rd17215, %rd17213;
	cvt.u32.u64 	%r3281, %rd17216;
	shr.u64 	%rd17217, %rd17216, 32;
	mul.wide.u32 	%rd17218, %r1340, %r3280;
	and.b64  	%rd17219, %rd17010, 4294967295;
	add.s64 	%rd17220, %rd17217, %rd17219;
	add.s64 	%rd17221, %rd17220, %rd17218;
	shr.u64 	%rd17222, %rd17221, 32;
	mul.wide.u32 	%rd17223, %r1339, %r3280;
	and.b64  	%rd17224, %rd17046, 4294967295;
	add.s64 	%rd17225, %rd17222, %rd17224;
	add.s64 	%rd17226, %rd17225, %rd17223;
	shr.u64 	%rd17227, %rd17226, 32;
	mul.wide.u32 	%rd17228, %r1338, %r3280;
	and.b64  	%rd17229, %rd17081, 4294967295;
	add.s64 	%rd17230, %rd17227, %rd17229;
	add.s64 	%rd17231, %rd17230, %rd17228;
	shr.u64 	%rd17232, %rd17231, 32;
	mul.wide.u32 	%rd17233, %r1337, %r3280;
	and.b64  	%rd17234, %rd17115, 4294967295;
	add.s64 	%rd17235, %rd17232, %rd17234;
	add.s64 	%rd17236, %rd17235, %rd17233;
	shr.u64 	%rd17237, %rd17236, 32;
	mul.wide.u32 	%rd17238, %r1336, %r3280;
	and.b64  	%rd17239, %rd17148, 4294967295;
	add.s64 	%rd17240, %rd17237, %rd17239;
	add.s64 	%rd17241, %rd17240, %rd17238;
	shr.u64 	%rd17242, %rd17241, 32;
	mul.wide.u32 	%rd17243, %r1335, %r3280;
	and.b64  	%rd17244, %rd17180, 4294967295;
	add.s64 	%rd17245, %rd17242, %rd17244;
	add.s64 	%rd17246, %rd17245, %rd17243;
	shr.u64 	%rd17247, %rd17246, 32;
	and.b64  	%rd17248, %rd17184, 4294967295;
	add.s64 	%rd17249, %rd17247, %rd17248;
	shr.u64 	%rd17250, %rd17249, 32;
	and.b64  	%rd17251, %rd17188, 4294967295;
	add.s64 	%rd17252, %rd17250, %rd17251;
	shr.u64 	%rd17253, %rd17252, 32;
	and.b64  	%rd17254, %rd17192, 4294967295;
	add.s64 	%rd17255, %rd17253, %rd17254;
	shr.u64 	%rd17256, %rd17255, 32;
	and.b64  	%rd17257, %rd17196, 4294967295;
	add.s64 	%rd17258, %rd17256, %rd17257;
	shr.u64 	%rd17259, %rd17258, 32;
	and.b64  	%rd17260, %rd17200, 4294967295;
	add.s64 	%rd17261, %rd17259, %rd17260;
	shr.u64 	%rd17262, %rd17261, 32;
	and.b64  	%rd17263, %rd17204, 4294967295;
	add.s64 	%rd17264, %rd17262, %rd17263;
	shr.u64 	%rd17265, %rd17264, 32;
	and.b64  	%rd17266, %rd17208, 4294967295;
	add.s64 	%rd17267, %rd17265, %rd17266;
	{ .reg .b32 tmp; mov.b64 {tmp, %r3282}, %rd17267; }
	add.s32 	%r3283, %r3278, %r3282;
	mul.lo.s32 	%r3284, %r3279, %r3281;
	mul.wide.u32 	%rd17268, %r1342, %r3284;
	and.b64  	%rd17269, %rd17216, 4294967295;
	add.s64 	%rd17270, %rd17268, %rd17269;
	shr.u64 	%rd17271, %rd17270, 32;
	mul.wide.u32 	%rd17272, %r1341, %r3284;
	and.b64  	%rd17273, %rd17221, 4294967295;
	add.s64 	%rd17274, %rd17271, %rd17273;
	add.s64 	%rd17275, %rd17274, %rd17272;
	cvt.u32.u64 	%r3285, %rd17275;
	shr.u64 	%rd17276, %rd17275, 32;
	mul.wide.u32 	%rd17277, %r1340, %r3284;
	and.b64  	%rd17278, %rd17226, 4294967295;
	add.s64 	%rd17279, %rd17276, %rd17278;
	add.s64 	%rd17280, %rd17279, %rd17277;
	shr.u64 	%rd17281, %rd17280, 32;
	mul.wide.u32 	%rd17282, %r1339, %r3284;
	and.b64  	%rd17283, %rd17231, 4294967295;
	add.s64 	%rd17284, %rd17281, %rd17283;
	add.s64 	%rd17285, %rd17284, %rd17282;
	shr.u64 	%rd17286, %rd17285, 32;
	mul.wide.u32 	%rd17287, %r1338, %r3284;
	and.b64  	%rd17288, %rd17236, 4294967295;
	add.s64 	%rd17289, %rd17286, %rd17288;
	add.s64 	%rd17290, %rd17289, %rd17287;
	shr.u64 	%rd17291, %rd17290, 32;
	mul.wide.u32 	%rd17292, %r1337, %r3284;
	and.b64  	%rd17293, %rd17241, 4294967295;
	add.s64 	%rd17294, %rd17291, %rd17293;
	add.s64 	%rd17295, %rd17294, %rd17292;
	shr.u64 	%rd17296, %rd17295, 32;
	mul.wide.u32 	%rd17297, %r1336, %r3284;
	and.b64  	%rd17298, %rd17246, 4294967295;
	add.s64 	%rd17299, %rd17296, %rd17298;
	add.s64 	%rd17300, %rd17299, %rd17297;
	shr.u64 	%rd17301, %rd17300, 32;
	mul.wide.u32 	%rd17302, %r1335, %r3284;
	and.b64  	%rd17303, %rd17249, 4294967295;
	add.s64 	%rd17304, %rd17301, %rd17303;
	add.s64 	%rd17305, %rd17304, %rd17302;
	shr.u64 	%rd17306, %rd17305, 32;
	and.b64  	%rd17307, %rd17252, 4294967295;
	add.s64 	%rd17308, %rd17306, %rd17307;
	shr.u64 	%rd17309, %rd17308, 32;
	and.b64  	%rd17310, %rd17255, 4294967295;
	add.s64 	%rd17311, %rd17309, %rd17310;
	shr.u64 	%rd17312, %rd17311, 32;
	and.b64  	%rd17313, %rd17258, 4294967295;
	add.s64 	%rd17314, %rd17312, %rd17313;
	shr.u64 	%rd17315, %rd17314, 32;
	and.b64  	%rd17316, %rd17261, 4294967295;
	add.s64 	%rd17317, %rd17315, %rd17316;
	shr.u64 	%rd17318, %rd17317, 32;
	and.b64  	%rd17319, %rd17264, 4294967295;
	add.s64 	%rd17320, %rd17318, %rd17319;
	shr.u64 	%rd17321, %rd17320, 32;
	and.b64  	%rd17322, %rd17267, 4294967295;
	add.s64 	%rd17323, %rd17321, %rd17322;
	{ .reg .b32 tmp; mov.b64 {tmp, %r3286}, %rd17323; }
	add.s32 	%r3287, %r3283, %r3286;
	mul.lo.s32 	%r3288, %r3279, %r3285;
	mul.wide.u32 	%rd17324, %r1342, %r3288;
	and.b64  	%rd17325, %rd17275, 4294967295;
	add.s64 	%rd17326, %rd17324, %rd17325;
	shr.u64 	%rd17327, %rd17326, 32;
	mul.wide.u32 	%rd17328, %r1341, %r3288;
	and.b64  	%rd17329, %rd17280, 4294967295;
	add.s64 	%rd17330, %rd17327, %rd17329;
	add.s64 	%rd17331, %rd17330, %rd17328;
	cvt.u32.u64 	%r3289, %rd17331;
	shr.u64 	%rd17332, %rd17331, 32;
	mul.wide.u32 	%rd17333, %r1340, %r3288;
	and.b64  	%rd17334, %rd17285, 4294967295;
	add.s64 	%rd17335, %rd17332, %rd17334;
	add.s64 	%rd17336, %rd17335, %rd17333;
	shr.u64 	%rd17337, %rd17336, 32;
	mul.wide.u32 	%rd17338, %r1339, %r3288;
	and.b64  	%rd17339, %rd17290, 4294967295;
	add.s64 	%rd17340, %rd17337, %rd17339;
	add.s64 	%rd17341, %rd17340, %rd17338;
	shr.u64 	%rd17342, %rd17341, 32;
	mul.wide.u32 	%rd17343, %r1338, %r3288;
	and.b64  	%rd17344, %rd17295, 4294967295;
	add.s64 	%rd17345, %rd17342, %rd17344;
	add.s64 	%rd17346, %rd17345, %rd17343;
	shr.u64 	%rd17347, %rd17346, 32;
	mul.wide.u32 	%rd17348, %r1337, %r3288;
	and.b64  	%rd17349, %rd17300, 4294967295;
	add.s64 	%rd17350, %rd17347, %rd17349;
	add.s64 	%rd17351, %rd17350, %rd17348;
	shr.u64 	%rd17352, %rd17351, 32;
	mul.wide.u32 	%rd17353, %r1336, %r3288;
	and.b64  	%rd17354, %rd17305, 4294967295;
	add.s64 	%rd17355, %rd17352, %rd17354;
	add.s64 	%rd17356, %rd17355, %rd17353;
	shr.u64 	%rd17357, %rd17356, 32;
	mul.wide.u32 	%rd17358, %r1335, %r3288;
	and.b64  	%rd17359, %rd17308, 4294967295;
	add.s64 	%rd17360, %rd17357, %rd17359;
	add.s64 	%rd17361, %rd17360, %rd17358;
	shr.u64 	%rd17362, %rd17361, 32;
	and.b64  	%rd17363, %rd17311, 4294967295;
	add.s64 	%rd17364, %rd17362, %rd17363;
	shr.u64 	%rd17365, %rd17364, 32;
	and.b64  	%rd17366, %rd17314, 4294967295;
	add.s64 	%rd17367, %rd17365, %rd17366;
	shr.u64 	%rd17368, %rd17367, 32;
	and.b64  	%rd17369, %rd17317, 4294967295;
	add.s64 	%rd17370, %rd17368, %rd17369;
	shr.u64 	%rd17371, %rd17370, 32;
	and.b64  	%rd17372, %rd17320, 4294967295;
	add.s64 	%rd17373, %rd17371, %rd17372;
	shr.u64 	%rd17374, %rd17373, 32;
	and.b64  	%rd17375, %rd17323, 4294967295;
	add.s64 	%rd17376, %rd17374, %rd17375;
	{ .reg .b32 tmp; mov.b64 {tmp, %r3290}, %rd17376; }
	add.s32 	%r3291, %r3287, %r3290;
	mul.lo.s32 	%r3292, %r3279, %r3289;
	mul.wide.u32 	%rd17377, %r1342, %r3292;
	and.b64  	%rd17378, %rd17331, 4294967295;
	add.s64 	%rd17379, %rd17377, %rd17378;
	shr.u64 	%rd17380, %rd17379, 32;
	mul.wide.u32 	%rd17381, %r1341, %r3292;
	and.b64  	%rd17382, %rd17336, 4294967295;
	add.s64 	%rd17383, %rd17380, %rd17382;
	add.s64 	%rd17384, %rd17383, %rd17381;
	cvt.u32.u64 	%r3293, %rd17384;
	shr.u64 	%rd17385, %rd17384, 32;
	mul.wide.u32 	%rd17386, %r1340, %r3292;
	and.b64  	%rd17387, %rd17341, 4294967295;
	add.s64 	%rd17388, %rd17385, %rd17387;
	add.s64 	%rd17389, %rd17388, %rd17386;
	shr.u64 	%rd17390, %rd17389, 32;
	mul.wide.u32 	%rd17391, %r1339, %r3292;
	and.b64  	%rd17392, %rd17346, 4294967295;
	add.s64 	%rd17393, %rd17390, %rd17392;
	add.s64 	%rd17394, %rd17393, %rd17391;
	shr.u64 	%rd17395, %rd17394, 32;
	mul.wide.u32 	%rd17396, %r1338, %r3292;
	and.b64  	%rd17397, %rd17351, 4294967295;
	add.s64 	%rd17398, %rd17395, %rd17397;
	add.s64 	%rd17399, %rd17398, %rd17396;
	shr.u64 	%rd17400, %rd17399, 32;
	mul.wide.u32 	%rd17401, %r1337, %r3292;
	and.b64  	%rd17402, %rd17356, 4294967295;
	add.s64 	%rd17403, %rd17400, %rd17402;
	add.s64 	%rd17404, %rd17403, %rd17401;
	shr.u64 	%rd17405, %rd17404, 32;
	mul.wide.u32 	%rd17406, %r1336, %r3292;
	and.b64  	%rd17407, %rd17361, 4294967295;
	add.s64 	%rd17408, %rd17405, %rd17407;
	add.s64 	%rd17409, %rd17408, %rd17406;
	shr.u64 	%rd17410, %rd17409, 32;
	mul.wide.u32 	%rd17411, %r1335, %r3292;
	and.b64  	%rd17412, %rd17364, 4294967295;
	add.s64 	%rd17413, %rd17410, %rd17412;
	add.s64 	%rd17414, %rd17413, %rd17411;
	shr.u64 	%rd17415, %rd17414, 32;
	and.b64  	%rd17416, %rd17367, 4294967295;
	add.s64 	%rd17417, %rd17415, %rd17416;
	shr.u64 	%rd17418, %rd17417, 32;
	and.b64  	%rd17419, %rd17370, 4294967295;
	add.s64 	%rd17420, %rd17418, %rd17419;
	shr.u64 	%rd17421, %rd17420, 32;
	and.b64  	%rd17422, %rd17373, 4294967295;
	add.s64 	%rd17423, %rd17421, %rd17422;
	shr.u64 	%rd17424, %rd17423, 32;
	and.b64  	%rd17425, %rd17376, 4294967295;
	add.s64 	%rd17426, %rd17424, %rd17425;
	{ .reg .b32 tmp; mov.b64 {tmp, %r3294}, %rd17426; }
	add.s32 	%r3295, %r3291, %r3294;
	mul.lo.s32 	%r3296, %r3279, %r3293;
	mul.wide.u32 	%rd17427, %r1342, %r3296;
	and.b64  	%rd17428, %rd17384, 4294967295;
	add.s64 	%rd17429, %rd17427, %rd17428;
	shr.u64 	%rd17430, %rd17429, 32;
	mul.wide.u32 	%rd17431, %r1341, %r3296;
	and.b64  	%rd17432, %rd17389, 4294967295;
	add.s64 	%rd17433, %rd17430, %rd17432;
	add.s64 	%rd17434, %rd17433, %rd17431;
	cvt.u32.u64 	%r3297, %rd17434;
	shr.u64 	%rd17435, %rd17434, 32;
	mul.wide.u32 	%rd17436, %r1340, %r3296;
	and.b64  	%rd17437, %rd17394, 4294967295;
	add.s64 	%rd17438, %rd17435, %rd17437;
	add.s64 	%rd17439, %rd17438, %rd17436;
	shr.u64 	%rd17440, %rd17439, 32;
	mul.wide.u32 	%rd17441, %r1339, %r3296;
	and.b64  	%rd17442, %rd17399, 4294967295;
	add.s64 	%rd17443, %rd17440, %rd17442;
	add.s64 	%rd17444, %rd17443, %rd17441;
	shr.u64 	%rd17445, %rd17444, 32;
	mul.wide.u32 	%rd17446, %r1338, %r3296;
	and.b64  	%rd17447, %rd17404, 4294967295;
	add.s64 	%rd17448, %rd17445, %rd17447;
	add.s64 	%rd17449, %rd17448, %rd17446;
	shr.u64 	%rd17450, %rd17449, 32;
	mul.wide.u32 	%rd17451, %r1337, %r3296;
	and.b64  	%rd17452, %rd17409, 4294967295;
	add.s64 	%rd17453, %rd17450, %rd17452;
	add.s64 	%rd17454, %rd17453, %rd17451;
	shr.u64 	%rd17455, %rd17454, 32;
	mul.wide.u32 	%rd17456, %r1336, %r3296;
	and.b64  	%rd17457, %rd17414, 4294967295;
	add.s64 	%rd17458, %rd17455, %rd17457;
	add.s64 	%rd17459, %rd17458, %rd17456;
	shr.u64 	%rd17460, %rd17459, 32;
	mul.wide.u32 	%rd17461, %r1335, %r3296;
	and.b64  	%rd17462, %rd17417, 4294967295;
	add.s64 	%rd17463, %rd17460, %rd17462;
	add.s64 	%rd17464, %rd17463, %rd17461;
	shr.u64 	%rd17465, %rd17464, 32;
	and.b64  	%rd17466, %rd17420, 4294967295;
	add.s64 	%rd17467, %rd17465, %rd17466;
	shr.u64 	%rd17468, %rd17467, 32;
	and.b64  	%rd17469, %rd17423, 4294967295;
	add.s64 	%rd17470, %rd17468, %rd17469;
	shr.u64 	%rd17471, %rd17470, 32;
	and.b64  	%rd17472, %rd17426, 4294967295;
	add.s64 	%rd17473, %rd17471, %rd17472;
	{ .reg .b32 tmp; mov.b64 {tmp, %r3298}, %rd17473; }
	add.s32 	%r3299, %r3295, %r3298;
	mul.lo.s32 	%r3300, %r3279, %r3297;
	mul.wide.u32 	%rd17474, %r1342, %r3300;
	and.b64  	%rd17475, %rd17434, 4294967295;
	add.s64 	%rd17476, %rd17474, %rd17475;
	shr.u64 	%rd17477, %rd17476, 32;
	mul.wide.u32 	%rd17478, %r1341, %r3300;
	and.b64  	%rd17479, %rd17439, 4294967295;
	add.s64 	%rd17480, %rd17477, %rd17479;
	add.s64 	%rd17481, %rd17480, %rd17478;
	cvt.u32.u64 	%r3301, %rd17481;
	shr.u64 	%rd17482, %rd17481, 32;
	mul.wide.u32 	%rd17483, %r1340, %r3300;
	and.b64  	%rd17484, %rd17444, 4294967295;
	add.s64 	%rd17485, %rd17482, %rd17484;
	add.s64 	%rd17486, %rd17485, %rd17483;
	shr.u64 	%rd17487, %rd17486, 32;
	mul.wide.u32 	%rd17488, %r1339, %r3300;
	and.b64  	%rd17489, %rd17449, 4294967295;
	add.s64 	%rd17490, %rd17487, %rd17489;
	add.s64 	%rd17491, %rd17490, %rd17488;
	shr.u64 	%rd17492, %rd17491, 32;
	mul.wide.u32 	%rd17493, %r1338, %r3300;
	and.b64  	%rd17494, %rd17454, 4294967295;
	add.s64 	%rd17495, %rd17492, %rd17494;
	add.s64 	%rd17496, %rd17495, %rd17493;
	shr.u64 	%rd17497, %rd17496, 32;
	mul.wide.u32 	%rd17498, %r1337, %r3300;
	and.b64  	%rd17499, %rd17459, 4294967295;
	add.s64 	%rd17500, %rd17497, %rd17499;
	add.s64 	%rd17501, %rd17500, %rd17498;
	shr.u64 	%rd17502, %rd17501, 32;
	mul.wide.u32 	%rd17503, %r1336, %r3300;
	and.b64  	%rd17504, %rd17464, 4294967295;
	add.s64 	%rd17505, %rd17502, %rd17504;
	add.s64 	%rd17506, %rd17505, %rd17503;
	shr.u64 	%rd17507, %rd17506, 32;
	mul.wide.u32 	%rd17508, %r1335, %r3300;
	and.b64  	%rd17509, %rd17467, 4294967295;
	add.s64 	%rd17510, %rd17507, %rd17509;
	add.s64 	%rd17511, %rd17510, %rd17508;
	shr.u64 	%rd17512, %rd17511, 32;
	and.b64  	%rd17513, %rd17470, 4294967295;
	add.s64 	%rd17514, %rd17512, %rd17513;
	shr.u64 	%rd17515, %rd17514, 32;
	and.b64  	%rd17516, %rd17473, 4294967295;
	add.s64 	%rd17517, %rd17515, %rd17516;
	{ .reg .b32 tmp; mov.b64 {tmp, %r3302}, %rd17517; }
	add.s32 	%r3303, %r3299, %r3302;
	mul.lo.s32 	%r3304, %r3279, %r3301;
	mul.wide.u32 	%rd17518, %r1342, %r3304;
	and.b64  	%rd17519, %rd17481, 4294967295;
	add.s64 	%rd17520, %rd17518, %rd17519;
	shr.u64 	%rd17521, %rd17520, 32;
	mul.wide.u32 	%rd17522, %r1341, %r3304;
	and.b64  	%rd17523, %rd17486, 4294967295;
	add.s64 	%rd17524, %rd17521, %rd17523;
	add.s64 	%rd17525, %rd17524, %rd17522;
	cvt.u32.u64 	%r3305, %rd17525;
	shr.u64 	%rd17526, %rd17525, 32;
	mul.wide.u32 	%rd17527, %r1340, %r3304;
	and.b64  	%rd17528, %rd17491, 4294967295;
	add.s64 	%rd17529, %rd17526, %rd17528;
	add.s64 	%rd17530, %rd17529, %rd17527;
	shr.u64 	%rd17531, %rd17530, 32;
	mul.wide.u32 	%rd17532, %r1339, %r3304;
	and.b64  	%rd17533, %rd17496, 4294967295;
	add.s64 	%rd17534, %rd17531, %rd17533;
	add.s64 	%rd17535, %rd17534, %rd17532;
	shr.u64 	%rd17536, %rd17535, 32;
	mul.wide.u32 	%rd17537, %r1338, %r3304;
	and.b64  	%rd17538, %rd17501, 4294967295;
	add.s64 	%rd17539, %rd17536, %rd17538;
	add.s64 	%rd17540, %rd17539, %rd17537;
	shr.u64 	%rd17541, %rd17540, 32;
	mul.wide.u32 	%rd17542, %r1337, %r3304;
	and.b64  	%rd17543, %rd17506, 4294967295;
	add.s64 	%rd17544, %rd17541, %rd17543;
	add.s64 	%rd17545, %rd17544, %rd17542;
	shr.u64 	%rd17546, %rd17545, 32;
	mul.wide.u32 	%rd17547, %r1336, %r3304;
	and.b64  	%rd17548, %rd17511, 4294967295;
	add.s64 	%rd17549, %rd17546, %rd17548;
	add.s64 	%rd17550, %rd17549, %rd17547;
	shr.u64 	%rd17551, %rd17550, 32;
	mul.wide.u32 	%rd17552, %r1335, %r3304;
	and.b64  	%rd17553, %rd17514, 4294967295;
	add.s64 	%rd17554, %rd17551, %rd17553;
	add.s64 	%rd17555, %rd17554, %rd17552;
	shr.u64 	%rd17556, %rd17555, 32;
	and.b64  	%rd17557, %rd17517, 4294967295;
	add.s64 	%rd17558, %rd17556, %rd17557;
	{ .reg .b32 tmp; mov.b64 {tmp, %r3306}, %rd17558; }
	add.s32 	%r3307, %r3303, %r3306;
	mul.lo.s32 	%r3308, %r3279, %r3305;
	mul.wide.u32 	%rd17559, %r1342, %r3308;
	and.b64  	%rd17560, %rd17525, 4294967295;
	add.s64 	%rd17561, %rd17559, %rd17560;
	shr.u64 	%rd17562, %rd17561, 32;
	mul.wide.u32 	%rd17563, %r1341, %r3308;
	and.b64  	%rd17564, %rd17530, 4294967295;
	add.s64 	%rd17565, %rd17562, %rd17564;
	add.s64 	%rd17566, %rd17565, %rd17563;
	cvt.u32.u64 	%r4241, %rd17566;
	shr.u64 	%rd17567, %rd17566, 32;
	mul.wide.u32 	%rd17568, %r1340, %r3308;
	and.b64  	%rd17569, %rd17535, 4294967295;
	add.s64 	%rd17570, %rd17567, %rd17569;
	add.s64 	%rd17571, %rd17570, %rd17568;
	cvt.u32.u64 	%r4242, %rd17571;
	shr.u64 	%rd17572, %rd17571, 32;
	mul.wide.u32 	%rd17573, %r1339, %r3308;
	and.b64  	%rd17574, %rd17540, 4294967295;
	add.s64 	%rd17575, %rd17572, %rd17574;
	add.s64 	%rd17576, %rd17575, %rd17573;
	cvt.u32.u64 	%r4243, %rd17576;
	shr.u64 	%rd17577, %rd17576, 32;
	mul.wide.u32 	%rd17578, %r1338, %r3308;
	and.b64  	%rd17579, %rd17545, 4294967295;
	add.s64 	%rd17580, %rd17577, %rd17579;
	add.s64 	%rd17581, %rd17580, %rd17578;
	cvt.u32.u64 	%r4244, %rd17581;
	shr.u64 	%rd17582, %rd17581, 32;
	mul.wide.u32 	%rd17583, %r1337, %r3308;
	and.b64  	%rd17584, %rd17550, 4294967295;
	add.s64 	%rd17585, %rd17582, %rd17584;
	add.s64 	%rd17586, %rd17585, %rd17583;
	cvt.u32.u64 	%r4245, %rd17586;
	shr.u64 	%rd17587, %rd17586, 32;
	mul.wide.u32 	%rd17588, %r1336, %r3308;
	and.b64  	%rd17589, %rd17555, 4294967295;
	add.s64 	%rd17590, %rd17587, %rd17589;
	add.s64 	%rd17591, %rd17590, %rd17588;
	cvt.u32.u64 	%r4246, %rd17591;
	shr.u64 	%rd17592, %rd17591, 32;
	mul.wide.u32 	%rd17593, %r1335, %r3308;
	and.b64  	%rd17594, %rd17558, 4294967295;
	add.s64 	%rd17595, %rd17592, %rd17594;
	add.s64 	%rd17596, %rd17595, %rd17593;
	cvt.u32.u64 	%r4247, %rd17596;
	{ .reg .b32 tmp; mov.b64 {tmp, %r3309}, %rd17596; }
	add.s32 	%r4248, %r3307, %r3309;
	setp.gt.u32 	%p732, %r4248, %r1335;
	@%p732 bra 	$L__BB0_651;
	setp.lt.u32 	%p733, %r4248, %r1335;
	@%p733 bra 	$L__BB0_652;
	setp.lt.u32 	%p734, %r1336, %r4247;
	@%p734 bra 	$L__BB0_651;
	setp.gt.u32 	%p735, %r1336, %r4247;
	@%p735 bra 	$L__BB0_652;
	setp.lt.u32 	%p736, %r1337, %r4246;
	@%p736 bra 	$L__BB0_651;
	setp.gt.u32 	%p737, %r1337, %r4246;
	@%p737 bra 	$L__BB0_652;
	setp.lt.u32 	%p738, %r1338, %r4245;
	@%p738 bra 	$L__BB0_651;
	setp.gt.u32 	%p739, %r1338, %r4245;
	@%p739 bra 	$L__BB0_652;
	setp.lt.u32 	%p740, %r1339, %r4244;
	@%p740 bra 	$L__BB0_651;
	setp.gt.u32 	%p741, %r1339, %r4244;
	@%p741 bra 	$L__BB0_652;
	setp.lt.u32 	%p742, %r1340, %r4243;
	@%p742 bra 	$L__BB0_651;
	setp.gt.u32 	%p743, %r1340, %r4243;
	@%p743 bra 	$L__BB0_652;
	setp.lt.u32 	%p744, %r1341, %r4242;
	@%p744 bra 	$L__BB0_651;
	setp.gt.u32 	%p745, %r1341, %r4242;
	setp.gt.u32 	%p746, %r1342, %r4241;
	or.pred  	%p747, %p745, %p746;
	@%p747 bra 	$L__BB0_652;
$L__BB0_651:
	sub.s32 	%r4241, %r4241, %r1342;
	sub.s32 	%r4242, %r4242, %r1341;
	sub.s32 	%r4243, %r4243, %r1340;
	sub.s32 	%r4244, %r4244, %r1339;
	sub.s32 	%r4245, %r4245, %r1338;
	sub.s32 	%r4246, %r4246, %r1337;
	sub.s32 	%r4247, %r4247, %r1336;
	sub.s32 	%r4248, %r4248, %r1335;
$L__BB0_652:
	shl.b32 	%r4249, %r4241, 1;
	shr.u32 	%r3310, %r4241, 31;
	cvt.u64.u32 	%rd17597, %r3310;
	mul.wide.u32 	%rd17598, %r4242, 2;
	cvt.u32.u64 	%r3311, %rd17598;
	cvt.u32.u64 	%r3312, %rd17597;
	or.b32  	%r4250, %r3311, %r3312;
	shr.u64 	%rd17599, %rd17598, 32;
	mul.wide.u32 	%rd17600, %r4243, 2;
	cvt.u32.u64 	%r3313, %rd17600;
	cvt.u32.u64 	%r3314, %rd17599;
	or.b32  	%r4251, %r3314, %r3313;
	shr.u64 	%rd17601, %rd17600, 32;
	mul.wide.u32 	%rd17602, %r4244, 2;
	cvt.u32.u64 	%r3315, %rd17602;
	cvt.u32.u64 	%r3316, %rd17601;
	or.b32  	%r4252, %r3316, %r3315;
	shr.u64 	%rd17603, %rd17602, 32;
	mul.wide.u32 	%rd17604, %r4245, 2;
	add.s64 	%rd17605, %rd17603, %rd17604;
	cvt.u32.u64 	%r4253, %rd17605;
	shr.u64 	%rd17606, %rd17605, 32;
	mul.wide.u32 	%rd17607, %r4246, 2;
	add.s64 	%rd17608, %rd17606, %rd17607;
	cvt.u32.u64 	%r4254, %rd17608;
	shr.u64 	%rd17609, %rd17608, 32;
	mul.wide.u32 	%rd17610, %r4247, 2;
	add.s64 	%rd17611, %rd17609, %rd17610;
	cvt.u32.u64 	%r4255, %rd17611;
	shr.u64 	%rd17612, %rd17611, 32;
	mul.wide.u32 	%rd17613, %r4248, 2;
	add.s64 	%rd17614, %rd17612, %rd17613;
	cvt.u32.u64 	%r4256, %rd17614;
	setp.gt.u64 	%p748, %rd17614, 4294967295;
	setp.lt.u32 	%p749, %r1335, %r4256;
	or.pred  	%p750, %p748, %p749;
	@%p750 bra 	$L__BB0_666;
	setp.gt.u32 	%p751, %r1335, %r4256;
	@%p751 bra 	$L__BB0_667;
	setp.lt.u32 	%p752, %r1336, %r4255;
	@%p752 bra 	$L__BB0_666;
	setp.gt.u32 	%p753, %r1336, %r4255;
	@%p753 bra 	$L__BB0_667;
	setp.lt.u32 	%p754, %r1337, %r4254;
	@%p754 bra 	$L__BB0_666;
	setp.gt.u32 	%p755, %r1337, %r4254;
	@%p755 bra 	$L__BB0_667;
	setp.lt.u32 	%p756, %r1338, %r4253;
	@%p756 bra 	$L__BB0_666;
	setp.gt.u32 	%p757, %r1338, %r4253;
	@%p757 bra 	$L__BB0_667;
	setp.lt.u32 	%p758, %r1339, %r4252;
	@%p758 bra 	$L__BB0_666;
	setp.gt.u32 	%p759, %r1339, %r4252;
	@%p759 bra 	$L__BB0_667;
	setp.lt.u32 	%p760, %r1340, %r4251;
	@%p760 bra 	$L__BB0_666;
	setp.gt.u32 	%p761, %r1340, %r4251;
	@%p761 bra 	$L__BB0_667;
	setp.lt.u32 	%p762, %r1341, %r4250;
	@%p762 bra 	$L__BB0_666;
	setp.gt.u32 	%p763, %r1341, %r4250;
	setp.lt.u32 	%p764, %r4249, %r1342;
	or.pred  	%p765, %p763, %p764;
	@%p765 bra 	$L__BB0_667;
$L__BB0_666:
	sub.s32 	%r4249, %r4249, %r1342;
	sub.s32 	%r4250, %r4250, %r1341;
	sub.s32 	%r4251, %r4251, %r1340;
	sub.s32 	%r4252, %r4252, %r1339;
	sub.s32 	%r4253, %r4253, %r1338;
	sub.s32 	%r4254, %r4254, %r1337;
	sub.s32 	%r4255, %r4255, %r1336;
	sub.s32 	%r4256, %r4256, %r1335;
$L__BB0_667:
	shl.b32 	%r4257, %r4249, 1;
	shr.u32 	%r3317, %r4249, 31;
	cvt.u64.u32 	%rd17616, %r3317;
	mul.wide.u32 	%rd17617, %r4250, 2;
	cvt.u32.u64 	%r3318, %rd17617;
	cvt.u32.u64 	%r3319, %rd17616;
	or.b32  	%r4258, %r3318, %r3319;
	shr.u64 	%rd17618, %rd17617, 32;
	mul.wide.u32 	%rd17619, %r4251, 2;
	cvt.u32.u64 	%r3320, %rd17619;
	cvt.u32.u64 	%r3321, %rd17618;
	or.b32  	%r4259, %r3321, %r3320;
	shr.u64 	%rd17620, %rd17619, 32;
	mul.wide.u32 	%rd17621, %r4252, 2;
	cvt.u32.u64 	%r3322, %rd17621;
	cvt.u32.u64 	%r3323, %rd17620;
	or.b32  	%r4260, %r3323, %r3322;
	shr.u64 	%rd17622, %rd17621, 32;
	mul.wide.u32 	%rd17623, %r4253, 2;
	add.s64 	%rd17624, %rd17622, %rd17623;
	cvt.u32.u64 	%r4261, %rd17624;
	shr.u64 	%rd17625, %rd17624, 32;
	mul.wide.u32 	%rd17626, %r4254, 2;
	add.s64 	%rd17627, %rd17625, %rd17626;
	cvt.u32.u64 	%r4262, %rd17627;
	shr.u64 	%rd17628, %rd17627, 32;
	mul.wide.u32 	%rd17629, %r4255, 2;
	add.s64 	%rd17630, %rd17628, %rd17629;
	cvt.u32.u64 	%r4263, %rd17630;
	shr.u64 	%rd17631, %rd17630, 32;
	mul.wide.u32 	%rd17632, %r4256, 2;
	add.s64 	%rd17633, %rd17631, %rd17632;
	cvt.u32.u64 	%r4264, %rd17633;
	setp.gt.u64 	%p766, %rd17633, 4294967295;
	setp.lt.u32 	%p767, %r1335, %r4264;
	or.pred  	%p768, %p766, %p767;
	@%p768 bra 	$L__BB0_681;
	setp.gt.u32 	%p769, %r1335, %r4264;
	@%p769 bra 	$L__BB0_682;
	setp.lt.u32 	%p770, %r1336, %r4263;
	@%p770 bra 	$L__BB0_681;
	setp.gt.u32 	%p771, %r1336, %r4263;
	@%p771 bra 	$L__BB0_682;
	setp.lt.u32 	%p772, %r1337, %r4262;
	@%p772 bra 	$L__BB0_681;
	setp.gt.u32 	%p773, %r1337, %r4262;
	@%p773 bra 	$L__BB0_682;
	setp.lt.u32 	%p774, %r1338, %r4261;
	@%p774 bra 	$L__BB0_681;
	setp.gt.u32 	%p775, %r1338, %r4261;
	@%p775 bra 	$L__BB0_682;
	setp.lt.u32 	%p776, %r1339, %r4260;
	@%p776 bra 	$L__BB0_681;
	setp.gt.u32 	%p777, %r1339, %r4260;
	@%p777 bra 	$L__BB0_682;
	setp.lt.u32 	%p778, %r1340, %r4259;
	@%p778 bra 	$L__BB0_681;
	setp.gt.u32 	%p779, %r1340, %r4259;
	@%p779 bra 	$L__BB0_682;
	setp.lt.u32 	%p780, %r1341, %r4258;
	@%p780 bra 	$L__BB0_681;
	setp.gt.u32 	%p781, %r1341, %r4258;
	setp.lt.u32 	%p782, %r4257, %r1342;
	or.pred  	%p783, %p781, %p782;
	@%p783 bra 	$L__BB0_682;
$L__BB0_681:
	sub.s32 	%r4257, %r4257, %r1342;
	sub.s32 	%r4258, %r4258, %r1341;
	sub.s32 	%r4259, %r4259, %r1340;
	sub.s32 	%r4260, %r4260, %r1339;
	sub.s32 	%r4261, %r4261, %r1338;
	sub.s32 	%r4262, %r4262, %r1337;
	sub.s32 	%r4263, %r4263, %r1336;
	sub.s32 	%r4264, %r4264, %r1335;
$L__BB0_682:
	shl.b32 	%r4265, %r4257, 1;
	shr.u32 	%r3324, %r4257, 31;
	cvt.u64.u32 	%rd17635, %r3324;
	mul.wide.u32 	%rd17636, %r4258, 2;
	cvt.u32.u64 	%r3325, %rd17636;
	cvt.u32.u64 	%r3326, %rd17635;
	or.b32  	%r4266, %r3325, %r3326;
	shr.u64 	%rd17637, %rd17636, 32;
	mul.wide.u32 	%rd17638, %r4259, 2;
	cvt.u32.u64 	%r3327, %rd17638;
	cvt.u32.u64 	%r3328, %rd17637;
	or.b32  	%r4267, %r3328, %r3327;
	shr.u64 	%rd17639, %rd17638, 32;
	mul.wide.u32 	%rd17640, %r4260, 2;
	cvt.u32.u64 	%r3329, %rd17640;
	cvt.u32.u64 	%r3330, %rd17639;
	or.b32  	%r4268, %r3330, %r3329;
	shr.u64 	%rd17641, %rd17640, 32;
	mul.wide.u32 	%rd17642, %r4261, 2;
	add.s64 	%rd17643, %rd17641, %rd17642;
	cvt.u32.u64 	%r4269, %rd17643;
	shr.u64 	%rd17644, %rd17643, 32;
	mul.wide.u32 	%rd17645, %r4262, 2;
	add.s64 	%rd17646, %rd17644, %rd17645;
	cvt.u32.u64 	%r4270, %rd17646;
	shr.u64 	%rd17647, %rd17646, 32;
	mul.wide.u32 	%rd17648, %r4263, 2;
	add.s64 	%rd17649, %rd17647, %rd17648;
	cvt.u32.u64 	%r4271, %rd17649;
	shr.u64 	%rd17650, %rd17649, 32;
	mul.wide.u32 	%rd17651, %r4264, 2;
	add.s64 	%rd17652, %rd17650, %rd17651;
	cvt.u32.u64 	%r4272, %rd17652;
	setp.gt.u64 	%p784, %rd17652, 4294967295;
	setp.lt.u32 	%p785, %r1335, %r4272;
	or.pred  	%p786, %p784, %p785;
	@%p786 bra 	$L__BB0_696;
	setp.gt.u32 	%p787, %r1335, %r4272;
	@%p787 bra 	$L__BB0_697;
	setp.lt.u32 	%p788, %r1336, %r4271;
	@%p788 bra 	$L__BB0_696;
	setp.gt.u32 	%p789, %r1336, %r4271;
	@%p789 bra 	$L__BB0_697;
	setp.lt.u32 	%p790, %r1337, %r4270;
	@%p790 bra 	$L__BB0_696;
	setp.gt.u32 	%p791, %r1337, %r4270;
	@%p791 bra 	$L__BB0_697;
	setp.lt.u32 	%p792, %r1338, %r4269;
	@%p792 bra 	$L__BB0_696;
	setp.gt.u32 	%p793, %r1338, %r4269;
	@%p793 bra 	$L__BB0_697;
	setp.lt.u32 	%p794, %r1339, %r4268;
	@%p794 bra 	$L__BB0_696;
	setp.gt.u32 	%p795, %r1339, %r4268;
	@%p795 bra 	$L__BB0_697;
	setp.lt.u32 	%p796, %r1340, %r4267;
	@%p796 bra 	$L__BB0_696;
	setp.gt.u32 	%p797, %r1340, %r4267;
	@%p797 bra 	$L__BB0_697;
	setp.lt.u32 	%p798, %r1341, %r4266;
	@%p798 bra 	$L__BB0_696;
	setp.gt.u32 	%p799, %r1341, %r4266;
	setp.lt.u32 	%p800, %r4265, %r1342;
	or.pred  	%p801, %p799, %p800;
	@%p801 bra 	$L__BB0_697;
$L__BB0_696:
	sub.s32 	%r4265, %r4265, %r1342;
	sub.s32 	%r4266, %r4266, %r1341;
	sub.s32 	%r4267, %r4267, %r1340;
	sub.s32 	%r4268, %r4268, %r1339;
	sub.s32 	%r4269, %r4269, %r1338;
	sub.s32 	%r4270, %r4270, %r1337;
	sub.s32 	%r4271, %r4271, %r1336;
	sub.s32 	%r4272, %r4272, %r1335;
$L__BB0_697:
	ld.const.u32 	%r1439, [P_CONST+28];
	ld.const.u32 	%r1440, [P_CONST+24];
	ld.const.u32 	%r1441, [P_CONST+20];
	ld.const.u32 	%r1442, [P_CONST+16];
	ld.const.u32 	%r1443, [P_CONST+12];
	ld.const.u32 	%r1444, [P_CONST+8];
	ld.const.u32 	%r1445, [P_CONST+4];
	ld.const.u32 	%r1446, [P_CONST];
	mul.wide.u32 	%rd17654, %r92, %r92;
	cvt.u32.u64 	%r3331, %rd17654;
	shr.u64 	%rd17655, %rd17654, 32;
	mul.wide.u32 	%rd17656, %r91, %r92;
	add.s64 	%rd17657, %rd17655, %rd17656;
	shr.u64 	%rd17658, %rd17657, 32;
	mul.wide.u32 	%rd17659, %r90, %r92;
	add.s64 	%rd17660, %rd17658, %rd17659;
	shr.u64 	%rd17661, %rd17660, 32;
	mul.wide.u32 	%rd17662, %r89, %r92;
	add.s64 	%rd17663, %rd17661, %rd17662;
	shr.u64 	%rd17664, %rd17663, 32;
	mul.wide.u32 	%rd17665, %r88, %r92;
	add.s64 	%rd17666, %rd17664, %rd17665;
	shr.u64 	%rd17667, %rd17666, 32;
	mul.wide.u32 	%rd17668, %r87, %r92;
	add.s64 	%rd17669, %rd17667, %rd17668;
	shr.u64 	%rd17670, %rd17669, 32;
	mul.wide.u32 	%rd17671, %r86, %r92;
	add.s64 	%rd17672, %rd17670, %rd17671;
	shr.u64 	%rd17673, %rd17672, 32;
	mul.wide.u32 	%rd17674, %r85, %r92;
	add.s64 	%rd17675, %rd17673, %rd17674;
	shr.u64 	%rd17676, %rd17675, 32;
	and.b64  	%rd17677, %rd17657, 4294967295;
	add.s64 	%rd17678, %rd17656, %rd17677;
	shr.u64 	%rd17679, %rd17678, 32;
	mul.wide.u32 	%rd17680, %r91, %r91;
	and.b64  	%rd17681, %rd17660, 4294967295;
	add.s64 	%rd17682, %rd17679, %rd17681;
	add.s64 	%rd17683, %rd17682, %rd17680;
	shr.u64 	%rd17684, %rd17683, 32;
	mul.wide.u32 	%rd17685, %r90, %r91;
	and.b64  	%rd17686, %rd17663, 4294967295;
	add.s64 	%rd17687, %rd17684, %rd17686;
	add.s64 	%rd17688, %rd17687, %rd17685;
	shr.u64 	%rd17689, %rd17688, 32;
	mul.wide.u32 	%rd17690, %r89, %r91;
	and.b64  	%rd17691, %rd17666, 4294967295;
	add.s64 	%rd17692, %rd17689, %rd17691;
	add.s64 	%rd17693, %rd17692, %rd17690;
	shr.u64 	%rd17694, %rd17693, 32;
	mul.wide.u32 	%rd17695, %r88, %r91;
	and.b64  	%rd17696, %rd17669, 4294967295;
	add.s64 	%rd17697, %rd17694, %rd17696;
	add.s64 	%rd17698, %rd17697, %rd17695;
	shr.u64 	%rd17699, %rd17698, 32;
	mul.wide.u32 	%rd17700, %r87, %r91;
	and.b64  	%rd17701, %rd17672, 4294967295;
	add.s64 	%rd17702, %rd17699, %rd17701;
	add.s64 	%rd17703, %rd17702, %rd17700;
	shr.u64 	%rd17704, %rd17703, 32;
	mul.wide.u32 	%rd17705, %r86, %r91;
	and.b64  	%rd17706, %rd17675, 4294967295;
	add.s64 	%rd17707, %rd17704, %rd17706;
	add.s64 	%rd17708, %rd17707, %rd17705;
	shr.u64 	%rd17709, %rd17708, 32;
	mul.wide.u32 	%rd17710, %r85, %r91;
	add.s64 	%rd17711, %rd17709, %rd17676;
	add.s64 	%rd17712, %rd17711, %rd17710;
	shr.u64 	%rd17713, %rd17712, 32;
	and.b64  	%rd17714, %rd17683, 4294967295;
	add.s64 	%rd17715, %rd17659, %rd17714;
	shr.u64 	%rd17716, %rd17715, 32;
	and.b64  	%rd17717, %rd17688, 4294967295;
	add.s64 	%rd17718, %rd17716, %rd17717;
	add.s64 	%rd17719, %rd17718, %rd17685;
	shr.u64 	%rd17720, %rd17719, 32;
	mul.wide.u32 	%rd17721, %r90, %r90;
	and.b64  	%rd17722, %rd17693, 4294967295;
	add.s64 	%rd17723, %rd17720, %rd17722;
	add.s64 	%rd17724, %rd17723, %rd17721;
	shr.u64 	%rd17725, %rd17724, 32;
	mul.wide.u32 	%rd17726, %r89, %r90;
	and.b64  	%rd17727, %rd17698, 4294967295;
	add.s64 	%rd17728, %rd17725, %rd17727;
	add.s64 	%rd17729, %rd17728, %rd17726;
	shr.u64 	%rd17730, %rd17729, 32;
	mul.wide.u32 	%rd17731, %r88, %r90;
	and.b64  	%rd17732, %rd17703, 4294967295;
	add.s64 	%rd17733, %rd17730, %rd17732;
	add.s64 	%rd17734, %rd17733, %rd17731;
	shr.u64 	%rd17735, %rd17734, 32;
	mul.wide.u32 	%rd17736, %r87, %r90;
	and.b64  	%rd17737, %rd17708, 4294967295;
	add.s64 	%rd17738, %rd17735, %rd17737;
	add.s64 	%rd17739, %rd17738, %rd17736;
	shr.u64 	%rd17740, %rd17739, 32;
	mul.wide.u32 	%rd17741, %r86, %r90;
	and.b64  	%rd17742, %rd17712, 4294967295;
	add.s64 	%rd17743, %rd17740, %rd17742;
	add.s64 	%rd17744, %rd17743, %rd17741;
	shr.u64 	%rd17745, %rd17744, 32;
	mul.wide.u32 	%rd17746, %r85, %r90;
	add.s64 	%rd17747, %rd17745, %rd17713;
	add.s64 	%rd17748, %rd17747, %rd17746;
	shr.u64 	%rd17749, %rd17748, 32;
	and.b64  	%rd17750, %rd17719, 4294967295;
	add.s64 	%rd17751, %rd17662, %rd17750;
	shr.u64 	%rd17752, %rd17751, 32;
	and.b64  	%rd17753, %rd17724, 4294967295;
	add.s64 	%rd17754, %rd17752, %rd17753;
	add.s64 	%rd17755, %rd17754, %rd17690;
	shr.u64 	%rd17756, %rd17755, 32;
	and.b64  	%rd17757, %rd17729, 4294967295;
	add.s64 	%rd17758, %rd17756, %rd17757;
	add.s64 	%rd17759, %rd17758, %rd17726;
	shr.u64 	%rd17760, %rd17759, 32;
	mul.wide.u32 	%rd17761, %r89, %r89;
	and.b64  	%rd17762, %rd17734, 4294967295;
	add.s64 	%rd17763, %rd17760, %rd17762;
	add.s64 	%rd17764, %rd17763, %rd17761;
	shr.u64 	%rd17765, %rd17764, 32;
	mul.wide.u32 	%rd17766, %r88, %r89;
	and.b64  	%rd17767, %rd17739, 4294967295;
	add.s64 	%rd17768, %rd17765, %rd17767;
	add.s64 	%rd17769, %rd17768, %rd17766;
	shr.u64 	%rd17770, %rd17769, 32;
	mul.wide.u32 	%rd17771, %r87, %r89;
	and.b64  	%rd17772, %rd17744, 4294967295;
	add.s64 	%rd17773, %rd17770, %rd17772;
	add.s64 	%rd17774, %rd17773, %rd17771;
	shr.u64 	%rd17775, %rd17774, 32;
	mul.wide.u32 	%rd17776, %r86, %r89;
	and.b64  	%rd17777, %rd17748, 4294967295;
	add.s64 	%rd17778, %rd17775, %rd17777;
	add.s64 	%rd17779, %rd17778, %rd17776;
	shr.u64 	%rd17780, %rd17779, 32;
	mul.wide.u32 	%rd17781, %r85, %r89;
	add.s64 	%rd17782, %rd17780, %rd17749;
	add.s64 	%rd17783, %rd17782, %rd17781;
	shr.u64 	%rd17784, %rd17783, 32;
	and.b64  	%rd17785, %rd17755, 4294967295;
	add.s64 	%rd17786, %rd17665, %rd17785;
	shr.u64 	%rd17787, %rd17786, 32;
	and.b64  	%rd17788, %rd17759, 4294967295;
	add.s64 	%rd17789, %rd17787, %rd17788;
	add.s64 	%rd17790, %rd17789, %rd17695;
	shr.u64 	%rd17791, %rd17790, 32;
	and.b64  	%rd17792, %rd17764, 4294967295;
	add.s64 	%rd17793, %rd17791, %rd17792;
	add.s64 	%rd17794, %rd17793, %rd17731;
	shr.u64 	%rd17795, %rd17794, 32;
	and.b64  	%rd17796, %rd17769, 4294967295;
	add.s64 	%rd17797, %rd17795, %rd17796;
	add.s64 	%rd17798, %rd17797, %rd17766;
	shr.u64 	%rd17799, %rd17798, 32;
	mul.wide.u32 	%rd17800, %r88, %r88;
	and.b64  	%rd17801, %rd17774, 4294967295;
	add.s64 	%rd17802, %rd17799, %rd17801;
	add.s64 	%rd17803, %rd17802, %rd17800;
	shr.u64 	%rd17804, %rd17803, 32;
	mul.wide.u32 	%rd17805, %r87, %r88;
	and.b64  	%rd17806, %rd17779, 4294967295;
	add.s64 	%rd17807, %rd17804, %rd17806;
	add.s64 	%rd17808, %rd17807, %rd17805;
	shr.u64 	%rd17809, %rd17808, 32;
	mul.wide.u32 	%rd17810, %r86, %r88;
	and.b64  	%rd17811, %rd17783, 4294967295;
	add.s64 	%rd17812, %rd17809, %rd17811;
	add.s64 	%rd17813, %rd17812, %rd17810;
	shr.u64 	%rd17814, %rd17813, 32;
	mul.wide.u32 	%rd17815, %r85, %r88;
	add.s64 	%rd17816, %rd17814, %rd17784;
	add.s64 	%rd17817, %rd17816, %rd17815;
	shr.u64 	%rd17818, %rd17817, 32;
	and.b64  	%rd17819, %rd17790, 4294967295;
	add.s64 	%rd17820, %rd17668, %rd17819;
	shr.u64 	%rd17821, %rd17820, 32;
	and.b64  	%rd17822, %rd17794, 4294967295;
	add.s64 	%rd17823, %rd17821, %rd17822;
	add.s64 	%rd17824, %rd17823, %rd17700;
	shr.u64 	%rd17825, %rd17824, 32;
	and.b64  	%rd17826, %rd17798, 4294967295;
	add.s64 	%rd17827, %rd17825, %rd17826;
	add.s64 	%rd17828, %rd17827, %rd17736;
	shr.u64 	%rd17829, %rd17828, 32;
	and.b64  	%rd17830, %rd17803, 4294967295;
	add.s64 	%rd17831, %rd17829, %rd17830;
	add.s64 	%rd17832, %rd17831, %rd17771;
	shr.u64 	%rd17833, %rd17832, 32;
	and.b64  	%rd17834, %rd17808, 4294967295;
	add.s64 	%rd17835, %rd17833, %rd17834;
	add.s64 	%rd17836, %rd17835, %rd17805;
	shr.u64 	%rd17837, %rd17836, 32;
	mul.wide.u32 	%rd17838, %r87, %r87;
	and.b64  	%rd17839, %rd17813, 4294967295;
	add.s64 	%rd17840, %rd17837, %rd17839;
	add.s64 	%rd17841, %rd17840, %rd17838;
	shr.u64 	%rd17842, %rd17841, 32;
	mul.wide.u32 	%rd17843, %r86, %r87;
	and.b64  	%rd17844, %rd17817, 4294967295;
	add.s64 	%rd17845, %rd17842, %rd17844;
	add.s64 	%rd17846, %rd17845, %rd17843;
	shr.u64 	%rd17847, %rd17846, 32;
	mul.wide.u32 	%rd17848, %r85, %r87;
	add.s64 	%rd17849, %rd17847, %rd17818;
	add.s64 	%rd17850, %rd17849, %rd17848;
	shr.u64 	%rd17851, %rd17850, 32;
	and.b64  	%rd17852, %rd17824, 4294967295;
	add.s64 	%rd17853, %rd17671, %rd17852;
	shr.u64 	%rd17854, %rd17853, 32;
	and.b64  	%rd17855, %rd17828, 4294967295;
	add.s64 	%rd17856, %rd17854, %rd17855;
	add.s64 	%rd17857, %rd17856, %rd17705;
	shr.u64 	%rd17858, %rd17857, 32;
	and.b64  	%rd17859, %rd17832, 4294967295;
	add.s64 	%rd17860, %rd17858, %rd17859;
	add.s64 	%rd17861, %rd17860, %rd17741;
	shr.u64 	%rd17862, %rd17861, 32;
	and.b64  	%rd17863, %rd17836, 4294967295;
	add.s64 	%rd17864, %rd17862, %rd17863;
	add.s64 	%rd17865, %rd17864, %rd17776;
	shr.u64 	%rd17866, %rd17865, 32;
	and.b64  	%rd17867, %rd17841, 4294967295;
	add.s64 	%rd17868, %rd17866, %rd17867;
	add.s64 	%rd17869, %rd17868, %rd17810;
	shr.u64 	%rd17870, %rd17869, 32;
	and.b64  	%rd17871, %rd17846, 4294967295;
	add.s64 	%rd17872, %rd17870, %rd17871;
	add.s64 	%rd17873, %rd17872, %rd17843;
	shr.u64 	%rd17874, %rd17873, 32;
	mul.wide.u32 	%rd17875, %r86, %r86;
	and.b64  	%rd17876, %rd17850, 4294967295;
	add.s64 	%rd17877, %rd17874, %rd17876;
	add.s64 	%rd17878, %rd17877, %rd17875;
	shr.u64 	%rd17879, %rd17878, 32;
	mul.wide.u32 	%rd17880, %r85, %r86;
	add.s64 	%rd17881, %rd17879, %rd17851;
	add.s64 	%rd17882, %rd17881, %rd17880;
	shr.u64 	%rd17883, %rd17882, 32;
	and.b64  	%rd17884, %rd17857, 4294967295;
	add.s64 	%rd17885, %rd17674, %rd17884;
	shr.u64 	%rd17886, %rd17885, 32;
	and.b64  	%rd17887, %rd17861, 4294967295;
	add.s64 	%rd17888, %rd17886, %rd17887;
	add.s64 	%rd17889, %rd17888, %rd17710;
	shr.u64 	%rd17890, %rd17889, 32;
	and.b64  	%rd17891, %rd17865, 4294967295;
	add.s64 	%rd17892, %rd17890, %rd17891;
	add.s64 	%rd17893, %rd17892, %rd17746;
	shr.u64 	%rd17894, %rd17893, 32;
	and.b64  	%rd17895, %rd17869, 4294967295;
	add.s64 	%rd17896, %rd17894, %rd17895;
	add.s64 	%rd17897, %rd17896, %rd17781;
	shr.u64 	%rd17898, %rd17897, 32;
	and.b64  	%rd17899, %rd17873, 4294967295;
	add.s64 	%rd17900, %rd17898, %rd17899;
	add.s64 	%rd17901, %rd17900, %rd17815;
	shr.u64 	%rd17902, %rd17901, 32;
	and.b64  	%rd17903, %rd17878, 4294967295;
	add.s64 	%rd17904, %rd17902, %rd17903;
	add.s64 	%rd17905, %rd17904, %rd17848;
	shr.u64 	%rd17906, %rd17905, 32;
	and.b64  	%rd17907, %rd17882, 4294967295;
	add.s64 	%rd17908, %rd17906, %rd17907;
	add.s64 	%rd17909, %rd17908, %rd17880;
	shr.u64 	%rd17910, %rd17909, 32;
	mul.wide.u32 	%rd17911, %r85, %r85;
	add.s64 	%rd17912, %rd17910, %rd17883;
	add.s64 	%rd17913, %rd17912, %rd17911;
	{ .reg .b32 tmp; mov.b64 {tmp, %r3332}, %rd17913; }
	ld.const.u32 	%r3333, [MU_P];
	mul.lo.s32 	%r3334, %r3333, %r3331;
	mul.wide.u32 	%rd17914, %r1446, %r3334;
	and.b64  	%rd17915, %rd17654, 4294967293;
	add.s64 	%rd17916, %rd17914, %rd17915;
	shr.u64 	%rd17917, %rd17916, 32;
	mul.wide.u32 	%rd17918, %r1445, %r3334;
	and.b64  	%rd17919, %rd17678, 4294967295;
	add.s64 	%rd17920, %rd17917, %rd17919;
	add.s64 	%rd17921, %rd17920, %rd17918;
	cvt.u32.u64 	%r3335, %rd17921;
	shr.u64 	%rd17922, %rd17921, 32;
	mul.wide.u32 	%rd17923, %r1444, %r3334;
	and.b64  	%rd17924, %rd17715, 4294967295;
	add.s64 	%rd17925, %rd17922, %rd17924;
	add.s64 	%rd17926, %rd17925, %rd17923;
	shr.u64 	%rd17927, %rd17926, 32;
	mul.wide.u32 	%rd17928, %r1443, %r3334;
	and.b64  	%rd17929, %rd17751, 4294967295;
	add.s64 	%rd17930, %rd17927, %rd17929;
	add.s64 	%rd17931, %rd17930, %rd17928;
	shr.u64 	%rd17932, %rd17931, 32;
	mul.wide.u32 	%rd17933, %r1442, %r3334;
	and.b64  	%rd17934, %rd17786, 4294967295;
	add.s64 	%rd17935, %rd17932, %rd17934;
	add.s64 	%rd17936, %rd17935, %rd17933;
	shr.u64 	%rd17937, %rd17936, 32;
	mul.wide.u32 	%rd17938, %r1441, %r3334;
	and.b64  	%rd17939, %rd17820, 4294967295;
	add.s64 	%rd17940, %rd17937, %rd17939;
	add.s64 	%rd17941, %rd17940, %rd17938;
	shr.u64 	%rd17942, %rd17941, 32;
	mul.wide.u32 	%rd17943, %r1440, %r3334;
	and.b64  	%rd17944, %rd17853, 4294967295;
	add.s64 	%rd17945, %rd17942, %rd17944;
	add.s64 	%rd17946, %rd17945, %rd17943;
	shr.u64 	%rd17947, %rd17946, 32;
	mul.wide.u32 	%rd17948, %r1439, %r3334;
	and.b64  	%rd17949, %rd17885, 4294967295;
	add.s64 	%rd17950, %rd17947, %rd17949;
	add.s64 	%rd17951, %rd17950, %rd17948;
	shr.u64 	%rd17952, %rd17951, 32;
	and.b64  	%rd17953, %rd17889, 4294967295;
	add.s64 	%rd17954, %rd17952, %rd17953;
	shr.u64 	%rd17955, %rd17954, 32;
	and.b64  	%rd17956, %rd17893, 4294967295;
	add.s64 	%rd17957, %rd17955, %rd17956;
	shr.u64 	%rd17958, %rd17957, 32;
	and.b64  	%rd17959, %rd17897, 4294967295;
	add.s64 	%rd17960, %rd17958, %rd17959;
	shr.u64 	%rd17961, %rd17960, 32;
	and.b64  	%rd17962, %rd17901, 4294967295;
	add.s64 	%rd17963, %rd17961, %rd17962;
	shr.u64 	%rd17964, %rd17963, 32;
	and.b64  	%rd17965, %rd17905, 4294967295;
	add.s64 	%rd17966, %rd17964, %rd17965;
	shr.u64 	%rd17967, %rd17966, 32;
	and.b64  	%rd17968, %rd17909, 4294967295;
	add.s64 	%rd17969, %rd17967, %rd17968;
	shr.u64 	%rd17970, %rd17969, 32;
	and.b64  	%rd17971, %rd17913, 4294967295;
	add.s64 	%rd17972, %rd17970, %rd17971;
	{ .reg .b32 tmp; mov.b64 {tmp, %r3336}, %rd17972; }
	add.s32 	%r3337, %r3332, %r3336;
	mul.lo.s32 	%r3338, %r3333, %r3335;
	mul.wide.u32 	%rd17973, %r1446, %r3338;
	and.b64  	%rd17974, %rd17921, 4294967295;
	add.s64 	%rd17975, %rd17973, %rd17974;
	shr.u64 	%rd17976, %rd17975, 32;
	mul.wide.u32 	%rd17977, %r1445, %r3338;
	and.b64  	%rd17978, %rd17926, 4294967295;
	add.s64 	%rd17979, %rd17976, %rd17978;
	add.s64 	%rd17980, %rd17979, %rd17977;
	cvt.u32.u64 	%r3339, %rd17980;
	shr.u64 	%rd17981, %rd17980, 32;
	mul.wide.u32 	%rd17982, %r1444, %r3338;
	and.b64  	%rd17983, %rd17931, 4294967295;
	add.s64 	%rd17984, %rd17981, %rd17983;
	add.s64 	%rd17985, %rd17984, %rd17982;
	shr.u64 	%rd17986, %rd17985, 32;
	mul.wide.u32 	%rd17987, %r1443, %r3338;
	and.b64  	%rd17988, %rd17936, 4294967295;
	add.s64 	%rd17989, %rd17986, %rd17988;
	add.s64 	%rd17990, %rd17989, %rd17987;
	shr.u64 	%rd17991, %rd17990, 32;
	mul.wide.u32 	%rd17992, %r1442, %r3338;
	and.b64  	%rd17993, %rd17941, 4294967295;
	add.s64 	%rd17994, %rd17991, %rd17993;
	add.s64 	%rd17995, %rd17994, %rd17992;
	shr.u64 	%rd17996, %rd17995, 32;
	mul.wide.u32 	%rd17997, %r1441, %r3338;
	and.b64  	%rd17998, %rd17946, 4294967295;
	add.s64 	%rd17999, %rd17996, %rd17998;
	add.s64 	%rd18000, %rd17999, %rd17997;
	shr.u64 	%rd18001, %rd18000, 32;
	mul.wide.u32 	%rd18002, %r1440, %r3338;
	and.b64  	%rd18003, %rd17951, 4294967295;
	add.s64 	%rd18004, %rd18001, %rd18003;
	add.s64 	%rd18005, %rd18004, %rd18002;
	shr.u64 	%rd18006, %rd18005, 32;
	mul.wide.u32 	%rd18007, %r1439, %r3338;
	and.b64  	%rd18008, %rd17954, 4294967295;
	add.s64 	%rd18009, %rd18006, %rd18008;
	add.s64 	%rd18010, %rd18009, %rd18007;
	shr.u64 	%rd18011, %rd18010, 32;
	and.b64  	%rd18012, %rd17957, 4294967295;
	add.s64 	%rd18013, %rd18011, %rd18012;
	shr.u64 	%rd18014, %rd18013, 32;
	and.b64  	%rd18015, %rd17960, 4294967295;
	add.s64 	%rd18016, %rd18014, %rd18015;
	shr.u64 	%rd18017, %rd18016, 32;
	and.b64  	%rd18018, %rd17963, 4294967295;
	add.s64 	%rd18019, %rd18017, %rd18018;
	shr.u64 	%rd18020, %rd18019, 32;
	and.b64  	%rd18021, %rd17966, 4294967295;
	add.s64 	%rd18022, %rd18020, %rd18021;
	shr.u64 	%rd18023, %rd18022, 32;
	and.b64  	%rd18024, %rd17969, 4294967295;
	add.s64 	%rd18025, %rd18023, %rd18024;
	shr.u64 	%rd18026, %rd18025, 32;
	and.b64  	%rd18027, %rd17972, 4294967295;
	add.s64 	%rd18028, %rd18026, %rd18027;
	{ .reg .b32 tmp; mov.b64 {tmp, %r3340}, %rd18028; }
	add.s32 	%r3341, %r3337, %r3340;
	mul.lo.s32 	%r3342, %r3333, %r3339;
	mul.wide.u32 	%rd18029, %r1446, %r3342;
	and.b64  	%rd18030, %rd17980, 4294967295;
	add.s64 	%rd18031, %rd18029, %rd18030;
	shr.u64 	%rd18032, %rd18031, 32;
	mul.wide.u32 	%rd18033, %r1445, %r3342;
	and.b64  	%rd18034, %rd17985, 4294967295;
	add.s64 	%rd18035, %rd18032, %rd18034;
	add.s64 	%rd18036, %rd18035, %rd18033;
	cvt.u32.u64 	%r3343, %rd18036;
	shr.u64 	%rd18037, %rd18036, 32;
	mul.wide.u32 	%rd18038, %r1444, %r3342;
	and.b64  	%rd18039, %rd17990, 4294967295;
	add.s64 	%rd18040, %rd18037, %rd18039;
	add.s64 	%rd18041, %rd18040, %rd18038;
	shr.u64 	%rd18042, %rd18041, 32;
	mul.wide.u32 	%rd18043, %r1443, %r3342;
	and.b64  	%rd18044, %rd17995, 4294967295;
	add.s64 	%rd18045, %rd18042, %rd18044;
	add.s64 	%rd18046, %rd18045, %rd18043;
	shr.u64 	%rd18047, %rd18046, 32;
	mul.wide.u32 	%rd18048, %r1442, %r3342;
	and.b64  	%rd18049, %rd18000, 4294967295;
	add.s64 	%rd18050, %rd18047, %rd18049;
	add.s64 	%rd18051, %rd18050, %rd18048;
	shr.u64 	%rd18052, %rd18051, 32;
	mul.wide.u32 	%rd18053, %r1441, %r3342;
	and.b64  	%rd18054, %rd18005, 4294967295;
	add.s64 	%rd18055, %rd18052, %rd18054;
	add.s64 	%rd18056, %rd18055, %rd18053;
	shr.u64 	%rd18057, %rd18056, 32;
	mul.wide.u32 	%rd18058, %r1440, %r3342;
	and.b64  	%rd18059, %rd18010, 4294967295;
	add.s64 	%rd18060, %rd18057, %rd18059;
	add.s64 	%rd18061, %rd18060, %rd18058;
	shr.u64 	%rd18062, %rd18061, 32;
	mul.wide.u32 	%rd18063, %r1439, %r3342;
	and.b64  	%rd18064, %rd18013, 4294967295;
	add.s64 	%rd18065, %rd18062, %rd18064;
	add.s64 	%rd18066, %rd18065, %rd18063;
	shr.u64 	%rd18067, %rd18066, 32;
	and.b64  	%rd18068, %rd18016, 4294967295;
	add.s64 	%rd18069, %rd18067, %rd18068;
	shr.u64 	%rd18070, %rd18069, 32;
	and.b64  	%rd18071, %rd18019, 4294967295;
	add.s64 	%rd18072, %rd18070, %rd18071;
	shr.u64 	%rd18073, %rd18072, 32;
	and.b64  	%rd18074, %rd18022, 4294967295;
	add.s64 	%rd18075, %rd18073, %rd18074;
	shr.u64 	%rd18076, %rd18075, 32;
	and.b64  	%rd18077, %rd18025, 4294967295;
	add.s64 	%rd18078, %rd18076, %rd18077;
	shr.u64 	%rd18079, %rd18078, 32;
	and.b64  	%rd18080, %rd18028, 4294967295;
	add.s64 	%rd18081, %rd18079, %rd18080;
	{ .reg .b32 tmp; mov.b64 {tmp, %r3344}, %rd18081; }
	add.s32 	%r3345, %r3341, %r3344;
	mul.lo.s32 	%r3346, %r3333, %r3343;
	mul.wide.u32 	%rd18082, %r1446, %r3346;
	and.b64  	%rd18083, %rd18036, 4294967295;
	add.s64 	%rd18084, %rd18082, %rd18083;
	shr.u64 	%rd18085, %rd18084, 32;
	mul.wide.u32 	%rd18086, %r1445, %r3346;
	and.b64  	%rd18087, %rd18041, 4294967295;
	add.s64 	%rd18088, %rd18085, %rd18087;
	add.s64 	%rd18089, %rd18088, %rd18086;
	cvt.u32.u64 	%r3347, %rd18089;
	shr.u64 	%rd18090, %rd18089, 32;
	mul.wide.u32 	%rd18091, %r1444, %r3346;
	and.b64  	%rd18092, %rd18046, 4294967295;
	add.s64 	%rd18093, %rd18090, %rd18092;
	add.s64 	%rd18094, %rd18093, %rd18091;
	shr.u64 	%rd18095, %rd18094, 32;
	mul.wide.u32 	%rd18096, %r1443, %r3346;
	and.b64  	%rd18097, %rd18051, 4294967295;
	add.s64 	%rd18098, %rd18095, %rd18097;
	add.s64 	%rd18099, %rd18098, %rd18096;
	shr.u64 	%rd18100, %rd18099, 32;
	mul.wide.u32 	%rd18101, %r1442, %r3346;
	and.b64  	%rd18102, %rd18056, 4294967295;
	add.s64 	%rd18103, %rd18100, %rd18102;
	add.s64 	%rd18104, %rd18103, %rd18101;
	shr.u64 	%rd18105, %rd18104, 32;
	mul.wide.u32 	%rd18106, %r1441, %r3346;
	and.b64  	%rd18107, %rd18061, 4294967295;
	add.s64 	%rd18108, %rd18105, %rd18107;
	add.s64 	%rd18109, %rd18108, %rd18106;
	shr.u64 	%rd18110, %rd18109, 32;
	mul.wide.u32 	%rd18111, %r1440, %r3346;
	and.b64  	%rd18112, %rd18066, 4294967295;
	add.s64 	%rd18113, %rd18110, %rd18112;
	add.s64 	%rd18114, %rd18113, %rd18111;
	shr.u64 	%rd18115, %rd18114, 32;
	mul.wide.u32 	%rd18116, %r1439, %r3346;
	and.b64  	%rd18117, %rd18069, 4294967295;
	add.s64 	%rd18118, %rd18115, %rd18117;
	add.s64 	%rd18119, %rd18118, %rd18116;
	shr.u64 	%rd18120, %rd18119, 32;
	and.b64  	%rd18121, %rd18072, 4294967295;
	add.s64 	%rd18122, %rd18120, %rd18121;
	shr.u64 	%rd18123, %rd18122, 32;
	and.b64  	%rd18124, %rd18075, 4294967295;
	add.s64 	%rd18125, %rd18123, %rd18124;
	shr.u64 	%rd18126, %rd18125, 32;
	and.b64  	%rd18127, %rd18078, 4294967295;
	add.s64 	%rd18128, %rd18126, %rd18127;
	shr.u64 	%rd18129, %rd18128, 32;
	and.b64  	%rd18130, %rd18081, 4294967295;
	add.s64 	%rd18131, %rd18129, %rd18130;
	{ .reg .b32 tmp; mov.b64 {tmp, %r3348}, %rd18131; }
	add.s32 	%r3349, %r3345, %r3348;
	mul.lo.s32 	%r3350, %r3333, %r3347;
	mul.wide.u32 	%rd18132, %r1446, %r3350;
	and.b64  	%rd18133, %rd18089, 4294967295;
	add.s64 	%rd18134, %rd18132, %rd18133;
	shr.u64 	%rd18135, %rd18134, 32;
	mul.wide.u32 	%rd18136, %r1445, %r3350;
	and.b64  	%rd18137, %rd18094, 4294967295;
	add.s64 	%rd18138, %rd18135, %rd18137;
	add.s64 	%rd18139, %rd18138, %rd18136;
	cvt.u32.u64 	%r3351, %rd18139;
	shr.u64 	%rd18140, %rd18139, 32;
	mul.wide.u32 	%rd18141, %r1444, %r3350;
	and.b64  	%rd18142, %rd18099, 4294967295;
	add.s64 	%rd18143, %rd18140, %rd18142;
	add.s64 	%rd18144, %rd18143, %rd18141;
	shr.u64 	%rd18145, %rd18144, 32;
	mul.wide.u32 	%rd18146, %r1443, %r3350;
	and.b64  	%rd18147, %rd18104, 4294967295;
	add.s64 	%rd18148, %rd18145, %rd18147;
	add.s64 	%rd18149, %rd18148, %rd18146;
	shr.u64 	%rd18150, %rd18149, 32;
	mul.wide.u32 	%rd18151, %r1442, %r3350;
	and.b64  	%rd18152, %rd18109, 4294967295;
	add.s64 	%rd18153, %rd18150, %rd18152;
	add.s64 	%rd18154, %rd18153, %rd18151;
	shr.u64 	%rd18155, %rd18154, 32;
	mul.wide.u32 	%rd18156, %r1441, %r3350;
	and.b64  	%rd18157, %rd18114, 4294967295;
	add.s64 	%rd18158, %rd18155, %rd18157;
	add.s64 	%rd18159, %rd18158, %rd18156;
	shr.u64 	%rd18160, %rd18159, 32;
	mul.wide.u32 	%rd18161, %r1440, %r3350;
	and.b64  	%rd18162, %rd18119, 4294967295;
	add.s64 	%rd18163, %rd18160, %rd18162;
	add.s64 	%rd18164, %rd18163, %rd18161;
	shr.u64 	%rd18165, %rd18164, 32;
	mul.wide.u32 	%rd18166, %r1439, %r3350;
	and.b64  	%rd18167, %rd18122, 4294967295;
	add.s64 	%rd18168, %rd18165, %rd18167;
	add.s64 	%rd18169, %rd18168, %rd18166;
	shr.u64 	%rd18170, %rd18169, 32;
	and.b64  	%rd18171, %rd18125, 4294967295;
	add.s64 	%rd18172, %rd18170, %rd18171;
	shr.u64 	%rd18173, %rd18172, 32;
	and.b64  	%rd18174, %rd18128, 4294967295;
	add.s64 	%rd18175, %rd18173, %rd18174;
	shr.u64 	%rd18176, %rd18175, 32;
	and.b64  	%rd18177, %rd18131, 4294967295;
	add.s64 	%rd18178, %rd18176, %rd18177;
	{ .reg .b32 tmp; mov.b64 {tmp, %r3352}, %rd18178; }
	add.s32 	%r3353, %r3349, %r3352;
	mul.lo.s32 	%r3354, %r3333, %r3351;
	mul.wide.u32 	%rd18179, %r1446, %r3354;
	and.b64  	%rd18180, %rd18139, 4294967295;
	add.s64 	%rd18181, %rd18179, %rd18180;
	shr.u64 	%rd18182, %rd18181, 32;
	mul.wide.u32 	%rd18183, %r1445, %r3354;
	and.b64  	%rd18184, %rd18144, 4294967295;
	add.s64 	%rd18185, %rd18182, %rd18184;
	add.s64 	%rd18186, %rd18185, %rd18183;
	cvt.u32.u64 	%r3355, %rd18186;
	shr.u64 	%rd18187, %rd18186, 32;
	mul.wide.u32 	%rd18188, %r1444, %r3354;
	and.b64  	%rd18189, %rd18149, 4294967295;
	add.s64 	%rd18190, %rd18187, %rd18189;
	add.s64 	%rd18191, %rd18190, %rd18188;
	shr.u64 	%rd18192, %rd18191, 32;
	mul.wide.u32 	%rd18193, %r1443, %r3354;
	and.b64  	%rd18194, %rd18154, 4294967295;
	add.s64 	%rd18195, %rd18192, %rd18194;
	add.s64 	%rd18196, %rd18195, %rd18193;
	shr.u64 	%rd18197, %rd18196, 32;
	mul.wide.u32 	%rd18198, %r1442, %r3354;
	and.b64  	%rd18199, %rd18159, 4294967295;
	add.s64 	%rd18200, %rd18197, %rd18199;
	add.s64 	%rd18201, %rd18200, %rd18198;
	shr.u64 	%rd18202, %rd18201, 32;
	mul.wide.u32 	%rd18203, %r1441, %r3354;
	and.b64  	%rd18204, %rd18164, 4294967295;
	add.s64 	%rd18205, %rd18202, %rd18204;
	add.s64 	%rd18206, %rd18205, %rd18203;
	shr.u64 	%rd18207, %rd18206, 32;
	mul.wide.u32 	%rd18208, %r1440, %r3354;
	and.b64  	%rd18209, %rd18169, 4294967295;
	add.s64 	%rd18210, %rd18207, %rd18209;
	add.s64 	%rd18211, %rd18210, %rd18208;
	shr.u64 	%rd18212, %rd18211, 32;
	mul.wide.u32 	%rd18213, %r1439, %r3354;
	and.b64  	%rd18214, %rd18172, 4294967295;
	add.s64 	%rd18215, %rd18212, %rd18214;
	add.s64 	%rd18216, %rd18215, %rd18213;
	shr.u64 	%rd18217, %rd18216, 32;
	and.b64  	%rd18218, %rd18175, 4294967295;
	add.s64 	%rd18219, %rd18217, %rd18218;
	shr.u64 	%rd18220, %rd18219, 32;
	and.b64  	%rd18221, %rd18178, 4294967295;
	add.s64 	%rd18222, %rd18220, %rd18221;
	{ .reg .b32 tmp; mov.b64 {tmp, %r3356}, %rd18222; }
	add.s32 	%r3357, %r3353, %r3356;
	mul.lo.s32 	%r3358, %r3333, %r3355;
	mul.wide.u32 	%rd18223, %r1446, %r3358;
	and.b64  	%rd18224, %rd18186, 4294967295;
	add.s64 	%rd18225, %rd18223, %rd18224;
	shr.u64 	%rd18226, %rd18225, 32;
	mul.wide.u32 	%rd18227, %r1445, %r3358;
	and.b64  	%rd18228, %rd18191, 4294967295;
	add.s64 	%rd18229, %rd18226, %rd18228;
	add.s64 	%rd18230, %rd18229, %rd18227;
	cvt.u32.u64 	%r3359, %rd18230;
	shr.u64 	%rd18231, %rd18230, 32;
	mul.wide.u32 	%rd18232, %r1444, %r3358;
	and.b64  	%rd18233, %rd18196, 4294967295;
	add.s64 	%rd18234, %rd18231, %rd18233;
	add.s64 	%rd18235, %rd18234, %rd18232;
	shr.u64 	%rd18236, %rd18235, 32;
	mul.wide.u32 	%rd18237, %r1443, %r3358;
	and.b64  	%rd18238, %rd18201, 4294967295;
	add.s64 	%rd18239, %rd18236, %rd18238;
	add.s64 	%rd18240, %rd18239, %rd18237;
	shr.u64 	%rd18241, %rd18240, 32;
	mul.wide.u32 	%rd18242, %r1442, %r3358;
	and.b64  	%rd18243, %rd18206, 4294967295;
	add.s64 	%rd18244, %rd18241, %rd18243;
	add.s64 	%rd18245, %rd18244, %rd18242;
	shr.u64 	%rd18246, %rd18245, 32;
	mul.wide.u32 	%rd18247, %r1441, %r3358;
	and.b64  	%rd18248, %rd18211, 4294967295;
	add.s64 	%rd18249, %rd18246, %rd18248;
	add.s64 	%rd18250, %rd18249, %rd18247;
	shr.u64 	%rd18251, %rd18250, 32;
	mul.wide.u32 	%rd18252, %r1440, %r3358;
	and.b64  	%rd18253, %rd18216, 4294967295;
	add.s64 	%rd18254, %rd18251, %rd18253;
	add.s64 	%rd18255, %rd18254, %rd18252;
	shr.u64 	%rd18256, %rd18255, 32;
	mul.wide.u32 	%rd18257, %r1439, %r3358;
	and.b64  	%rd18258, %rd18219, 4294967295;
	add.s64 	%rd18259, %rd18256, %rd18258;
	add.s64 	%rd18260, %rd18259, %rd18257;
	shr.u64 	%rd18261, %rd18260, 32;
	and.b64  	%rd18262, %rd18222, 4294967295;
	add.s64 	%rd18263, %rd18261, %rd18262;
	{ .reg .b32 tmp; mov.b64 {tmp, %r3360}, %rd18263; }
	add.s32 	%r3361, %r3357, %r3360;
	mul.lo.s32 	%r3362, %r3333, %r3359;
	mul.wide.u32 	%rd18264, %r1446, %r3362;
	and.b64  	%rd18265, %rd18230, 4294967295;
	add.s64 	%rd18266, %rd18264, %rd18265;
	shr.u64 	%rd18267, %rd18266, 32;
	mul.wide.u32 	%rd18268, %r1445, %r3362;
	and.b64  	%rd18269, %rd18235, 4294967295;
	add.s64 	%rd18270, %rd18267, %rd18269;
	add.s64 	%rd18271, %rd18270, %rd18268;
	cvt.u32.u64 	%r4273, %rd18271;
	shr.u64 	%rd18272, %rd18271, 32;
	mul.wide.u32 	%rd18273, %r1444, %r3362;
	and.b64  	%rd18274, %rd18240, 4294967295;
	add.s64 	%rd18275, %rd18272, %rd18274;
	add.s64 	%rd18276, %rd18275, %rd18273;
	cvt.u32.u64 	%r4274, %rd18276;
	shr.u64 	%rd18277, %rd18276, 32;
	mul.wide.u32 	%rd18278, %r1443, %r3362;
	and.b64  	%rd18279, %rd18245, 4294967295;
	add.s64 	%rd18280, %rd18277, %rd18279;
	add.s64 	%rd18281, %rd18280, %rd18278;
	cvt.u32.u64 	%r4275, %rd18281;
	shr.u64 	%rd18282, %rd18281, 32;
	mul.wide.u32 	%rd18283, %r1442, %r3362;
	and.b64  	%rd18284, %rd18250, 4294967295;
	add.s64 	%rd18285, %rd18282, %rd18284;
	add.s64 	%rd18286, %rd18285, %rd18283;
	cvt.u32.u64 	%r4276, %rd18286;
	shr.u64 	%rd18287, %rd18286, 32;
	mul.wide.u32 	%rd18288, %r1441, %r3362;
	and.b64  	%rd18289, %rd18255, 4294967295;
	add.s64 	%rd18290, %rd18287, %rd18289;
	add.s64 	%rd18291, %rd18290, %rd18288;
	cvt.u32.u64 	%r4277, %rd18291;
	shr.u64 	%rd18292, %rd18291, 32;
	mul.wide.u32 	%rd18293, %r1440, %r3362;
	and.b64  	%rd18294, %rd18260, 4294967295;
	add.s64 	%rd18295, %rd18292, %rd18294;
	add.s64 	%rd18296, %rd18295, %rd18293;
	cvt.u32.u64 	%r4278, %rd18296;
	shr.u64 	%rd18297, %rd18296, 32;
	mul.wide.u32 	%rd18298, %r1439, %r3362;
	and.b64  	%rd18299, %rd18263, 4294967295;
	add.s64 	%rd18300, %rd18297, %rd18299;
	add.s64 	%rd18301, %rd18300, %rd18298;
	cvt.u32.u64 	%r4279, %rd18301;
	{ .reg .b32 tmp; mov.b64 {tmp, %r3363}, %rd18301; }
	add.s32 	%r4280, %r3361, %r3363;
	setp.gt.u32 	%p802, %r4280, %r1439;
	@%p802 bra 	$L__BB0_711;
	setp.lt.u32 	%p803, %r4280, %r1439;
	@%p803 bra 	$L__BB0_712;
	setp.lt.u32 	%p804, %r1440, %r4279;
	@%p804 bra 	$L__BB0_711;
	setp.gt.u32 	%p805, %r1440, %r4279;
	@%p805 bra 	$L__BB0_712;
	setp.lt.u32 	%p806, %r1441, %r4278;
	@%p806 bra 	$L__BB0_711;
	setp.gt.u32 	%p807, %r1441, %r4278;
	@%p807 bra 	$L__BB0_712;
	setp.lt.u32 	%p808, %r1442, %r4277;
	@%p808 bra 	$L__BB0_711;
	setp.gt.u32 	%p809, %r1442, %r4277;
	@%p809 bra 	$L__BB0_712;
	setp.lt.u32 	%p810, %r1443, %r4276;
	@%p810 bra 	$L__BB0_711;
	setp.gt.u32 	%p811, %r1443, %r4276;
	@%p811 bra 	$L__BB0_712;
	setp.lt.u32 	%p812, %r1444, %r4275;
	@%p812 bra 	$L__BB0_711;
	setp.gt.u32 	%p813, %r1444, %r4275;
	@%p813 bra 	$L__BB0_712;
	setp.lt.u32 	%p814, %r1445, %r4274;
	@%p814 bra 	$L__BB0_711;
	setp.gt.u32 	%p815, %r1445, %r4274;
	setp.gt.u32 	%p816, %r1446, %r4273;
	or.pred  	%p817, %p815, %p816;
	@%p817 bra 	$L__BB0_712;
$L__BB0_711:
	sub.s32 	%r4273, %r4273, %r1446;
	sub.s32 	%r4274, %r4274, %r1445;
	sub.s32 	%r4275, %r4275, %r1444;
	sub.s32 	%r4276, %r4276, %r1443;
	sub.s32 	%r4277, %r4277, %r1442;
	sub.s32 	%r4278, %r4278, %r1441;
	sub.s32 	%r4279, %r4279, %r1440;
	sub.s32 	%r4280, %r4280, %r1439;
$L__BB0_712:
	shl.b32 	%r4281, %r4273, 1;
	shr.u32 	%r3364, %r4273, 31;
	cvt.u64.u32 	%rd18302, %r3364;
	mul.wide.u32 	%rd18303, %r4274, 2;
	cvt.u32.u64 	%r3365, %rd18303;
	cvt.u32.u64 	%r3366, %rd18302;
	or.b32  	%r4282, %r3365, %r3366;
	shr.u64 	%rd18304, %rd18303, 32;
	mul.wide.u32 	%rd18305, %r4275, 2;
	cvt.u32.u64 	%r3367, %rd18305;
	cvt.u32.u64 	%r3368, %rd18304;
	or.b32  	%r4283, %r3368, %r3367;
	shr.u64 	%rd18306, %rd18305, 32;
	mul.wide.u32 	%rd18307, %r4276, 2;
	cvt.u32.u64 	%r3369, %rd18307;
	cvt.u32.u64 	%r3370, %rd18306;
	or.b32  	%r4284, %r3370, %r3369;
	shr.u64 	%rd18308, %rd18307, 32;
	mul.wide.u32 	%rd18309, %r4277, 2;
	add.s64 	%rd18310, %rd18308, %rd18309;
	cvt.u32.u64 	%r4285, %rd18310;
	shr.u64 	%rd18311, %rd18310, 32;
	mul.wide.u32 	%rd18312, %r4278, 2;
	add.s64 	%rd18313, %rd18311, %rd18312;
	cvt.u32.u64 	%r4286, %rd18313;
	shr.u64 	%rd18314, %rd18313, 32;
	mul.wide.u32 	%rd18315, %r4279, 2;
	add.s64 	%rd18316, %rd18314, %rd18315;
	cvt.u32.u64 	%r4287, %rd18316;
	shr.u64 	%rd18317, %rd18316, 32;
	mul.wide.u32 	%rd18318, %r4280, 2;
	add.s64 	%rd18319, %rd18317, %rd18318;
	cvt.u32.u64 	%r4288, %rd18319;
	setp.gt.u64 	%p818, %rd18319, 4294967295;
	setp.lt.u32 	%p819, %r1439, %r4288;
	or.pred  	%p820, %p818, %p819;
	@%p820 bra 	$L__BB0_726;
	setp.gt.u32 	%p821, %r1439, %r4288;
	@%p821 bra 	$L__BB0_727;
	setp.lt.u32 	%p822, %r1440, %r4287;
	@%p822 bra 	$L__BB0_726;
	setp.gt.u32 	%p823, %r1440, %r4287;
	@%p823 bra 	$L__BB0_727;
	setp.lt.u32 	%p824, %r1441, %r4286;
	@%p824 bra 	$L__BB0_726;
	setp.gt.u32 	%p825, %r1441, %r4286;
	@%p825 bra 	$L__BB0_727;
	setp.lt.u32 	%p826, %r1442, %r4285;
	@%p826 bra 	$L__BB0_726;
	setp.gt.u32 	%p827, %r1442, %r4285;
	@%p827 bra 	$L__BB0_727;
	setp.lt.u32 	%p828, %r1443, %r4284;
	@%p828 bra 	$L__BB0_726;
	setp.gt.u32 	%p829, %r1443, %r4284;
	@%p829 bra 	$L__BB0_727;
	setp.lt.u32 	%p830, %r1444, %r4283;
	@%p830 bra 	$L__BB0_726;
	setp.gt.u32 	%p831, %r1444, %r4283;
	@%p831 bra 	$L__BB0_727;
	setp.lt.u32 	%p832, %r1445, %r4282;
	@%p832 bra 	$L__BB0_726;
	setp.gt.u32 	%p833, %r1445, %r4282;
	setp.lt.u32 	%p834, %r4281, %r1446;
	or.pred  	%p835, %p833, %p834;
	@%p835 bra 	$L__BB0_727;
$L__BB0_726:
	sub.s32 	%r4281, %r4281, %r1446;
	sub.s32 	%r4282, %r4282, %r1445;
	sub.s32 	%r4283, %r4283, %r1444;
	sub.s32 	%r4284, %r4284, %r1443;
	sub.s32 	%r4285, %r4285, %r1442;
	sub.s32 	%r4286, %r4286, %r1441;
	sub.s32 	%r4287, %r4287, %r1440;
	sub.s32 	%r4288, %r4288, %r1439;
$L__BB0_727:
	shl.b32 	%r4289, %r4281, 1;
	shr.u32 	%r3371, %r4281, 31;
	cvt.u64.u32 	%rd18321, %r3371;
	mul.wide.u32 	%rd18322, %r4282, 2;
	cvt.u32.u64 	%r3372, %rd18322;
	cvt.u32.u64 	%r3373, %rd18321;
	or.b32  	%r4290, %r3372, %r3373;
	shr.u64 	%rd18323, %rd18322, 32;
	mul.wide.u32 	%rd18324, %r4283, 2;
	cvt.u32.u64 	%r3374, %rd18324;
	cvt.u32.u64 	%r3375, %rd18323;
	or.b32  	%r4291, %r3375, %r3374;
	shr.u64 	%rd18325, %rd18324, 32;
	mul.wide.u32 	%rd18326, %r4284, 2;
	cvt.u32.u64 	%r3376, %rd18326;
	cvt.u32.u64 	%r3377, %rd18325;
	or.b32  	%r4292, %r3377, %r3376;
	shr.u64 	%rd18327, %rd18326, 32;
	mul.wide.u32 	%rd18328, %r4285, 2;
	add.s64 	%rd18329, %rd18327, %rd18328;
	cvt.u32.u64 	%r4293, %rd18329;
	shr.u64 	%rd18330, %rd18329, 32;
	mul.wide.u32 	%rd18331, %r4286, 2;
	add.s64 	%rd18332, %rd18330, %rd18331;
	cvt.u32.u64 	%r4294, %rd18332;
	shr.u64 	%rd18333, %rd18332, 32;
	mul.wide.u32 	%rd18334, %r4287, 2;
	add.s64 	%rd18335, %rd18333, %rd18334;
	cvt.u32.u64 	%r4295, %rd18335;
	shr.u64 	%rd18336, %rd18335, 32;
	mul.wide.u32 	%rd18337, %r4288, 2;
	add.s64 	%rd18338, %rd18336, %rd18337;
	cvt.u32.u64 	%r4296, %rd18338;
	setp.gt.u64 	%p836, %rd18338, 4294967295;
	setp.lt.u32 	%p837, %r1439, %r4296;
	or.pred  	%p838, %p836, %p837;
	@%p838 bra 	$L__BB0_741;
	setp.gt.u32 	%p839, %r1439, %r4296;
	@%p839 bra 	$L__BB0_742;
	setp.lt.u32 	%p840, %r1440, %r4295;
	@%p840 bra 	$L__BB0_741;
	setp.gt.u32 	%p841, %r1440, %r4295;
	@%p841 bra 	$L__BB0_742;
	setp.lt.u32 	%p842, %r1441, %r4294;
	@%p842 bra 	$L__BB0_741;
	setp.gt.u32 	%p843, %r1441, %r4294;
	@%p843 bra 	$L__BB0_742;
	setp.lt.u32 	%p844, %r1442, %r4293;
	@%p844 bra 	$L__BB0_741;
	setp.gt.u32 	%p845, %r1442, %r4293;
	@%p845 bra 	$L__BB0_742;
	setp.lt.u32 	%p846, %r1443, %r4292;
	@%p846 bra 	$L__BB0_741;
	setp.gt.u32 	%p847, %r1443, %r4292;
	@%p847 bra 	$L__BB0_742;
	setp.lt.u32 	%p848, %r1444, %r4291;
	@%p848 bra 	$L__BB0_741;
	setp.gt.u32 	%p849, %r1444, %r4291;
	@%p849 bra 	$L__BB0_742;
	setp.lt.u32 	%p850, %r1445, %r4290;
	@%p850 bra 	$L__BB0_741;
	setp.gt.u32 	%p851, %r1445, %r4290;
	setp.lt.u32 	%p852, %r4289, %r1446;
	or.pred  	%p853, %p851, %p852;
	@%p853 bra 	$L__BB0_742;
$L__BB0_741:
	sub.s32 	%r4289, %r4289, %r1446;
	sub.s32 	%r4290, %r4290, %r1445;
	sub.s32 	%r4291, %r4291, %r1444;
	sub.s32 	%r4292, %r4292, %r1443;
	sub.s32 	%r4293, %r4293, %r1442;
	sub.s32 	%r4294, %r4294, %r1441;
	sub.s32 	%r4295, %r4295, %r1440;
	sub.s32 	%r4296, %r4296, %r1439;
$L__BB0_742:
	ld.const.u32 	%r1519, [P_CONST+28];
	ld.const.u32 	%r1520, [P_CONST+24];
	ld.const.u32 	%r1521, [P_CONST+20];
	ld.const.u32 	%r1522, [P_CONST+16];
	ld.const.u32 	%r1523, [P_CONST+12];
	ld.const.u32 	%r1524, [P_CONST+8];
	ld.const.u32 	%r1525, [P_CONST+4];
	ld.const.u32 	%r1526, [P_CONST];
	mul.wide.u32 	%rd18340, %r4289, %r4289;
	cvt.u32.u64 	%r3378, %rd18340;
	shr.u64 	%rd18341, %rd18340, 32;
	mul.wide.u32 	%rd18342, %r4290, %r4289;
	add.s64 	%rd18343, %rd18341, %rd18342;
	shr.u64 	%rd18344, %rd18343, 32;
	mul.wide.u32 	%rd18345, %r4291, %r4289;
	add.s64 	%rd18346, %rd18344, %rd18345;
	shr.u64 	%rd18347, %rd18346, 32;
	mul.wide.u32 	%rd18348, %r4292, %r4289;
	add.s64 	%rd18349, %rd18347, %rd18348;
	shr.u64 	%rd18350, %rd18349, 32;
	mul.wide.u32 	%rd18351, %r4293, %r4289;
	add.s64 	%rd18352, %rd18350, %rd18351;
	shr.u64 	%rd18353, %rd18352, 32;
	mul.wide.u32 	%rd18354, %r4294, %r4289;
	add.s64 	%rd18355, %rd18353, %rd18354;
	shr.u64 	%rd18356, %rd18355, 32;
	mul.wide.u32 	%rd18357, %r4295, %r4289;
	add.s64 	%rd18358, %rd18356, %rd18357;
	shr.u64 	%rd18359, %rd18358, 32;
	mul.wide.u32 	%rd18360, %r4296, %r4289;
	add.s64 	%rd18361, %rd18359, %rd18360;
	shr.u64 	%rd18362, %rd18361, 32;
	and.b64  	%rd18363, %rd18343, 4294967295;
	add.s64 	%rd18364, %rd18342, %rd18363;
	shr.u64 	%rd18365, %rd18364, 32;
	mul.wide.u32 	%rd18366, %r4290, %r4290;
	and.b64  	%rd18367, %rd18346, 4294967295;
	add.s64 	%rd18368, %rd18365, %rd18367;
	add.s64 	%rd18369, %rd18368, %rd18366;
	shr.u64 	%rd18370, %rd18369, 32;
	mul.wide.u32 	%rd18371, %r4291, %r4290;
	and.b64  	%rd18372, %rd18349, 4294967295;
	add.s64 	%rd18373, %rd18370, %rd18372;
	add.s64 	%rd18374, %rd18373, %rd18371;
	shr.u64 	%rd18375, %rd18374, 32;
	mul.wide.u32 	%rd18376, %r4292, %r4290;
	and.b64  	%rd18377, %rd18352, 4294967295;
	add.s64 	%rd18378, %rd18375, %rd18377;
	add.s64 	%rd18379, %rd18378, %rd18376;
	shr.u64 	%rd18380, %rd18379, 32;
	mul.wide.u32 	%rd18381, %r4293, %r4290;
	and.b64  	%rd18382, %rd18355, 4294967295;
	add.s64 	%rd18383, %rd18380, %rd18382;
	add.s64 	%rd18384, %rd18383, %rd18381;
	shr.u64 	%rd18385, %rd18384, 32;
	mul.wide.u32 	%rd18386, %r4294, %r4290;
	and.b64  	%rd18387, %rd18358, 4294967295;
	add.s64 	%rd18388, %rd18385, %rd18387;
	add.s64 	%rd18389, %rd18388, %rd18386;
	shr.u64 	%rd18390, %rd18389, 32;
	mul.wide.u32 	%rd18391, %r4295, %r4290;
	and.b64  	%rd18392, %rd18361, 4294967295;
	add.s64 	%rd18393, %rd18390, %rd18392;
	add.s64 	%rd18394, %rd18393, %rd18391;
	shr.u64 	%rd18395, %rd18394, 32;
	mul.wide.u32 	%rd18396, %r4296, %r4290;
	add.s64 	%rd18397, %rd18395, %rd18362;
	add.s64 	%rd18398, %rd18397, %rd18396;
	shr.u64 	%rd18399, %rd18398, 32;
	and.b64  	%rd18400, %rd18369, 4294967295;
	add.s64 	%rd18401, %rd18345, %rd18400;
	shr.u64 	%rd18402, %rd18401, 32;
	and.b64  	%rd18403, %rd18374, 4294967295;
	add.s64 	%rd18404, %rd18402, %rd18403;
	add.s64 	%rd18405, %rd18404, %rd18371;
	shr.u64 	%rd18406, %rd18405, 32;
	mul.wide.u32 	%rd18407, %r4291, %r4291;
	and.b64  	%rd18408, %rd18379, 4294967295;
	add.s64 	%rd18409, %rd18406, %rd18408;
	add.s64 	%rd18410, %rd18409, %rd18407;
	shr.u64 	%rd18411, %rd18410, 32;
	mul.wide.u32 	%rd18412, %r4292, %r4291;
	and.b64  	%rd18413, %rd18384, 4294967295;
	add.s64 	%rd18414, %rd18411, %rd18413;
	add.s64 	%rd18415, %rd18414, %rd18412;
	shr.u64 	%rd18416, %rd18415, 32;
	mul.wide.u32 	%rd18417, %r4293, %r4291;
	and.b64  	%rd18418, %rd18389, 4294967295;
	add.s64 	%rd18419, %rd18416, %rd18418;
	add.s64 	%rd18420, %rd18419, %rd18417;
	shr.u64 	%rd18421, %rd18420, 32;
	mul.wide.u32 	%rd18422, %r4294, %r4291;
	and.b64  	%rd18423, %rd18394, 4294967295;
	add.s64 	%rd18424, %rd18421, %rd18423;
	add.s64 	%rd18425, %rd18424, %rd18422;
	shr.u64 	%rd18426, %rd18425, 32;
	mul.wide.u32 	%rd18427, %r4295, %r4291;
	and.b64  	%rd18428, %rd18398, 4294967295;
	add.s64 	%rd18429, %rd18426, %rd18428;
	add.s64 	%rd18430, %rd18429, %rd18427;
	shr.u64 	%rd18431, %rd18430, 32;
	mul.wide.u32 	%rd18432, %r4296, %r4291;
	add.s64 	%rd18433, %rd18431, %rd18399;
	add.s64 	%rd18434, %rd18433, %rd18432;
	shr.u64 	%rd18435, %rd18434, 32;
	and.b64  	%rd18436, %rd18405, 4294967295;
	add.s64 	%rd18437, %rd18348, %rd18436;
	shr.u64 	%rd18438, %rd18437, 32;
	and.b64  	%rd18439, %rd18410, 4294967295;
	add.s64 	%rd18440, %rd18438, %rd18439;
	add.s64 	%rd18441, %rd18440, %rd18376;
	shr.u64 	%rd18442, %rd18441, 32;
	and.b64  	%rd18443, %rd18415, 4294967295;
	add.s64 	%rd18444, %rd18442, %rd18443;
	add.s64 	%rd18445, %rd18444, %rd18412;
	shr.u64 	%rd18446, %rd18445, 32;
	mul.wide.u32 	%rd18447, %r4292, %r4292;
	and.b64  	%rd18448, %rd18420, 4294967295;
	add.s64 	%rd18449, %rd18446, %rd18448;
	add.s64 	%rd18450, %rd18449, %rd18447;
	shr.u64 	%rd18451, %rd18450, 32;
	mul.wide.u32 	%rd18452, %r4293, %r4292;
	and.b64  	%rd18453, %rd18425, 4294967295;
	add.s64 	%rd18454, %rd18451, %rd18453;
	add.s64 	%rd18455, %rd18454, %rd18452;
	shr.u64 	%rd18456, %rd18455, 32;
	mul.wide.u32 	%rd18457, %r4294, %r4292;
	and.b64  	%rd18458, %rd18430, 4294967295;
	add.s64 	%rd18459, %rd18456, %rd18458;
	add.s64 	%rd18460, %rd18459, %rd18457;
	shr.u64 	%rd18461, %rd18460, 32;
	mul.wide.u32 	%rd18462, %r4295, %r4292;
	and.b64  	%rd18463, %rd18434, 4294967295;
	add.s64 	%rd18464, %rd18461, %rd18463;
	add.s64 	%rd18465, %rd18464, %rd18462;
	shr.u64 	%rd18466, %rd18465, 32;
	mul.wide.u32 	%rd18467, %r4296, %r4292;
	add.s64 	%rd18468, %rd18466, %rd18435;
	add.s64 	%rd18469, %rd18468, %rd18467;
	shr.u64 	%rd18470, %rd18469, 32;
	and.b64  	%rd18471, %rd18441, 4294967295;
	add.s64 	%rd18472, %rd18351, %rd18471;
	shr.u64 	%rd18473, %rd18472, 32;
	and.b64  	%rd18474, %rd18445, 4294967295;
	add.s64 	%rd18475, %rd18473, %rd18474;
	add.s64 	%rd18476, %rd18475, %rd18381;
	shr.u64 	%rd18477, %rd18476, 32;
	and.b64  	%rd18478, %rd18450, 4294967295;
	add.s64 	%rd18479, %rd18477, %rd18478;
	add.s64 	%rd18480, %rd18479, %rd18417;
	shr.u64 	%rd18481, %rd18480, 32;
	and.b64  	%rd18482, %rd18455, 4294967295;
	add.s64 	%rd18483, %rd18481, %rd18482;
	add.s64 	%rd18484, %rd18483, %rd18452;
	shr.u64 	%rd18485, %rd18484, 32;
	mul.wide.u32 	%rd18486, %r4293, %r4293;
	and.b64  	%rd18487, %rd18460, 4294967295;
	add.s64 	%rd18488, %rd18485, %rd18487;
	add.s64 	%rd18489, %rd18488, %rd18486;
	shr.u64 	%rd18490, %rd18489, 32;
	mul.wide.u32 	%rd18491, %r4294, %r4293;
	and.b64  	%rd18492, %rd18465, 4294967295;
	add.s64 	%rd18493, %rd18490, %rd18492;
	add.s64 	%rd18494, %rd18493, %rd18491;
	shr.u64 	%rd18495, %rd18494, 32;
	mul.wide.u32 	%rd18496, %r4295, %r4293;
	and.b64  	%rd18497, %rd18469, 4294967295;
	add.s64 	%rd18498, %rd18495, %rd18497;
	add.s64 	%rd18499, %rd18498, %rd18496;
	shr.u64 	%rd18500, %rd18499, 32;
	mul.wide.u32 	%rd18501, %r4296, %r4293;
	add.s64 	%rd18502, %rd18500, %rd18470;
	add.s64 	%rd18503, %rd18502, %rd18501;
	shr.u64 	%rd18504, %rd18503, 32;
	and.b64  	%rd18505, %rd18476, 4294967295;
	add.s64 	%rd18506, %rd18354, %rd18505;
	shr.u64 	%rd18507, %rd18506, 32;
	and.b64  	%rd18508, %rd18480, 4294967295;
	add.s64 	%rd18509, %rd18507, %rd18508;
	add.s64 	%rd18510, %rd18509, %rd18386;
	shr.u64 	%rd18511, %rd18510, 32;
	and.b64  	%rd18512, %rd18484, 4294967295;
	add.s64 	%rd18513, %rd18511, %rd18512;
	add.s64 	%rd18514, %rd18513, %rd18422;
	shr.u64 	%rd18515, %rd18514, 32;
	and.b64  	%rd18516, %rd18489, 4294967295;
	add.s64 	%rd18517, %rd18515, %rd18516;
	add.s64 	%rd18518, %rd18517, %rd18457;
	shr.u64 	%rd18519, %rd18518, 32;
	and.b64  	%rd18520, %rd18494, 4294967295;
	add.s64 	%rd18521, %rd18519, %rd18520;
	add.s64 	%rd18522, %rd18521, %rd18491;
	shr.u64 	%rd18523, %rd18522, 32;
	mul.wide.u32 	%rd18524, %r4294, %r4294;
	and.b64  	%rd18525, %rd18499, 4294967295;
	add.s64 	%rd18526, %rd18523, %rd18525;
	add.s64 	%rd18527, %rd18526, %rd18524;
	shr.u64 	%rd18528, %rd18527, 32;
	mul.wide.u32 	%rd18529, %r4295, %r4294;
	and.b64  	%rd18530, %rd18503, 4294967295;
	add.s64 	%rd18531, %rd18528, %rd18530;
	add.s64 	%rd18532, %rd18531, %rd18529;
	shr.u64 	%rd18533, %rd18532, 32;
	mul.wide.u32 	%rd18534, %r4296, %r4294;
	add.s64 	%rd18535, %rd18533, %rd18504;
	add.s64 	%rd18536, %rd18535, %rd18534;
	shr.u64 	%rd18537, %rd18536, 32;
	and.b64  	%rd18538, %rd18510, 4294967295;
	add.s64 	%rd18539, %rd18357, %rd18538;
	shr.u64 	%rd18540, %rd18539, 32;
	and.b64  	%rd18541, %rd18514, 4294967295;
	add.s64 	%rd18542, %rd18540, %rd18541;
	add.s64 	%rd18543, %rd18542, %rd18391;
	shr.u64 	%rd18544, %rd18543, 32;
	and.b64  	%rd18545, %rd18518, 4294967295;
	add.s64 	%rd18546, %rd18544, %rd18545;
	add.s64 	%rd18547, %rd18546, %rd18427;
	shr.u64 	%rd18548, %rd18547, 32;
	and.b64  	%rd18549, %rd18522, 4294967295;
	add.s64 	%rd18550, %rd18548, %rd18549;
	add.s64 	%rd18551, %rd18550, %rd18462;
	shr.u64 	%rd18552, %rd18551, 32;
	and.b64  	%rd18553, %rd18527, 4294967295;
	add.s64 	%rd18554, %rd18552, %rd18553;
	add.s64 	%rd18555, %rd18554, %rd18496;
	shr.u64 	%rd18556, %rd18555, 32;
	and.b64  	%rd18557, %rd18532, 4294967295;
	add.s64 	%rd18558, %rd18556, %rd18557;
	add.s64 	%rd18559, %rd18558, %rd18529;
	shr.u64 	%rd18560, %rd18559, 32;
	mul.wide.u32 	%rd18561, %r4295, %r4295;
	and.b64  	%rd18562, %rd18536, 4294967295;
	add.s64 	%rd18563, %rd18560, %rd18562;
	add.s64 	%rd18564, %rd18563, %rd18561;
	shr.u64 	%rd18565, %rd18564, 32;
	mul.wide.u32 	%rd18566, %r4296, %r4295;
	add.s64 	%rd18567, %rd18565, %rd18537;
	add.s64 	%rd18568, %rd18567, %rd18566;
	shr.u64 	%rd18569, %rd18568, 32;
	and.b64  	%rd18570, %rd18543, 4294967295;
	add.s64 	%rd18571, %rd18360, %rd18570;
	shr.u64 	%rd18572, %rd18571, 32;
	and.b64  	%rd18573, %rd18547, 4294967295;
	add.s64 	%rd18574, %rd18572, %rd18573;
	add.s64 	%rd18575, %rd18574, %rd18396;
	shr.u64 	%rd18576, %rd18575, 32;
	and.b64  	%rd18577, %rd18551, 4294967295;
	add.s64 	%rd18578, %rd18576, %rd18577;
	add.s64 	%rd18579, %rd18578, %rd18432;
	shr.u64 	%rd18580, %rd18579, 32;
	and.b64  	%rd18581, %rd18555, 4294967295;
	add.s64 	%rd18582, %rd18580, %rd18581;
	add.s64 	%rd18583, %rd18582, %rd18467;
	shr.u64 	%rd18584, %rd18583, 32;
	and.b64  	%rd18585, %rd18559, 4294967295;
	add.s64 	%rd18586, %rd18584, %rd18585;
	add.s64 	%rd18587, %rd18586, %rd18501;
	shr.u64 	%rd18588, %rd18587, 32;
	and.b64  	%rd18589, %rd18564, 4294967295;
	add.s64 	%rd18590, %rd18588, %rd18589;
	add.s64 	%rd18591, %rd18590, %rd18534;
	shr.u64 	%rd18592, %rd18591, 32;
	and.b64  	%rd18593, %rd18568, 4294967295;
	add.s64 	%rd18594, %rd18592, %rd18593;
	add.s64 	%rd18595, %rd18594, %rd18566;
	shr.u64 	%rd18596, %rd18595, 32;
	mul.wide.u32 	%rd18597, %r4296, %r4296;
	add.s64 	%rd18598, %rd18596, %rd18569;
	add.s64 	%rd18599, %rd18598, %rd18597;
	{ .reg .b32 tmp; mov.b64 {tmp, %r3379}, %rd18599; }
	ld.const.u32 	%r3380, [MU_P];
	mul.lo.s32 	%r3381, %r3380, %r3378;
	mul.wide.u32 	%rd18600, %r1526, %r3381;
	and.b64  	%rd18601, %rd18340, 4294967293;
	add.s64 	%rd18602, %rd18600, %rd18601;
	shr.u64 	%rd18603, %rd18602, 32;
	mul.wide.u32 	%rd18604, %r1525, %r3381;
	and.b64  	%rd18605, %rd18364, 4294967295;
	add.s64 	%rd18606, %rd18603, %rd18605;
	add.s64 	%rd18607, %rd18606, %rd18604;
	cvt.u32.u64 	%r3382, %rd18607;
	shr.u64 	%rd18608, %rd18607, 32;
	mul.wide.u32 	%rd18609, %r1524, %r3381;
	and.b64  	%rd18610, %rd18401, 4294967295;
	add.s64 	%rd18611, %rd18608, %rd18610;
	add.s64 	%rd18612, %rd18611, %rd18609;
	shr.u64 	%rd18613, %rd18612, 32;
	mul.wide.u32 	%rd18614, %r1523, %r3381;
	and.b64  	%rd18615, %rd18437, 4294967295;
	add.s64 	%rd18616, %rd18613, %rd18615;
	add.s64 	%rd18617, %rd18616, %rd18614;
	shr.u64 	%rd18618, %rd18617, 32;
	mul.wide.u32 	%rd18619, %r1522, %r3381;
	and.b64  	%rd18620, %rd18472, 4294967295;
	add.s64 	%rd18621, %rd18618, %rd18620;
	add.s64 	%rd18622, %rd18621, %rd18619;
	shr.u64 	%rd18623, %rd18622, 32;
	mul.wide.u32 	%rd18624, %r1521, %r3381;
	and.b64  	%rd18625, %rd18506, 4294967295;
	add.s64 	%rd18626, %rd18623, %rd18625;
	add.s64 	%rd18627, %rd18626, %rd18624;
	shr.u64 	%rd18628, %rd18627, 32;
	mul.wide.u32 	%rd18629, %r1520, %r3381;
	and.b64  	%rd18630, %rd18539, 4294967295;
	add.s64 	%rd18631, %rd18628, %rd18630;
	add.s64 	%rd18632, %rd18631, %rd18629;
	shr.u64 	%rd18633, %rd18632, 32;
	mul.wide.u32 	%rd18634, %r1519, %r3381;
	and.b64  	%rd18635, %rd18571, 4294967295;
	add.s64 	%rd18636, %rd18633, %rd18635;
	add.s64 	%rd18637, %rd18636, %rd18634;
	shr.u64 	%rd18638, %rd18637, 32;
	and.b64  	%rd18639, %rd18575, 4294967295;
	add.s64 	%rd18640, %rd18638, %rd18639;
	shr.u64 	%rd18641, %rd18640, 32;
	and.b64  	%rd18642, %rd18579, 4294967295;
	add.s64 	%rd18643, %rd18641, %rd18642;
	shr.u64 	%rd18644, %rd18643, 32;
	and.b64  	%rd18645, %rd18583, 4294967295;
	add.s64 	%rd18646, %rd18644, %rd18645;
	shr.u64 	%rd18647, %rd18646, 32;
	and.b64  	%rd18648, %rd18587, 4294967295;
	add.s64 	%rd18649, %rd18647, %rd18648;
	shr.u64 	%rd18650, %rd18649, 32;
	and.b64  	%rd18651, %rd18591, 4294967295;
	add.s64 	%rd18652, %rd18650, %rd18651;
	shr.u64 	%rd18653, %rd18652, 32;
	and.b64  	%rd18654, %rd18595, 4294967295;
	add.s64 	%rd18655, %rd18653, %rd18654;
	shr.u64 	%rd18656, %rd18655, 32;
	and.b64  	%rd18657, %rd18599, 4294967295;
	add.s64 	%rd18658, %rd18656, %rd18657;
	{ .reg .b32 tmp; mov.b64 {tmp, %r3383}, %rd18658; }
	add.s32 	%r3384, %r3379, %r3383;
	mul.lo.s32 	%r3385, %r3380, %r3382;
	mul.wide.u32 	%rd18659, %r1526, %r3385;
	and.b64  	%rd18660, %rd18607, 4294967295;
	add.s64 	%rd18661, %rd18659, %rd18660;
	shr.u64 	%rd18662, %rd18661, 32;
	mul.wide.u32 	%rd18663, %r1525, %r3385;
	and.b64  	%rd18664, %rd18612, 4294967295;
	add.s64 	%rd18665, %rd18662, %rd18664;
	add.s64 	%rd18666, %rd18665, %rd18663;
	cvt.u32.u64 	%r3386, %rd18666;
	shr.u64 	%rd18667, %rd18666, 32;
	mul.wide.u32 	%rd18668, %r1524, %r3385;
	and.b64  	%rd18669, %rd18617, 4294967295;
	add.s64 	%rd18670, %rd18667, %rd18669;
	add.s64 	%rd18671, %rd18670, %rd18668;
	shr.u64 	%rd18672, %rd18671, 32;
	mul.wide.u32 	%rd18673, %r1523, %r3385;
	and.b64  	%rd18674, %rd18622, 4294967295;
	add.s64 	%rd18675, %rd18672, %rd18674;
	add.s64 	%rd18676, %rd18675, %rd18673;
	shr.u64 	%rd18677, %rd18676, 32;
	mul.wide.u32 	%rd18678, %r1522, %r3385;
	and.b64  	%rd18679, %rd18627, 4294967295;
	add.s64 	%rd18680, %rd18677, %rd18679;
	add.s64 	%rd18681, %rd18680, %rd18678;
	shr.u64 	%rd18682, %rd18681, 32;
	mul.wide.u32 	%rd18683, %r1521, %r3385;
	and.b64  	%rd18684, %rd18632, 4294967295;
	add.s64 	%rd18685, %rd18682, %rd18684;
	add.s64 	%rd18686, %rd18685, %rd18683;
	shr.u64 	%rd18687, %rd18686, 32;
	mul.wide.u32 	%rd18688, %r1520, %r3385;
	and.b64  	%rd18689, %rd18637, 4294967295;
	add.s64 	%rd18690, %rd18687, %rd18689;
	add.s64 	%rd18691, %rd18690, %rd18688;
	shr.u64 	%rd18692, %rd18691, 32;
	mul.wide.u32 	%rd18693, %r1519, %r3385;
	and.b64  	%rd18694, %rd18640, 4294967295;
	add.s64 	%rd18695, %rd18692, %rd18694;
	add.s64 	%rd18696, %rd18695, %rd18693;
	shr.u64 	%rd18697, %rd18696, 32;
	and.b64  	%rd18698, %rd18643, 4294967295;
	add.s64 	%rd18699, %rd18697, %rd18698;
	shr.u64 	%rd18700, %rd18699, 32;
	and.b64  	%rd18701, %rd18646, 4294967295;
	add.s64 	%rd18702, %rd18700, %rd18701;
	shr.u64 	%rd18703, %rd18702, 32;
	and.b64  	%rd18704, %rd18649, 4294967295;
	add.s64 	%rd18705, %rd18703, %rd18704;
	shr.u64 	%rd18706, %rd18705, 32;
	and.b64  	%rd18707, %rd18652, 4294967295;
	add.s64 	%rd18708, %rd18706, %rd18707;
	shr.u64 	%rd18709, %rd18708, 32;
	and.b64  	%rd18710, %rd18655, 4294967295;
	add.s64 	%rd18711, %rd18709, %rd18710;
	shr.u64 	%rd18712, %rd18711, 32;
	and.b64  	%rd18713, %rd18658, 4294967295;
	add.s64 	%rd18714, %rd18712, %rd18713;
	{ .reg .b32 tmp; mov.b64 {tmp, %r3387}, %rd18714; }
	add.s32 	%r3388, %r3384, %r3387;
	mul.lo.s32 	%r3389, %r3380, %r3386;
	mul.wide.u32 	%rd18715, %r1526, %r3389;
	and.b64  	%rd18716, %rd18666, 4294967295;
	add.s64 	%rd18717, %rd18715, %rd18716;
	shr.u64 	%rd18718, %rd18717, 32;
	mul.wide.u32 	%rd18719, %r1525, %r3389;
	and.b64  	%rd18720, %rd18671, 4294967295;
	add.s64 	%rd18721, %rd18718, %rd18720;
	add.s64 	%rd18722, %rd18721, %rd18719;
	cvt.u32.u64 	%r3390, %rd18722;
	shr.u64 	%rd18723, %rd18722, 32;
	mul.wide.u32 	%rd18724, %r1524, %r3389;
	and.b64  	%rd18725, %rd18676, 4294967295;
	add.s64 	%rd18726, %rd18723, %rd18725;
	add.s64 	%rd18727, %rd18726, %rd18724;
	shr.u64 	%rd18728, %rd18727, 32;
	mul.wide.u32 	%rd18729, %r1523, %r3389;
	and.b64  	%rd18730, %rd18681, 4294967295;
	add.s64 	%rd18731, %rd18728, %rd18730;
	add.s64 	%rd18732, %rd18731, %rd18729;
	shr.u64 	%rd18733, %rd18732, 32;
	mul.wide.u32 	%rd18734, %r1522, %r3389;
	and.b64  	%rd18735, %rd18686, 4294967295;
	add.s64 	%rd18736, %rd18733, %rd18735;
	add.s64 	%rd18737, %rd18736, %rd18734;
	shr.u64 	%rd18738, %rd18737, 32;
	mul.wide.u32 	%rd18739, %r1521, %r3389;
	and.b64  	%rd18740, %rd18691, 4294967295;
	add.s64 	%rd18741, %rd18738, %rd18740;
	add.s64 	%rd18742, %rd18741, %rd18739;
	shr.u64 	%rd18743, %rd18742, 32;
	mul.wide.u32 	%rd18744, %r1520, %r3389;
	and.b64  	%rd18745, %rd18696, 4294967295;
	add.s64 	%rd18746, %rd18743, %rd18745;
	add.s64 	%rd18747, %rd18746, %rd18744;
	shr.u64 	%rd18748, %rd18747, 32;
	mul.wide.u32 	%rd18749, %r1519, %r3389;
	and.b64  	%rd18750, %rd18699, 4294967295;
	add.s64 	%rd18751, %rd18748, %rd18750;
	add.s64 	%rd18752, %rd18751, %rd18749;
	shr.u64 	%rd18753, %rd18752, 32;
	and.b64  	%rd18754, %rd18702, 4294967295;
	add.s64 	%rd18755, %rd18753, %rd18754;
	shr.u64 	%rd18756, %rd18755, 32;
	and.b64  	%rd18757, %rd18705, 4294967295;
	add.s64 	%rd18758, %rd18756, %rd18757;
	shr.u64 	%rd18759, %rd18758, 32;
	and.b64  	%rd18760, %rd18708, 4294967295;
	add.s64 	%rd18761, %rd18759, %rd18760;
	shr.u64 	%rd18762, %rd18761, 32;
	and.b64  	%rd18763, %rd18711, 4294967295;
	add.s64 	%rd18764, %rd18762, %rd18763;
	shr.u64 	%rd18765, %rd18764, 32;
	and.b64  	%rd18766, %rd18714, 4294967295;
	add.s64 	%rd18767, %rd18765, %rd18766;
	{ .reg .b32 tmp; mov.b64 {tmp, %r3391}, %rd18767; }
	add.s32 	%r3392, %r3388, %r3391;
	mul.lo.s32 	%r3393, %r3380, %r3390;
	mul.wide.u32 	%rd18768, %r1526, %r3393;
	and.b64  	%rd18769, %rd18722, 4294967295;
	add.s64 	%rd18770, %rd18768, %rd18769;
	shr.u64 	%rd18771, %rd18770, 32;
	mul.wide.u32 	%rd18772, %r1525, %r3393;
	and.b64  	%rd18773, %rd18727, 4294967295;
	add.s64 	%rd18774, %rd18771, %rd18773;
	add.s64 	%rd18775, %rd18774, %rd18772;
	cvt.u32.u64 	%r3394, %rd18775;
	shr.u64 	%rd18776, %rd18775, 32;
	mul.wide.u32 	%rd18777, %r1524, %r3393;
	and.b64  	%rd18778, %rd18732, 4294967295;
	add.s64 	%rd18779, %rd18776, %rd18778;
	add.s64 	%rd18780, %rd18779, %rd18777;
	shr.u64 	%rd18781, %rd18780, 32;
	mul.wide.u32 	%rd18782, %r1523, %r3393;
	and.b64  	%rd18783, %rd18737, 4294967295;
	add.s64 	%rd18784, %rd18781, %rd18783;
	add.s64 	%rd18785, %rd18784, %rd18782;
	shr.u64 	%rd18786, %rd18785, 32;
	mul.wide.u32 	%rd18787, %r1522, %r3393;
	and.b64  	%rd18788, %rd18742, 4294967295;
	add.s64 	%rd18789, %rd18786, %rd18788;
	add.s64 	%rd18790, %rd18789, %rd18787;
	shr.u64 	%rd18791, %rd18790, 32;
	mul.wide.u32 	%rd18792, %r1521, %r3393;
	and.b64  	%rd18793, %rd18747, 4294967295;
	add.s64 	%rd18794, %rd18791, %rd18793;
	add.s64 	%rd18795, %rd18794, %rd18792;
	shr.u64 	%rd18796, %rd18795, 32;
	mul.wide.u32 	%rd18797, %r1520, %r3393;
	and.b64  	%rd18798, %rd18752, 4294967295;
	add.s64 	%rd18799, %rd18796, %rd18798;
	add.s64 	%rd18800, %rd18799, %rd18797;
	shr.u64 	%rd18801, %rd18800, 32;
	mul.wide.u32 	%rd18802, %r1519, %r3393;
	and.b64  	%rd18803, %rd18755, 4294967295;
	add.s64 	%rd18804, %rd18801, %rd18803;
	add.s64 	%rd18805, %rd18804, %rd18802;
	shr.u64 	%rd18806, %rd18805, 32;
	and.b64  	%rd18807, %rd18758, 4294967295;
	add.s64 	%rd18808, %rd18806, %rd18807;
	shr.u64 	%rd18809, %rd18808, 32;
	and.b64  	%rd18810, %rd18761, 4294967295;
	add.s64 	%rd18811, %rd18809, %rd18810;
	shr.u64 	%rd18812, %rd18811, 32;
	and.b64  	%rd18813, %rd18764, 4294967295;
	add.s64 	%rd18814, %rd18812, %rd18813;
	shr.u64 	%rd18815, %rd18814, 32;
	and.b64  	%rd18816, %rd18767, 4294967295;
	add.s64 	%rd18817, %rd18815, %rd18816;
	{ .reg .b32 tmp; mov.b64 {tmp, %r3395}, %rd18817; }
	add.s32 	%r3396, %r3392, %r3395;
	mul.lo.s32 	%r3397, %r3380, %r3394;
	mul.wide.u32 	%rd18818, %r1526, %r3397;
	and.b64  	%rd18819, %rd18775, 4294967295;
	add.s64 	%rd18820, %rd18818, %rd18819;
	shr.u64 	%rd18821, %rd18820, 32;
	mul.wide.u32 	%rd18822, %r1525, %r3397;
	and.b64  	%rd18823, %rd18780, 4294967295;
	add.s64 	%rd18824, %rd18821, %rd18823;
	add.s64 	%rd18825, %rd18824, %rd18822;
	cvt.u32.u64 	%r3398, %rd18825;
	shr.u64 	%rd18826, %rd18825, 32;
	mul.wide.u32 	%rd18827, %r1524, %r3397;
	and.b64  	%rd18828, %rd18785, 4294967295;
	add.s64 	%rd18829, %rd18826, %rd18828;
	add.s64 	%rd18830, %rd18829, %rd18827;
	shr.u64 	%rd18831, %rd18830, 32;
	mul.wide.u32 	%rd18832, %r1523, %r3397;
	and.b64  	%rd18833, %rd18790, 4294967295;
	add.s64 	%rd18834, %rd18831, %rd18833;
	add.s64 	%rd18835, %rd18834, %rd18832;
	shr.u64 	%rd18836, %rd18835, 32;
	mul.wide.u32 	%rd18837, %r1522, %r3397;
	and.b64  	%rd18838, %rd18795, 4294967295;
	add.s64 	%rd18839, %rd18836, %rd18838;
	add.s64 	%rd18840, %rd18839, %rd18837;
	shr.u64 	%rd18841, %rd18840, 32;
	mul.wide.u32 	%rd18842, %r1521, %r3397;
	and.b64  	%rd18843, %rd18800, 4294967295;
	add.s64 	%rd18844, %rd18841, %rd18843;
	add.s64 	%rd18845, %rd18844, %rd18842;
	shr.u64 	%rd18846, %rd18845, 32;
	mul.wide.u32 	%rd18847, %r1520, %r3397;
	and.b64  	%rd18848, %rd18805, 4294967295;
	add.s64 	%rd18849, %rd18846, %rd18848;
	add.s64 	%rd18850, %rd18849, %rd18847;
	shr.u64 	%rd18851, %rd18850, 32;
	mul.wide.u32 	%rd18852, %r1519, %r3397;
	and.b64  	%rd18853, %rd18808, 4294967295;
	add.s64 	%rd18854, %rd18851, %rd18853;
	add.s64 	%rd18855, %rd18854, %rd18852;
	shr.u64 	%rd18856, %rd18855, 32;
	and.b64  	%rd18857, %rd18811, 4294967295;
	add.s64 	%rd18858, %rd18856, %rd18857;
	shr.u64 	%rd18859, %rd18858, 32;
	and.b64  	%rd18860, %rd18814, 4294967295;
	add.s64 	%rd18861, %rd18859, %rd18860;
	shr.u64 	%rd18862, %rd18861, 32;
	and.b64  	%rd18863, %rd18817, 4294967295;
	add.s64 	%rd18864, %rd18862, %rd18863;
	{ .reg .b32 tmp; mov.b64 {tmp, %r3399}, %rd18864; }
	add.s32 	%r3400, %r3396, %r3399;
	mul.lo.s32 	%r3401, %r3380, %r3398;
	mul.wide.u32 	%rd18865, %r1526, %r3401;
	and.b64  	%rd18866, %rd18825, 4294967295;
	add.s64 	%rd18867, %rd18865, %rd18866;
	shr.u64 	%rd18868, %rd18867, 32;
	mul.wide.u32 	%rd18869, %r1525, %r3401;
	and.b64  	%rd18870, %rd18830, 4294967295;
	add.s64 	%rd18871, %rd18868, %rd18870;
	add.s64 	%rd18872, %rd18871, %rd18869;
	cvt.u32.u64 	%r3402, %rd18872;
	shr.u64 	%rd18873, %rd18872, 32;
	mul.wide.u32 	%rd18874, %r1524, %r3401;
	and.b64  	%rd18875, %rd18835, 4294967295;
	add.s64 	%rd18876, %rd18873, %rd18875;
	add.s64 	%rd18877, %rd18876, %rd18874;
	shr.u64 	%rd18878, %rd18877, 32;
	mul.wide.u32 	%rd18879, %r1523, %r3401;
	and.b64  	%rd18880, %rd18840, 4294967295;
	add.s64 	%rd18881, %rd18878, %rd18880;
	add.s64 	%rd18882, %rd18881, %rd18879;
	shr.u64 	%rd18883, %rd18882, 32;
	mul.wide.u32 	%rd18884, %r1522, %r3401;
	and.b64  	%rd18885, %rd18845, 4294967295;
	add.s64 	%rd18886, %rd18883, %rd18885;
	add.s64 	%rd18887, %rd18886, %rd18884;
	shr.u64 	%rd18888, %rd18887, 32;
	mul.wide.u32 	%rd18889, %r1521, %r3401;
	and.b64  	%rd18890, %rd18850, 4294967295;
	add.s64 	%rd18891, %rd18888, %rd18890;
	add.s64 	%rd18892, %rd18891, %rd18889;
	shr.u64 	%rd18893, %rd18892, 32;
	mul.wide.u32 	%rd18894, %r1520, %r3401;
	and.b64  	%rd18895, %rd18855, 4294967295;
	add.s64 	%rd18896, %rd18893, %rd18895;
	add.s64 	%rd18897, %rd18896, %rd18894;
	shr.u64 	%rd18898, %rd18897, 32;
	mul.wide.u32 	%rd18899, %r1519, %r3401;
	and.b64  	%rd18900, %rd18858, 4294967295;
	add.s64 	%rd18901, %rd18898, %rd18900;
	add.s64 	%rd18902, %rd18901, %rd18899;
	shr.u64 	%rd18903, %rd18902, 32;
	and.b64  	%rd18904, %rd18861, 4294967295;
	add.s64 	%rd18905, %rd18903, %rd18904;
	shr.u64 	%rd18906, %rd18905, 32;
	and.b64  	%rd18907, %rd18864, 4294967295;
	add.s64 	%rd18908, %rd18906, %rd18907;
	{ .reg .b32 tmp; mov.b64 {tmp, %r3403}, %rd18908; }
	add.s32 	%r3404, %r3400, %r3403;
	mul.lo.s32 	%r3405, %r3380, %r3402;
	mul.wide.u32 	%rd18909, %r1526, %r3405;
	and.b64  	%rd18910, %rd18872, 4294967295;
	add.s64 	%rd18911, %rd18909, %rd18910;
	shr.u64 	%rd18912, %rd18911, 32;
	mul.wide.u32 	%rd18913, %r1525, %r3405;
	and.b64  	%rd18914, %rd18877, 4294967295;
	add.s64 	%rd18915, %rd18912, %rd18914;
	add.s64 	%rd18916, %rd18915, %rd18913;
	cvt.u32.u64 	%r3406, %rd18916;
	shr.u64 	%rd18917, %rd18916, 32;
	mul.wide.u32 	%rd18918, %r1524, %r3405;
	and.b64  	%rd18919, %rd18882, 4294967295;
	add.s64 	%rd18920, %rd18917, %rd18919;
	add.s64 	%rd18921, %rd18920, %rd18918;
	shr.u64 	%rd18922, %rd18921, 32;
	mul.wide.u32 	%rd18923, %r1523, %r3405;
	and.b64  	%rd18924, %rd18887, 4294967295;
	add.s64 	%rd18925, %rd18922, %rd18924;
	add.s64 	%rd18926, %rd18925, %rd18923;
	shr.u64 	%rd18927, %rd18926, 32;
	mul.wide.u32 	%rd18928, %r1522, %r3405;
	and.b64  	%rd18929, %rd18892, 4294967295;
	add.s64 	%rd18930, %rd18927, %rd18929;
	add.s64 	%rd18931, %rd18930, %rd18928;
	shr.u64 	%rd18932, %rd18931, 32;
	mul.wide.u32 	%rd18933, %r1521, %r3405;
	and.b64  	%rd18934, %rd18897, 4294967295;
	add.s64 	%rd18935, %rd18932, %rd18934;
	add.s64 	%rd18936, %rd18935, %rd18933;
	shr.u64 	%rd18937, %rd18936, 32;
	mul.wide.u32 	%rd18938, %r1520, %r3405;
	and.b64  	%rd18939, %rd18902, 4294967295;
	add.s64 	%rd18940, %rd18937, %rd18939;
	add.s64 	%rd18941, %rd18940, %rd18938;
	shr.u64 	%rd18942, %rd18941, 32;
	mul.wide.u32 	%rd18943, %r1519, %r3405;
	and.b64  	%rd18944, %rd18905, 4294967295;
	add.s64 	%rd18945, %rd18942, %rd18944;
	add.s64 	%rd18946, %rd18945, %rd18943;
	shr.u64 	%rd18947, %rd18946, 32;
	and.b64  	%rd18948, %rd18908, 4294967295;
	add.s64 	%rd18949, %rd18947, %rd18948;
	{ .reg .b32 tmp; mov.b64 {tmp, %r3407}, %rd18949; }
	add.s32 	%r3408, %r3404, %r3407;
	mul.lo.s32 	%r3409, %r3380, %r3406;
	mul.wide.u32 	%rd18950, %r1526, %r3409;
	and.b64  	%rd18951, %rd18916, 4294967295;
	add.s64 	%rd18952, %rd18950, %rd18951;
	shr.u64 	%rd18953, %rd18952, 32;
	mul.wide.u32 	%rd18954, %r1525, %r3409;
	and.b64  	%rd18955, %rd18921, 4294967295;
	add.s64 	%rd18956, %rd18953, %rd18955;
	add.s64 	%rd18957, %rd18956, %rd18954;
	cvt.u32.u64 	%r4297, %rd18957;
	shr.u64 	%rd18958, %rd18957, 32;
	mul.wide.u32 	%rd18959, %r1524, %r3409;
	and.b64  	%rd18960, %rd18926, 4294967295;
	add.s64 	%rd18961, %rd18958, %rd18960;
	add.s64 	%rd18962, %rd18961, %rd18959;
	cvt.u32.u64 	%r4298, %rd18962;
	shr.u64 	%rd18963, %rd18962, 32;
	mul.wide.u32 	%rd18964, %r1523, %r3409;
	and.b64  	%rd18965, %rd18931, 4294967295;
	add.s64 	%rd18966, %rd18963, %rd18965;
	add.s64 	%rd18967, %rd18966, %rd18964;
	cvt.u32.u64 	%r4299, %rd18967;
	shr.u64 	%rd18968, %rd18967, 32;
	mul.wide.u32 	%rd18969, %r1522, %r3409;
	and.b64  	%rd18970, %rd18936, 4294967295;
	add.s64 	%rd18971, %rd18968, %rd18970;
	add.s64 	%rd18972, %rd18971, %rd18969;
	cvt.u32.u64 	%r4300, %rd18972;
	shr.u64 	%rd18973, %rd18972, 32;
	mul.wide.u32 	%rd18974, %r1521, %r3409;
	and.b64  	%rd18975, %rd18941, 4294967295;
	add.s64 	%rd18976, %rd18973, %rd18975;
	add.s64 	%rd18977, %rd18976, %rd18974;
	cvt.u32.u64 	%r4301, %rd18977;
	shr.u64 	%rd18978, %rd18977, 32;
	mul.wide.u32 	%rd18979, %r1520, %r3409;
	and.b64  	%rd18980, %rd18946, 4294967295;
	add.s64 	%rd18981, %rd18978, %rd18980;
	add.s64 	%rd18982, %rd18981, %rd18979;
	cvt.u32.u64 	%r4302, %rd18982;
	shr.u64 	%rd18983, %rd18982, 32;
	mul.wide.u32 	%rd18984, %r1519, %r3409;
	and.b64  	%rd18985, %rd18949, 4294967295;
	add.s64 	%rd18986, %rd18983, %rd18985;
	add.s64 	%rd18987, %rd18986, %rd18984;
	cvt.u32.u64 	%r4303, %rd18987;
	{ .reg .b32 tmp; mov.b64 {tmp, %r3410}, %rd18987; }
	add.s32 	%r4304, %r3408, %r3410;
	setp.gt.u32 	%p854, %r4304, %r1519;
	@%p854 bra 	$L__BB0_756;
	setp.lt.u32 	%p855, %r4304, %r1519;
	@%p855 bra 	$L__BB0_757;
	setp.lt.u32 	%p856, %r1520, %r4303;
	@%p856 bra 	$L__BB0_756;
	setp.gt.u32 	%p857, %r1520, %r4303;
	@%p857 bra 	$L__BB0_757;
	setp.lt.u32 	%p858, %r1521, %r4302;
	@%p858 bra 	$L__BB0_756;
	setp.gt.u32 	%p859, %r1521, %r4302;
	@%p859 bra 	$L__BB0_757;
	setp.lt.u32 	%p860, %r1522, %r4301;
	@%p860 bra 	$L__BB0_756;
	setp.gt.u32 	%p861, %r1522, %r4301;
	@%p861 bra 	$L__BB0_757;
	setp.lt.u32 	%p862, %r1523, %r4300;
	@%p862 bra 	$L__BB0_756;
	setp.gt.u32 	%p863, %r1523, %r4300;
	@%p863 bra 	$L__BB0_757;
	setp.lt.u32 	%p864, %r1524, %r4299;
	@%p864 bra 	$L__BB0_756;
	setp.gt.u32 	%p865, %r1524, %r4299;
	@%p865 bra 	$L__BB0_757;
	setp.lt.u32 	%p866, %r1525, %r4298;
	@%p866 bra 	$L__BB0_756;
	setp.gt.u32 	%p867, %r1525, %r4298;
	setp.gt.u32 	%p868, %r1526, %r4297;
	or.pred  	%p869, %p867, %p868;
	@%p869 bra 	$L__BB0_757;
$L__BB0_756:
	sub.s32 	%r4297, %r4297, %r1526;
	sub.s32 	%r4298, %r4298, %r1525;
	sub.s32 	%r4299, %r4299, %r1524;
	sub.s32 	%r4300, %r4300, %r1523;
	sub.s32 	%r4301, %r4301, %r1522;
	sub.s32 	%r4302, %r4302, %r1521;
	sub.s32 	%r4303, %r4303, %r1520;
	sub.s32 	%r4304, %r4304, %r1519;
$L__BB0_757:
	shl.b32 	%r3411, %r4233, 1;
	sub.s32 	%r4345, %r4297, %r3411;
	shl.b32 	%r3412, %r4234, 1;
	sub.s32 	%r4344, %r4298, %r3412;
	shl.b32 	%r3413, %r4235, 1;
	sub.s32 	%r4343, %r4299, %r3413;
	shl.b32 	%r3414, %r4236, 1;
	sub.s32 	%r4342, %r4300, %r3414;
	shl.b32 	%r3415, %r4237, 1;
	sub.s32 	%r4341, %r4301, %r3415;
	shl.b32 	%r3416, %r4238, 1;
	sub.s32 	%r4340, %r4302, %r3416;
	shl.b32 	%r3417, %r4239, 1;
	sub.s32 	%r4339, %r4303, %r3417;
	shl.b32 	%r3418, %r4240, 1;
	sub.s32 	%r4338, %r4304, %r3418;
	sub.s32 	%r3419, %r4233, %r4345;
	sub.s32 	%r3420, %r4234, %r4344;
	sub.s32 	%r3421, %r4235, %r4343;
	sub.s32 	%r3422, %r4236, %r4342;
	sub.s32 	%r3423, %r4237, %r4341;
	sub.s32 	%r3424, %r4238, %r4340;
	sub.s32 	%r3425, %r4239, %r4339;
	sub.s32 	%r3426, %r4240, %r4338;
	mul.wide.u32 	%rd18988, %r3419, %r4289;
	cvt.u32.u64 	%r3427, %rd18988;
	shr.u64 	%rd18989, %rd18988, 32;
	mul.wide.u32 	%rd18990, %r3420, %r4289;
	add.s64 	%rd18991, %rd18989, %rd18990;
	shr.u64 	%rd18992, %rd18991, 32;
	mul.wide.u32 	%rd18993, %r3421, %r4289;
	add.s64 	%rd18994, %rd18992, %rd18993;
	shr.u64 	%rd18995, %rd18994, 32;
	mul.wide.u32 	%rd18996, %r3422, %r4289;
	add.s64 	%rd18997, %rd18995, %rd18996;
	shr.u64 	%rd18998, %rd18997, 32;
	mul.wide.u32 	%rd18999, %r3423, %r4289;
	add.s64 	%rd19000, %rd18998, %rd18999;
	shr.u64 	%rd19001, %rd19000, 32;
	mul.wide.u32 	%rd19002, %r3424, %r4289;
	add.s64 	%rd19003, %rd19001, %rd19002;
	shr.u64 	%rd19004, %rd19003, 32;
	mul.wide.u32 	%rd19005, %r3425, %r4289;
	add.s64 	%rd19006, %rd19004, %rd19005;
	shr.u64 	%rd19007, %rd19006, 32;
	mul.wide.u32 	%rd19008, %r3426, %r4289;
	add.s64 	%rd19009, %rd19007, %rd19008;
	shr.u64 	%rd19010, %rd19009, 32;
	mul.wide.u32 	%rd19011, %r3419, %r4290;
	and.b64  	%rd19012, %rd18991, 4294967295;
	add.s64 	%rd19013, %rd19011, %rd19012;
	shr.u64 	%rd19014, %rd19013, 32;
	mul.wide.u32 	%rd19015, %r3420, %r4290;
	and.b64  	%rd19016, %rd18994, 4294967295;
	add.s64 	%rd19017, %rd19014, %rd19016;
	add.s64 	%rd19018, %rd19017, %rd19015;
	shr.u64 	%rd19019, %rd19018, 32;
	mul.wide.u32 	%rd19020, %r3421, %r4290;
	and.b64  	%rd19021, %rd18997, 4294967295;
	add.s64 	%rd19022, %rd19019, %rd19021;
	add.s64 	%rd19023, %rd19022, %rd19020;
	shr.u64 	%rd19024, %rd19023, 32;
	mul.wide.u32 	%rd19025, %r3422, %r4290;
	and.b64  	%rd19026, %rd19000, 4294967295;
	add.s64 	%rd19027, %rd19024, %rd19026;
	add.s64 	%rd19028, %rd19027, %rd19025;
	shr.u64 	%rd19029, %rd19028, 32;
	mul.wide.u32 	%rd19030, %r3423, %r4290;
	and.b64  	%rd19031, %rd19003, 4294967295;
	add.s64 	%rd19032, %rd19029, %rd19031;
	add.s64 	%rd19033, %rd19032, %rd19030;
	shr.u64 	%rd19034, %rd19033, 32;
	mul.wide.u32 	%rd19035, %r3424, %r4290;
	and.b64  	%rd19036, %rd19006, 4294967295;
	add.s64 	%rd19037, %rd19034, %rd19036;
	add.s64 	%rd19038, %rd19037, %rd19035;
	shr.u64 	%rd19039, %rd19038, 32;
	mul.wide.u32 	%rd19040, %r3425, %r4290;
	and.b64  	%rd19041, %rd19009, 4294967295;
	add.s64 	%rd19042, %rd19039, %rd19041;
	add.s64 	%rd19043, %rd19042, %rd19040;
	shr.u64 	%rd19044, %rd19043, 32;
	mul.wide.u32 	%rd19045, %r3426, %r4290;
	add.s64 	%rd19046, %rd19044, %rd19010;
	add.s64 	%rd19047, %rd19046, %rd19045;
	shr.u64 	%rd19048, %rd19047, 32;
	mul.wide.u32 	%rd19049, %r3419, %r4291;
	and.b64  	%rd19050, %rd19018, 4294967295;
	add.s64 	%rd19051, %rd19049, %rd19050;
	shr.u64 	%rd19052, %rd19051, 32;
	mul.wide.u32 	%rd19053, %r3420, %r4291;
	and.b64  	%rd19054, %rd19023, 4294967295;
	add.s64 	%rd19055, %rd19052, %rd19054;
	add.s64 	%rd19056, %rd19055, %rd19053;
	shr.u64 	%rd19057, %rd19056, 32;
	mul.wide.u32 	%rd19058, %r3421, %r4291;
	and.b64  	%rd19059, %rd19028, 4294967295;
	add.s64 	%rd19060, %rd19057, %rd19059;
	add.s64 	%rd19061, %rd19060, %rd19058;
	shr.u64 	%rd19062, %rd19061, 32;
	mul.wide.u32 	%rd19063, %r3422, %r4291;
	and.b64  	%rd19064, %rd19033, 4294967295;
	add.s64 	%rd19065, %rd19062, %rd19064;
	add.s64 	%rd19066, %rd19065, %rd19063;
	shr.u64 	%rd19067, %rd19066, 32;
	mul.wide.u32 	%rd19068, %r3423, %r4291;
	and.b64  	%rd19069, %rd19038, 4294967295;
	add.s64 	%rd19070, %rd19067, %rd19069;
	add.s64 	%rd19071, %rd19070, %rd19068;
	shr.u64 	%rd19072, %rd19071, 32;
	mul.wide.u32 	%rd19073, %r3424, %r4291;
	and.b64  	%rd19074, %rd19043, 4294967295;
	add.s64 	%rd19075, %rd19072, %rd19074;
	add.s64 	%rd19076, %rd19075, %rd19073;
	shr.u64 	%rd19077, %rd19076, 32;
	mul.wide.u32 	%rd19078, %r3425, %r4291;
	and.b64  	%rd19079, %rd19047, 4294967295;
	add.s64 	%rd19080, %rd19077, %rd19079;
	add.s64 	%rd19081, %rd19080, %rd19078;
	shr.u64 	%rd19082, %rd19081, 32;
	mul.wide.u32 	%rd19083, %r3426, %r4291;
	add.s64 	%rd19084, %rd19082, %rd19048;
	add.s64 	%rd19085, %rd19084, %rd19083;
	shr.u64 	%rd19086, %rd19085, 32;
	mul.wide.u32 	%rd19087, %r3419, %r4292;
	and.b64  	%rd19088, %rd19056, 4294967295;
	add.s64 	%rd19089, %rd19087, %rd19088;
	shr.u64 	%rd19090, %rd19089, 32;
	mul.wide.u32 	%rd19091, %r3420, %r4292;
	and.b64  	%rd19092, %rd19061, 4294967295;
	add.s64 	%rd19093, %rd19090, %rd19092;
	add.s64 	%rd19094, %rd19093, %rd19091;
	shr.u64 	%rd19095, %rd19094, 32;
	mul.wide.u32 	%rd19096, %r3421, %r4292;
	and.b64  	%rd19097, %rd19066, 4294967295;
	add.s64 	%rd19098, %rd19095, %rd19097;
	add.s64 	%rd19099, %rd19098, %rd19096;
	shr.u64 	%rd19100, %rd19099, 32;
	mul.wide.u32 	%rd19101, %r3422, %r4292;
	and.b64  	%rd19102, %rd19071, 4294967295;
	add.s64 	%rd19103, %rd19100, %rd19102;
	add.s64 	%rd19104, %rd19103, %rd19101;
	shr.u64 	%rd19105, %rd19104, 32;
	mul.wide.u32 	%rd19106, %r3423, %r4292;
	and.b64  	%rd19107, %rd19076, 4294967295;
	add.s64 	%rd19108, %rd19105, %rd19107;
	add.s64 	%rd19109, %rd19108, %rd19106;
	shr.u64 	%rd19110, %rd19109, 32;
	mul.wide.u32 	%rd19111, %r3424, %r4292;
	and.b64  	%rd19112, %rd19081, 4294967295;
	add.s64 	%rd19113, %rd19110, %rd19112;
	add.s64 	%rd19114, %rd19113, %rd19111;
	shr.u64 	%rd19115, %rd19114, 32;
	mul.wide.u32 	%rd19116, %r3425, %r4292;
	and.b64  	%rd19117, %rd19085, 4294967295;
	add.s64 	%rd19118, %rd19115, %rd19117;
	add.s64 	%rd19119, %rd19118, %rd19116;
	shr.u64 	%rd19120, %rd19119, 32;
	mul.wide.u32 	%rd19121, %r3426, %r4292;
	add.s64 	%rd19122, %rd19120, %rd19086;
	add.s64 	%rd19123, %rd19122, %rd19121;
	shr.u64 	%rd19124, %rd19123, 32;
	mul.wide.u32 	%rd19125, %r3419, %r4293;
	and.b64  	%rd19126, %rd19094, 4294967295;
	add.s64 	%rd19127, %rd19125, %rd19126;
	shr.u64 	%rd19128, %rd19127, 32;
	mul.wide.u32 	%rd19129, %r3420, %r4293;
	and.b64  	%rd19130, %rd19099, 4294967295;
	add.s64 	%rd19131, %rd19128, %rd19130;
	add.s64 	%rd19132, %rd19131, %rd19129;
	shr.u64 	%rd19133, %rd19132, 32;
	mul.wide.u32 	%rd19134, %r3421, %r4293;
	and.b64  	%rd19135, %rd19104, 4294967295;
	add.s64 	%rd19136, %rd19133, %rd19135;
	add.s64 	%rd19137, %rd19136, %rd19134;
	shr.u64 	%rd19138, %rd19137, 32;
	mul.wide.u32 	%rd19139, %r3422, %r4293;
	and.b64  	%rd19140, %rd19109, 4294967295;
	add.s64 	%rd19141, %rd19138, %rd19140;
	add.s64 	%rd19142, %rd19141, %rd19139;
	shr.u64 	%rd19143, %rd19142, 32;
	mul.wide.u32 	%rd19144, %r3423, %r4293;
	and.b64  	%rd19145, %rd19114, 4294967295;
	add.s64 	%rd19146, %rd19143, %rd19145;
	add.s64 	%rd19147, %rd19146, %rd19144;
	shr.u64 	%rd19148, %rd19147, 32;
	mul.wide.u32 	%rd19149, %r3424, %r4293;
	and.b64  	%rd19150, %rd19119, 4294967295;
	add.s64 	%rd19151, %rd19148, %rd19150;
	add.s64 	%rd19152, %rd19151, %rd19149;
	shr.u64 	%rd19153, %rd19152, 32;
	mul.wide.u32 	%rd19154, %r3425, %r4293;
	and.b64  	%rd19155, %rd19123, 4294967295;
	add.s64 	%rd19156, %rd19153, %rd19155;
	add.s64 	%rd19157, %rd19156, %rd19154;
	shr.u64 	%rd19158, %rd19157, 32;
	mul.wide.u32 	%rd19159, %r3426, %r4293;
	add.s64 	%rd19160, %rd19158, %rd19124;
	add.s64 	%rd19161, %rd19160, %rd19159;
	shr.u64 	%rd19162, %rd19161, 32;
	mul.wide.u32 	%rd19163, %r3419, %r4294;
	and.b64  	%rd19164, %rd19132, 4294967295;
	add.s64 	%rd19165, %rd19163, %rd19164;
	shr.u64 	%rd19166, %rd19165, 32;
	mul.wide.u32 	%rd19167, %r3420, %r4294;
	and.b64  	%rd19168, %rd19137, 4294967295;
	add.s64 	%rd19169, %rd19166, %rd19168;
	add.s64 	%rd19170, %rd19169, %rd19167;
	shr.u64 	%rd19171, %rd19170, 32;
	mul.wide.u32 	%rd19172, %r3421, %r4294;
	and.b64  	%rd19173, %rd19142, 4294967295;
	add.s64 	%rd19174, %rd19171, %rd19173;
	add.s64 	%rd19175, %rd19174, %rd19172;
	shr.u64 	%rd19176, %rd19175, 32;
	mul.wide.u32 	%rd19177, %r3422, %r4294;
	and.b64  	%rd19178, %rd19147, 4294967295;
	add.s64 	%rd19179, %rd19176, %rd19178;
	add.s64 	%rd19180, %rd19179, %rd19177;
	shr.u64 	%rd19181, %rd19180, 32;
	mul.wide.u32 	%rd19182, %r3423, %r4294;
	and.b64  	%rd19183, %rd19152, 4294967295;
	add.s64 	%rd19184, %rd19181, %rd19183;
	add.s64 	%rd19185, %rd19184, %rd19182;
	shr.u64 	%rd19186, %rd19185, 32;
	mul.wide.u32 	%rd19187, %r3424, %r4294;
	and.b64  	%rd19188, %rd19157, 4294967295;
	add.s64 	%rd19189, %rd19186, %rd19188;
	add.s64 	%rd19190, %rd19189, %rd19187;
	shr.u64 	%rd19191, %rd19190, 32;
	mul.wide.u32 	%rd19192, %r3425, %r4294;
	and.b64  	%rd19193, %rd19161, 4294967295;
	add.s64 	%rd19194, %rd19191, %rd19193;
	add.s64 	%rd19195, %rd19194, %rd19192;
	shr.u64 	%rd19196, %rd19195, 32;
	mul.wide.u32 	%rd19197, %r3426, %r4294;
	add.s64 	%rd19198, %rd19196, %rd19162;
	add.s64 	%rd19199, %rd19198, %rd19197;
	shr.u64 	%rd19200, %rd19199, 32;
	mul.wide.u32 	%rd19201, %r3419, %r4295;
	and.b64  	%rd19202, %rd19170, 4294967295;
	add.s64 	%rd19203, %rd19201, %rd19202;
	shr.u64 	%rd19204, %rd19203, 32;
	mul.wide.u32 	%rd19205, %r3420, %r4295;
	and.b64  	%rd19206, %rd19175, 4294967295;
	add.s64 	%rd19207, %rd19204, %rd19206;
	add.s64 	%rd19208, %rd19207, %rd19205;
	shr.u64 	%rd19209, %rd19208, 32;
	mul.wide.u32 	%rd19210, %r3421, %r4295;
	and.b64  	%rd19211, %rd19180, 4294967295;
	add.s64 	%rd19212, %rd19209, %rd19211;
	add.s64 	%rd19213, %rd19212, %rd19210;
	shr.u64 	%rd19214, %rd19213, 32;
	mul.wide.u32 	%rd19215, %r3422, %r4295;
	and.b64  	%rd19216, %rd19185, 4294967295;
	add.s64 	%rd19217, %rd19214, %rd19216;
	add.s64 	%rd19218, %rd19217, %rd19215;
	shr.u64 	%rd19219, %rd19218, 32;
	mul.wide.u32 	%rd19220, %r3423, %r4295;
	and.b64  	%rd19221, %rd19190, 4294967295;
	add.s64 	%rd19222, %rd19219, %rd19221;
	add.s64 	%rd19223, %rd19222, %rd19220;
	shr.u64 	%rd19224, %rd19223, 32;
	mul.wide.u32 	%rd19225, %r3424, %r4295;
	and.b64  	%rd19226, %rd19195, 4294967295;
	add.s64 	%rd19227, %rd19224, %rd19226;
	add.s64 	%rd19228, %rd19227, %rd19225;
	shr.u64 	%rd19229, %rd19228, 32;
	mul.wide.u32 	%rd19230, %r3425, %r4295;
	and.b64  	%rd19231, %rd19199, 4294967295;
	add.s64 	%rd19232, %rd19229, %rd19231;
	add.s64 	%rd19233, %rd19232, %rd19230;
	shr.u64 	%rd19234, %rd19233, 32;
	mul.wide.u32 	%rd19235, %r3426, %r4295;
	add.s64 	%rd19236, %rd19234, %rd19200;
	add.s64 	%rd19237, %rd19236, %rd19235;
	shr.u64 	%rd19238, %rd19237, 32;
	mul.wide.u32 	%rd19239, %r3419, %r4296;
	and.b64  	%rd19240, %rd19208, 4294967295;
	add.s64 	%rd19241, %rd19239, %rd19240;
	shr.u64 	%rd19242, %rd19241, 32;
	mul.wide.u32 	%rd19243, %r3420, %r4296;
	and.b64  	%rd19244, %rd19213, 4294967295;
	add.s64 	%rd19245, %rd19242, %rd19244;
	add.s64 	%rd19246, %rd19245, %rd19243;
	shr.u64 	%rd19247, %rd19246, 32;
	mul.wide.u32 	%rd19248, %r3421, %r4296;
	and.b64  	%rd19249, %rd19218, 4294967295;
	add.s64 	%rd19250, %rd19247, %rd19249;
	add.s64 	%rd19251, %rd19250, %rd19248;
	shr.u64 	%rd19252, %rd19251, 32;
	mul.wide.u32 	%rd19253, %r3422, %r4296;
	and.b64  	%rd19254, %rd19223, 4294967295;
	add.s64 	%rd19255, %rd19252, %rd19254;
	add.s64 	%rd19256, %rd19255, %rd19253;
	shr.u64 	%rd19257, %rd19256, 32;
	mul.wide.u32 	%rd19258, %r3423, %r4296;
	and.b64  	%rd19259, %rd19228, 4294967295;
	add.s64 	%rd19260, %rd19257, %rd19259;
	add.s64 	%rd19261, %rd19260, %rd19258;
	shr.u64 	%rd19262, %rd19261, 32;
	mul.wide.u32 	%rd19263, %r3424, %r4296;
	and.b64  	%rd19264, %rd19233, 4294967295;
	add.s64 	%rd19265, %rd19262, %rd19264;
	add.s64 	%rd19266, %rd19265, %rd19263;
	shr.u64 	%rd19267, %rd19266, 32;
	mul.wide.u32 	%rd19268, %r3425, %r4296;
	and.b64  	%rd19269, %rd19237, 4294967295;
	add.s64 	%rd19270, %rd19267, %rd19269;
	add.s64 	%rd19271, %rd19270, %rd19268;
	shr.u64 	%rd19272, %rd19271, 32;
	mul.wide.u32 	%rd19273, %r3426, %r4296;
	add.s64 	%rd19274, %rd19272, %rd19238;
	add.s64 	%rd19275, %rd19274, %rd19273;
	{ .reg .b32 tmp; mov.b64 {tmp, %r3428}, %rd19275; }
	mul.lo.s32 	%r3430, %r3380, %r3427;
	mul.wide.u32 	%rd19276, %r1526, %r3430;
	and.b64  	%rd19277, %rd18988, 4294967295;
	add.s64 	%rd19278, %rd19276, %rd19277;
	shr.u64 	%rd19279, %rd19278, 32;
	mul.wide.u32 	%rd19280, %r1525, %r3430;
	and.b64  	%rd19281, %rd19013, 4294967295;
	add.s64 	%rd19282, %rd19279, %rd19281;
	add.s64 	%rd19283, %rd19282, %rd19280;
	cvt.u32.u64 	%r3431, %rd19283;
	shr.u64 	%rd19284, %rd19283, 32;
	mul.wide.u32 	%rd19285, %r1524, %r3430;
	and.b64  	%rd19286, %rd19051, 4294967295;
	add.s64 	%rd19287, %rd19284, %rd19286;
	add.s64 	%rd19288, %rd19287, %rd19285;
	shr.u64 	%rd19289, %rd19288, 32;
	mul.wide.u32 	%rd19290, %r1523, %r3430;
	and.b64  	%rd19291, %rd19089, 4294967295;
	add.s64 	%rd19292, %rd19289, %rd19291;
	add.s64 	%rd19293, %rd19292, %rd19290;
	shr.u64 	%rd19294, %rd19293, 32;
	mul.wide.u32 	%rd19295, %r1522, %r3430;
	and.b64  	%rd19296, %rd19127, 4294967295;
	add.s64 	%rd19297, %rd19294, %rd19296;
	add.s64 	%rd19298, %rd19297, %rd19295;
	shr.u64 	%rd19299, %rd19298, 32;
	mul.wide.u32 	%rd19300, %r1521, %r3430;
	and.b64  	%rd19301, %rd19165, 4294967295;
	add.s64 	%rd19302, %rd19299, %rd19301;
	add.s64 	%rd19303, %rd19302, %rd19300;
	shr.u64 	%rd19304, %rd19303, 32;
	mul.wide.u32 	%rd19305, %r1520, %r3430;
	and.b64  	%rd19306, %rd19203, 4294967295;
	add.s64 	%rd19307, %rd19304, %rd19306;
	add.s64 	%rd19308, %rd19307, %rd19305;
	shr.u64 	%rd19309, %rd19308, 32;
	mul.wide.u32 	%rd19310, %r1519, %r3430;
	and.b64  	%rd19311, %rd19241, 4294967295;
	add.s64 	%rd19312, %rd19309, %rd19311;
	add.s64 	%rd19313, %rd19312, %rd19310;
	shr.u64 	%rd19314, %rd19313, 32;
	and.b64  	%rd19315, %rd19246, 4294967295;
	add.s64 	%rd19316, %rd19314, %rd19315;
	shr.u64 	%rd19317, %rd19316, 32;
	and.b64  	%rd19318, %rd19251, 4294967295;
	add.s64 	%rd19319, %rd19317, %rd19318;
	shr.u64 	%rd19320, %rd19319, 32;
	and.b64  	%rd19321, %rd19256, 4294967295;
	add.s64 	%rd19322, %rd19320, %rd19321;
	shr.u64 	%rd19323, %rd19322, 32;
	and.b64  	%rd19324, %rd19261, 4294967295;
	add.s64 	%rd19325, %rd19323, %rd19324;
	shr.u64 	%rd19326, %rd19325, 32;
	and.b64  	%rd19327, %rd19266, 4294967295;
	add.s64 	%rd19328, %rd19326, %rd19327;
	shr.u64 	%rd19329, %rd19328, 32;
	and.b64  	%rd19330, %rd19271, 4294967295;
	add.s64 	%rd19331, %rd19329, %rd19330;
	shr.u64 	%rd19332, %rd19331, 32;
	and.b64  	%rd19333, %rd19275, 4294967295;
	add.s64 	%rd19334, %rd19332, %rd19333;
	{ .reg .b32 tmp; mov.b64 {tmp, %r3432}, %rd19334; }
	add.s32 	%r3433, %r3428, %r3432;
	mul.lo.s32 	%r3434, %r3380, %r3431;
	mul.wide.u32 	%rd19335, %r1526, %r3434;
	and.b64  	%rd19336, %rd19283, 4294967295;
	add.s64 	%rd19337, %rd19335, %rd19336;
	shr.u64 	%rd19338, %rd19337, 32;
	mul.wide.u32 	%rd19339, %r1525, %r3434;
	and.b64  	%rd19340, %rd19288, 4294967295;
	add.s64 	%rd19341, %rd19338, %rd19340;
	add.s64 	%rd19342, %rd19341, %rd19339;
	cvt.u32.u64 	%r3435, %rd19342;
	shr.u64 	%rd19343, %rd19342, 32;
	mul.wide.u32 	%rd19344, %r1524, %r3434;
	and.b64  	%rd19345, %rd19293, 4294967295;
	add.s64 	%rd19346, %rd19343, %rd19345;
	add.s64 	%rd19347, %rd19346, %rd19344;
	shr.u64 	%rd19348, %rd19347, 32;
	mul.wide.u32 	%rd19349, %r1523, %r3434;
	and.b64  	%rd19350, %rd19298, 4294967295;
	add.s64 	%rd19351, %rd19348, %rd19350;
	add.s64 	%rd19352, %rd19351, %rd19349;
	shr.u64 	%rd19353, %rd19352, 32;
	mul.wide.u32 	%rd19354, %r1522, %r3434;
	and.b64  	%rd19355, %rd19303, 4294967295;
	add.s64 	%rd19356, %rd19353, %rd19355;
	add.s64 	%rd19357, %rd19356, %rd19354;
	shr.u64 	%rd19358, %rd19357, 32;
	mul.wide.u32 	%rd19359, %r1521, %r3434;
	and.b64  	%rd19360, %rd19308, 4294967295;
	add.s64 	%rd19361, %rd19358, %rd19360;
	add.s64 	%rd19362, %rd19361, %rd19359;
	shr.u64 	%rd19363, %rd19362, 32;
	mul.wide.u32 	%rd19364, %r1520, %r3434;
	and.b64  	%rd19365, %rd19313, 4294967295;
	add.s64 	%rd19366, %rd19363, %rd19365;
	add.s64 	%rd19367, %rd19366, %rd19364;
	shr.u64 	%rd19368, %rd19367, 32;
	mul.wide.u32 	%rd19369, %r1519, %r3434;
	and.b64  	%rd19370, %rd19316, 4294967295;
	add.s64 	%rd19371, %rd19368, %rd19370;
	add.s64 	%rd19372, %rd19371, %rd19369;
	shr.u64 	%rd19373, %rd19372, 32;
	and.b64  	%rd19374, %rd19319, 4294967295;
	add.s64 	%rd19375, %rd19373, %rd19374;
	shr.u64 	%rd19376, %rd19375, 32;
	and.b64  	%rd19377, %rd19322, 4294967295;
	add.s64 	%rd19378, %rd19376, %rd19377;
	shr.u64 	%rd19379, %rd19378, 32;
	and.b64  	%rd19380, %rd19325, 4294967295;
	add.s64 	%rd19381, %rd19379, %rd19380;
	shr.u64 	%rd19382, %rd19381, 32;
	and.b64  	%rd19383, %rd19328, 4294967295;
	add.s64 	%rd19384, %rd19382, %rd19383;
	shr.u64 	%rd19385, %rd19384, 32;
	and.b64  	%rd19386, %rd19331, 4294967295;
	add.s64 	%rd19387, %rd19385, %rd19386;
	shr.u64 	%rd19388, %rd19387, 32;
	and.b64  	%rd19389, %rd19334, 4294967295;
	add.s64 	%rd19390, %rd19388, %rd19389;
	{ .reg .b32 tmp; mov.b64 {tmp, %r3436}, %rd19390; }
	add.s32 	%r3437, %r3433, %r3436;
	mul.lo.s32 	%r3438, %r3380, %r3435;
	mul.wide.u32 	%rd19391, %r1526, %r3438;
	and.b64  	%rd19392, %rd19342, 4294967295;
	add.s64 	%rd19393, %rd19391, %rd19392;
	shr.u64 	%rd19394, %rd19393, 32;
	mul.wide.u32 	%rd19395, %r1525, %r3438;
	and.b64  	%rd19396, %rd19347, 4294967295;
	add.s64 	%rd19397, %rd19394, %rd19396;
	add.s64 	%rd19398, %rd19397, %rd19395;
	cvt.u32.u64 	%r3439, %rd19398;
	shr.u64 	%rd19399, %rd19398, 32;
	mul.wide.u32 	%rd19400, %r1524, %r3438;
	and.b64  	%rd19401, %rd19352, 4294967295;
	add.s64 	%rd19402, %rd19399, %rd19401;
	add.s64 	%rd19403, %rd19402, %rd19400;
	shr.u64 	%rd19404, %rd19403, 32;
	mul.wide.u32 	%rd19405, %r1523, %r3438;
	and.b64  	%rd19406, %rd19357, 4294967295;
	add.s64 	%rd19407, %rd19404, %rd19406;
	add.s64 	%rd19408, %rd19407, %rd19405;
	shr.u64 	%rd19409, %rd19408, 32;
	mul.wide.u32 	%rd19410, %r1522, %r3438;
	and.b64  	%rd19411, %rd19362, 4294967295;
	add.s64 	%rd19412, %rd19409, %rd19411;
	add.s64 	%rd19413, %rd19412, %rd19410;
	shr.u64 	%rd19414, %rd19413, 32;
	mul.wide.u32 	%rd19415, %r1521, %r3438;
	and.b64  	%rd19416, %rd19367, 4294967295;
	add.s64 	%rd19417, %rd19414, %rd19416;
	add.s64 	%rd19418, %rd19417, %rd19415;
	shr.u64 	%rd19419, %rd19418, 32;
	mul.wide.u32 	%rd19420, %r1520, %r3438;
	and.b64  	%rd19421, %rd19372, 4294967295;
	add.s64 	%rd19422, %rd19419, %rd19421;
	add.s64 	%rd19423, %rd19422, %rd19420;
	shr.u64 	%rd19424, %rd19423, 32;
	mul.wide.u32 	%rd19425, %r1519, %r3438;
	and.b64  	%rd19426, %rd19375, 4294967295;
	add.s64 	%rd19427, %rd19424, %rd19426;
	add.s64 	%rd19428, %rd19427, %rd19425;
	shr.u64 	%rd19429, %rd19428, 32;
	and.b64  	%rd19430, %rd19378, 4294967295;
	add.s64 	%rd19431, %rd19429, %rd19430;
	shr.u64 	%rd19432, %rd19431, 32;
	and.b64  	%rd19433, %rd19381, 4294967295;
	add.s64 	%rd19434, %rd19432, %rd19433;
	shr.u64 	%rd19435, %rd19434, 32;
	and.b64  	%rd19436, %rd19384, 4294967295;
	add.s64 	%rd19437, %rd19435, %rd19436;
	shr.u64 	%rd19438, %rd19437, 32;
	and.b64  	%rd19439, %rd19387, 4294967295;
	add.s64 	%rd19440, %rd19438, %rd19439;
	shr.u64 	%rd19441, %rd19440, 32;
	and.b64  	%rd19442, %rd19390, 4294967295;
	add.s64 	%rd19443, %rd19441, %rd19442;
	{ .reg .b32 tmp; mov.b64 {tmp, %r3440}, %rd19443; }
	add.s32 	%r3441, %r3437, %r3440;
	mul.lo.s32 	%r3442, %r3380, %r3439;
	mul.wide.u32 	%rd19444, %r1526, %r3442;
	and.b64  	%rd19445, %rd19398, 4294967295;
	add.s64 	%rd19446, %rd19444, %rd19445;
	shr.u64 	%rd19447, %rd19446, 32;
	mul.wide.u32 	%rd19448, %r1525, %r3442;
	and.b64  	%rd19449, %rd19403, 4294967295;
	add.s64 	%rd19450, %rd19447, %rd19449;
	add.s64 	%rd19451, %rd19450, %rd19448;
	cvt.u32.u64 	%r3443, %rd19451;
	shr.u64 	%rd19452, %rd19451, 32;
	mul.wide.u32 	%rd19453, %r1524, %r3442;
	and.b64  	%rd19454, %rd19408, 4294967295;
	add.s64 	%rd19455, %rd19452, %rd19454;
	add.s64 	%rd19456, %rd19455, %rd19453;
	shr.u64 	%rd19457, %rd19456, 32;
	mul.wide.u32 	%rd19458, %r1523, %r3442;
	and.b64  	%rd19459, %rd19413, 4294967295;
	add.s64 	%rd19460, %rd19457, %rd19459;
	add.s64 	%rd19461, %rd19460, %rd19458;
	shr.u64 	%rd19462, %rd19461, 32;
	mul.wide.u32 	%rd19463, %r1522, %r3442;
	and.b64  	%rd19464, %rd19418, 4294967295;
	add.s64 	%rd19465, %rd19462, %rd19464;
	add.s64 	%rd19466, %rd19465, %rd19463;
	shr.u64 	%rd19467, %rd19466, 32;
	mul.wide.u32 	%rd19468, %r1521, %r3442;
	and.b64  	%rd19469, %rd19423, 4294967295;
	add.s64 	%rd19470, %rd19467, %rd19469;
	add.s64 	%rd19471, %rd19470, %rd19468;
	shr.u64 	%rd19472, %rd19471, 32;
	mul.wide.u32 	%rd19473, %r1520, %r3442;
	and.b64  	%rd19474, %rd19428, 4294967295;
	add.s64 	%rd19475, %rd19472, %rd19474;
	add.s64 	%rd19476, %rd19475, %rd19473;
	shr.u64 	%rd19477, %rd19476, 32;
	mul.wide.u32 	%rd19478, %r1519, %r3442;
	and.b64  	%rd19479, %rd19431, 4294967295;
	add.s64 	%rd19480, %rd19477, %rd19479;
	add.s64 	%rd19481, %rd19480, %rd19478;
	shr.u64 	%rd19482, %rd19481, 32;
	and.b64  	%rd19483, %rd19434, 4294967295;
	add.s64 	%rd19484, %rd19482, %rd19483;
	shr.u64 	%rd19485, %rd19484, 32;
	and.b64  	%rd19486, %rd19437, 4294967295;
	add.s64 	%rd19487, %rd19485, %rd19486;
	shr.u64 	%rd19488, %rd19487, 32;
	and.b64  	%rd19489, %rd19440, 4294967295;
	add.s64 	%rd19490, %rd19488, %rd19489;
	shr.u64 	%rd19491, %rd19490, 32;
	and.b64  	%rd19492, %rd19443, 4294967295;
	add.s64 	%rd19493, %rd19491, %rd19492;
	{ .reg .b32 tmp; mov.b64 {tmp, %r3444}, %rd19493; }
	add.s32 	%r3445, %r3441, %r3444;
	mul.lo.s32 	%r3446, %r3380, %r3443;
	mul.wide.u32 	%rd19494, %r1526, %r3446;
	and.b64  	%rd19495, %rd19451, 4294967295;
	add.s64 	%rd19496, %rd19494, %rd19495;
	shr.u64 	%rd19497, %rd19496, 32;
	mul.wide.u32 	%rd19498, %r1525, %r3446;
	and.b64  	%rd19499, %rd19456, 4294967295;
	add.s64 	%rd19500, %rd19497, %rd19499;
	add.s64 	%rd19501, %rd19500, %rd19498;
	cvt.u32.u64 	%r3447, %rd19501;
	shr.u64 	%rd19502, %rd19501, 32;
	mul.wide.u32 	%rd19503, %r1524, %r3446;
	and.b64  	%rd19504, %rd19461, 4294967295;
	add.s64 	%rd19505, %rd19502, %rd19504;
	add.s64 	%rd19506, %rd19505, %rd19503;
	shr.u64 	%rd19507, %rd19506, 32;
	mul.wide.u32 	%rd19508, %r1523, %r3446;
	and.b64  	%rd19509, %rd19466, 4294967295;
	add.s64 	%rd19510, %rd19507, %rd19509;
	add.s64 	%rd19511, %rd19510, %rd19508;
	shr.u64 	%rd19512, %rd19511, 32;
	mul.wide.u32 	%rd19513, %r1522, %r3446;
	and.b64  	%rd19514, %rd19471, 4294967295;
	add.s64 	%rd19515, %rd19512, %rd19514;
	add.s64 	%rd19516, %rd19515, %rd19513;
	shr.u64 	%rd19517, %rd19516, 32;
	mul.wide.u32 	%rd19518, %r1521, %r3446;
	and.b64  	%rd19519, %rd19476, 4294967295;
	add.s64 	%rd19520, %rd19517, %rd19519;
	add.s64 	%rd19521, %rd19520, %rd19518;
	shr.u64 	%rd19522, %rd19521, 32;
	mul.wide.u32 	%rd19523, %r1520, %r3446;
	and.b64  	%rd19524, %rd19481, 4294967295;
	add.s64 	%rd19525, %rd19522, %rd19524;
	add.s64 	%rd19526, %rd19525, %rd19523;
	shr.u64 	%rd19527, %rd19526, 32;
	mul.wide.u32 	%rd19528, %r1519, %r3446;
	and.b64  	%rd19529, %rd19484, 4294967295;
	add.s64 	%rd19530, %rd19527, %rd19529;
	add.s64 	%rd19531, %rd19530, %rd19528;
	shr.u64 	%rd19532, %rd19531, 32;
	and.b64  	%rd19533, %rd19487, 4294967295;
	add.s64 	%rd19534, %rd19532, %rd19533;
	shr.u64 	%rd19535, %rd19534, 32;
	and.b64  	%rd19536, %rd19490, 4294967295;
	add.s64 	%rd19537, %rd19535, %rd19536;
	shr.u64 	%rd19538, %rd19537, 32;
	and.b64  	%rd19539, %rd19493, 4294967295;
	add.s64 	%rd19540, %rd19538, %rd19539;
	{ .reg .b32 tmp; mov.b64 {tmp, %r3448}, %rd19540; }
	add.s32 	%r3449, %r3445, %r3448;
	mul.lo.s32 	%r3450, %r3380, %r3447;
	mul.wide.u32 	%rd19541, %r1526, %r3450;
	and.b64  	%rd19542, %rd19501, 4294967295;
	add.s64 	%rd19543, %rd19541, %rd19542;
	shr.u64 	%rd19544, %rd19543, 32;
	mul.wide.u32 	%rd19545, %r1525, %r3450;
	and.b64  	%rd19546, %rd19506, 4294967295;
	add.s64 	%rd19547, %rd19544, %rd19546;
	add.s64 	%rd19548, %rd19547, %rd19545;
	cvt.u32.u64 	%r3451, %rd19548;
	shr.u64 	%rd19549, %rd19548, 32;
	mul.wide.u32 	%rd19550, %r1524, %r3450;
	and.b64  	%rd19551, %rd19511, 4294967295;
	add.s64 	%rd19552, %rd19549, %rd19551;
	add.s64 	%rd19553, %rd19552, %rd19550;
	shr.u64 	%rd19554, %rd19553, 32;
	mul.wide.u32 	%rd19555, %r1523, %r3450;
	and.b64  	%rd19556, %rd19516, 4294967295;
	add.s64 	%rd19557, %rd19554, %rd19556;
	add.s64 	%rd19558, %rd19557, %rd19555;
	shr.u64 	%rd19559, %rd19558, 32;
	mul.wide.u32 	%rd19560, %r1522, %r3450;
	and.b64  	%rd19561, %rd19521, 4294967295;
	add.s64 	%rd19562, %rd19559, %rd19561;
	add.s64 	%rd19563, %rd19562, %rd19560;
	shr.u64 	%rd19564, %rd19563, 32;
	mul.wide.u32 	%rd19565, %r1521, %r3450;
	and.b64  	%rd19566, %rd19526, 4294967295;
	add.s64 	%rd19567, %rd19564, %rd19566;
	add.s64 	%rd19568, %rd19567, %rd19565;
	shr.u64 	%rd19569, %rd19568, 32;
	mul.wide.u32 	%rd19570, %r1520, %r3450;
	and.b64  	%rd19571, %rd19531, 4294967295;
	add.s64 	%rd19572, %rd19569, %rd19571;
	add.s64 	%rd19573, %rd19572, %rd19570;
	shr.u64 	%rd19574, %rd19573, 32;
	mul.wide.u32 	%rd19575, %r1519, %r3450;
	and.b64  	%rd19576, %rd19534, 4294967295;
	add.s64 	%rd19577, %rd19574, %rd19576;
	add.s64 	%rd19578, %rd19577, %rd19575;
	shr.u64 	%rd19579, %rd19578, 32;
	and.b64  	%rd19580, %rd19537, 4294967295;
	add.s64 	%rd19581, %rd19579, %rd19580;
	shr.u64 	%rd19582, %rd19581, 32;
	and.b64  	%rd19583, %rd19540, 4294967295;
	add.s64 	%rd19584, %rd19582, %rd19583;
	{ .reg .b32 tmp; mov.b64 {tmp, %r3452}, %rd19584; }
	add.s32 	%r3453, %r3449, %r3452;
	mul.lo.s32 	%r3454, %r3380, %r3451;
	mul.wide.u32 	%rd19585, %r1526, %r3454;
	and.b64  	%rd19586, %rd19548, 4294967295;
	add.s64 	%rd19587, %rd19585, %rd19586;
	shr.u64 	%rd19588, %rd19587, 32;
	mul.wide.u32 	%rd19589, %r1525, %r3454;
	and.b64  	%rd19590, %rd19553, 4294967295;
	add.s64 	%rd19591, %rd19588, %rd19590;
	add.s64 	%rd19592, %rd19591, %rd19589;
	cvt.u32.u64 	%r3455, %rd19592;
	shr.u64 	%rd19593, %rd19592, 32;
	mul.wide.u32 	%rd19594, %r1524, %r3454;
	and.b64  	%rd19595, %rd19558, 4294967295;
	add.s64 	%rd19596, %rd19593, %rd19595;
	add.s64 	%rd19597, %rd19596, %rd19594;
	shr.u64 	%rd19598, %rd19597, 32;
	mul.wide.u32 	%rd19599, %r1523, %r3454;
	and.b64  	%rd19600, %rd19563, 4294967295;
	add.s64 	%rd19601, %rd19598, %rd19600;
	add.s64 	%rd19602, %rd19601, %rd19599;
	shr.u64 	%rd19603, %rd19602, 32;
	mul.wide.u32 	%rd19604, %r1522, %r3454;
	and.b64  	%rd19605, %rd19568, 4294967295;
	add.s64 	%rd19606, %rd19603, %rd19605;
	add.s64 	%rd19607, %rd19606, %rd19604;
	shr.u64 	%rd19608, %rd19607, 32;
	mul.wide.u32 	%rd19609, %r1521, %r3454;
	and.b64  	%rd19610, %rd19573, 4294967295;
	add.s64 	%rd19611, %rd19608, %rd19610;
	add.s64 	%rd19612, %rd19611, %rd19609;
	shr.u64 	%rd19613, %rd19612, 32;
	mul.wide.u32 	%rd19614, %r1520, %r3454;
	and.b64  	%rd19615, %rd19578, 4294967295;
	add.s64 	%rd19616, %rd19613, %rd19615;
	add.s64 	%rd19617, %rd19616, %rd19614;
	shr.u64 	%rd19618, %rd19617, 32;
	mul.wide.u32 	%rd19619, %r1519, %r3454;
	and.b64  	%rd19620, %rd19581, 4294967295;
	add.s64 	%rd19621, %rd19618, %rd19620;
	add.s64 	%rd19622, %rd19621, %rd19619;
	shr.u64 	%rd19623, %rd19622, 32;
	and.b64  	%rd19624, %rd19584, 4294967295;
	add.s64 	%rd19625, %rd19623, %rd19624;
	{ .reg .b32 tmp; mov.b64 {tmp, %r3456}, %rd19625; }
	add.s32 	%r3457, %r3453, %r3456;
	mul.lo.s32 	%r3458, %r3380, %r3455;
	mul.wide.u32 	%rd19626, %r1526, %r3458;
	and.b64  	%rd19627, %rd19592, 4294967295;
	add.s64 	%rd19628, %rd19626, %rd19627;
	shr.u64 	%rd19629, %rd19628, 32;
	mul.wide.u32 	%rd19630, %r1525, %r3458;
	and.b64  	%rd19631, %rd19597, 4294967295;
	add.s64 	%rd19632, %rd19629, %rd19631;
	add.s64 	%rd19633, %rd19632, %rd19630;
	cvt.u32.u64 	%r4312, %rd19633;
	shr.u64 	%rd19634, %rd19633, 32;
	mul.wide.u32 	%rd19635, %r1524, %r3458;
	and.b64  	%rd19636, %rd19602, 4294967295;
	add.s64 	%rd19637, %rd19634, %rd19636;
	add.s64 	%rd19638, %rd19637, %rd19635;
	cvt.u32.u64 	%r4311, %rd19638;
	shr.u64 	%rd19639, %rd19638, 32;
	mul.wide.u32 	%rd19640, %r1523, %r3458;
	and.b64  	%rd19641, %rd19607, 4294967295;
	add.s64 	%rd19642, %rd19639, %rd19641;
	add.s64 	%rd19643, %rd19642, %rd19640;
	cvt.u32.u64 	%r4310, %rd19643;
	shr.u64 	%rd19644, %rd19643, 32;
	mul.wide.u32 	%rd19645, %r1522, %r3458;
	and.b64  	%rd19646, %rd19612, 4294967295;
	add.s64 	%rd19647, %rd19644, %rd19646;
	add.s64 	%rd19648, %rd19647, %rd19645;
	cvt.u32.u64 	%r4309, %rd19648;
	shr.u64 	%rd19649, %rd19648, 32;
	mul.wide.u32 	%rd19650, %r1521, %r3458;
	and.b64  	%rd19651, %rd19617, 4294967295;
	add.s64 	%rd19652, %rd19649, %rd19651;
	add.s64 	%rd19653, %rd19652, %rd19650;
	cvt.u32.u64 	%r4308, %rd19653;
	shr.u64 	%rd19654, %rd19653, 32;
	mul.wide.u32 	%rd19655, %r1520, %r3458;
	and.b64  	%rd19656, %rd19622, 4294967295;
	add.s64 	%rd19657, %rd19654, %rd19656;
	add.s64 	%rd19658, %rd19657, %rd19655;
	cvt.u32.u64 	%r4307, %rd19658;
	shr.u64 	%rd19659, %rd19658, 32;
	mul.wide.u32 	%rd19660, %r1519, %r3458;
	and.b64  	%rd19661, %rd19625, 4294967295;
	add.s64 	%rd19662, %rd19659, %rd19661;
	add.s64 	%rd19663, %rd19662, %rd19660;
	cvt.u32.u64 	%r4306, %rd19663;
	{ .reg .b32 tmp; mov.b64 {tmp, %r3459}, %rd19663; }
	add.s32 	%r4305, %r3457, %r3459;
	setp.gt.u32 	%p870, %r4305, %r1519;
	@%p870 bra 	$L__BB0_771;
	setp.lt.u32 	%p871, %r4305, %r1519;
	@%p871 bra 	$L__BB0_772;
	setp.lt.u32 	%p872, %r1520, %r4306;
	@%p872 bra 	$L__BB0_771;
	setp.gt.u32 	%p873, %r1520, %r4306;
	@%p873 bra 	$L__BB0_772;
	setp.lt.u32 	%p874, %r1521, %r4307;
	@%p874 bra 	$L__BB0_771;
	setp.gt.u32 	%p875, %r1521, %r4307;
	@%p875 bra 	$L__BB0_772;
	setp.lt.u32 	%p876, %r1522, %r4308;
	@%p876 bra 	$L__BB0_771;
	setp.gt.u32 	%p877, %r1522, %r4308;
	@%p877 bra 	$L__BB0_772;
	setp.lt.u32 	%p878, %r1523, %r4309;
	@%p878 bra 	$L__BB0_771;
	setp.gt.u32 	%p879, %r1523, %r4309;
	@%p879 bra 	$L__BB0_772;
	setp.lt.u32 	%p880, %r1524, %r4310;
	@%p880 bra 	$L__BB0_771;
	setp.gt.u32 	%p881, %r1524, %r4310;
	@%p881 bra 	$L__BB0_772;
	setp.lt.u32 	%p882, %r1525, %r4311;
	@%p882 bra 	$L__BB0_771;
	setp.gt.u32 	%p883, %r1525, %r4311;
	setp.gt.u32 	%p884, %r1526, %r4312;
	or.pred  	%p885, %p883, %p884;
	@%p885 bra 	$L__BB0_772;
$L__BB0_771:
	sub.s32 	%r4312, %r4312, %r1526;
	sub.s32 	%r4311, %r4311, %r1525;
	sub.s32 	%r4310, %r4310, %r1524;
	sub.s32 	%r4309, %r4309, %r1523;
	sub.s32 	%r4308, %r4308, %r1522;
	sub.s32 	%r4307, %r4307, %r1521;
	sub.s32 	%r4306, %r4306, %r1520;
	sub.s32 	%r4305, %r4305, %r1519;
$L__BB0_772:
	ld.const.u32 	%r1593, [P_CONST+20];
	ld.const.u32 	%r1594, [P_CONST+16];
	ld.const.u32 	%r1595, [P_CONST+12];
	ld.const.u32 	%r1596, [P_CONST+8];
	ld.const.u32 	%r1597, [P_CONST+4];
	ld.const.u32 	%r1598, [P_CONST];
	sub.s32 	%r4337, %r4312, %r4265;
	sub.s32 	%r4336, %r4311, %r4266;
	sub.s32 	%r4335, %r4310, %r4267;
	sub.s32 	%r4334, %r4309, %r4268;
	sub.s32 	%r4333, %r4308, %r4269;
	sub.s32 	%r4332, %r4307, %r4270;
	sub.s32 	%r4331, %r4306, %r4271;
	sub.s32 	%r4330, %r4305, %r4272;
	mul.wide.u32 	%rd19664, %r76, %r84;
	cvt.u32.u64 	%r3460, %rd19664;
	shr.u64 	%rd19665, %rd19664, 32;
	mul.wide.u32 	%rd19666, %r75, %r84;
	add.s64 	%rd19667, %rd19665, %rd19666;
	shr.u64 	%rd19668, %rd19667, 32;
	mul.wide.u32 	%rd19669, %r74, %r84;
	add.s64 	%rd19670, %rd19668, %rd19669;
	shr.u64 	%rd19671, %rd19670, 32;
	mul.wide.u32 	%rd19672, %r73, %r84;
	add.s64 	%rd19673, %rd19671, %rd19672;
	shr.u64 	%rd19674, %rd19673, 32;
	mul.wide.u32 	%rd19675, %r72, %r84;
	add.s64 	%rd19676, %rd19674, %rd19675;
	shr.u64 	%rd19677, %rd19676, 32;
	mul.wide.u32 	%rd19678, %r71, %r84;
	add.s64 	%rd19679, %rd19677, %rd19678;
	shr.u64 	%rd19680, %rd19679, 32;
	mul.wide.u32 	%rd19681, %r70, %r84;
	add.s64 	%rd19682, %rd19680, %rd19681;
	shr.u64 	%rd19683, %rd19682, 32;
	mul.wide.u32 	%rd19684, %r69, %r84;
	add.s64 	%rd19685, %rd19683, %rd19684;
	shr.u64 	%rd19686, %rd19685, 32;
	mul.wide.u32 	%rd19687, %r76, %r83;
	and.b64  	%rd19688, %rd19667, 4294967295;
	add.s64 	%rd19689, %rd19687, %rd19688;
	shr.u64 	%rd19690, %rd19689, 32;
	mul.wide.u32 	%rd19691, %r75, %r83;
	and.b64  	%rd19692, %rd19670, 4294967295;
	add.s64 	%rd19693, %rd19690, %rd19692;
	add.s64 	%rd19694, %rd19693, %rd19691;
	shr.u64 	%rd19695, %rd19694, 32;
	mul.wide.u32 	%rd19696, %r74, %r83;
	and.b64  	%rd19697, %rd19673, 4294967295;
	add.s64 	%rd19698, %rd19695, %rd19697;
	add.s64 	%rd19699, %rd19698, %rd19696;
	shr.u64 	%rd19700, %rd19699, 32;
	mul.wide.u32 	%rd19701, %r73, %r83;
	and.b64  	%rd19702, %rd19676, 4294967295;
	add.s64 	%rd19703, %rd19700, %rd19702;
	add.s64 	%rd19704, %rd19703, %rd19701;
	shr.u64 	%rd19705, %rd19704, 32;
	mul.wide.u32 	%rd19706, %r72, %r83;
	and.b64  	%rd19707, %rd19679, 4294967295;
	add.s64 	%rd19708, %rd19705, %rd19707;
	add.s64 	%rd19709, %rd19708, %rd19706;
	shr.u64 	%rd19710, %rd19709, 32;
	mul.wide.u32 	%rd19711, %r71, %r83;
	and.b64  	%rd19712, %rd19682, 4294967295;
	add.s64 	%rd19713, %rd19710, %rd19712;
	add.s64 	%rd19714, %rd19713, %rd19711;
	shr.u64 	%rd19715, %rd19714, 32;
	mul.wide.u32 	%rd19716, %r70, %r83;
	and.b64  	%rd19717, %rd19685, 4294967295;
	add.s64 	%rd19718, %rd19715, %rd19717;
	add.s64 	%rd19719, %rd19718, %rd19716;
	shr.u64 	%rd19720, %rd19719, 32;
	mul.wide.u32 	%rd19721, %r69, %r83;
	add.s64 	%rd19722, %rd19720, %rd19686;
	add.s64 	%rd19723, %rd19722, %rd19721;
	shr.u64 	%rd19724, %rd19723, 32;
	mul.wide.u32 	%rd19725, %r76, %r82;
	and.b64  	%rd19726, %rd19694, 4294967295;
	add.s64 	%rd19727, %rd19725, %rd19726;
	shr.u64 	%rd19728, %rd19727, 32;
	mul.wide.u32 	%rd19729, %r75, %r82;
	and.b64  	%rd19730, %rd19699, 4294967295;
	add.s64 	%rd19731, %rd19728, %rd19730;
	add.s64 	%rd19732, %rd19731, %rd19729;
	shr.u64 	%rd19733, %rd19732, 32;
	mul.wide.u32 	%rd19734, %r74, %r82;
	and.b64  	%rd19735, %rd19704, 4294967295;
	add.s64 	%rd19736, %rd19733, %rd19735;
	add.s64 	%rd19737, %rd19736, %rd19734;
	shr.u64 	%rd19738, %rd19737, 32;
	mul.wide.u32 	%rd19739, %r73, %r82;
	and.b64  	%rd19740, %rd19709, 4294967295;
	add.s64 	%rd19741, %rd19738, %rd19740;
	add.s64 	%rd19742, %rd19741, %rd19739;
	shr.u64 	%rd19743, %rd19742, 32;
	mul.wide.u32 	%rd19744, %r72, %r82;
	and.b64  	%rd19745, %rd19714, 4294967295;
	add.s64 	%rd19746, %rd19743, %rd19745;
	add.s64 	%rd19747, %rd19746, %rd19744;
	shr.u64 	%rd19748, %rd19747, 32;
	mul.wide.u32 	%rd19749, %r71, %r82;
	and.b64  	%rd19750, %rd19719, 4294967295;
	add.s64 	%rd19751, %rd19748, %rd19750;
	add.s64 	%rd19752, %rd19751, %rd19749;
	shr.u64 	%rd19753, %rd19752, 32;
	mul.wide.u32 	%rd19754, %r70, %r82;
	and.b64  	%rd19755, %rd19723, 4294967295;
	add.s64 	%rd19756, %rd19753, %rd19755;
	add.s64 	%rd19757, %rd19756, %rd19754;
	shr.u64 	%rd19758, %rd19757, 32;
	mul.wide.u32 	%rd19759, %r69, %r82;
	add.s64 	%rd19760, %rd19758, %rd19724;
	add.s64 	%rd19761, %rd19760, %rd19759;
	shr.u64 	%rd19762, %rd19761, 32;
	mul.wide.u32 	%rd19763, %r76, %r81;
	and.b64  	%rd19764, %rd19732, 4294967295;
	add.s64 	%rd19765, %rd19763, %rd19764;
	shr.u64 	%rd19766, %rd19765, 32;
	mul.wide.u32 	%rd19767, %r75, %r81;
	and.b64  	%rd19768, %rd19737, 4294967295;
	add.s64 	%rd19769, %rd19766, %rd19768;
	add.s64 	%rd19770, %rd19769, %rd19767;
	shr.u64 	%rd19771, %rd19770, 32;
	mul.wide.u32 	%rd19772, %r74, %r81;
	and.b64  	%rd19773, %rd19742, 4294967295;
	add.s64 	%rd19774, %rd19771, %rd19773;
	add.s64 	%rd19775, %rd19774, %rd19772;
	shr.u64 	%rd19776, %rd19775, 32;
	mul.wide.u32 	%rd19777, %r73, %r81;
	and.b64  	%rd19778, %rd19747, 4294967295;
	add.s64 	%rd19779, %rd19776, %rd19778;
	add.s64 	%rd19780, %rd19779, %rd19777;
	shr.u64 	%rd19781, %rd19780, 32;
	mul.wide.u32 	%rd19782, %r72, %r81;
	and.b64  	%rd19783, %rd19752, 4294967295;
	add.s64 	%rd19784, %rd19781, %rd19783;
	add.s64 	%rd19785, %rd19784, %rd19782;
	shr.u64 	%rd19786, %rd19785, 32;
	mul.wide.u32 	%rd19787, %r71, %r81;
	and.b64  	%rd19788, %rd19757, 4294967295;
	add.s64 	%rd19789, %rd19786, %rd19788;
	add.s64 	%rd19790, %rd19789, %rd19787;
	shr.u64 	%rd19791, %rd19790, 32;
	mul.wide.u32 	%rd19792, %r70, %r81;
	and.b64  	%rd19793, %rd19761, 4294967295;
	add.s64 	%rd19794, %rd19791, %rd19793;
	add.s64 	%rd19795, %rd19794, %rd19792;
	shr.u64 	%rd19796, %rd19795, 32;
	mul.wide.u32 	%rd19797, %r69, %r81;
	add.s64 	%rd19798, %rd19796, %rd19762;
	add.s64 	%rd19799, %rd19798, %rd19797;
	shr.u64 	%rd19800, %rd19799, 32;
	mul.wide.u32 	%rd19801, %r76, %r80;
	and.b64  	%rd19802, %rd19770, 4294967295;
	add.s64 	%rd19803, %rd19801, %rd19802;
	shr.u64 	%rd19804, %rd19803, 32;
	mul.wide.u32 	%rd19805, %r75, %r80;
	and.b64  	%rd19806, %rd19775, 4294967295;
	add.s64 	%rd19807, %rd19804, %rd19806;
	add.s64 	%rd19808, %rd19807, %rd19805;
	shr.u64 	%rd19809, %rd19808, 32;
	mul.wide.u32 	%rd19810, %r74, %r80;
	and.b64  	%rd19811, %rd19780, 4294967295;
	add.s64 	%rd19812, %rd19809, %rd19811;
	add.s64 	%rd19813, %rd19812, %rd19810;
	shr.u64 	%rd19814, %rd19813, 32;
	mul.wide.u32 	%rd19815, %r73, %r80;
	and.b64  	%rd19816, %rd19785, 4294967295;
	add.s64 	%rd19817, %rd19814, %rd19816;
	add.s64 	%rd19818, %rd19817, %rd19815;
	shr.u64 	%rd19819, %rd19818, 32;
	mul.wide.u32 	%rd19820, %r72, %r80;
	and.b64  	%rd19821, %rd19790, 4294967295;
	add.s64 	%rd19822, %rd19819, %rd19821;
	add.s64 	%rd19823, %rd19822, %rd19820;
	shr.u64 	%rd19824, %rd19823, 32;
	mul.wide.u32 	%rd19825, %r71, %r80;
	and.b64  	%rd19826, %rd19795, 4294967295;
	add.s64 	%rd19827, %rd19824, %rd19826;
	add.s64 	%rd19828, %rd19827, %rd19825;
	shr.u64 	%rd19829, %rd19828, 32;
	mul.wide.u32 	%rd19830, %r70, %r80;
	and.b64  	%rd19831, %rd19799, 4294967295;
	add.s64 	%rd19832, %rd19829, %rd19831;
	add.s64 	%rd19833, %rd19832, %rd19830;
	shr.u64 	%rd19834, %rd19833, 32;
	mul.wide.u32 	%rd19835, %r69, %r80;
	add.s64 	%rd19836, %rd19834, %rd19800;
	add.s64 	%rd19837, %rd19836, %rd19835;
	shr.u64 	%rd19838, %rd19837, 32;
	mul.wide.u32 	%rd19839, %r76, %r79;
	and.b64  	%rd19840, %rd19808, 4294967295;
	add.s64 	%rd19841, %rd19839, %rd19840;
	shr.u64 	%rd19842, %rd19841, 32;
	mul.wide.u32 	%rd19843, %r75, %r79;
	and.b64  	%rd19844, %rd19813, 4294967295;
	add.s64 	%rd19845, %rd19842, %rd19844;
	add.s64 	%rd19846, %rd19845, %rd19843;
	shr.u64 	%rd19847, %rd19846, 32;
	mul.wide.u32 	%rd19848, %r74, %r79;
	and.b64  	%rd19849, %rd19818, 4294967295;
	add.s64 	%rd19850, %rd19847, %rd19849;
	add.s64 	%rd19851, %rd19850, %rd19848;
	shr.u64 	%rd19852, %rd19851, 32;
	mul.wide.u32 	%rd19853, %r73, %r79;
	and.b64  	%rd19854, %rd19823, 4294967295;
	add.s64 	%rd19855, %rd19852, %rd19854;
	add.s64 	%rd19856, %rd19855, %rd19853;
	shr.u64 	%rd19857, %rd19856, 32;
	mul.wide.u32 	%rd19858, %r72, %r79;
	and.b64  	%rd19859, %rd19828, 4294967295;
	add.s64 	%rd19860, %rd19857, %rd19859;
	add.s64 	%rd19861, %rd19860, %rd19858;
	shr.u64 	%rd19862, %rd19861, 32;
	mul.wide.u32 	%rd19863, %r71, %r79;
	and.b64  	%rd19864, %rd19833, 4294967295;
	add.s64 	%rd19865, %rd19862, %rd19864;
	add.s64 	%rd19866, %rd19865, %rd19863;
	shr.u64 	%rd19867, %rd19866, 32;
	mul.wide.u32 	%rd19868, %r70, %r79;
	and.b64  	%rd19869, %rd19837, 4294967295;
	add.s64 	%rd19870, %rd19867, %rd19869;
	add.s64 	%rd19871, %rd19870, %rd19868;
	shr.u64 	%rd19872, %rd19871, 32;
	mul.wide.u32 	%rd19873, %r69, %r79;
	add.s64 	%rd19874, %rd19872, %rd19838;
	add.s64 	%rd19875, %rd19874, %rd19873;
	shr.u64 	%rd19876, %rd19875, 32;
	mul.wide.u32 	%rd19877, %r76, %r78;
	and.b64  	%rd19878, %rd19846, 4294967295;
	add.s64 	%rd19879, %rd19877, %rd19878;
	shr.u64 	%rd19880, %rd19879, 32;
	mul.wide.u32 	%rd19881, %r75, %r78;
	and.b64  	%rd19882, %rd19851, 4294967295;
	add.s64 	%rd19883, %rd19880, %rd19882;
	add.s64 	%rd19884, %rd19883, %rd19881;
	shr.u64 	%rd19885, %rd19884, 32;
	mul.wide.u32 	%rd19886, %r74, %r78;
	and.b64  	%rd19887, %rd19856, 4294967295;
	add.s64 	%rd19888, %rd19885, %rd19887;
	add.s64 	%rd19889, %rd19888, %rd19886;
	shr.u64 	%rd19890, %rd19889, 32;
	mul.wide.u32 	%rd19891, %r73, %r78;
	and.b64  	%rd19892, %rd19861, 4294967295;
	add.s64 	%rd19893, %rd19890, %rd19892;
	add.s64 	%rd19894, %rd19893, %rd19891;
	shr.u64 	%rd19895, %rd19894, 32;
	mul.wide.u32 	%rd19896, %r72, %r78;
	and.b64  	%rd19897, %rd19866, 4294967295;
	add.s64 	%rd19898, %rd19895, %rd19897;
	add.s64 	%rd19899, %rd19898, %rd19896;
	shr.u64 	%rd19900, %rd19899, 32;
	mul.wide.u32 	%rd19901, %r71, %r78;
	and.b64  	%rd19902, %rd19871, 4294967295;
	add.s64 	%rd19903, %rd19900, %rd19902;
	add.s64 	%rd19904, %rd19903, %rd19901;
	shr.u64 	%rd19905, %rd19904, 32;
	mul.wide.u32 	%rd19906, %r70, %r78;
	and.b64  	%rd19907, %rd19875, 4294967295;
	add.s64 	%rd19908, %rd19905, %rd19907;
	add.s64 	%rd19909, %rd19908, %rd19906;
	shr.u64 	%rd19910, %rd19909, 32;
	mul.wide.u32 	%rd19911, %r69, %r78;
	add.s64 	%rd19912, %rd19910, %rd19876;
	add.s64 	%rd19913, %rd19912, %rd19911;
	shr.u64 	%rd19914, %rd19913, 32;
	mul.wide.u32 	%rd19915, %r76, %r77;
	and.b64  	%rd19916, %rd19884, 4294967295;
	add.s64 	%rd19917, %rd19915, %rd19916;
	shr.u64 	%rd19918, %rd19917, 32;
	mul.wide.u32 	%rd19919, %r75, %r77;
	and.b64  	%rd19920, %rd19889, 4294967295;
	add.s64 	%rd19921, %rd19918, %rd19920;
	add.s64 	%rd19922, %rd19921, %rd19919;
	shr.u64 	%rd19923, %rd19922, 32;
	mul.wide.u32 	%rd19924, %r74, %r77;
	and.b64  	%rd19925, %rd19894, 4294967295;
	add.s64 	%rd19926, %rd19923, %rd19925;
	add.s64 	%rd19927, %rd19926, %rd19924;
	shr.u64 	%rd19928, %rd19927, 32;
	mul.wide.u32 	%rd19929, %r73, %r77;
	and.b64  	%rd19930, %rd19899, 4294967295;
	add.s64 	%rd19931, %rd19928, %rd19930;
	add.s64 	%rd19932, %rd19931, %rd19929;
	shr.u64 	%rd19933, %rd19932, 32;
	mul.wide.u32 	%rd19934, %r72, %r77;
	and.b64  	%rd19935, %rd19904, 4294967295;
	add.s64 	%rd19936, %rd19933, %rd19935;
	add.s64 	%rd19937, %rd19936, %rd19934;
	shr.u64 	%rd19938, %rd19937, 32;
	mul.wide.u32 	%rd19939, %r71, %r77;
	and.b64  	%rd19940, %rd19909, 4294967295;
	add.s64 	%rd19941, %rd19938, %rd19940;
	add.s64 	%rd19942, %rd19941, %rd19939;
	shr.u64 	%rd19943, %rd19942, 32;
	mul.wide.u32 	%rd19944, %r70, %r77;
	and.b64  	%rd19945, %rd19913, 4294967295;
	add.s64 	%rd19946, %rd19943, %rd19945;
	add.s64 	%rd19947, %rd19946, %rd19944;
	shr.u64 	%rd19948, %rd19947, 32;
	mul.wide.u32 	%rd19949, %r69, %r77;
	add.s64 	%rd19950, %rd19948, %rd19914;
	add.s64 	%rd19951, %rd19950, %rd19949;
	{ .reg .b32 tmp; mov.b64 {tmp, %r3461}, %rd19951; }
	ld.const.u32 	%r3462, [MU_P];
	mul.lo.s32 	%r3463, %r3462, %r3460;
	mul.wide.u32 	%rd19952, %r1598, %r3463;
	and.b64  	%rd19953, %rd19664, 4294967295;
	add.s64 	%rd19954, %rd19952, %rd19953;
	shr.u64 	%rd19955, %rd19954, 32;
	mul.wide.u32 	%rd19956, %r1597, %r3463;
	and.b64  	%rd19957, %rd19689, 4294967295;
	add.s64 	%rd19958, %rd19955, %rd19957;
	add.s64 	%rd19959, %rd19958, %rd19956;
	cvt.u32.u64 	%r3464, %rd19959;
	shr.u64 	%rd19960, %rd19959, 32;
	mul.wide.u32 	%rd19961, %r1596, %r3463;
	and.b64  	%rd19962, %rd19727, 4294967295;
	add.s64 	%rd19963, %rd19960, %rd19962;
	add.s64 	%rd19964, %rd19963, %rd19961;
	shr.u64 	%rd19965, %rd19964, 32;
	mul.wide.u32 	%rd19966, %r1595, %r3463;
	and.b64  	%rd19967, %rd19765, 4294967295;
	add.s64 	%rd19968, %rd19965, %rd19967;
	add.s64 	%rd19969, %rd19968, %rd19966;
	shr.u64 	%rd19970, %rd19969, 32;
	mul.wide.u32 	%rd19971, %r1594, %r3463;
	and.b64  	%rd19972, %rd19803, 4294967295;
	add.s64 	%rd19973, %rd19970, %rd19972;
	add.s64 	%rd19974, %rd19973, %rd19971;
	shr.u64 	%rd19975, %rd19974, 32;
	mul.wide.u32 	%rd19976, %r1593, %r3463;
	and.b64  	%rd19977, %rd19841, 4294967295;
	add.s64 	%rd19978, %rd19975, %rd19977;
	add.s64 	%rd19979, %rd19978, %rd19976;
	shr.u64 	%rd19980, %rd19979, 32;
	mul.wide.u32 	%rd19981, %r1520, %r3463;
	and.b64  	%rd19982, %rd19879, 4294967295;
	add.s64 	%rd19983, %rd19980, %rd19982;
	add.s64 	%rd19984, %rd19983, %rd19981;
	shr.u64 	%rd19985, %rd19984, 32;
	mul.wide.u32 	%rd19986, %r1519, %r3463;
	and.b64  	%rd19987, %rd19917, 4294967295;
	add.s64 	%rd19988, %rd19985, %rd19987;
	add.s64 	%rd19989, %rd19988, %rd19986;
	shr.u64 	%rd19990, %rd19989, 32;
	and.b64  	%rd19991, %rd19922, 4294967295;
	add.s64 	%rd19992, %rd19990, %rd19991;
	shr.u64 	%rd19993, %rd19992, 32;
	and.b64  	%rd19994, %rd19927, 4294967295;
	add.s64 	%rd19995, %rd19993, %rd19994;
	shr.u64 	%rd19996, %rd19995, 32;
	and.b64  	%rd19997, %rd19932, 4294967295;
	add.s64 	%rd19998, %rd19996, %rd19997;
	shr.u64 	%rd19999, %rd19998, 32;
	and.b64  	%rd20000, %rd19937, 4294967295;
	add.s64 	%rd20001, %rd19999, %rd20000;
	shr.u64 	%rd20002, %rd20001, 32;
	and.b64  	%rd20003, %rd19942, 4294967295;
	add.s64 	%rd20004, %rd20002, %rd20003;
	shr.u64 	%rd20005, %rd20004, 32;
	and.b64  	%rd20006, %rd19947, 4294967295;
	add.s64 	%rd20007, %rd20005, %rd20006;
	shr.u64 	%rd20008, %rd20007, 32;
	and.b64  	%rd20009, %rd19951, 4294967295;
	add.s64 	%rd20010, %rd20008, %rd20009;
	{ .reg .b32 tmp; mov.b64 {tmp, %r3465}, %rd20010; }
	add.s32 	%r3466, %r3461, %r3465;
	mul.lo.s32 	%r3467, %r3462, %r3464;
	mul.wide.u32 	%rd20011, %r1598, %r3467;
	and.b64  	%rd20012, %rd19959, 4294967295;
	add.s64 	%rd20013, %rd20011, %rd20012;
	shr.u64 	%rd20014, %rd20013, 32;
	mul.wide.u32 	%rd20015, %r1597, %r3467;
	and.b64  	%rd20016, %rd19964, 4294967295;
	add.s64 	%rd20017, %rd20014, %rd20016;
	add.s64 	%rd20018, %rd20017, %rd20015;
	cvt.u32.u64 	%r3468, %rd20018;
	shr.u64 	%rd20019, %rd20018, 32;
	mul.wide.u32 	%rd20020, %r1596, %r3467;
	and.b64  	%rd20021, %rd19969, 4294967295;
	add.s64 	%rd20022, %rd20019, %rd20021;
	add.s64 	%rd20023, %rd20022, %rd20020;
	shr.u64 	%rd20024, %rd20023, 32;
	mul.wide.u32 	%rd20025, %r1595, %r3467;
	and.b64  	%rd20026, %rd19974, 4294967295;
	add.s64 	%rd20027, %rd20024, %rd20026;
	add.s64 	%rd20028, %rd20027, %rd20025;
	shr.u64 	%rd20029, %rd20028, 32;
	mul.wide.u32 	%rd20030, %r1594, %r3467;
	and.b64  	%rd20031, %rd19979, 4294967295;
	add.s64 	%rd20032, %rd20029, %rd20031;
	add.s64 	%rd20033, %rd20032, %rd20030;
	shr.u64 	%rd20034, %rd20033, 32;
	mul.wide.u32 	%rd20035, %r1593, %r3467;
	and.b64  	%rd20036, %rd19984, 4294967295;
	add.s64 	%rd20037, %rd20034, %rd20036;
	add.s64 	%rd20038, %rd20037, %rd20035;
	shr.u64 	%rd20039, %rd20038, 32;
	mul.wide.u32 	%rd20040, %r1520, %r3467;
	and.b64  	%rd20041, %rd19989, 4294967295;
	add.s64 	%rd20042, %rd20039, %rd20041;
	add.s64 	%rd20043, %rd20042, %rd20040;
	shr.u64 	%rd20044, %rd20043, 32;
	mul.wide.u32 	%rd20045, %r1519, %r3467;
	and.b64  	%rd20046, %rd19992, 4294967295;
	add.s64 	%rd20047, %rd20044, %rd20046;
	add.s64 	%rd20048, %rd20047, %rd20045;
	shr.u64 	%rd20049, %rd20048, 32;
	and.b64  	%rd20050, %rd19995, 4294967295;
	add.s64 	%rd20051, %rd20049, %rd20050;
	shr.u64 	%rd20052, %rd20051, 32;
	and.b64  	%rd20053, %rd19998, 4294967295;
	add.s64 	%rd20054, %rd20052, %rd20053;
	shr.u64 	%rd20055, %rd20054, 32;
	and.b64  	%rd20056, %rd20001, 4294967295;
	add.s64 	%rd20057, %rd20055, %rd20056;
	shr.u64 	%rd20058, %rd20057, 32;
	and.b64  	%rd20059, %rd20004, 4294967295;
	add.s64 	%rd20060, %rd20058, %rd20059;
	shr.u64 	%rd20061, %rd20060, 32;
	and.b64  	%rd20062, %rd20007, 4294967295;
	add.s64 	%rd20063, %rd20061, %rd20062;
	shr.u64 	%rd20064, %rd20063, 32;
	and.b64  	%rd20065, %rd20010, 4294967295;
	add.s64 	%rd20066, %rd20064, %rd20065;
	{ .reg .b32 tmp; mov.b64 {tmp, %r3469}, %rd20066; }
	add.s32 	%r3470, %r3466, %r3469;
	mul.lo.s32 	%r3471, %r3462, %r3468;
	mul.wide.u32 	%rd20067, %r1598, %r3471;
	and.b64  	%rd20068, %rd20018, 4294967295;
	add.s64 	%rd20069, %rd20067, %rd20068;
	shr.u64 	%rd20070, %rd20069, 32;
	mul.wide.u32 	%rd20071, %r1597, %r3471;
	and.b64  	%rd20072, %rd20023, 4294967295;
	add.s64 	%rd20073, %rd20070, %rd20072;
	add.s64 	%rd20074, %rd20073, %rd20071;
	cvt.u32.u64 	%r3472, %rd20074;
	shr.u64 	%rd20075, %rd20074, 32;
	mul.wide.u32 	%rd20076, %r1596, %r3471;
	and.b64  	%rd20077, %rd20028, 4294967295;
	add.s64 	%rd20078, %rd20075, %rd20077;
	add.s64 	%rd20079, %rd20078, %rd20076;
	shr.u64 	%rd20080, %rd20079, 32;
	mul.wide.u32 	%rd20081, %r1595, %r3471;
	and.b64  	%rd20082, %rd20033, 4294967295;
	add.s64 	%rd20083, %rd20080, %rd20082;
	add.s64 	%rd20084, %rd20083, %rd20081;
	shr.u64 	%rd20085, %rd20084, 32;
	mul.wide.u32 	%rd20086, %r1594, %r3471;
	and.b64  	%rd20087, %rd20038, 4294967295;
	add.s64 	%rd20088, %rd20085, %rd20087;
	add.s64 	%rd20089, %rd20088, %rd20086;
	shr.u64 	%rd20090, %rd20089, 32;
	mul.wide.u32 	%rd20091, %r1593, %r3471;
	and.b64  	%rd20092, %rd20043, 4294967295;
	add.s64 	%rd20093, %rd20090, %rd20092;
	add.s64 	%rd20094, %rd20093, %rd20091;
	shr.u64 	%rd20095, %rd20094, 32;
	mul.wide.u32 	%rd20096, %r1520, %r3471;
	and.b64  	%rd20097, %rd20048, 4294967295;
	add.s64 	%rd20098, %rd20095, %rd20097;
	add.s64 	%rd20099, %rd20098, %rd20096;
	shr.u64 	%rd20100, %rd20099, 32;
	mul.wide.u32 	%rd20101, %r1519, %r3471;
	and.b64  	%rd20102, %rd20051, 4294967295;
	add.s64 	%rd20103, %rd20100, %rd20102;
	add.s64 	%rd20104, %rd20103, %rd20101;
	shr.u64 	%rd20105, %rd20104, 32;
	and.b64  	%rd20106, %rd20054, 4294967295;
	add.s64 	%rd20107, %rd20105, %rd20106;
	shr.u64 	%rd20108, %rd20107, 32;
	and.b64  	%rd20109, %rd20057, 4294967295;
	add.s64 	%rd20110, %rd20108, %rd20109;
	shr.u64 	%rd20111, %rd20110, 32;
	and.b64  	%rd20112, %rd20060, 4294967295;
	add.s64 	%rd20113, %rd20111, %rd20112;
	shr.u64 	%rd20114, %rd20113, 32;
	and.b64  	%rd20115, %rd20063, 4294967295;
	add.s64 	%rd20116, %rd20114, %rd20115;
	shr.u64 	%rd20117, %rd20116, 32;
	and.b64  	%rd20118, %rd20066, 4294967295;
	add.s64 	%rd20119, %rd20117, %rd20118;
	{ .reg .b32 tmp; mov.b64 {tmp, %r3473}, %rd20119; }
	add.s32 	%r3474, %r3470, %r3473;
	mul.lo.s32 	%r3475, %r3462, %r3472;
	mul.wide.u32 	%rd20120, %r1598, %r3475;
	and.b64  	%rd20121, %rd20074, 4294967295;
	add.s64 	%rd20122, %rd20120, %rd20121;
	shr.u64 	%rd20123, %rd20122, 32;
	mul.wide.u32 	%rd20124, %r1597, %r3475;
	and.b64  	%rd20125, %rd20079, 4294967295;
	add.s64 	%rd20126, %rd20123, %rd20125;
	add.s64 	%rd20127, %rd20126, %rd20124;
	cvt.u32.u64 	%r3476, %rd20127;
	shr.u64 	%rd20128, %rd20127, 32;
	mul.wide.u32 	%rd20129, %r1596, %r3475;
	and.b64  	%rd20130, %rd20084, 4294967295;
	add.s64 	%rd20131, %rd20128, %rd20130;
	add.s64 	%rd20132, %rd20131, %rd20129;
	shr.u64 	%rd20133, %rd20132, 32;
	mul.wide.u32 	%rd20134, %r1595, %r3475;
	and.b64  	%rd20135, %rd20089, 4294967295;
	add.s64 	%rd20136, %rd20133, %rd20135;
	add.s64 	%rd20137, %rd20136, %rd20134;
	shr.u64 	%rd20138, %rd20137, 32;
	mul.wide.u32 	%rd20139, %r1594, %r3475;
	and.b64  	%rd20140, %rd20094, 4294967295;
	add.s64 	%rd20141, %rd20138, %rd20140;
	add.s64 	%rd20142, %rd20141, %rd20139;
	shr.u64 	%rd20143, %rd20142, 32;
	mul.wide.u32 	%rd20144, %r1593, %r3475;
	and.b64  	%rd20145, %rd20099, 4294967295;
	add.s64 	%rd20146, %rd20143, %rd20145;
	add.s64 	%rd20147, %rd20146, %rd20144;
	shr.u64 	%rd20148, %rd20147, 32;
	mul.wide.u32 	%rd20149, %r1520, %r3475;
	and.b64  	%rd20150, %rd20104, 4294967295;
	add.s64 	%rd20151, %rd20148, %rd20150;
	add.s64 	%rd20152, %rd20151, %rd20149;
	shr.u64 	%rd20153, %rd20152, 32;
	mul.wide.u32 	%rd20154, %r1519, %r3475;
	and.b64  	%rd20155, %rd20107, 4294967295;
	add.s64 	%rd20156, %rd20153, %rd20155;
	add.s64 	%rd20157, %rd20156, %rd20154;
	shr.u64 	%rd20158, %rd20157, 32;
	and.b64  	%rd20159, %rd20110, 4294967295;
	add.s64 	%rd20160, %rd20158, %rd20159;
	shr.u64 	%rd20161, %rd20160, 32;
	and.b64  	%rd20162, %rd20113, 4294967295;
	add.s64 	%rd20163, %rd20161, %rd20162;
	shr.u64 	%rd20164, %rd20163, 32;
	and.b64  	%rd20165, %rd20116, 4294967295;
	add.s64 	%rd20166, %rd20164, %rd20165;
	shr.u64 	%rd20167, %rd20166, 32;
	and.b64  	%rd20168, %rd20119, 4294967295;
	add.s64 	%rd20169, %rd20167, %rd20168;
	{ .reg .b32 tmp; mov.b64 {tmp, %r3477}, %rd20169; }
	add.s32 	%r3478, %r3474, %r3477;
	mul.lo.s32 	%r3479, %r3462, %r3476;
	mul.wide.u32 	%rd20170, %r1598, %r3479;
	and.b64  	%rd20171, %rd20127, 4294967295;
	add.s64 	%rd20172, %rd20170, %rd20171;
	shr.u64 	%rd20173, %rd20172, 32;
	mul.wide.u32 	%rd20174, %r1597, %r3479;
	and.b64  	%rd20175, %rd20132, 4294967295;
	add.s64 	%rd20176, %rd20173, %rd20175;
	add.s64 	%rd20177, %rd20176, %rd20174;
	cvt.u32.u64 	%r3480, %rd20177;
	shr.u64 	%rd20178, %rd20177, 32;
	mul.wide.u32 	%rd20179, %r1596, %r3479;
	and.b64  	%rd20180, %rd20137, 4294967295;
	add.s64 	%rd20181, %rd20178, %rd20180;
	add.s64 	%rd20182, %rd20181, %rd20179;
	shr.u64 	%rd20183, %rd20182, 32;
	mul.wide.u32 	%rd20184, %r1595, %r3479;
	and.b64  	%rd20185, %rd20142, 4294967295;
	add.s64 	%rd20186, %rd20183, %rd20185;
	add.s64 	%rd20187, %rd20186, %rd20184;
	shr.u64 	%rd20188, %rd20187, 32;
	mul.wide.u32 	%rd20189, %r1594, %r3479;
	and.b64  	%rd20190, %rd20147, 4294967295;
	add.s64 	%rd20191, %rd20188, %rd20190;
	add.s64 	%rd20192, %rd20191, %rd20189;
	shr.u64 	%rd20193, %rd20192, 32;
	mul.wide.u32 	%rd20194, %r1593, %r3479;
	and.b64  	%rd20195, %rd20152, 4294967295;
	add.s64 	%rd20196, %rd20193, %rd20195;
	add.s64 	%rd20197, %rd20196, %rd20194;
	shr.u64 	%rd20198, %rd20197, 32;
	mul.wide.u32 	%rd20199, %r1520, %r3479;
	and.b64  	%rd20200, %rd20157, 4294967295;
	add.s64 	%rd20201, %rd20198, %rd20200;
	add.s64 	%rd20202, %rd20201, %rd20199;
	shr.u64 	%rd20203, %rd20202, 32;
	mul.wide.u32 	%rd20204, %r1519, %r3479;
	and.b64  	%rd20205, %rd20160, 4294967295;
	add.s64 	%rd20206, %rd20203, %rd20205;
	add.s64 	%rd20207, %rd20206, %rd20204;
	shr.u64 	%rd20208, %rd20207, 32;
	and.b64  	%rd20209, %rd20163, 4294967295;
	add.s64 	%rd20210, %rd20208, %rd20209;
	shr.u64 	%rd20211, %rd20210, 32;
	and.b64  	%rd20212, %rd20166, 4294967295;
	add.s64 	%rd20213, %rd20211, %rd20212;
	shr.u64 	%rd20214, %rd20213, 32;
	and.b64  	%rd20215, %rd20169, 4294967295;
	add.s64 	%rd20216, %rd20214, %rd20215;
	{ .reg .b32 tmp; mov.b64 {tmp, %r3481}, %rd20216; }
	add.s32 	%r3482, %r3478, %r3481;
	mul.lo.s32 	%r3483, %r3462, %r3480;
	mul.wide.u32 	%rd20217, %r1598, %r3483;
	and.b64  	%rd20218, %rd20177, 4294967295;
	add.s64 	%rd20219, %rd20217, %rd20218;
	shr.u64 	%rd20220, %rd20219, 32;
	mul.wide.u32 	%rd20221, %r1597, %r3483;
	and.b64  	%rd20222, %rd20182, 4294967295;
	add.s64 	%rd20223, %rd20220, %rd20222;
	add.s64 	%rd20224, %rd20223, %rd20221;
	cvt.u32.u64 	%r3484, %rd20224;
	shr.u64 	%rd20225, %rd20224, 32;
	mul.wide.u32 	%rd20226, %r1596, %r3483;
	and.b64  	%rd20227, %rd20187, 4294967295;
	add.s64 	%rd20228, %rd20225, %rd20227;
	add.s64 	%rd20229, %rd20228, %rd20226;
	shr.u64 	%rd20230, %rd20229, 32;
	mul.wide.u32 	%rd20231, %r1595, %r3483;
	and.b64  	%rd20232, %rd20192, 4294967295;
	add.s64 	%rd20233, %rd20230, %rd20232;
	add.s64 	%rd20234, %rd20233, %rd20231;
	shr.u64 	%rd20235, %rd20234, 32;
	mul.wide.u32 	%rd20236, %r1594, %r3483;
	and.b64  	%rd20237, %rd20197, 4294967295;
	add.s64 	%rd20238, %rd20235, %rd20237;
	add.s64 	%rd20239, %rd20238, %rd20236;
	shr.u64 	%rd20240, %rd20239, 32;
	mul.wide.u32 	%rd20241, %r1593, %r3483;
	and.b64  	%rd20242, %rd20202, 4294967295;
	add.s64 	%rd20243, %rd20240, %rd20242;
	add.s64 	%rd20244, %rd20243, %rd20241;
	shr.u64 	%rd20245, %rd20244, 32;
	mul.wide.u32 	%rd20246, %r1520, %r3483;
	and.b64  	%rd20247, %rd20207, 4294967295;
	add.s64 	%rd20248, %rd20245, %rd20247;
	add.s64 	%rd20249, %rd20248, %rd20246;
	shr.u64 	%rd20250, %rd20249, 32;
	mul.wide.u32 	%rd20251, %r1519, %r3483;
	and.b64  	%rd20252, %rd20210, 4294967295;
	add.s64 	%rd20253, %rd20250, %rd20252;
	add.s64 	%rd20254, %rd20253, %rd20251;
	shr.u64 	%rd20255, %rd20254, 32;
	and.b64  	%rd20256, %rd20213, 4294967295;
	add.s64 	%rd20257, %rd20255, %rd20256;
	shr.u64 	%rd20258, %rd20257, 32;
	and.b64  	%rd20259, %rd20216, 4294967295;
	add.s64 	%rd20260, %rd20258, %rd20259;
	{ .reg .b32 tmp; mov.b64 {tmp, %r3485}, %rd20260; }
	add.s32 	%r3486, %r3482, %r3485;
	mul.lo.s32 	%r3487, %r3462, %r3484;
	mul.wide.u32 	%rd20261, %r1598, %r3487;
	and.b64  	%rd20262, %rd20224, 4294967295;
	add.s64 	%rd20263, %rd20261, %rd20262;
	shr.u64 	%rd20264, %rd20263, 32;
	mul.wide.u32 	%rd20265, %r1597, %r3487;
	and.b64  	%rd20266, %rd20229, 4294967295;
	add.s64 	%rd20267, %rd20264, %rd20266;
	add.s64 	%rd20268, %rd20267, %rd20265;
	cvt.u32.u64 	%r3488, %rd20268;
	shr.u64 	%rd20269, %rd20268, 32;
	mul.wide.u32 	%rd20270, %r1596, %r3487;
	and.b64  	%rd20271, %rd20234, 4294967295;
	add.s64 	%rd20272, %rd20269, %rd20271;
	add.s64 	%rd20273, %rd20272, %rd20270;
	shr.u64 	%rd20274, %rd20273, 32;
	mul.wide.u32 	%rd20275, %r1595, %r3487;
	and.b64  	%rd20276, %rd20239, 4294967295;
	add.s64 	%rd20277, %rd20274, %rd20276;
	add.s64 	%rd20278, %rd20277, %rd20275;
	shr.u64 	%rd20279, %rd20278, 32;
	mul.wide.u32 	%rd20280, %r1594, %r3487;
	and.b64  	%rd20281, %rd20244, 4294967295;
	add.s64 	%rd20282, %rd20279, %rd20281;
	add.s64 	%rd20283, %rd20282, %rd20280;
	shr.u64 	%rd20284, %rd20283, 32;
	mul.wide.u32 	%rd20285, %r1593, %r3487;
	and.b64  	%rd20286, %rd20249, 4294967295;
	add.s64 	%rd20287, %rd20284, %rd20286;
	add.s64 	%rd20288, %rd20287, %rd20285;
	shr.u64 	%rd20289, %rd20288, 32;
	mul.wide.u32 	%rd20290, %r1520, %r3487;
	and.b64  	%rd20291, %rd20254, 4294967295;
	add.s64 	%rd20292, %rd20289, %rd20291;
	add.s64 	%rd20293, %rd20292, %rd20290;
	shr.u64 	%rd20294, %rd20293, 32;
	mul.wide.u32 	%rd20295, %r1519, %r3487;
	and.b64  	%rd20296, %rd20257, 4294967295;
	add.s64 	%rd20297, %rd20294, %rd20296;
	add.s64 	%rd20298, %rd20297, %rd20295;
	shr.u64 	%rd20299, %rd20298, 32;
	and.b64  	%rd20300, %rd20260, 4294967295;
	add.s64 	%rd20301, %rd20299, %rd20300;
	{ .reg .b32 tmp; mov.b64 {tmp, %r3489}, %rd20301; }
	add.s32 	%r3490, %r3486, %r3489;
	mul.lo.s32 	%r3491, %r3462, %r3488;
	mul.wide.u32 	%rd20302, %r1598, %r3491;
	and.b64  	%rd20303, %rd20268, 4294967295;
	add.s64 	%rd20304, %rd20302, %rd20303;
	shr.u64 	%rd20305, %rd20304, 32;
	mul.wide.u32 	%rd20306, %r1597, %r3491;
	and.b64  	%rd20307, %rd20273, 4294967295;
	add.s64 	%rd20308, %rd20305, %rd20307;
	add.s64 	%rd20309, %rd20308, %rd20306;
	cvt.u32.u64 	%r4320, %rd20309;
	shr.u64 	%rd20310, %rd20309, 32;
	mul.wide.u32 	%rd20311, %r1596, %r3491;
	and.b64  	%rd20312, %rd20278, 4294967295;
	add.s64 	%rd20313, %rd20310, %rd20312;
	add.s64 	%rd20314, %rd20313, %rd20311;
	cvt.u32.u64 	%r4319, %rd20314;
	shr.u64 	%rd20315, %rd20314, 32;
	mul.wide.u32 	%rd20316, %r1595, %r3491;
	and.b64  	%rd20317, %rd20283, 4294967295;
	add.s64 	%rd20318, %rd20315, %rd20317;
	add.s64 	%rd20319, %rd20318, %rd20316;
	cvt.u32.u64 	%r4318, %rd20319;
	shr.u64 	%rd20320, %rd20319, 32;
	mul.wide.u32 	%rd20321, %r1594, %r3491;
	and.b64  	%rd20322, %rd20288, 4294967295;
	add.s64 	%rd20323, %rd20320, %rd20322;
	add.s64 	%rd20324, %rd20323, %rd20321;
	cvt.u32.u64 	%r4317, %rd20324;
	shr.u64 	%rd20325, %rd20324, 32;
	mul.wide.u32 	%rd20326, %r1593, %r3491;
	and.b64  	%rd20327, %rd20293, 4294967295;
	add.s64 	%rd20328, %rd20325, %rd20327;
	add.s64 	%rd20329, %rd20328, %rd20326;
	cvt.u32.u64 	%r4316, %rd20329;
	shr.u64 	%rd20330, %rd20329, 32;
	mul.wide.u32 	%rd20331, %r1520, %r3491;
	and.b64  	%rd20332, %rd20298, 4294967295;
	add.s64 	%rd20333, %rd20330, %rd20332;
	add.s64 	%rd20334, %rd20333, %rd20331;
	cvt.u32.u64 	%r4315, %rd20334;
	shr.u64 	%rd20335, %rd20334, 32;
	mul.wide.u32 	%rd20336, %r1519, %r3491;
	and.b64  	%rd20337, %rd20301, 4294967295;
	add.s64 	%rd20338, %rd20335, %rd20337;
	add.s64 	%rd20339, %rd20338, %rd20336;
	cvt.u32.u64 	%r4314, %rd20339;
	{ .reg .b32 tmp; mov.b64 {tmp, %r3492}, %rd20339; }
	add.s32 	%r4313, %r3490, %r3492;
	setp.gt.u32 	%p886, %r4313, %r1519;
	@%p886 bra 	$L__BB0_786;
	setp.lt.u32 	%p887, %r4313, %r1519;
	@%p887 bra 	$L__BB0_787;
	setp.lt.u32 	%p888, %r1520, %r4314;
	@%p888 bra 	$L__BB0_786;
	setp.gt.u32 	%p889, %r1520, %r4314;
	@%p889 bra 	$L__BB0_787;
	setp.lt.u32 	%p890, %r1593, %r4315;
	@%p890 bra 	$L__BB0_786;
	setp.gt.u32 	%p891, %r1593, %r4315;
	@%p891 bra 	$L__BB0_787;
	setp.lt.u32 	%p892, %r1594, %r4316;
	@%p892 bra 	$L__BB0_786;
	setp.gt.u32 	%p893, %r1594, %r4316;
	@%p893 bra 	$L__BB0_787;
	setp.lt.u32 	%p894, %r1595, %r4317;
	@%p894 bra 	$L__BB0_786;
	setp.gt.u32 	%p895, %r1595, %r4317;
	@%p895 bra 	$L__BB0_787;
	setp.lt.u32 	%p896, %r1596, %r4318;
	@%p896 bra 	$L__BB0_786;
	setp.gt.u32 	%p897, %r1596, %r4318;
	@%p897 bra 	$L__BB0_787;
	setp.lt.u32 	%p898, %r1597, %r4319;
	@%p898 bra 	$L__BB0_786;
	setp.gt.u32 	%p899, %r1597, %r4319;
	setp.gt.u32 	%p900, %r1598, %r4320;
	or.pred  	%p901, %p899, %p900;
	@%p901 bra 	$L__BB0_787;
$L__BB0_786:
	sub.s32 	%r4320, %r4320, %r1598;
	sub.s32 	%r4319, %r4319, %r1597;
	sub.s32 	%r4318, %r4318, %r1596;
	sub.s32 	%r4317, %r4317, %r1595;
	sub.s32 	%r4316, %r4316, %r1594;
	sub.s32 	%r4315, %r4315, %r1593;
	sub.s32 	%r4314, %r4314, %r1520;
	sub.s32 	%r4313, %r4313, %r1519;
$L__BB0_787:
	shl.b32 	%r4329, %r4320, 1;
	shr.u32 	%r3493, %r4320, 31;
	cvt.u64.u32 	%rd20340, %r3493;
	mul.wide.u32 	%rd20341, %r4319, 2;
	cvt.u32.u64 	%r3494, %rd20341;
	cvt.u32.u64 	%r3495, %rd20340;
	or.b32  	%r4328, %r3494, %r3495;
	shr.u64 	%rd20342, %rd20341, 32;
	mul.wide.u32 	%rd20343, %r4318, 2;
	cvt.u32.u64 	%r3496, %rd20343;
	cvt.u32.u64 	%r3497, %rd20342;
	or.b32  	%r4327, %r3497, %r3496;
	shr.u64 	%rd20344, %rd20343, 32;
	mul.wide.u32 	%rd20345, %r4317, 2;
	cvt.u32.u64 	%r3498, %rd20345;
	cvt.u32.u64 	%r3499, %rd20344;
	or.b32  	%r4326, %r3499, %r3498;
	shr.u64 	%rd20346, %rd20345, 32;
	mul.wide.u32 	%rd20347, %r4316, 2;
	add.s64 	%rd20348, %rd20346, %rd20347;
	cvt.u32.u64 	%r4325, %rd20348;
	shr.u64 	%rd20349, %rd20348, 32;
	mul.wide.u32 	%rd20350, %r4315, 2;
	add.s64 	%rd20351, %rd20349, %rd20350;
	cvt.u32.u64 	%r4324, %rd20351;
	shr.u64 	%rd20352, %rd20351, 32;
	mul.wide.u32 	%rd20353, %r4314, 2;
	add.s64 	%rd20354, %rd20352, %rd20353;
	cvt.u32.u64 	%r4323, %rd20354;
	shr.u64 	%rd20355, %rd20354, 32;
	mul.wide.u32 	%rd20356, %r4313, 2;
	add.s64 	%rd20357, %rd20355, %rd20356;
	cvt.u32.u64 	%r4322, %rd20357;
	setp.gt.u64 	%p902, %rd20357, 4294967295;
	setp.lt.u32 	%p903, %r1519, %r4322;
	or.pred  	%p904, %p902, %p903;
	@%p904 bra 	$L__BB0_801;
	setp.gt.u32 	%p905, %r1519, %r4322;
	mov.b32 	%r4321, 0;
	@%p905 bra 	$L__BB0_802;
	setp.lt.u32 	%p906, %r1520, %r4323;
	@%p906 bra 	$L__BB0_801;
	setp.gt.u32 	%p907, %r1520, %r4323;
	@%p907 bra 	$L__BB0_802;
	setp.lt.u32 	%p908, %r1593, %r4324;
	@%p908 bra 	$L__BB0_801;
	setp.gt.u32 	%p909, %r1593, %r4324;
	@%p909 bra 	$L__BB0_802;
	setp.lt.u32 	%p910, %r1594, %r4325;
	@%p910 bra 	$L__BB0_801;
	setp.gt.u32 	%p911, %r1594, %r4325;
	@%p911 bra 	$L__BB0_802;
	setp.lt.u32 	%p912, %r1595, %r4326;
	@%p912 bra 	$L__BB0_801;
	setp.gt.u32 	%p913, %r1595, %r4326;
	@%p913 bra 	$L__BB0_802;
	setp.lt.u32 	%p914, %r1596, %r4327;
	@%p914 bra 	$L__BB0_801;
	setp.gt.u32 	%p915, %r1596, %r4327;
	@%p915 bra 	$L__BB0_802;
	setp.lt.u32 	%p916, %r1597, %r4328;
	@%p916 bra 	$L__BB0_801;
	setp.gt.u32 	%p917, %r1597, %r4328;
	setp.lt.u32 	%p918, %r4329, %r1598;
	or.pred  	%p919, %p917, %p918;
	@%p919 bra 	$L__BB0_802;
$L__BB0_801:
	sub.s32 	%r4329, %r4329, %r1598;
	sub.s32 	%r4328, %r4328, %r1597;
	sub.s32 	%r4327, %r4327, %r1596;
	sub.s32 	%r4326, %r4326, %r1595;
	sub.s32 	%r4325, %r4325, %r1594;
	sub.s32 	%r4324, %r4324, %r1593;
	sub.s32 	%r4323, %r4323, %r1520;
	sub.s32 	%r4322, %r4322, %r1519;
	mov.b32 	%r4321, 0;
$L__BB0_802:
	shr.u32 	%r3846, %r93, 1;
	shf.l.wrap.b32 	%r3847, %r94, %r93, 31;
	shf.l.wrap.b32 	%r3848, %r95, %r94, 31;
	shf.l.wrap.b32 	%r3849, %r96, %r95, 31;
	shf.l.wrap.b32 	%r3850, %r97, %r96, 31;
	shf.l.wrap.b32 	%r3851, %r98, %r97, 31;
	shf.l.wrap.b32 	%r3852, %r99, %r98, 31;
	shf.l.wrap.b32 	%r3886, %r3886, %r99, 31;
	bra.uni 	$L__BB0_20;
$L__BB0_803:
	ld.const.u32 	%r3521, [ONE+28];
	setp.eq.s32 	%p922, %r102, %r3521;
	ld.const.u32 	%r3522, [ONE+24];
	setp.eq.s32 	%p923, %r103, %r3522;
	and.pred  	%p924, %p922, %p923;
	ld.const.u32 	%r3524, [ONE+20];
	setp.eq.s32 	%p925, %r104, %r3524;
	and.pred  	%p926, %p924, %p925;
	ld.const.u32 	%r3526, [ONE+16];
	setp.eq.s32 	%p927, %r105, %r3526;
	and.pred  	%p928, %p926, %p927;
	ld.const.u32 	%r3528, [ONE+12];
	setp.eq.s32 	%p929, %r106, %r3528;
	and.pred  	%p930, %p928, %p929;
	ld.const.u32 	%r3530, [ONE+8];
	setp.eq.s32 	%p931, %r107, %r3530;
	and.pred  	%p932, %p930, %p931;
	ld.const.u32 	%r3532, [ONE+4];
	setp.eq.s32 	%p933, %r108, %r3532;
	and.pred  	%p934, %p932, %p933;
	ld.const.u32 	%r3534, [ONE];
	setp.eq.s32 	%p935, %r109, %r3534;
	and.pred  	%p936, %p934, %p935;
	mov.b32 	%r4531, 0;
	mov.b32 	%r4530, 1;
	mov.u32 	%r4532, %r4531;
	mov.u32 	%r4533, %r4531;
	mov.u32 	%r4534, %r4531;
	mov.u32 	%r4535, %r4531;
	mov.u32 	%r4536, %r4531;
	mov.u32 	%r4537, %r4531;
	@%p936 bra 	$L__BB0_899;
	ld.const.u32 	%r1680, [P_CONST+4];
	ld.const.u32 	%r1681, [P_CONST+8];
	ld.const.u32 	%r1682, [P_CONST+12];
	mov.b32 	%r4356, -1;
	mov.b32 	%r4355, -2;
	mov.b32 	%r4354, -979;
	mov.b32 	%r4531, 0;
	mov.b32 	%r4530, 1;
	ld.const.u32 	%r1683, [P_CONST+16];
	ld.const.u32 	%r1708, [P_CONST+20];
	ld.const.u32 	%r1709, [P_CONST+24];
	ld.const.u32 	%r1710, [P_CONST+28];
	mov.u32 	%r4357, %r4356;
	mov.u32 	%r4358, %r4356;
	mov.u32 	%r4359, %r4356;
	mov.u32 	%r4360, %r4356;
	mov.u32 	%r4361, %r4356;
	mov.u32 	%r4378, %r109;
	mov.u32 	%r4379, %r108;
	mov.u32 	%r4380, %r107;
	mov.u32 	%r4381, %r106;
	mov.u32 	%r4382, %r105;
	mov.u32 	%r4383, %r104;
	mov.u32 	%r4384, %r103;
	mov.u32 	%r4385, %r102;
$L__BB0_805:
	mov.u32 	%r1699, %r4361;
	mov.u32 	%r1698, %r4360;
	mov.u32 	%r1697, %r4359;
	mov.u32 	%r1696, %r4358;
	mov.u32 	%r1695, %r4357;
	mov.u32 	%r1694, %r4356;
	mov.u32 	%r1693, %r4355;
	or.b32  	%r3541, %r4354, %r1693;
	or.b32  	%r3542, %r3541, %r1694;
	or.b32  	%r3543, %r3542, %r1695;
	or.b32  	%r3544, %r3543, %r1696;
	or.b32  	%r3545, %r3544, %r1697;
	or.b32  	%r3546, %r3545, %r1698;
	or.b32  	%r3547, %r3546, %r1699;
	setp.eq.s32 	%p937, %r3547, 0;
	@%p937 bra 	$L__BB0_851;
	and.b32  	%r3548, %r4354, 1;
	setp.eq.b32 	%p938, %r3548, 1;
	not.pred 	%p939, %p938;
	@%p939 bra 	$L__BB0_822;
	ld.const.u32 	%r1711, [P_CONST];
	mul.wide.u32 	%rd20361, %r4378, %r4530;
	cvt.u32.u64 	%r3549, %rd20361;
	shr.u64 	%rd20362, %rd20361, 32;
	mul.wide.u32 	%rd20363, %r4379, %r4530;
	add.s64 	%rd20364, %rd20362, %rd20363;
	shr.u64 	%rd20365, %rd20364, 32;
	mul.wide.u32 	%rd20366, %r4380, %r4530;
	add.s64 	%rd20367, %rd20365, %rd20366;
	shr.u64 	%rd20368, %rd20367, 32;
	mul.wide.u32 	%rd20369, %r4381, %r4530;
	add.s64 	%rd20370, %rd20368, %rd20369;
	shr.u64 	%rd20371, %rd20370, 32;
	mul.wide.u32 	%rd20372, %r4382, %r4530;
	add.s64 	%rd20373, %rd20371, %rd20372;
	shr.u64 	%rd20374, %rd20373, 32;
	mul.wide.u32 	%rd20375, %r4383, %r4530;
	add.s64 	%rd20376, %rd20374, %rd20375;
	shr.u64 	%rd20377, %rd20376, 32;
	mul.wide.u32 	%rd20378, %r4384, %r4530;
	add.s64 	%rd20379, %rd20377, %rd20378;
	shr.u64 	%rd20380, %rd20379, 32;
	mul.wide.u32 	%rd20381, %r4385, %r4530;
	add.s64 	%rd20382, %rd20380, %rd20381;
	shr.u64 	%rd20383, %rd20382, 32;
	mul.wide.u32 	%rd20384, %r4378, %r4531;
	and.b64  	%rd20385, %rd20364, 4294967295;
	add.s64 	%rd20386, %rd20384, %rd20385;
	shr.u64 	%rd20387, %rd20386, 32;
	mul.wide.u32 	%rd20388, %r4379, %r4531;
	and.b64  	%rd20389, %rd20367, 4294967295;
	add.s64 	%rd20390, %rd20387, %rd20389;
	add.s64 	%rd20391, %rd20390, %rd20388;
	shr.u64 	%rd20392, %rd20391, 32;
	mul.wide.u32 	%rd20393, %r4380, %r4531;
	and.b64  	%rd20394, %rd20370, 4294967295;
	add.s64 	%rd20395, %rd20392, %rd20394;
	add.s64 	%rd20396, %rd20395, %rd20393;
	shr.u64 	%rd20397, %rd20396, 32;
	mul.wide.u32 	%rd20398, %r4381, %r4531;
	and.b64  	%rd20399, %rd20373, 4294967295;
	add.s64 	%rd20400, %rd20397, %rd20399;
	add.s64 	%rd20401, %rd20400, %rd20398;
	shr.u64 	%rd20402, %rd20401, 32;
	mul.wide.u32 	%rd20403, %r4382, %r4531;
	and.b64  	%rd20404, %rd20376, 4294967295;
	add.s64 	%rd20405, %rd20402, %rd20404;
	add.s64 	%rd20406, %rd20405, %rd20403;
	shr.u64 	%rd20407, %rd20406, 32;
	mul.wide.u32 	%rd20408, %r4383, %r4531;
	and.b64  	%rd20409, %rd20379, 4294967295;
	add.s64 	%rd20410, %rd20407, %rd20409;
	add.s64 	%rd20411, %rd20410, %rd20408;
	shr.u64 	%rd20412, %rd20411, 32;
	mul.wide.u32 	%rd20413, %r4384, %r4531;
	and.b64  	%rd20414, %rd20382, 4294967295;
	add.s64 	%rd20415, %rd20412, %rd20414;
	add.s64 	%rd20416, %rd20415, %rd20413;
	shr.u64 	%rd20417, %rd20416, 32;
	mul.wide.u32 	%rd20418, %r4385, %r4531;
	add.s64 	%rd20419, %rd20417, %rd20383;
	add.s64 	%rd20420, %rd20419, %rd20418;
	shr.u64 	%rd20421, %rd20420, 32;
	mul.wide.u32 	%rd20422, %r4378, %r4532;
	and.b64  	%rd20423, %rd20391, 4294967295;
	add.s64 	%rd20424, %rd20422, %rd20423;
	shr.u64 	%rd20425, %rd20424, 32;
	mul.wide.u32 	%rd20426, %r4379, %r4532;
	and.b64  	%rd20427, %rd20396, 4294967295;
	add.s64 	%rd20428, %rd20425, %rd20427;
	add.s64 	%rd20429, %rd20428, %rd20426;
	shr.u64 	%rd20430, %rd20429, 32;
	mul.wide.u32 	%rd20431, %r4380, %r4532;
	and.b64  	%rd20432, %rd20401, 4294967295;
	add.s64 	%rd20433, %rd20430, %rd20432;
	add.s64 	%rd20434, %rd20433, %rd20431;
	shr.u64 	%rd20435, %rd20434, 32;
	mul.wide.u32 	%rd20436, %r4381, %r4532;
	and.b64  	%rd20437, %rd20406, 4294967295;
	add.s64 	%rd20438, %rd20435, %rd20437;
	add.s64 	%rd20439, %rd20438, %rd20436;
	shr.u64 	%rd20440, %rd20439, 32;
	mul.wide.u32 	%rd20441, %r4382, %r4532;
	and.b64  	%rd20442, %rd20411, 4294967295;
	add.s64 	%rd20443, %rd20440, %rd20442;
	add.s64 	%rd20444, %rd20443, %rd20441;
	shr.u64 	%rd20445, %rd20444, 32;
	mul.wide.u32 	%rd20446, %r4383, %r4532;
	and.b64  	%rd20447, %rd20416, 4294967295;
	add.s64 	%rd20448, %rd20445, %rd20447;
	add.s64 	%rd20449, %rd20448, %rd20446;
	shr.u64 	%rd20450, %rd20449, 32;
	mul.wide.u32 	%rd20451, %r4384, %r4532;
	and.b64  	%rd20452, %rd20420, 4294967295;
	add.s64 	%rd20453, %rd20450, %rd20452;
	add.s64 	%rd20454, %rd20453, %rd20451;
	shr.u64 	%rd20455, %rd20454, 32;
	mul.wide.u32 	%rd20456, %r4385, %r4532;
	add.s64 	%rd20457, %rd20455, %rd20421;
	add.s64 	%rd20458, %rd20457, %rd20456;
	shr.u64 	%rd20459, %rd20458, 32;
	mul.wide.u32 	%rd20460, %r4378, %r4533;
	and.b64  	%rd20461, %rd20429, 4294967295;
	add.s64 	%rd20462, %rd20460, %rd20461;
	shr.u64 	%rd20463, %rd20462, 32;
	mul.wide.u32 	%rd20464, %r4379, %r4533;
	and.b64  	%rd20465, %rd20434, 4294967295;
	add.s64 	%rd20466, %rd20463, %rd20465;
	add.s64 	%rd20467, %rd20466, %rd20464;
	shr.u64 	%rd20468, %rd20467, 32;
	mul.wide.u32 	%rd20469, %r4380, %r4533;
	and.b64  	%rd20470, %rd20439, 4294967295;
	add.s64 	%rd20471, %rd20468, %rd20470;
	add.s64 	%rd20472, %rd20471, %rd20469;
	shr.u64 	%rd20473, %rd20472, 32;
	mul.wide.u32 	%rd20474, %r4381, %r4533;
	and.b64  	%rd20475, %rd20444, 4294967295;
	add.s64 	%rd20476, %rd20473, %rd20475;
	add.s64 	%rd20477, %rd20476, %rd20474;
	shr.u64 	%rd20478, %rd20477, 32;
	mul.wide.u32 	%rd20479, %r4382, %r4533;
	and.b64  	%rd20480, %rd20449, 4294967295;
	add.s64 	%rd20481, %rd20478, %rd20480;
	add.s64 	%rd20482, %rd20481, %rd20479;
	shr.u64 	%rd20483, %rd20482, 32;
	mul.wide.u32 	%rd20484, %r4383, %r4533;
	and.b64  	%rd20485, %rd20454, 4294967295;
	add.s64 	%rd20486, %rd20483, %rd20485;
	add.s64 	%rd20487, %rd20486, %rd20484;
	shr.u64 	%rd20488, %rd20487, 32;
	mul.wide.u32 	%rd20489, %r4384, %r4533;
	and.b64  	%rd20490, %rd20458, 4294967295;
	add.s64 	%rd20491, %rd20488, %rd20490;
	add.s64 	%rd20492, %rd20491, %rd20489;
	shr.u64 	%rd20493, %rd20492, 32;
	mul.wide.u32 	%rd20494, %r4385, %r4533;
	add.s64 	%rd20495, %rd20493, %rd20459;
	add.s64 	%rd20496, %rd20495, %rd20494;
	shr.u64 	%rd20497, %rd20496, 32;
	mul.wide.u32 	%rd20498, %r4378, %r4534;
	and.b64  	%rd20499, %rd20467, 4294967295;
	add.s64 	%rd20500, %rd20498, %rd20499;
	shr.u64 	%rd20501, %rd20500, 32;
	mul.wide.u32 	%rd20502, %r4379, %r4534;
	and.b64  	%rd20503, %rd20472, 4294967295;
	add.s64 	%rd20504, %rd20501, %rd20503;
	add.s64 	%rd20505, %rd20504, %rd20502;
	shr.u64 	%rd20506, %rd20505, 32;
	mul.wide.u32 	%rd20507, %r4380, %r4534;
	and.b64  	%rd20508, %rd20477, 4294967295;
	add.s64 	%rd20509, %rd20506, %rd20508;
	add.s64 	%rd20510, %rd20509, %rd20507;
	shr.u64 	%rd20511, %rd20510, 32;
	mul.wide.u32 	%rd20512, %r4381, %r4534;
	and.b64  	%rd20513, %rd20482, 4294967295;
	add.s64 	%rd20514, %rd20511, %rd20513;
	add.s64 	%rd20515, %rd20514, %rd20512;
	shr.u64 	%rd20516, %rd20515, 32;
	mul.wide.u32 	%rd20517, %r4382, %r4534;
	and.b64  	%rd20518, %rd20487, 4294967295;
	add.s64 	%rd20519, %rd20516, %rd20518;
	add.s64 	%rd20520, %rd20519, %rd20517;
	shr.u64 	%rd20521, %rd20520, 32;
	mul.wide.u32 	%rd20522, %r4383, %r4534;
	and.b64  	%rd20523, %rd20492, 4294967295;
	add.s64 	%rd20524, %rd20521, %rd20523;
	add.s64 	%rd20525, %rd20524, %rd20522;
	shr.u64 	%rd20526, %rd20525, 32;
	mul.wide.u32 	%rd20527, %r4384, %r4534;
	and.b64  	%rd20528, %rd20496, 4294967295;
	add.s64 	%rd20529, %rd20526, %rd20528;
	add.s64 	%rd20530, %rd20529, %rd20527;
	shr.u64 	%rd20531, %rd20530, 32;
	mul.wide.u32 	%rd20532, %r4385, %r4534;
	add.s64 	%rd20533, %rd20531, %rd20497;
	add.s64 	%rd20534, %rd20533, %rd20532;
	shr.u64 	%rd20535, %rd20534, 32;
	mul.wide.u32 	%rd20536, %r4378, %r4535;
	and.b64  	%rd20537, %rd20505, 4294967295;
	add.s64 	%rd20538, %rd20536, %rd20537;
	shr.u64 	%rd20539, %rd20538, 32;
	mul.wide.u32 	%rd20540, %r4379, %r4535;
	and.b64  	%rd20541, %rd20510, 4294967295;
	add.s64 	%rd20542, %rd20539, %rd20541;
	add.s64 	%rd20543, %rd20542, %rd20540;
	shr.u64 	%rd20544, %rd20543, 32;
	mul.wide.u32 	%rd20545, %r4380, %r4535;
	and.b64  	%rd20546, %rd20515, 4294967295;
	add.s64 	%rd20547, %rd20544, %rd20546;
	add.s64 	%rd20548, %rd20547, %rd20545;
	shr.u64 	%rd20549, %rd20548, 32;
	mul.wide.u32 	%rd20550, %r4381, %r4535;
	and.b64  	%rd20551, %rd20520, 4294967295;
	add.s64 	%rd20552, %rd20549, %rd20551;
	add.s64 	%rd20553, %rd20552, %rd20550;
	shr.u64 	%rd20554, %rd20553, 32;
	mul.wide.u32 	%rd20555, %r4382, %r4535;
	and.b64  	%rd20556, %rd20525, 4294967295;
	add.s64 	%rd20557, %rd20554, %rd20556;
	add.s64 	%rd20558, %rd20557, %rd20555;
	shr.u64 	%rd20559, %rd20558, 32;
	mul.wide.u32 	%rd20560, %r4383, %r4535;
	and.b64  	%rd20561, %rd20530, 4294967295;
	add.s64 	%rd20562, %rd20559, %rd20561;
	add.s64 	%rd20563, %rd20562, %rd20560;
	shr.u64 	%rd20564, %rd20563, 32;
	mul.wide.u32 	%rd20565, %r4384, %r4535;
	and.b64  	%rd20566, %rd20534, 4294967295;
	add.s64 	%rd20567, %rd20564, %rd20566;
	add.s64 	%rd20568, %rd20567, %rd20565;
	shr.u64 	%rd20569, %rd20568, 32;
	mul.wide.u32 	%rd20570, %r4385, %r4535;
	add.s64 	%rd20571, %rd20569, %rd20535;
	add.s64 	%rd20572, %rd20571, %rd20570;
	shr.u64 	%rd20573, %rd20572, 32;
	mul.wide.u32 	%rd20574, %r4378, %r4536;
	and.b64  	%rd20575, %rd20543, 4294967295;
	add.s64 	%rd20576, %rd20574, %rd20575;
	shr.u64 	%rd20577, %rd20576, 32;
	mul.wide.u32 	%rd20578, %r4379, %r4536;
	and.b64  	%rd20579, %rd20548, 4294967295;
	add.s64 	%rd20580, %rd20577, %rd20579;
	add.s64 	%rd20581, %rd20580, %rd20578;
	shr.u64 	%rd20582, %rd20581, 32;
	mul.wide.u32 	%rd20583, %r4380, %r4536;
	and.b64  	%rd20584, %rd20553, 4294967295;
	add.s64 	%rd20585, %rd20582, %rd20584;
	add.s64 	%rd20586, %rd20585, %rd20583;
	shr.u64 	%rd20587, %rd20586, 32;
	mul.wide.u32 	%rd20588, %r4381, %r4536;
	and.b64  	%rd20589, %rd20558, 4294967295;
	add.s64 	%rd20590, %rd20587, %rd20589;
	add.s64 	%rd20591, %rd20590, %rd20588;
	shr.u64 	%rd20592, %rd20591, 32;
	mul.wide.u32 	%rd20593, %r4382, %r4536;
	and.b64  	%rd20594, %rd20563, 4294967295;
	add.s64 	%rd20595, %rd20592, %rd20594;
	add.s64 	%rd20596, %rd20595, %rd20593;
	shr.u64 	%rd20597, %rd20596, 32;
	mul.wide.u32 	%rd20598, %r4383, %r4536;
	and.b64  	%rd20599, %rd20568, 4294967295;
	add.s64 	%rd20600, %rd20597, %rd20599;
	add.s64 	%rd20601, %rd20600, %rd20598;
	shr.u64 	%rd20602, %rd20601, 32;
	mul.wide.u32 	%rd20603, %r4384, %r4536;
	and.b64  	%rd20604, %rd20572, 4294967295;
	add.s64 	%rd20605, %rd20602, %rd20604;
	add.s64 	%rd20606, %rd20605, %rd20603;
	shr.u64 	%rd20607, %rd20606, 32;
	mul.wide.u32 	%rd20608, %r4385, %r4536;
	add.s64 	%rd20609, %rd20607, %rd20573;
	add.s64 	%rd20610, %rd20609, %rd20608;
	shr.u64 	%rd20611, %rd20610, 32;
	mul.wide.u32 	%rd20612, %r4378, %r4537;
	and.b64  	%rd20613, %rd20581, 4294967295;
	add.s64 	%rd20614, %rd20612, %rd20613;
	shr.u64 	%rd20615, %rd20614, 32;
	mul.wide.u32 	%rd20616, %r4379, %r4537;
	and.b64  	%rd20617, %rd20586, 4294967295;
	add.s64 	%rd20618, %rd20615, %rd20617;
	add.s64 	%rd20619, %rd20618, %rd20616;
	shr.u64 	%rd20620, %rd20619, 32;
	mul.wide.u32 	%rd20621, %r4380, %r4537;
	and.b64  	%rd20622, %rd20591, 4294967295;
	add.s64 	%rd20623, %rd20620, %rd20622;
	add.s64 	%rd20624, %rd20623, %rd20621;
	shr.u64 	%rd20625, %rd20624, 32;
	mul.wide.u32 	%rd20626, %r4381, %r4537;
	and.b64  	%rd20627, %rd20596, 4294967295;
	add.s64 	%rd20628, %rd20625, %rd20627;
	add.s64 	%rd20629, %rd20628, %rd20626;
	shr.u64 	%rd20630, %rd20629, 32;
	mul.wide.u32 	%rd20631, %r4382, %r4537;
	and.b64  	%rd20632, %rd20601, 4294967295;
	add.s64 	%rd20633, %rd20630, %rd20632;
	add.s64 	%rd20634, %rd20633, %rd20631;
	shr.u64 	%rd20635, %rd20634, 32;
	mul.wide.u32 	%rd20636, %r4383, %r4537;
	and.b64  	%rd20637, %rd20606, 4294967295;
	add.s64 	%rd20638, %rd20635, %rd20637;
	add.s64 	%rd20639, %rd20638, %rd20636;
	shr.u64 	%rd20640, %rd20639, 32;
	mul.wide.u32 	%rd20641, %r4384, %r4537;
	and.b64  	%rd20642, %rd20610, 4294967295;
	add.s64 	%rd20643, %rd20640, %rd20642;
	add.s64 	%rd20644, %rd20643, %rd20641;
	shr.u64 	%rd20645, %rd20644, 32;
	mul.wide.u32 	%rd20646, %r4385, %r4537;
	add.s64 	%rd20647, %rd20645, %rd20611;
	add.s64 	%rd20648, %rd20647, %rd20646;
	{ .reg .b32 tmp; mov.b64 {tmp, %r3550}, %rd20648; }
	ld.const.u32 	%r3551, [MU_P];
	mul.lo.s32 	%r3552, %r3551, %r3549;
	mul.wide.u32 	%rd20649, %r1711, %r3552;
	and.b64  	%rd20650, %rd20361, 4294967295;
	add.s64 	%rd20651, %rd20649, %rd20650;
	shr.u64 	%rd20652, %rd20651, 32;
	mul.wide.u32 	%rd20653, %r1680, %r3552;
	and.b64  	%rd20654, %rd20386, 4294967295;
	add.s64 	%rd20655, %rd20652, %rd20654;
	add.s64 	%rd20656, %rd20655, %rd20653;
	cvt.u32.u64 	%r3553, %rd20656;
	shr.u64 	%rd20657, %rd20656, 32;
	mul.wide.u32 	%rd20658, %r1681, %r3552;
	and.b64  	%rd20659, %rd20424, 4294967295;
	add.s64 	%rd20660, %rd20657, %rd20659;
	add.s64 	%rd20661, %rd20660, %rd20658;
	shr.u64 	%rd20662, %rd20661, 32;
	mul.wide.u32 	%rd20663, %r1682, %r3552;
	and.b64  	%rd20664, %rd20462, 4294967295;
	add.s64 	%rd20665, %rd20662, %rd20664;
	add.s64 	%rd20666, %rd20665, %rd20663;
	shr.u64 	%rd20667, %rd20666, 32;
	mul.wide.u32 	%rd20668, %r1683, %r3552;
	and.b64  	%rd20669, %rd20500, 4294967295;
	add.s64 	%rd20670, %rd20667, %rd20669;
	add.s64 	%rd20671, %rd20670, %rd20668;
	shr.u64 	%rd20672, %rd20671, 32;
	mul.wide.u32 	%rd20673, %r1708, %r3552;
	and.b64  	%rd20674, %rd20538, 4294967295;
	add.s64 	%rd20675, %rd20672, %rd20674;
	add.s64 	%rd20676, %rd20675, %rd20673;
	shr.u64 	%rd20677, %rd20676, 32;
	mul.wide.u32 	%rd20678, %r1709, %r3552;
	and.b64  	%rd20679, %rd20576, 4294967295;
	add.s64 	%rd20680, %rd20677, %rd20679;
	add.s64 	%rd20681, %rd20680, %rd20678;
	shr.u64 	%rd20682, %rd20681, 32;
	mul.wide.u32 	%rd20683, %r1710, %r3552;
	and.b64  	%rd20684, %rd20614, 4294967295;
	add.s64 	%rd20685, %rd20682, %rd20684;
	add.s64 	%rd20686, %rd20685, %rd20683;
	shr.u64 	%rd20687, %rd20686, 32;
	and.b64  	%rd20688, %rd20619, 4294967295;
	add.s64 	%rd20689, %rd20687, %rd20688;
	shr.u64 	%rd20690, %rd20689, 32;
	and.b64  	%rd20691, %rd20624, 4294967295;
	add.s64 	%rd20692, %rd20690, %rd20691;
	shr.u64 	%rd20693, %rd20692, 32;
	and.b64  	%rd20694, %rd20629, 4294967295;
	add.s64 	%rd20695, %rd20693, %rd20694;
	shr.u64 	%rd20696, %rd20695, 32;
	and.b64  	%rd20697, %rd20634, 4294967295;
	add.s64 	%rd20698, %rd20696, %rd20697;
	shr.u64 	%rd20699, %rd20698, 32;
	and.b64  	%rd20700, %rd20639, 4294967295;
	add.s64 	%rd20701, %rd20699, %rd20700;
	shr.u64 	%rd20702, %rd20701, 32;
	and.b64  	%rd20703, %rd20644, 4294967295;
	add.s64 	%rd20704, %rd20702, %rd20703;
	shr.u64 	%rd20705, %rd20704, 32;
	and.b64  	%rd20706, %rd20648, 4294967295;
	add.s64 	%rd20707, %rd20705, %rd20706;
	{ .reg .b32 tmp; mov.b64 {tmp, %r3554}, %rd20707; }
	add.s32 	%r3555, %r3550, %r3554;
	mul.lo.s32 	%r3556, %r3551, %r3553;
	mul.wide.u32 	%rd20708, %r1711, %r3556;
	and.b64  	%rd20709, %rd20656, 4294967295;
	add.s64 	%rd20710, %rd20708, %rd20709;
	shr.u64 	%rd20711, %rd20710, 32;
	mul.wide.u32 	%rd20712, %r1680, %r3556;
	and.b64  	%rd20713, %rd20661, 4294967295;
	add.s64 	%rd20714, %rd20711, %rd20713;
	add.s64 	%rd20715, %rd20714, %rd20712;
	cvt.u32.u64 	%r3557, %rd20715;
	shr.u64 	%rd20716, %rd20715, 32;
	mul.wide.u32 	%rd20717, %r1681, %r3556;
	and.b64  	%rd20718, %rd20666, 4294967295;
	add.s64 	%rd20719, %rd20716, %rd20718;
	add.s64 	%rd20720, %rd20719, %rd20717;
	shr.u64 	%rd20721, %rd20720, 32;
	mul.wide.u32 	%rd20722, %r1682, %r3556;
	and.b64  	%rd20723, %rd20671, 4294967295;
	add.s64 	%rd20724, %rd20721, %rd20723;
	add.s64 	%rd20725, %rd20724, %rd20722;
	shr.u64 	%rd20726, %rd20725, 32;
	mul.wide.u32 	%rd20727, %r1683, %r3556;
	and.b64  	%rd20728, %rd20676, 4294967295;
	add.s64 	%rd20729, %rd20726, %rd20728;
	add.s64 	%rd20730, %rd20729, %rd20727;
	shr.u64 	%rd20731, %rd20730, 32;
	mul.wide.u32 	%rd20732, %r1708, %r3556;
	and.b64  	%rd20733, %rd20681, 4294967295;
	add.s64 	%rd20734, %rd20731, %rd20733;
	add.s64 	%rd20735, %rd20734, %rd20732;
	shr.u64 	%rd20736, %rd20735, 32;
	mul.wide.u32 	%rd20737, %r1709, %r3556;
	and.b64  	%rd20738, %rd20686, 4294967295;
	add.s64 	%rd20739, %rd20736, %rd20738;
	add.s64 	%rd20740, %rd20739, %rd20737;
	shr.u64 	%rd20741, %rd20740, 32;
	mul.wide.u32 	%rd20742, %r1710, %r3556;
	and.b64  	%rd20743, %rd20689, 4294967295;
	add.s64 	%rd20744, %rd20741, %rd20743;
	add.s64 	%rd20745, %rd20744, %rd20742;
	shr.u64 	%rd20746, %rd20745, 32;
	and.b64  	%rd20747, %rd20692, 4294967295;
	add.s64 	%rd20748, %rd20746, %rd20747;
	shr.u64 	%rd20749, %rd20748, 32;
	and.b64  	%rd20750, %rd20695, 4294967295;
	add.s64 	%rd20751, %rd20749, %rd20750;
	shr.u64 	%rd20752, %rd20751, 32;
	and.b64  	%rd20753, %rd20698, 4294967295;
	add.s64 	%rd20754, %rd20752, %rd20753;
	shr.u64 	%rd20755, %rd20754, 32;
	and.b64  	%rd20756, %rd20701, 4294967295;
	add.s64 	%rd20757, %rd20755, %rd20756;
	shr.u64 	%rd20758, %rd20757, 32;
	and.b64  	%rd20759, %rd20704, 4294967295;
	add.s64 	%rd20760, %rd20758, %rd20759;
	shr.u64 	%rd20761, %rd20760, 32;
	and.b64  	%rd20762, %rd20707, 4294967295;
	add.s64 	%rd20763, %rd20761, %rd20762;
	{ .reg .b32 tmp; mov.b64 {tmp, %r3558}, %rd20763; }
	add.s32 	%r3559, %r3555, %r3558;
	mul.lo.s32 	%r3560, %r3551, %r3557;
	mul.wide.u32 	%rd20764, %r1711, %r3560;
	and.b64  	%rd20765, %rd20715, 4294967295;
	add.s64 	%rd20766, %rd20764, %rd20765;
	shr.u64 	%rd20767, %rd20766, 32;
	mul.wide.u32 	%rd20768, %r1680, %r3560;
	and.b64  	%rd20769, %rd20720, 4294967295;
	add.s64 	%rd20770, %rd20767, %rd20769;
	add.s64 	%rd20771, %rd20770, %rd20768;
	cvt.u32.u64 	%r3561, %rd20771;
	shr.u64 	%rd20772, %rd20771, 32;
	mul.wide.u32 	%rd20773, %r1681, %r3560;
	and.b64  	%rd20774, %rd20725, 4294967295;
	add.s64 	%rd20775, %rd20772, %rd20774;
	add.s64 	%rd20776, %rd20775, %rd20773;
	shr.u64 	%rd20777, %rd20776, 32;
	mul.wide.u32 	%rd20778, %r1682, %r3560;
	and.b64  	%rd20779, %rd20730, 4294967295;
	add.s64 	%rd20780, %rd20777, %rd20779;
	add.s64 	%rd20781, %rd20780, %rd20778;
	shr.u64 	%rd20782, %rd20781, 32;
	mul.wide.u32 	%rd20783, %r1683, %r3560;
	and.b64  	%rd20784, %rd20735, 4294967295;
	add.s64 	%rd20785, %rd20782, %rd20784;
	add.s64 	%rd20786, %rd20785, %rd20783;
	shr.u64 	%rd20787, %rd20786, 32;
	mul.wide.u32 	%rd20788, %r1708, %r3560;
	and.b64  	%rd20789, %rd20740, 4294967295;
	add.s64 	%rd20790, %rd20787, %rd20789;
	add.s64 	%rd20791, %rd20790, %rd20788;
	shr.u64 	%rd20792, %rd20791, 32;
	mul.wide.u32 	%rd20793, %r1709, %r3560;
	and.b64  	%rd20794, %rd20745, 4294967295;
	add.s64 	%rd20795, %rd20792, %rd20794;
	add.s64 	%rd20796, %rd20795, %rd20793;
	shr.u64 	%rd20797, %rd20796, 32;
	mul.wide.u32 	%rd20798, %r1710, %r3560;
	and.b64  	%rd20799, %rd20748, 4294967295;
	add.s64 	%rd20800, %rd20797, %rd20799;
	add.s64 	%rd20801, %rd20800, %rd20798;
	shr.u64 	%rd20802, %rd20801, 32;
	and.b64  	%rd20803, %rd20751, 4294967295;
	add.s64 	%rd20804, %rd20802, %rd20803;
	shr.u64 	%rd20805, %rd20804, 32;
	and.b64  	%rd20806, %rd20754, 4294967295;
	add.s64 	%rd20807, %rd20805, %rd20806;
	shr.u64 	%rd20808, %rd20807, 32;
	and.b64  	%rd20809, %rd20757, 4294967295;
	add.s64 	%rd20810, %rd20808, %rd20809;
	shr.u64 	%rd20811, %rd20810, 32;
	and.b64  	%rd20812, %rd20760, 4294967295;
	add.s64 	%rd20813, %rd20811, %rd20812;
	shr.u64 	%rd20814, %rd20813, 32;
	and.b64  	%rd20815, %rd20763, 4294967295;
	add.s64 	%rd20816, %rd20814, %rd20815;
	{ .reg .b32 tmp; mov.b64 {tmp, %r3562}, %rd20816; }
	add.s32 	%r3563, %r3559, %r3562;
	mul.lo.s32 	%r3564, %r3551, %r3561;
	mul.wide.u32 	%rd20817, %r1711, %r3564;
	and.b64  	%rd20818, %rd20771, 4294967295;
	add.s64 	%rd20819, %rd20817, %rd20818;
	shr.u64 	%rd20820, %rd20819, 32;
	mul.wide.u32 	%rd20821, %r1680, %r3564;
	and.b64  	%rd20822, %rd20776, 4294967295;
	add.s64 	%rd20823, %rd20820, %rd20822;
	add.s64 	%rd20824, %rd20823, %rd20821;
	cvt.u32.u64 	%r3565, %rd20824;
	shr.u64 	%rd20825, %rd20824, 32;
	mul.wide.u32 	%rd20826, %r1681, %r3564;
	and.b64  	%rd20827, %rd20781, 4294967295;
	add.s64 	%rd20828, %rd20825, %rd20827;
	add.s64 	%rd20829, %rd20828, %rd20826;
	shr.u64 	%rd20830, %rd20829, 32;
	mul.wide.u32 	%rd20831, %r1682, %r3564;
	and.b64  	%rd20832, %rd20786, 4294967295;
	add.s64 	%rd20833, %rd20830, %rd20832;
	add.s64 	%rd20834, %rd20833, %rd20831;
	shr.u64 	%rd20835, %rd20834, 32;
	mul.wide.u32 	%rd20836, %r1683, %r3564;
	and.b64  	%rd20837, %rd20791, 4294967295;
	add.s64 	%rd20838, %rd20835, %rd20837;
	add.s64 	%rd20839, %rd20838, %rd20836;
	shr.u64 	%rd20840, %rd20839, 32;
	mul.wide.u32 	%rd20841, %r1708, %r3564;
	and.b64  	%rd20842, %rd20796, 4294967295;
	add.s64 	%rd20843, %rd20840, %rd20842;
	add.s64 	%rd20844, %rd20843, %rd20841;
	shr.u64 	%rd20845, %rd20844, 32;
	mul.wide.u32 	%rd20846, %r1709, %r3564;
	and.b64  	%rd20847, %rd20801, 4294967295;
	add.s64 	%rd20848, %rd20845, %rd20847;
	add.s64 	%rd20849, %rd20848, %rd20846;
	shr.u64 	%rd20850, %rd20849, 32;
	mul.wide.u32 	%rd20851, %r1710, %r3564;
	and.b64  	%rd20852, %rd20804, 4294967295;
	add.s64 	%rd20853, %rd20850, %rd20852;
	add.s64 	%rd20854, %rd20853, %rd20851;
	shr.u64 	%rd20855, %rd20854, 32;
	and.b64  	%rd20856, %rd20807, 4294967295;
	add.s64 	%rd20857, %rd20855, %rd20856;
	shr.u64 	%rd20858, %rd20857, 32;
	and.b64  	%rd20859, %rd20810, 4294967295;
	add.s64 	%rd20860, %rd20858, %rd20859;
	shr.u64 	%rd20861, %rd20860, 32;
	and.b64  	%rd20862, %rd20813, 4294967295;
	add.s64 	%rd20863, %rd20861, %rd20862;
	shr.u64 	%rd20864, %rd20863, 32;
	and.b64  	%rd20865, %rd20816, 4294967295;
	add.s64 	%rd20866, %rd20864, %rd20865;
	{ .reg .b32 tmp; mov.b64 {tmp, %r3566}, %rd20866; }
	add.s32 	%r3567, %r3563, %r3566;
	mul.lo.s32 	%r3568, %r3551, %r3565;
	mul.wide.u32 	%rd20867, %r1711, %r3568;
	and.b64  	%rd20868, %rd20824, 4294967295;
	add.s64 	%rd20869, %rd20867, %rd20868;
	shr.u64 	%rd20870, %rd20869, 32;
	mul.wide.u32 	%rd20871, %r1680, %r3568;
	and.b64  	%rd20872, %rd20829, 4294967295;
	add.s64 	%rd20873, %rd20870, %rd20872;
	add.s64 	%rd20874, %rd20873, %rd20871;
	cvt.u32.u64 	%r3569, %rd20874;
	shr.u64 	%rd20875, %rd20874, 32;
	mul.wide.u32 	%rd20876, %r1681, %r3568;
	and.b64  	%rd20877, %rd20834, 4294967295;
	add.s64 	%rd20878, %rd20875, %rd20877;
	add.s64 	%rd20879, %rd20878, %rd20876;
	shr.u64 	%rd20880, %rd20879, 32;
	mul.wide.u32 	%rd20881, %r1682, %r3568;
	and.b64  	%rd20882, %rd20839, 4294967295;
	add.s64 	%rd20883, %rd20880, %rd20882;
	add.s64 	%rd20884, %rd20883, %rd20881;
	shr.u64 	%rd20885, %rd20884, 32;
	mul.wide.u32 	%rd20886, %r1683, %r3568;
	and.b64  	%rd20887, %rd20844, 4294967295;
	add.s64 	%rd20888, %rd20885, %rd20887;
	add.s64 	%rd20889, %rd20888, %rd20886;
	shr.u64 	%rd20890, %rd20889, 32;
	mul.wide.u32 	%rd20891, %r1708, %r3568;
	and.b64  	%rd20892, %rd20849, 4294967295;
	add.s64 	%rd20893, %rd20890, %rd20892;
	add.s64 	%rd20894, %rd20893, %rd20891;
	shr.u64 	%rd20895, %rd20894, 32;
	mul.wide.u32 	%rd20896, %r1709, %r3568;
	and.b64  	%rd20897, %rd20854, 4294967295;
	add.s64 	%rd20898, %rd20895, %rd20897;
	add.s64 	%rd20899, %rd20898, %rd20896;
	shr.u64 	%rd20900, %rd20899, 32;
	mul.wide.u32 	%rd20901, %r1710, %r3568;
	and.b64  	%rd20902, %rd20857, 4294967295;
	add.s64 	%rd20903, %rd20900, %rd20902;
	add.s64 	%rd20904, %rd20903, %rd20901;
	shr.u64 	%rd20905, %rd20904, 32;
	and.b64  	%rd20906, %rd20860, 4294967295;
	add.s64 	%rd20907, %rd20905, %rd20906;
	shr.u64 	%rd20908, %rd20907, 32;
	and.b64  	%rd20909, %rd20863, 4294967295;
	add.s64 	%rd20910, %rd20908, %rd20909;
	shr.u64 	%rd20911, %rd20910, 32;
	and.b64  	%rd20912, %rd20866, 4294967295;
	add.s64 	%rd20913, %rd20911, %rd20912;
	{ .reg .b32 tmp; mov.b64 {tmp, %r3570}, %rd20913; }
	add.s32 	%r3571, %r3567, %r3570;
	mul.lo.s32 	%r3572, %r3551, %r3569;
	mul.wide.u32 	%rd20914, %r1711, %r3572;
	and.b64  	%rd20915, %rd20874, 4294967295;
	add.s64 	%rd20916, %rd20914, %rd20915;
	shr.u64 	%rd20917, %rd20916, 32;
	mul.wide.u32 	%rd20918, %r1680, %r3572;
	and.b64  	%rd20919, %rd20879, 4294967295;
	add.s64 	%rd20920, %rd20917, %rd20919;
	add.s64 	%rd20921, %rd20920, %rd20918;
	cvt.u32.u64 	%r3573, %rd20921;
	shr.u64 	%rd20922, %rd20921, 32;
	mul.wide.u32 	%rd20923, %r1681, %r3572;
	and.b64  	%rd20924, %rd20884, 4294967295;
	add.s64 	%rd20925, %rd20922, %rd20924;
	add.s64 	%rd20926, %rd20925, %rd20923;
	shr.u64 	%rd20927, %rd20926, 32;
	mul.wide.u32 	%rd20928, %r1682, %r3572;
	and.b64  	%rd20929, %rd20889, 4294967295;
	add.s64 	%rd20930, %rd20927, %rd20929;
	add.s64 	%rd20931, %rd20930, %rd20928;
	shr.u64 	%rd20932, %rd20931, 32;
	mul.wide.u32 	%rd20933, %r1683, %r3572;
	and.b64  	%rd20934, %rd20894, 4294967295;
	add.s64 	%rd20935, %rd20932, %rd20934;
	add.s64 	%rd20936, %rd20935, %rd20933;
	shr.u64 	%rd20937, %rd20936, 32;
	mul.wide.u32 	%rd20938, %r1708, %r3572;
	and.b64  	%rd20939, %rd20899, 4294967295;
	add.s64 	%rd20940, %rd20937, %rd20939;
	add.s64 	%rd20941, %rd20940, %rd20938;
	shr.u64 	%rd20942, %rd20941, 32;
	mul.wide.u32 	%rd20943, %r1709, %r3572;
	and.b64  	%rd20944, %rd20904, 4294967295;
	add.s64 	%rd20945, %rd20942, %rd20944;
	add.s64 	%rd20946, %rd20945, %rd20943;
	shr.u64 	%rd20947, %rd20946, 32;
	mul.wide.u32 	%rd20948, %r1710, %r3572;
	and.b64  	%rd20949, %rd20907, 4294967295;
	add.s64 	%rd20950, %rd20947, %rd20949;
	add.s64 	%rd20951, %rd20950, %rd20948;
	shr.u64 	%rd20952, %rd20951, 32;
	and.b64  	%rd20953, %rd20910, 4294967295;
	add.s64 	%rd20954, %rd20952, %rd20953;
	shr.u64 	%rd20955, %rd20954, 32;
	and.b64  	%rd20956, %rd20913, 4294967295;
	add.s64 	%rd20957, %rd20955, %rd20956;
	{ .reg .b32 tmp; mov.b64 {tmp, %r3574}, %rd20957; }
	add.s32 	%r3575, %r3571, %r3574;
	mul.lo.s32 	%r3576, %r3551, %r3573;
	mul.wide.u32 	%rd20958, %r1711, %r3576;
	and.b64  	%rd20959, %rd20921, 4294967295;
	add.s64 	%rd20960, %rd20958, %rd20959;
	shr.u64 	%rd20961, %rd20960, 32;
	mul.wide.u32 	%rd20962, %r1680, %r3576;
	and.b64  	%rd20963, %rd20926, 4294967295;
	add.s64 	%rd20964, %rd20961, %rd20963;
	add.s64 	%rd20965, %rd20964, %rd20962;
	cvt.u32.u64 	%r3577, %rd20965;
	shr.u64 	%rd20966, %rd20965, 32;
	mul.wide.u32 	%rd20967, %r1681, %r3576;
	and.b64  	%rd20968, %rd20931, 4294967295;
	add.s64 	%rd20969, %rd20966, %rd20968;
	add.s64 	%rd20970, %rd20969, %rd20967;
	shr.u64 	%rd20971, %rd20970, 32;
	mul.wide.u32 	%rd20972, %r1682, %r3576;
	and.b64  	%rd20973, %rd20936, 4294967295;
	add.s64 	%rd20974, %rd20971, %rd20973;
	add.s64 	%rd20975, %rd20974, %rd20972;
	shr.u64 	%rd20976, %rd20975, 32;
	mul.wide.u32 	%rd20977, %r1683, %r3576;
	and.b64  	%rd20978, %rd20941, 4294967295;
	add.s64 	%rd20979, %rd20976, %rd20978;
	add.s64 	%rd20980, %rd20979, %rd20977;
	shr.u64 	%rd20981, %rd20980, 32;
	mul.wide.u32 	%rd20982, %r1708, %r3576;
	and.b64  	%rd20983, %rd20946, 4294967295;
	add.s64 	%rd20984, %rd20981, %rd20983;
	add.s64 	%rd20985, %rd20984, %rd20982;
	shr.u64 	%rd20986, %rd20985, 32;
	mul.wide.u32 	%rd20987, %r1709, %r3576;
	and.b64  	%rd20988, %rd20951, 4294967295;
	add.s64 	%rd20989, %rd20986, %rd20988;
	add.s64 	%rd20990, %rd20989, %rd20987;
	shr.u64 	%rd20991, %rd20990, 32;
	mul.wide.u32 	%rd20992, %r1710, %r3576;
	and.b64  	%rd20993, %rd20954, 4294967295;
	add.s64 	%rd20994, %rd20991, %rd20993;
	add.s64 	%rd20995, %rd20994, %rd20992;
	shr.u64 	%rd20996, %rd20995, 32;
	and.b64  	%rd20997, %rd20957, 4294967295;
	add.s64 	%rd20998, %rd20996, %rd20997;
	{ .reg .b32 tmp; mov.b64 {tmp, %r3578}, %rd20998; }
	add.s32 	%r3579, %r3575, %r3578;
	mul.lo.s32 	%r3580, %r3551, %r3577;
	mul.wide.u32 	%rd20999, %r1711, %r3580;
	and.b64  	%rd21000, %rd20965, 4294967295;
	add.s64 	%rd21001, %rd20999, %rd21000;
	shr.u64 	%rd21002, %rd21001, 32;
	mul.wide.u32 	%rd21003, %r1680, %r3580;
	and.b64  	%rd21004, %rd20970, 4294967295;
	add.s64 	%rd21005, %rd21002, %rd21004;
	add.s64 	%rd21006, %rd21005, %rd21003;
	cvt.u32.u64 	%r4530, %rd21006;
	shr.u64 	%rd21007, %rd21006, 32;
	mul.wide.u32 	%rd21008, %r1681, %r3580;
	and.b64  	%rd21009, %rd20975, 4294967295;
	add.s64 	%rd21010, %rd21007, %rd21009;
	add.s64 	%rd21011, %rd21010, %rd21008;
	cvt.u32.u64 	%r4531, %rd21011;
	shr.u64 	%rd21012, %rd21011, 32;
	mul.wide.u32 	%rd21013, %r1682, %r3580;
	and.b64  	%rd21014, %rd20980, 4294967295;
	add.s64 	%rd21015, %rd21012, %rd21014;
	add.s64 	%rd21016, %rd21015, %rd21013;
	cvt.u32.u64 	%r4532, %rd21016;
	shr.u64 	%rd21017, %rd21016, 32;
	mul.wide.u32 	%rd21018, %r1683, %r3580;
	and.b64  	%rd21019, %rd20985, 4294967295;
	add.s64 	%rd21020, %rd21017, %rd21019;
	add.s64 	%rd21021, %rd21020, %rd21018;
	cvt.u32.u64 	%r4533, %rd21021;
	shr.u64 	%rd21022, %rd21021, 32;
	mul.wide.u32 	%rd21023, %r1708, %r3580;
	and.b64  	%rd21024, %rd20990, 4294967295;
	add.s64 	%rd21025, %rd21022, %rd21024;
	add.s64 	%rd21026, %rd21025, %rd21023;
	cvt.u32.u64 	%r4534, %rd21026;
	shr.u64 	%rd21027, %rd21026, 32;
	mul.wide.u32 	%rd21028, %r1709, %r3580;
	and.b64  	%rd21029, %rd20995, 4294967295;
	add.s64 	%rd21030, %rd21027, %rd21029;
	add.s64 	%rd21031, %rd21030, %rd21028;
	cvt.u32.u64 	%r4535, %rd21031;
	shr.u64 	%rd21032, %rd21031, 32;
	mul.wide.u32 	%rd21033, %r1710, %r3580;
	and.b64  	%rd21034, %rd20998, 4294967295;
	add.s64 	%rd21035, %rd21032, %rd21034;
	add.s64 	%rd21036, %rd21035, %rd21033;
	cvt.u32.u64 	%r4536, %rd21036;
	{ .reg .b32 tmp; mov.b64 {tmp, %r3581}, %rd21036; }
	add.s32 	%r4537, %r3579, %r3581;
	setp.gt.u32 	%p940, %r4537, %r1710;
	@%p940 bra 	$L__BB0_821;
	setp.lt.u32 	%p941, %r4537, %r1710;
	@%p941 bra 	$L__BB0_822;
	setp.gt.u32 	%p942, %r4536, %r1709;
	@%p942 bra 	$L__BB0_821;
	setp.lt.u32 	%p943, %r4536, %r1709;
	@%p943 bra 	$L__BB0_822;
	setp.gt.u32 	%p944, %r4535, %r1708;
	@%p944 bra 	$L__BB0_821;
	setp.lt.u32 	%p945, %r4535, %r1708;
	@%p945 bra 	$L__BB0_822;
	setp.gt.u32 	%p946, %r4534, %r1683;
	@%p946 bra 	$L__BB0_821;
	setp.lt.u32 	%p947, %r4534, %r1683;
	@%p947 bra 	$L__BB0_822;
	setp.gt.u32 	%p948, %r4533, %r1682;
	@%p948 bra 	$L__BB0_821;
	setp.lt.u32 	%p949, %r4533, %r1682;
	@%p949 bra 	$L__BB0_822;
	setp.gt.u32 	%p950, %r4532, %r1681;
	@%p950 bra 	$L__BB0_821;
	setp.lt.u32 	%p951, %r4532, %r1681;
	@%p951 bra 	$L__BB0_822;
	setp.gt.u32 	%p952, %r4531, %r1680;
	@%p952 bra 	$L__BB0_821;
	setp.lt.u32 	%p953, %r4531, %r1680;
	setp.lt.u32 	%p954, %r4530, %r1711;
	or.pred  	%p955, %p953, %p954;
	@%p955 bra 	$L__BB0_822;
$L__BB0_821:
	sub.s32 	%r4530, %r4530, %r1711;
	sub.s32 	%r4531, %r4531, %r1680;
	sub.s32 	%r4532, %r4532, %r1681;
	sub.s32 	%r4533, %r4533, %r1682;
	sub.s32 	%r4534, %r4534, %r1683;
	sub.s32 	%r4535, %r4535, %r1708;
	sub.s32 	%r4536, %r4536, %r1709;
	sub.s32 	%r4537, %r4537, %r1710;
$L__BB0_822:
	ld.const.u32 	%r1736, [P_CONST+28];
	ld.const.u32 	%r1737, [P_CONST];
	mul.wide.u32 	%rd21037, %r4378, %r4378;
	cvt.u32.u64 	%r3582, %rd21037;
	shr.u64 	%rd21038, %rd21037, 32;
	mul.wide.u32 	%rd21039, %r4379, %r4378;
	add.s64 	%rd21040, %rd21038, %rd21039;
	shr.u64 	%rd21041, %rd21040, 32;
	mul.wide.u32 	%rd21042, %r4380, %r4378;
	add.s64 	%rd21043, %rd21041, %rd21042;
	shr.u64 	%rd21044, %rd21043, 32;
	mul.wide.u32 	%rd21045, %r4381, %r4378;
	add.s64 	%rd21046, %rd21044, %rd21045;
	shr.u64 	%rd21047, %rd21046, 32;
	mul.wide.u32 	%rd21048, %r4382, %r4378;
	add.s64 	%rd21049, %rd21047, %rd21048;
	shr.u64 	%rd21050, %rd21049, 32;
	mul.wide.u32 	%rd21051, %r4383, %r4378;
	add.s64 	%rd21052, %rd21050, %rd21051;
	shr.u64 	%rd21053, %rd21052, 32;
	mul.wide.u32 	%rd21054, %r4384, %r4378;
	add.s64 	%rd21055, %rd21053, %rd21054;
	shr.u64 	%rd21056, %rd21055, 32;
	mul.wide.u32 	%rd21057, %r4385, %r4378;
	add.s64 	%rd21058, %rd21056, %rd21057;
	shr.u64 	%rd21059, %rd21058, 32;
	and.b64  	%rd21060, %rd21040, 4294967295;
	add.s64 	%rd21061, %rd21039, %rd21060;
	shr.u64 	%rd21062, %rd21061, 32;
	mul.wide.u32 	%rd21063, %r4379, %r4379;
	and.b64  	%rd21064, %rd21043, 4294967295;
	add.s64 	%rd21065, %rd21062, %rd21064;
	add.s64 	%rd21066, %rd21065, %rd21063;
	shr.u64 	%rd21067, %rd21066, 32;
	mul.wide.u32 	%rd21068, %r4380, %r4379;
	and.b64  	%rd21069, %rd21046, 4294967295;
	add.s64 	%rd21070, %rd21067, %rd21069;
	add.s64 	%rd21071, %rd21070, %rd21068;
	shr.u64 	%rd21072, %rd21071, 32;
	mul.wide.u32 	%rd21073, %r4381, %r4379;
	and.b64  	%rd21074, %rd21049, 4294967295;
	add.s64 	%rd21075, %rd21072, %rd21074;
	add.s64 	%rd21076, %rd21075, %rd21073;
	shr.u64 	%rd21077, %rd21076, 32;
	mul.wide.u32 	%rd21078, %r4382, %r4379;
	and.b64  	%rd21079, %rd21052, 4294967295;
	add.s64 	%rd21080, %rd21077, %rd21079;
	add.s64 	%rd21081, %rd21080, %rd21078;
	shr.u64 	%rd21082, %rd21081, 32;
	mul.wide.u32 	%rd21083, %r4383, %r4379;
	and.b64  	%rd21084, %rd21055, 4294967295;
	add.s64 	%rd21085, %rd21082, %rd21084;
	add.s64 	%rd21086, %rd21085, %rd21083;
	shr.u64 	%rd21087, %rd21086, 32;
	mul.wide.u32 	%rd21088, %r4384, %r4379;
	and.b64  	%rd21089, %rd21058, 4294967295;
	add.s64 	%rd21090, %rd21087, %rd21089;
	add.s64 	%rd21091, %rd21090, %rd21088;
	shr.u64 	%rd21092, %rd21091, 32;
	mul.wide.u32 	%rd21093, %r4385, %r4379;
	add.s64 	%rd21094, %rd21092, %rd21059;
	add.s64 	%rd21095, %rd21094, %rd21093;
	shr.u64 	%rd21096, %rd21095, 32;
	and.b64  	%rd21097, %rd21066, 4294967295;
	add.s64 	%rd21098, %rd21042, %rd21097;
	shr.u64 	%rd21099, %rd21098, 32;
	and.b64  	%rd21100, %rd21071, 4294967295;
	add.s64 	%rd21101, %rd21099, %rd21100;
	add.s64 	%rd21102, %rd21101, %rd21068;
	shr.u64 	%rd21103, %rd21102, 32;
	mul.wide.u32 	%rd21104, %r4380, %r4380;
	and.b64  	%rd21105, %rd21076, 4294967295;
	add.s64 	%rd21106, %rd21103, %rd21105;
	add.s64 	%rd21107, %rd21106, %rd21104;
	shr.u64 	%rd21108, %rd21107, 32;
	mul.wide.u32 	%rd21109, %r4381, %r4380;
	and.b64  	%rd21110, %rd21081, 4294967295;
	add.s64 	%rd21111, %rd21108, %rd21110;
	add.s64 	%rd21112, %rd21111, %rd21109;
	shr.u64 	%rd21113, %rd21112, 32;
	mul.wide.u32 	%rd21114, %r4382, %r4380;
	and.b64  	%rd21115, %rd21086, 4294967295;
	add.s64 	%rd21116, %rd21113, %rd21115;
	add.s64 	%rd21117, %rd21116, %rd21114;
	shr.u64 	%rd21118, %rd21117, 32;
	mul.wide.u32 	%rd21119, %r4383, %r4380;
	and.b64  	%rd21120, %rd21091, 4294967295;
	add.s64 	%rd21121, %rd21118, %rd21120;
	add.s64 	%rd21122, %rd21121, %rd21119;
	shr.u64 	%rd21123, %rd21122, 32;
	mul.wide.u32 	%rd21124, %r4384, %r4380;
	and.b64  	%rd21125, %rd21095, 4294967295;
	add.s64 	%rd21126, %rd21123, %rd21125;
	add.s64 	%rd21127, %rd21126, %rd21124;
	shr.u64 	%rd21128, %rd21127, 32;
	mul.wide.u32 	%rd21129, %r4385, %r4380;
	add.s64 	%rd21130, %rd21128, %rd21096;
	add.s64 	%rd21131, %rd21130, %rd21129;
	shr.u64 	%rd21132, %rd21131, 32;
	and.b64  	%rd21133, %rd21102, 4294967295;
	add.s64 	%rd21134, %rd21045, %rd21133;
	shr.u64 	%rd21135, %rd21134, 32;
	and.b64  	%rd21136, %rd21107, 4294967295;
	add.s64 	%rd21137, %rd21135, %rd21136;
	add.s64 	%rd21138, %rd21137, %rd21073;
	shr.u64 	%rd21139, %rd21138, 32;
	and.b64  	%rd21140, %rd21112, 4294967295;
	add.s64 	%rd21141, %rd21139, %rd21140;
	add.s64 	%rd21142, %rd21141, %rd21109;
	shr.u64 	%rd21143, %rd21142, 32;
	mul.wide.u32 	%rd21144, %r4381, %r4381;
	and.b64  	%rd21145, %rd21117, 4294967295;
	add.s64 	%rd21146, %rd21143, %rd21145;
	add.s64 	%rd21147, %rd21146, %rd21144;
	shr.u64 	%rd21148, %rd21147, 32;
	mul.wide.u32 	%rd21149, %r4382, %r4381;
	and.b64  	%rd21150, %rd21122, 4294967295;
	add.s64 	%rd21151, %rd21148, %rd21150;
	add.s64 	%rd21152, %rd21151, %rd21149;
	shr.u64 	%rd21153, %rd21152, 32;
	mul.wide.u32 	%rd21154, %r4383, %r4381;
	and.b64  	%rd21155, %rd21127, 4294967295;
	add.s64 	%rd21156, %rd21153, %rd21155;
	add.s64 	%rd21157, %rd21156, %rd21154;
	shr.u64 	%rd21158, %rd21157, 32;
	mul.wide.u32 	%rd21159, %r4384, %r4381;
	and.b64  	%rd21160, %rd21131, 4294967295;
	add.s64 	%rd21161, %rd21158, %rd21160;
	add.s64 	%rd21162, %rd21161, %rd21159;
	shr.u64 	%rd21163, %rd21162, 32;
	mul.wide.u32 	%rd21164, %r4385, %r4381;
	add.s64 	%rd21165, %rd21163, %rd21132;
	add.s64 	%rd21166, %rd21165, %rd21164;
	shr.u64 	%rd21167, %rd21166, 32;
	and.b64  	%rd21168, %rd21138, 4294967295;
	add.s64 	%rd21169, %rd21048, %rd21168;
	shr.u64 	%rd21170, %rd21169, 32;
	and.b64  	%rd21171, %rd21142, 4294967295;
	add.s64 	%rd21172, %rd21170, %rd21171;
	add.s64 	%rd21173, %rd21172, %rd21078;
	shr.u64 	%rd21174, %rd21173, 32;
	and.b64  	%rd21175, %rd21147, 4294967295;
	add.s64 	%rd21176, %rd21174, %rd21175;
	add.s64 	%rd21177, %rd21176, %rd21114;
	shr.u64 	%rd21178, %rd21177, 32;
	and.b64  	%rd21179, %rd21152, 4294967295;
	add.s64 	%rd21180, %rd21178, %rd21179;
	add.s64 	%rd21181, %rd21180, %rd21149;
	shr.u64 	%rd21182, %rd21181, 32;
	mul.wide.u32 	%rd21183, %r4382, %r4382;
	and.b64  	%rd21184, %rd21157, 4294967295;
	add.s64 	%rd21185, %rd21182, %rd21184;
	add.s64 	%rd21186, %rd21185, %rd21183;
	shr.u64 	%rd21187, %rd21186, 32;
	mul.wide.u32 	%rd21188, %r4383, %r4382;
	and.b64  	%rd21189, %rd21162, 4294967295;
	add.s64 	%rd21190, %rd21187, %rd21189;
	add.s64 	%rd21191, %rd21190, %rd21188;
	shr.u64 	%rd21192, %rd21191, 32;
	mul.wide.u32 	%rd21193, %r4384, %r4382;
	and.b64  	%rd21194, %rd21166, 4294967295;
	add.s64 	%rd21195, %rd21192, %rd21194;
	add.s64 	%rd21196, %rd21195, %rd21193;
	shr.u64 	%rd21197, %rd21196, 32;
	mul.wide.u32 	%rd21198, %r4385, %r4382;
	add.s64 	%rd21199, %rd21197, %rd21167;
	add.s64 	%rd21200, %rd21199, %rd21198;
	shr.u64 	%rd21201, %rd21200, 32;
	and.b64  	%rd21202, %rd21173, 4294967295;
	add.s64 	%rd21203, %rd21051, %rd21202;
	shr.u64 	%rd21204, %rd21203, 32;
	and.b64  	%rd21205, %rd21177, 4294967295;
	add.s64 	%rd21206, %rd21204, %rd21205;
	add.s64 	%rd21207, %rd21206, %rd21083;
	shr.u64 	%rd21208, %rd21207, 32;
	and.b64  	%rd21209, %rd21181, 4294967295;
	add.s64 	%rd21210, %rd21208, %rd21209;
	add.s64 	%rd21211, %rd21210, %rd21119;
	shr.u64 	%rd21212, %rd21211, 32;
	and.b64  	%rd21213, %rd21186, 4294967295;
	add.s64 	%rd21214, %rd21212, %rd21213;
	add.s64 	%rd21215, %rd21214, %rd21154;
	shr.u64 	%rd21216, %rd21215, 32;
	and.b64  	%rd21217, %rd21191, 4294967295;
	add.s64 	%rd21218, %rd21216, %rd21217;
	add.s64 	%rd21219, %rd21218, %rd21188;
	shr.u64 	%rd21220, %rd21219, 32;
	mul.wide.u32 	%rd21221, %r4383, %r4383;
	and.b64  	%rd21222, %rd21196, 4294967295;
	add.s64 	%rd21223, %rd21220, %rd21222;
	add.s64 	%rd21224, %rd21223, %rd21221;
	shr.u64 	%rd21225, %rd21224, 32;
	mul.wide.u32 	%rd21226, %r4384, %r4383;
	and.b64  	%rd21227, %rd21200, 4294967295;
	add.s64 	%rd21228, %rd21225, %rd21227;
	add.s64 	%rd21229, %rd21228, %rd21226;
	shr.u64 	%rd21230, %rd21229, 32;
	mul.wide.u32 	%rd21231, %r4385, %r4383;
	add.s64 	%rd21232, %rd21230, %rd21201;
	add.s64 	%rd21233, %rd21232, %rd21231;
	shr.u64 	%rd21234, %rd21233, 32;
	and.b64  	%rd21235, %rd21207, 4294967295;
	add.s64 	%rd21236, %rd21054, %rd21235;
	shr.u64 	%rd21237, %rd21236, 32;
	and.b64  	%rd21238, %rd21211, 4294967295;
	add.s64 	%rd21239, %rd21237, %rd21238;
	add.s64 	%rd21240, %rd21239, %rd21088;
	shr.u64 	%rd21241, %rd21240, 32;
	and.b64  	%rd21242, %rd21215, 4294967295;
	add.s64 	%rd21243, %rd21241, %rd21242;
	add.s64 	%rd21244, %rd21243, %rd21124;
	shr.u64 	%rd21245, %rd21244, 32;
	and.b64  	%rd21246, %rd21219, 4294967295;
	add.s64 	%rd21247, %rd21245, %rd21246;
	add.s64 	%rd21248, %rd21247, %rd21159;
	shr.u64 	%rd21249, %rd21248, 32;
	and.b64  	%rd21250, %rd21224, 4294967295;
	add.s64 	%rd21251, %rd21249, %rd21250;
	add.s64 	%rd21252, %rd21251, %rd21193;
	shr.u64 	%rd21253, %rd21252, 32;
	and.b64  	%rd21254, %rd21229, 4294967295;
	add.s64 	%rd21255, %rd21253, %rd21254;
	add.s64 	%rd21256, %rd21255, %rd21226;
	shr.u64 	%rd21257, %rd21256, 32;
	mul.wide.u32 	%rd21258, %r4384, %r4384;
	and.b64  	%rd21259, %rd21233, 4294967295;
	add.s64 	%rd21260, %rd21257, %rd21259;
	add.s64 	%rd21261, %rd21260, %rd21258;
	shr.u64 	%rd21262, %rd21261, 32;
	mul.wide.u32 	%rd21263, %r4385, %r4384;
	add.s64 	%rd21264, %rd21262, %rd21234;
	add.s64 	%rd21265, %rd21264, %rd21263;
	shr.u64 	%rd21266, %rd21265, 32;
	and.b64  	%rd21267, %rd21240, 4294967295;
	add.s64 	%rd21268, %rd21057, %rd21267;
	shr.u64 	%rd21269, %rd21268, 32;
	and.b64  	%rd21270, %rd21244, 4294967295;
	add.s64 	%rd21271, %rd21269, %rd21270;
	add.s64 	%rd21272, %rd21271, %rd21093;
	shr.u64 	%rd21273, %rd21272, 32;
	and.b64  	%rd21274, %rd21248, 4294967295;
	add.s64 	%rd21275, %rd21273, %rd21274;
	add.s64 	%rd21276, %rd21275, %rd21129;
	shr.u64 	%rd21277, %rd21276, 32;
	and.b64  	%rd21278, %rd21252, 4294967295;
	add.s64 	%rd21279, %rd21277, %rd21278;
	add.s64 	%rd21280, %rd21279, %rd21164;
	shr.u64 	%rd21281, %rd21280, 32;
	and.b64  	%rd21282, %rd21256, 4294967295;
	add.s64 	%rd21283, %rd21281, %rd21282;
	add.s64 	%rd21284, %rd21283, %rd21198;
	shr.u64 	%rd21285, %rd21284, 32;
	and.b64  	%rd21286, %rd21261, 4294967295;
	add.s64 	%rd21287, %rd21285, %rd21286;
	add.s64 	%rd21288, %rd21287, %rd21231;
	shr.u64 	%rd21289, %rd21288, 32;
	and.b64  	%rd21290, %rd21265, 4294967295;
	add.s64 	%rd21291, %rd21289, %rd21290;
	add.s64 	%rd21292, %rd21291, %rd21263;
	shr.u64 	%rd21293, %rd21292, 32;
	mul.wide.u32 	%rd21294, %r4385, %r4385;
	add.s64 	%rd21295, %rd21293, %rd21266;
	add.s64 	%rd21296, %rd21295, %rd21294;
	{ .reg .b32 tmp; mov.b64 {tmp, %r3583}, %rd21296; }
	ld.const.u32 	%r3584, [MU_P];
	mul.lo.s32 	%r3585, %r3584, %r3582;
	mul.wide.u32 	%rd21297, %r1737, %r3585;
	and.b64  	%rd21298, %rd21037, 4294967293;
	add.s64 	%rd21299, %rd21297, %rd21298;
	shr.u64 	%rd21300, %rd21299, 32;
	mul.wide.u32 	%rd21301, %r1680, %r3585;
	and.b64  	%rd21302, %rd21061, 4294967295;
	add.s64 	%rd21303, %rd21300, %rd21302;
	add.s64 	%rd21304, %rd21303, %rd21301;
	cvt.u32.u64 	%r3586, %rd21304;
	shr.u64 	%rd21305, %rd21304, 32;
	mul.wide.u32 	%rd21306, %r1681, %r3585;
	and.b64  	%rd21307, %rd21098, 4294967295;
	add.s64 	%rd21308, %rd21305, %rd21307;
	add.s64 	%rd21309, %rd21308, %rd21306;
	shr.u64 	%rd21310, %rd21309, 32;
	mul.wide.u32 	%rd21311, %r1682, %r3585;
	and.b64  	%rd21312, %rd21134, 4294967295;
	add.s64 	%rd21313, %rd21310, %rd21312;
	add.s64 	%rd21314, %rd21313, %rd21311;
	shr.u64 	%rd21315, %rd21314, 32;
	mul.wide.u32 	%rd21316, %r1683, %r3585;
	and.b64  	%rd21317, %rd21169, 4294967295;
	add.s64 	%rd21318, %rd21315, %rd21317;
	add.s64 	%rd21319, %rd21318, %rd21316;
	shr.u64 	%rd21320, %rd21319, 32;
	ld.const.u32 	%r1738, [P_CONST+20];
	mul.wide.u32 	%rd21321, %r1738, %r3585;
	and.b64  	%rd21322, %rd21203, 4294967295;
	add.s64 	%rd21323, %rd21320, %rd21322;
	add.s64 	%rd21324, %rd21323, %rd21321;
	shr.u64 	%rd21325, %rd21324, 32;
	ld.const.u32 	%r1739, [P_CONST+24];
	mul.wide.u32 	%rd21326, %r1739, %r3585;
	and.b64  	%rd21327, %rd21236, 4294967295;
	add.s64 	%rd21328, %rd21325, %rd21327;
	add.s64 	%rd21329, %rd21328, %rd21326;
	shr.u64 	%rd21330, %rd21329, 32;
	mul.wide.u32 	%rd21331, %r1736, %r3585;
	and.b64  	%rd21332, %rd21268, 4294967295;
	add.s64 	%rd21333, %rd21330, %rd21332;
	add.s64 	%rd21334, %rd21333, %rd21331;
	shr.u64 	%rd21335, %rd21334, 32;
	and.b64  	%rd21336, %rd21272, 4294967295;
	add.s64 	%rd21337, %rd21335, %rd21336;
	shr.u64 	%rd21338, %rd21337, 32;
	and.b64  	%rd21339, %rd21276, 4294967295;
	add.s64 	%rd21340, %rd21338, %rd21339;
	shr.u64 	%rd21341, %rd21340, 32;
	and.b64  	%rd21342, %rd21280, 4294967295;
	add.s64 	%rd21343, %rd21341, %rd21342;
	shr.u64 	%rd21344, %rd21343, 32;
	and.b64  	%rd21345, %rd21284, 4294967295;
	add.s64 	%rd21346, %rd21344, %rd21345;
	shr.u64 	%rd21347, %rd21346, 32;
	and.b64  	%rd21348, %rd21288, 4294967295;
	add.s64 	%rd21349, %rd21347, %rd21348;
	shr.u64 	%rd21350, %rd21349, 32;
	and.b64  	%rd21351, %rd21292, 4294967295;
	add.s64 	%rd21352, %rd21350, %rd21351;
	shr.u64 	%rd21353, %rd21352, 32;
	and.b64  	%rd21354, %rd21296, 4294967295;
	add.s64 	%rd21355, %rd21353, %rd21354;
	{ .reg .b32 tmp; mov.b64 {tmp, %r3587}, %rd21355; }
	add.s32 	%r3588, %r3583, %r3587;
	mul.lo.s32 	%r3589, %r3584, %r3586;
	mul.wide.u32 	%rd21356, %r1737, %r3589;
	and.b64  	%rd21357, %rd21304, 4294967295;
	add.s64 	%rd21358, %rd21356, %rd21357;
	shr.u64 	%rd21359, %rd21358, 32;
	mul.wide.u32 	%rd21360, %r1680, %r3589;
	and.b64  	%rd21361, %rd21309, 4294967295;
	add.s64 	%rd21362, %rd21359, %rd21361;
	add.s64 	%rd21363, %rd21362, %rd21360;
	cvt.u32.u64 	%r3590, %rd21363;
	shr.u64 	%rd21364, %rd21363, 32;
	mul.wide.u32 	%rd21365, %r1681, %r3589;
	and.b64  	%rd21366, %rd21314, 4294967295;
	add.s64 	%rd21367, %rd21364, %rd21366;
	add.s64 	%rd21368, %rd21367, %rd21365;
	shr.u64 	%rd21369, %rd21368, 32;
	mul.wide.u32 	%rd21370, %r1682, %r3589;
	and.b64  	%rd21371, %rd21319, 4294967295;
	add.s64 	%rd21372, %rd21369, %rd21371;
	add.s64 	%rd21373, %rd21372, %rd21370;
	shr.u64 	%rd21374, %rd21373, 32;
	mul.wide.u32 	%rd21375, %r1683, %r3589;
	and.b64  	%rd21376, %rd21324, 4294967295;
	add.s64 	%rd21377, %rd21374, %rd21376;
	add.s64 	%rd21378, %rd21377, %rd21375;
	shr.u64 	%rd21379, %rd21378, 32;
	mul.wide.u32 	%rd21380, %r1738, %r3589;
	and.b64  	%rd21381, %rd21329, 4294967295;
	add.s64 	%rd21382, %rd21379, %rd21381;
	add.s64 	%rd21383, %rd21382, %rd21380;
	shr.u64 	%rd21384, %rd21383, 32;
	mul.wide.u32 	%rd21385, %r1739, %r3589;
	and.b64  	%rd21386, %rd21334, 4294967295;
	add.s64 	%rd21387, %rd21384, %rd21386;
	add.s64 	%rd21388, %rd21387, %rd21385;
	shr.u64 	%rd21389, %rd21388, 32;
	mul.wide.u32 	%rd21390, %r1736, %r3589;
	and.b64  	%rd21391, %rd21337, 4294967295;
	add.s64 	%rd21392, %rd21389, %rd21391;
	add.s64 	%rd21393, %rd21392, %rd21390;
	shr.u64 	%rd21394, %rd21393, 32;
	and.b64  	%rd21395, %rd21340, 4294967295;
	add.s64 	%rd21396, %rd21394, %rd21395;
	shr.u64 	%rd21397, %rd21396, 32;
	and.b64  	%rd21398, %rd21343, 4294967295;
	add.s64 	%rd21399, %rd21397, %rd21398;
	shr.u64 	%rd21400, %rd21399, 32;
	and.b64  	%rd21401, %rd21346, 4294967295;
	add.s64 	%rd21402, %rd21400, %rd21401;
	shr.u64 	%rd21403, %rd21402, 32;
	and.b64  	%rd21404, %rd21349, 4294967295;
	add.s64 	%rd21405, %rd21403, %rd21404;
	shr.u64 	%rd21406, %rd21405, 32;
	and.b64  	%rd21407, %rd21352, 4294967295;
	add.s64 	%rd21408, %rd21406, %rd21407;
	shr.u64 	%rd21409, %rd21408, 32;
	and.b64  	%rd21410, %rd21355, 4294967295;
	add.s64 	%rd21411, %rd21409, %rd21410;
	{ .reg .b32 tmp; mov.b64 {tmp, %r3591}, %rd21411; }
	add.s32 	%r3592, %r3588, %r3591;
	mul.lo.s32 	%r3593, %r3584, %r3590;
	mul.wide.u32 	%rd21412, %r1737, %r3593;
	and.b64  	%rd21413, %rd21363, 4294967295;
	add.s64 	%rd21414, %rd21412, %rd21413;
	shr.u64 	%rd21415, %rd21414, 32;
	mul.wide.u32 	%rd21416, %r1680, %r3593;
	and.b64  	%rd21417, %rd21368, 4294967295;
	add.s64 	%rd21418, %rd21415, %rd21417;
	add.s64 	%rd21419, %rd21418, %rd21416;
	cvt.u32.u64 	%r3594, %rd21419;
	shr.u64 	%rd21420, %rd21419, 32;
	mul.wide.u32 	%rd21421, %r1681, %r3593;
	and.b64  	%rd21422, %rd21373, 4294967295;
	add.s64 	%rd21423, %rd21420, %rd21422;
	add.s64 	%rd21424, %rd21423, %rd21421;
	shr.u64 	%rd21425, %rd21424, 32;
	mul.wide.u32 	%rd21426, %r1682, %r3593;
	and.b64  	%rd21427, %rd21378, 4294967295;
	add.s64 	%rd21428, %rd21425, %rd21427;
	add.s64 	%rd21429, %rd21428, %rd21426;
	shr.u64 	%rd21430, %rd21429, 32;
	mul.wide.u32 	%rd21431, %r1683, %r3593;
	and.b64  	%rd21432, %rd21383, 4294967295;
	add.s64 	%rd21433, %rd21430, %rd21432;
	add.s64 	%rd21434, %rd21433, %rd21431;
	shr.u64 	%rd21435, %rd21434, 32;
	mul.wide.u32 	%rd21436, %r1738, %r3593;
	and.b64  	%rd21437, %rd21388, 4294967295;
	add.s64 	%rd21438, %rd21435, %rd21437;
	add.s64 	%rd21439, %rd21438, %rd21436;
	shr.u64 	%rd21440, %rd21439, 32;
	mul.wide.u32 	%rd21441, %r1739, %r3593;
	and.b64  	%rd21442, %rd21393, 4294967295;
	add.s64 	%rd21443, %rd21440, %rd21442;
	add.s64 	%rd21444, %rd21443, %rd21441;
	shr.u64 	%rd21445, %rd21444, 32;
	mul.wide.u32 	%rd21446, %r1736, %r3593;
	and.b64  	%rd21447, %rd21396, 4294967295;
	add.s64 	%rd21448, %rd21445, %rd21447;
	add.s64 	%rd21449, %rd21448, %rd21446;
	shr.u64 	%rd21450, %rd21449, 32;
	and.b64  	%rd21451, %rd21399, 4294967295;
	add.s64 	%rd21452, %rd21450, %rd21451;
	shr.u64 	%rd21453, %rd21452, 32;
	and.b64  	%rd21454, %rd21402, 4294967295;
	add.s64 	%rd21455, %rd21453, %rd21454;
	shr.u64 	%rd21456, %rd21455, 32;
	and.b64  	%rd21457, %rd21405, 4294967295;
	add.s64 	%rd21458, %rd21456, %rd21457;
	shr.u64 	%rd21459, %rd21458, 32;
	and.b64  	%rd21460, %rd21408, 4294967295;
	add.s64 	%rd21461, %rd21459, %rd21460;
	shr.u64 	%rd21462, %rd21461, 32;
	and.b64  	%rd21463, %rd21411, 4294967295;
	add.s64 	%rd21464, %rd21462, %rd21463;
	{ .reg .b32 tmp; mov.b64 {tmp, %r3595}, %rd21464; }
	add.s32 	%r3596, %r3592, %r3595;
	mul.lo.s32 	%r3597, %r3584, %r3594;
	mul.wide.u32 	%rd21465, %r1737, %r3597;
	and.b64  	%rd21466, %rd21419, 4294967295;
	add.s64 	%rd21467, %rd21465, %rd21466;
	shr.u64 	%rd21468, %rd21467, 32;
	mul.wide.u32 	%rd21469, %r1680, %r3597;
	and.b64  	%rd21470, %rd21424, 4294967295;
	add.s64 	%rd21471, %rd21468, %rd21470;
	add.s64 	%rd21472, %rd21471, %rd21469;
	cvt.u32.u64 	%r3598, %rd21472;
	shr.u64 	%rd21473, %rd21472, 32;
	mul.wide.u32 	%rd21474, %r1681, %r3597;
	and.b64  	%rd21475, %rd21429, 4294967295;
	add.s64 	%rd21476, %rd21473, %rd21475;
	add.s64 	%rd21477, %rd21476, %rd21474;
	shr.u64 	%rd21478, %rd21477, 32;
	mul.wide.u32 	%rd21479, %r1682, %r3597;
	and.b64  	%rd21480, %rd21434, 4294967295;
	add.s64 	%rd21481, %rd21478, %rd21480;
	add.s64 	%rd21482, %rd21481, %rd21479;
	shr.u64 	%rd21483, %rd21482, 32;
	mul.wide.u32 	%rd21484, %r1683, %r3597;
	and.b64  	%rd21485, %rd21439, 4294967295;
	add.s64 	%rd21486, %rd21483, %rd21485;
	add.s64 	%rd21487, %rd21486, %rd21484;
	shr.u64 	%rd21488, %rd21487, 32;
	mul.wide.u32 	%rd21489, %r1738, %r3597;
	and.b64  	%rd21490, %rd21444, 4294967295;
	add.s64 	%rd21491, %rd21488, %rd21490;
	add.s64 	%rd21492, %rd21491, %rd21489;
	shr.u64 	%rd21493, %rd21492, 32;
	mul.wide.u32 	%rd21494, %r1739, %r3597;
	and.b64  	%rd21495, %rd21449, 4294967295;
	add.s64 	%rd21496, %rd21493, %rd21495;
	add.s64 	%rd21497, %rd21496, %rd21494;
	shr.u64 	%rd21498, %rd21497, 32;
	mul.wide.u32 	%rd21499, %r1736, %r3597;
	and.b64  	%rd21500, %rd21452, 4294967295;
	add.s64 	%rd21501, %rd21498, %rd21500;
	add.s64 	%rd21502, %rd21501, %rd21499;
	shr.u64 	%rd21503, %rd21502, 32;
	and.b64  	%rd21504, %rd21455, 4294967295;
	add.s64 	%rd21505, %rd21503, %rd21504;
	shr.u64 	%rd21506, %rd21505, 32;
	and.b64  	%rd21507, %rd21458, 4294967295;
	add.s64 	%rd21508, %rd21506, %rd21507;
	shr.u64 	%rd21509, %rd21508, 32;
	and.b64  	%rd21510, %rd21461, 4294967295;
	add.s64 	%rd21511, %rd21509, %rd21510;
	shr.u64 	%rd21512, %rd21511, 32;
	and.b64  	%rd21513, %rd21464, 4294967295;
	add.s64 	%rd21514, %rd21512, %rd21513;
	{ .reg .b32 tmp; mov.b64 {tmp, %r3599}, %rd21514; }
	add.s32 	%r3600, %r3596, %r3599;
	mul.lo.s32 	%r3601, %r3584, %r3598;
	mul.wide.u32 	%rd21515, %r1737, %r3601;
	and.b64  	%rd21516, %rd21472, 4294967295;
	add.s64 	%rd21517, %rd21515, %rd21516;
	shr.u64 	%rd21518, %rd21517, 32;
	mul.wide.u32 	%rd21519, %r1680, %r3601;
	and.b64  	%rd21520, %rd21477, 4294967295;
	add.s64 	%rd21521, %rd21518, %rd21520;
	add.s64 	%rd21522, %rd21521, %rd21519;
	cvt.u32.u64 	%r3602, %rd21522;
	shr.u64 	%rd21523, %rd21522, 32;
	mul.wide.u32 	%rd21524, %r1681, %r3601;
	and.b64  	%rd21525, %rd21482, 4294967295;
	add.s64 	%rd21526, %rd21523, %rd21525;
	add.s64 	%rd21527, %rd21526, %rd21524;
	shr.u64 	%rd21528, %rd21527, 32;
	mul.wide.u32 	%rd21529, %r1682, %r3601;
	and.b64  	%rd21530, %rd21487, 4294967295;
	add.s64 	%rd21531, %rd21528, %rd21530;
	add.s64 	%rd21532, %rd21531, %rd21529;
	shr.u64 	%rd21533, %rd21532, 32;
	mul.wide.u32 	%rd21534, %r1683, %r3601;
	and.b64  	%rd21535, %rd21492, 4294967295;
	add.s64 	%rd21536, %rd21533, %rd21535;
	add.s64 	%rd21537, %rd21536, %rd21534;
	shr.u64 	%rd21538, %rd21537, 32;
	mul.wide.u32 	%rd21539, %r1738, %r3601;
	and.b64  	%rd21540, %rd21497, 4294967295;
	add.s64 	%rd21541, %rd21538, %rd21540;
	add.s64 	%rd21542, %rd21541, %rd21539;
	shr.u64 	%rd21543, %rd21542, 32;
	mul.wide.u32 	%rd21544, %r1739, %r3601;
	and.b64  	%rd21545, %rd21502, 4294967295;
	add.s64 	%rd21546, %rd21543, %rd21545;
	add.s64 	%rd21547, %rd21546, %rd21544;
	shr.u64 	%rd21548, %rd21547, 32;
	mul.wide.u32 	%rd21549, %r1736, %r3601;
	and.b64  	%rd21550, %rd21505, 4294967295;
	add.s64 	%rd21551, %rd21548, %rd21550;
	add.s64 	%rd21552, %rd21551, %rd21549;
	shr.u64 	%rd21553, %rd21552, 32;
	and.b64  	%rd21554, %rd21508, 4294967295;
	add.s64 	%rd21555, %rd21553, %rd21554;
	shr.u64 	%rd21556, %rd21555, 32;
	and.b64  	%rd21557, %rd21511, 4294967295;
	add.s64 	%rd21558, %rd21556, %rd21557;
	shr.u64 	%rd21559, %rd21558, 32;
	and.b64  	%rd21560, %rd21514, 4294967295;
	add.s64 	%rd21561, %rd21559, %rd21560;
	{ .reg .b32 tmp; mov.b64 {tmp, %r3603}, %rd21561; }
	add.s32 	%r3604, %r3600, %r3603;
	mul.lo.s32 	%r3605, %r3584, %r3602;
	mul.wide.u32 	%rd21562, %r1737, %r3605;
	and.b64  	%rd21563, %rd21522, 4294967295;
	add.s64 	%rd21564, %rd21562, %rd21563;
	shr.u64 	%rd21565, %rd21564, 32;
	mul.wide.u32 	%rd21566, %r1680, %r3605;
	and.b64  	%rd21567, %rd21527, 4294967295;
	add.s64 	%rd21568, %rd21565, %rd21567;
	add.s64 	%rd21569, %rd21568, %rd21566;
	cvt.u32.u64 	%r3606, %rd21569;
	shr.u64 	%rd21570, %rd21569, 32;
	mul.wide.u32 	%rd21571, %r1681, %r3605;
	and.b64  	%rd21572, %rd21532, 4294967295;
	add.s64 	%rd21573, %rd21570, %rd21572;
	add.s64 	%rd21574, %rd21573, %rd21571;
	shr.u64 	%rd21575, %rd21574, 32;
	mul.wide.u32 	%rd21576, %r1682, %r3605;
	and.b64  	%rd21577, %rd21537, 4294967295;
	add.s64 	%rd21578, %rd21575, %rd21577;
	add.s64 	%rd21579, %rd21578, %rd21576;
	shr.u64 	%rd21580, %rd21579, 32;
	mul.wide.u32 	%rd21581, %r1683, %r3605;
	and.b64  	%rd21582, %rd21542, 4294967295;
	add.s64 	%rd21583, %rd21580, %rd21582;
	add.s64 	%rd21584, %rd21583, %rd21581;
	shr.u64 	%rd21585, %rd21584, 32;
	mul.wide.u32 	%rd21586, %r1738, %r3605;
	and.b64  	%rd21587, %rd21547, 4294967295;
	add.s64 	%rd21588, %rd21585, %rd21587;
	add.s64 	%rd21589, %rd21588, %rd21586;
	shr.u64 	%rd21590, %rd21589, 32;
	mul.wide.u32 	%rd21591, %r1739, %r3605;
	and.b64  	%rd21592, %rd21552, 4294967295;
	add.s64 	%rd21593, %rd21590, %rd21592;
	add.s64 	%rd21594, %rd21593, %rd21591;
	shr.u64 	%rd21595, %rd21594, 32;
	mul.wide.u32 	%rd21596, %r1736, %r3605;
	and.b64  	%rd21597, %rd21555, 4294967295;
	add.s64 	%rd21598, %rd21595, %rd21597;
	add.s64 	%rd21599, %rd21598, %rd21596;
	shr.u64 	%rd21600, %rd21599, 32;
	and.b64  	%rd21601, %rd21558, 4294967295;
	add.s64 	%rd21602, %rd21600, %rd21601;
	shr.u64 	%rd21603, %rd21602, 32;
	and.b64  	%rd21604, %rd21561, 4294967295;
	add.s64 	%rd21605, %rd21603, %rd21604;
	{ .reg .b32 tmp; mov.b64 {tmp, %r3607}, %rd21605; }
	add.s32 	%r3608, %r3604, %r3607;
	mul.lo.s32 	%r3609, %r3584, %r3606;
	mul.wide.u32 	%rd21606, %r1737, %r3609;
	and.b64  	%rd21607, %rd21569, 4294967295;
	add.s64 	%rd21608, %rd21606, %rd21607;
	shr.u64 	%rd21609, %rd21608, 32;
	mul.wide.u32 	%rd21610, %r1680, %r3609;
	and.b64  	%rd21611, %rd21574, 4294967295;
	add.s64 	%rd21612, %rd21609, %rd21611;
	add.s64 	%rd21613, %rd21612, %rd21610;
	cvt.u32.u64 	%r3610, %rd21613;
	shr.u64 	%rd21614, %rd21613, 32;
	mul.wide.u32 	%rd21615, %r1681, %r3609;
	and.b64  	%rd21616, %rd21579, 4294967295;
	add.s64 	%rd21617, %rd21614, %rd21616;
	add.s64 	%rd21618, %rd21617, %rd21615;
	shr.u64 	%rd21619, %rd21618, 32;
	mul.wide.u32 	%rd21620, %r1682, %r3609;
	and.b64  	%rd21621, %rd21584, 4294967295;
	add.s64 	%rd21622, %rd21619, %rd21621;
	add.s64 	%rd21623, %rd21622, %rd21620;
	shr.u64 	%rd21624, %rd21623, 32;
	mul.wide.u32 	%rd21625, %r1683, %r3609;
	and.b64  	%rd21626, %rd21589, 4294967295;
	add.s64 	%rd21627, %rd21624, %rd21626;
	add.s64 	%rd21628, %rd21627, %rd21625;
	shr.u64 	%rd21629, %rd21628, 32;
	mul.wide.u32 	%rd21630, %r1738, %r3609;
	and.b64  	%rd21631, %rd21594, 4294967295;
	add.s64 	%rd21632, %rd21629, %rd21631;
	add.s64 	%rd21633, %rd21632, %rd21630;
	shr.u64 	%rd21634, %rd21633, 32;
	mul.wide.u32 	%rd21635, %r1739, %r3609;
	and.b64  	%rd21636, %rd21599, 4294967295;
	add.s64 	%rd21637, %rd21634, %rd21636;
	add.s64 	%rd21638, %rd21637, %rd21635;
	shr.u64 	%rd21639, %rd21638, 32;
	mul.wide.u32 	%rd21640, %r1736, %r3609;
	and.b64  	%rd21641, %rd21602, 4294967295;
	add.s64 	%rd21642, %rd21639, %rd21641;
	add.s64 	%rd21643, %rd21642, %rd21640;
	shr.u64 	%rd21644, %rd21643, 32;
	and.b64  	%rd21645, %rd21605, 4294967295;
	add.s64 	%rd21646, %rd21644, %rd21645;
	{ .reg .b32 tmp; mov.b64 {tmp, %r3611}, %rd21646; }
	add.s32 	%r3612, %r3608, %r3611;
	mul.lo.s32 	%r3613, %r3584, %r3610;
	mul.wide.u32 	%rd21647, %r1737, %r3613;
	and.b64  	%rd21648, %rd21613, 4294967295;
	add.s64 	%rd21649, %rd21647, %rd21648;
	shr.u64 	%rd21650, %rd21649, 32;
	mul.wide.u32 	%rd21651, %r1680, %r3613;
	and.b64  	%rd21652, %rd21618, 4294967295;
	add.s64 	%rd21653, %rd21650, %rd21652;
	add.s64 	%rd21654, %rd21653, %rd21651;
	cvt.u32.u64 	%r4378, %rd21654;
	shr.u64 	%rd21655, %rd21654, 32;
	mul.wide.u32 	%rd21656, %r1681, %r3613;
	and.b64  	%rd21657, %rd21623, 4294967295;
	add.s64 	%rd21658, %rd21655, %rd21657;
	add.s64 	%rd21659, %rd21658, %rd21656;
	cvt.u32.u64 	%r4379, %rd21659;
	shr.u64 	%rd21660, %rd21659, 32;
	mul.wide.u32 	%rd21661, %r1682, %r3613;
	and.b64  	%rd21662, %rd21628, 4294967295;
	add.s64 	%rd21663, %rd21660, %rd21662;
	add.s64 	%rd21664, %rd21663, %rd21661;
	cvt.u32.u64 	%r4380, %rd21664;
	shr.u64 	%rd21665, %rd21664, 32;
	mul.wide.u32 	%rd21666, %r1683, %r3613;
	and.b64  	%rd21667, %rd21633, 4294967295;
	add.s64 	%rd21668, %rd21665, %rd21667;
	add.s64 	%rd21669, %rd21668, %rd21666;
	cvt.u32.u64 	%r4381, %rd21669;
	shr.u64 	%rd21670, %rd21669, 32;
	mul.wide.u32 	%rd21671, %r1738, %r3613;
	and.b64  	%rd21672, %rd21638, 4294967295;
	add.s64 	%rd21673, %rd21670, %rd21672;
	add.s64 	%rd21674, %rd21673, %rd21671;
	cvt.u32.u64 	%r4382, %rd21674;
	shr.u64 	%rd21675, %rd21674, 32;
	mul.wide.u32 	%rd21676, %r1739, %r3613;
	and.b64  	%rd21677, %rd21643, 4294967295;
	add.s64 	%rd21678, %rd21675, %rd21677;
	add.s64 	%rd21679, %rd21678, %rd21676;
	cvt.u32.u64 	%r4383, %rd21679;
	shr.u64 	%rd21680, %rd21679, 32;
	mul.wide.u32 	%rd21681, %r1736, %r3613;
	and.b64  	%rd21682, %rd21646, 4294967295;
	add.s64 	%rd21683, %rd21680, %rd21682;
	add.s64 	%rd21684, %rd21683, %rd21681;
	cvt.u32.u64 	%r4384, %rd21684;
	{ .reg .b32 tmp; mov.b64 {tmp, %r3614}, %rd21684; }
	add.s32 	%r4385, %r3612, %r3614;
	setp.gt.u32 	%p956, %r4385, %r1736;
	@%p956 bra 	$L__BB0_836;
	setp.lt.u32 	%p957, %r4385, %r1736;
	@%p957 bra 	$L__BB0_837;
	setp.gt.u32 	%p958, %r4384, %r1739;
	@%p958 bra 	$L__BB0_836;
	setp.lt.u32 	%p959, %r4384, %r1739;
	@%p959 bra 	$L__BB0_837;
	setp.gt.u32 	%p960, %r4383, %r1738;
	@%p960 bra 	$L__BB0_836;
	setp.lt.u32 	%p961, %r4383, %r1738;
	@%p961 bra 	$L__BB0_837;
	setp.gt.u32 	%p962, %r4382, %r1683;
	@%p962 bra 	$L__BB0_836;
	setp.lt.u32 	%p963, %r4382, %r1683;
	@%p963 bra 	$L__BB0_837;
	setp.gt.u32 	%p964, %r4381, %r1682;
	@%p964 bra 	$L__BB0_836;
	setp.lt.u32 	%p965, %r4381, %r1682;
	@%p965 bra 	$L__BB0_837;
	setp.gt.u32 	%p966, %r4380, %r1681;
	@%p966 bra 	$L__BB0_836;
	setp.lt.u32 	%p967, %r4380, %r1681;
	@%p967 bra 	$L__BB0_837;
	setp.gt.u32 	%p968, %r4379, %r1680;
	@%p968 bra 	$L__BB0_836;
	setp.lt.u32 	%p969, %r4379, %r1680;
	setp.lt.u32 	%p970, %r4378, %r1737;
	or.pred  	%p971, %p969, %p970;
	@%p971 bra 	$L__BB0_837;
$L__BB0_836:
	sub.s32 	%r4378, %r4378, %r1737;
	sub.s32 	%r4379, %r4379, %r1680;
	sub.s32 	%r4380, %r4380, %r1681;
	sub.s32 	%r4381, %r4381, %r1682;
	sub.s32 	%r4382, %r4382, %r1683;
	sub.s32 	%r4383, %r4383, %r1738;
	sub.s32 	%r4384, %r4384, %r1739;
	sub.s32 	%r4385, %r4385, %r1736;
$L__BB0_837:
	shr.u32 	%r4361, %r1699, 1;
	shf.l.wrap.b32 	%r4360, %r1698, %r1699, 31;
	shf.l.wrap.b32 	%r4359, %r1697, %r1698, 31;
	shf.l.wrap.b32 	%r4358, %r1696, %r1697, 31;
	shf.l.wrap.b32 	%r4357, %r1695, %r1696, 31;
	shf.l.wrap.b32 	%r4356, %r1694, %r1695, 31;
	shf.l.wrap.b32 	%r4355, %r1693, %r1694, 31;
	shf.l.wrap.b32 	%r4354, %r4354, %r1693, 31;
	bra.uni 	$L__BB0_805;
$L__BB0_838:
	setp.gt.u32 	%p974, %r4392, %r1709;
	@%p974 bra 	$L__BB0_850;
	setp.lt.u32 	%p975, %r4392, %r1709;
	@%p975 bra 	$L__BB0_853;
	setp.gt.u32 	%p976, %r4391, %r1708;
	@%p976 bra 	$L__BB0_850;
	setp.lt.u32 	%p977, %r4391, %r1708;
	@%p977 bra 	$L__BB0_853;
	setp.gt.u32 	%p978, %r4390, %r1683;
	@%p978 bra 	$L__BB0_850;
	setp.lt.u32 	%p979, %r4390, %r1683;
	@%p979 bra 	$L__BB0_853;
	setp.gt.u32 	%p980, %r4389, %r1682;
	@%p980 bra 	$L__BB0_850;
	setp.lt.u32 	%p981, %r4389, %r1682;
	@%p981 bra 	$L__BB0_853;
	setp.gt.u32 	%p982, %r4388, %r1681;
	@%p982 bra 	$L__BB0_850;
	setp.lt.u32 	%p983, %r4388, %r1681;
	@%p983 bra 	$L__BB0_853;
	setp.gt.u32 	%p984, %r4387, %r1680;
	@%p984 bra 	$L__BB0_850;
	setp.lt.u32 	%p985, %r4387, %r1680;
	setp.lt.u32 	%p986, %r4386, %r1772;
	or.pred  	%p987, %p985, %p986;
	@%p987 bra 	$L__BB0_853;
$L__BB0_850:
	sub.s32 	%r4386, %r4386, %r1772;
	sub.s32 	%r4387, %r4387, %r1680;
	sub.s32 	%r4388, %r4388, %r1681;
	sub.s32 	%r4389, %r4389, %r1682;
	sub.s32 	%r4390, %r4390, %r1683;
	sub.s32 	%r4391, %r4391, %r1708;
	sub.s32 	%r4392, %r4392, %r1709;
	sub.s32 	%r4393, %r4393, %r1710;
	bra.uni 	$L__BB0_853;
$L__BB0_851:
	ld.const.u32 	%r1772, [P_CONST];
	mul.wide.u32 	%rd21685, %r4530, %r109;
	cvt.u32.u64 	%r3615, %rd21685;
	shr.u64 	%rd21686, %rd21685, 32;
	mul.wide.u32 	%rd21687, %r4531, %r109;
	add.s64 	%rd21688, %rd21686, %rd21687;
	shr.u64 	%rd21689, %rd21688, 32;
	mul.wide.u32 	%rd21690, %r4532, %r109;
	add.s64 	%rd21691, %rd21689, %rd21690;
	shr.u64 	%rd21692, %rd21691, 32;
	mul.wide.u32 	%rd21693, %r4533, %r109;
	add.s64 	%rd21694, %rd21692, %rd21693;
	shr.u64 	%rd21695, %rd21694, 32;
	mul.wide.u32 	%rd21696, %r4534, %r109;
	add.s64 	%rd21697, %rd21695, %rd21696;
	shr.u64 	%rd21698, %rd21697, 32;
	mul.wide.u32 	%rd21699, %r4535, %r109;
	add.s64 	%rd21700, %rd21698, %rd21699;
	shr.u64 	%rd21701, %rd21700, 32;
	mul.wide.u32 	%rd21702, %r4536, %r109;
	add.s64 	%rd21703, %rd21701, %rd21702;
	shr.u64 	%rd21704, %rd21703, 32;
	mul.wide.u32 	%rd21705, %r4537, %r109;
	add.s64 	%rd21706, %rd21704, %rd21705;
	shr.u64 	%rd21707, %rd21706, 32;
	mul.wide.u32 	%rd21708, %r4530, %r108;
	and.b64  	%rd21709, %rd21688, 4294967295;
	add.s64 	%rd21710, %rd21708, %rd21709;
	shr.u64 	%rd21711, %rd21710, 32;
	mul.wide.u32 	%rd21712, %r4531, %r108;
	and.b64  	%rd21713, %rd21691, 4294967295;
	add.s64 	%rd21714, %rd21711, %rd21713;
	add.s64 	%rd21715, %rd21714, %rd21712;
	shr.u64 	%rd21716, %rd21715, 32;
	mul.wide.u32 	%rd21717, %r4532, %r108;
	and.b64  	%rd21718, %rd21694, 4294967295;
	add.s64 	%rd21719, %rd21716, %rd21718;
	add.s64 	%rd21720, %rd21719, %rd21717;
	shr.u64 	%rd21721, %rd21720, 32;
	mul.wide.u32 	%rd21722, %r4533, %r108;
	and.b64  	%rd21723, %rd21697, 4294967295;
	add.s64 	%rd21724, %rd21721, %rd21723;
	add.s64 	%rd21725, %rd21724, %rd21722;
	shr.u64 	%rd21726, %rd21725, 32;
	mul.wide.u32 	%rd21727, %r4534, %r108;
	and.b64  	%rd21728, %rd21700, 4294967295;
	add.s64 	%rd21729, %rd21726, %rd21728;
	add.s64 	%rd21730, %rd21729, %rd21727;
	shr.u64 	%rd21731, %rd21730, 32;
	mul.wide.u32 	%rd21732, %r4535, %r108;
	and.b64  	%rd21733, %rd21703, 4294967295;
	add.s64 	%rd21734, %rd21731, %rd21733;
	add.s64 	%rd21735, %rd21734, %rd21732;
	shr.u64 	%rd21736, %rd21735, 32;
	mul.wide.u32 	%rd21737, %r4536, %r108;
	and.b64  	%rd21738, %rd21706, 4294967295;
	add.s64 	%rd21739, %rd21736, %rd21738;
	add.s64 	%rd21740, %rd21739, %rd21737;
	shr.u64 	%rd21741, %rd21740, 32;
	mul.wide.u32 	%rd21742, %r4537, %r108;
	add.s64 	%rd21743, %rd21741, %rd21707;
	add.s64 	%rd21744, %rd21743, %rd21742;
	shr.u64 	%rd21745, %rd21744, 32;
	mul.wide.u32 	%rd21746, %r4530, %r107;
	and.b64  	%rd21747, %rd21715, 4294967295;
	add.s64 	%rd21748, %rd21746, %rd21747;
	shr.u64 	%rd21749, %rd21748, 32;
	mul.wide.u32 	%rd21750, %r4531, %r107;
	and.b64  	%rd21751, %rd21720, 4294967295;
	add.s64 	%rd21752, %rd21749, %rd21751;
	add.s64 	%rd21753, %rd21752, %rd21750;
	shr.u64 	%rd21754, %rd21753, 32;
	mul.wide.u32 	%rd21755, %r4532, %r107;
	and.b64  	%rd21756, %rd21725, 4294967295;
	add.s64 	%rd21757, %rd21754, %rd21756;
	add.s64 	%rd21758, %rd21757, %rd21755;
	shr.u64 	%rd21759, %rd21758, 32;
	mul.wide.u32 	%rd21760, %r4533, %r107;
	and.b64  	%rd21761, %rd21730, 4294967295;
	add.s64 	%rd21762, %rd21759, %rd21761;
	add.s64 	%rd21763, %rd21762, %rd21760;
	shr.u64 	%rd21764, %rd21763, 32;
	mul.wide.u32 	%rd21765, %r4534, %r107;
	and.b64  	%rd21766, %rd21735, 4294967295;
	add.s64 	%rd21767, %rd21764, %rd21766;
	add.s64 	%rd21768, %rd21767, %rd21765;
	shr.u64 	%rd21769, %rd21768, 32;
	mul.wide.u32 	%rd21770, %r4535, %r107;
	and.b64  	%rd21771, %rd21740, 4294967295;
	add.s64 	%rd21772, %rd21769, %rd21771;
	add.s64 	%rd21773, %rd21772, %rd21770;
	shr.u64 	%rd21774, %rd21773, 32;
	mul.wide.u32 	%rd21775, %r4536, %r107;
	and.b64  	%rd21776, %rd21744, 4294967295;
	add.s64 	%rd21777, %rd21774, %rd21776;
	add.s64 	%rd21778, %rd21777, %rd21775;
	shr.u64 	%rd21779, %rd21778, 32;
	mul.wide.u32 	%rd21780, %r4537, %r107;
	add.s64 	%rd21781, %rd21779, %rd21745;
	add.s64 	%rd21782, %rd21781, %rd21780;
	shr.u64 	%rd21783, %rd21782, 32;
	mul.wide.u32 	%rd21784, %r4530, %r106;
	and.b64  	%rd21785, %rd21753, 4294967295;
	add.s64 	%rd21786, %rd21784, %rd21785;
	shr.u64 	%rd21787, %rd21786, 32;
	mul.wide.u32 	%rd21788, %r4531, %r106;
	and.b64  	%rd21789, %rd21758, 4294967295;
	add.s64 	%rd21790, %rd21787, %rd21789;
	add.s64 	%rd21791, %rd21790, %rd21788;
	shr.u64 	%rd21792, %rd21791, 32;
	mul.wide.u32 	%rd21793, %r4532, %r106;
	and.b64  	%rd21794, %rd21763, 4294967295;
	add.s64 	%rd21795, %rd21792, %rd21794;
	add.s64 	%rd21796, %rd21795, %rd21793;
	shr.u64 	%rd21797, %rd21796, 32;
	mul.wide.u32 	%rd21798, %r4533, %r106;
	and.b64  	%rd21799, %rd21768, 4294967295;
	add.s64 	%rd21800, %rd21797, %rd21799;
	add.s64 	%rd21801, %rd21800, %rd21798;
	shr.u64 	%rd21802, %rd21801, 32;
	mul.wide.u32 	%rd21803, %r4534, %r106;
	and.b64  	%rd21804, %rd21773, 4294967295;
	add.s64 	%rd21805, %rd21802, %rd21804;
	add.s64 	%rd21806, %rd21805, %rd21803;
	shr.u64 	%rd21807, %rd21806, 32;
	mul.wide.u32 	%rd21808, %r4535, %r106;
	and.b64  	%rd21809, %rd21778, 4294967295;
	add.s64 	%rd21810, %rd21807, %rd21809;
	add.s64 	%rd21811, %rd21810, %rd21808;
	shr.u64 	%rd21812, %rd21811, 32;
	mul.wide.u32 	%rd21813, %r4536, %r106;
	and.b64  	%rd21814, %rd21782, 4294967295;
	add.s64 	%rd21815, %rd21812, %rd21814;
	add.s64 	%rd21816, %rd21815, %rd21813;
	shr.u64 	%rd21817, %rd21816, 32;
	mul.wide.u32 	%rd21818, %r4537, %r106;
	add.s64 	%rd21819, %rd21817, %rd21783;
	add.s64 	%rd21820, %rd21819, %rd21818;
	shr.u64 	%rd21821, %rd21820, 32;
	mul.wide.u32 	%rd21822, %r4530, %r105;
	and.b64  	%rd21823, %rd21791, 4294967295;
	add.s64 	%rd21824, %rd21822, %rd21823;
	shr.u64 	%rd21825, %rd21824, 32;
	mul.wide.u32 	%rd21826, %r4531, %r105;
	and.b64  	%rd21827, %rd21796, 4294967295;
	add.s64 	%rd21828, %rd21825, %rd21827;
	add.s64 	%rd21829, %rd21828, %rd21826;
	shr.u64 	%rd21830, %rd21829, 32;
	mul.wide.u32 	%rd21831, %r4532, %r105;
	and.b64  	%rd21832, %rd21801, 4294967295;
	add.s64 	%rd21833, %rd21830, %rd21832;
	add.s64 	%rd21834, %rd21833, %rd21831;
	shr.u64 	%rd21835, %rd21834, 32;
	mul.wide.u32 	%rd21836, %r4533, %r105;
	and.b64  	%rd21837, %rd21806, 4294967295;
	add.s64 	%rd21838, %rd21835, %rd21837;
	add.s64 	%rd21839, %rd21838, %rd21836;
	shr.u64 	%rd21840, %rd21839, 32;
	mul.wide.u32 	%rd21841, %r4534, %r105;
	and.b64  	%rd21842, %rd21811, 4294967295;
	add.s64 	%rd21843, %rd21840, %rd21842;
	add.s64 	%rd21844, %rd21843, %rd21841;
	shr.u64 	%rd21845, %rd21844, 32;
	mul.wide.u32 	%rd21846, %r4535, %r105;
	and.b64  	%rd21847, %rd21816, 4294967295;
	add.s64 	%rd21848, %rd21845, %rd21847;
	add.s64 	%rd21849, %rd21848, %rd21846;
	shr.u64 	%rd21850, %rd21849, 32;
	mul.wide.u32 	%rd21851, %r4536, %r105;
	and.b64  	%rd21852, %rd21820, 4294967295;
	add.s64 	%rd21853, %rd21850, %rd21852;
	add.s64 	%rd21854, %rd21853, %rd21851;
	shr.u64 	%rd21855, %rd21854, 32;
	mul.wide.u32 	%rd21856, %r4537, %r105;
	add.s64 	%rd21857, %rd21855, %rd21821;
	add.s64 	%rd21858, %rd21857, %rd21856;
	shr.u64 	%rd21859, %rd21858, 32;
	mul.wide.u32 	%rd21860, %r4530, %r104;
	and.b64  	%rd21861, %rd21829, 4294967295;
	add.s64 	%rd21862, %rd21860, %rd21861;
	shr.u64 	%rd21863, %rd21862, 32;
	mul.wide.u32 	%rd21864, %r4531, %r104;
	and.b64  	%rd21865, %rd21834, 4294967295;
	add.s64 	%rd21866, %rd21863, %rd21865;
	add.s64 	%rd21867, %rd21866, %rd21864;
	shr.u64 	%rd21868, %rd21867, 32;
	mul.wide.u32 	%rd21869, %r4532, %r104;
	and.b64  	%rd21870, %rd21839, 4294967295;
	add.s64 	%rd21871, %rd21868, %rd21870;
	add.s64 	%rd21872, %rd21871, %rd21869;
	shr.u64 	%rd21873, %rd21872, 32;
	mul.wide.u32 	%rd21874, %r4533, %r104;
	and.b64  	%rd21875, %rd21844, 4294967295;
	add.s64 	%rd21876, %rd21873, %rd21875;
	add.s64 	%rd21877, %rd21876, %rd21874;
	shr.u64 	%rd21878, %rd21877, 32;
	mul.wide.u32 	%rd21879, %r4534, %r104;
	and.b64  	%rd21880, %rd21849, 4294967295;
	add.s64 	%rd21881, %rd21878, %rd21880;
	add.s64 	%rd21882, %rd21881, %rd21879;
	shr.u64 	%rd21883, %rd21882, 32;
	mul.wide.u32 	%rd21884, %r4535, %r104;
	and.b64  	%rd21885, %rd21854, 4294967295;
	add.s64 	%rd21886, %rd21883, %rd21885;
	add.s64 	%rd21887, %rd21886, %rd21884;
	shr.u64 	%rd21888, %rd21887, 32;
	mul.wide.u32 	%rd21889, %r4536, %r104;
	and.b64  	%rd21890, %rd21858, 4294967295;
	add.s64 	%rd21891, %rd21888, %rd21890;
	add.s64 	%rd21892, %rd21891, %rd21889;
	shr.u64 	%rd21893, %rd21892, 32;
	mul.wide.u32 	%rd21894, %r4537, %r104;
	add.s64 	%rd21895, %rd21893, %rd21859;
	add.s64 	%rd21896, %rd21895, %rd21894;
	shr.u64 	%rd21897, %rd21896, 32;
	mul.wide.u32 	%rd21898, %r4530, %r103;
	and.b64  	%rd21899, %rd21867, 4294967295;
	add.s64 	%rd21900, %rd21898, %rd21899;
	shr.u64 	%rd21901, %rd21900, 32;
	mul.wide.u32 	%rd21902, %r4531, %r103;
	and.b64  	%rd21903, %rd21872, 4294967295;
	add.s64 	%rd21904, %rd21901, %rd21903;
	add.s64 	%rd21905, %rd21904, %rd21902;
	shr.u64 	%rd21906, %rd21905, 32;
	mul.wide.u32 	%rd21907, %r4532, %r103;
	and.b64  	%rd21908, %rd21877, 4294967295;
	add.s64 	%rd21909, %rd21906, %rd21908;
	add.s64 	%rd21910, %rd21909, %rd21907;
	shr.u64 	%rd21911, %rd21910, 32;
	mul.wide.u32 	%rd21912, %r4533, %r103;
	and.b64  	%rd21913, %rd21882, 4294967295;
	add.s64 	%rd21914, %rd21911, %rd21913;
	add.s64 	%rd21915, %rd21914, %rd21912;
	shr.u64 	%rd21916, %rd21915, 32;
	mul.wide.u32 	%rd21917, %r4534, %r103;
	and.b64  	%rd21918, %rd21887, 4294967295;
	add.s64 	%rd21919, %rd21916, %rd21918;
	add.s64 	%rd21920, %rd21919, %rd21917;
	shr.u64 	%rd21921, %rd21920, 32;
	mul.wide.u32 	%rd21922, %r4535, %r103;
	and.b64  	%rd21923, %rd21892, 4294967295;
	add.s64 	%rd21924, %rd21921, %rd21923;
	add.s64 	%rd21925, %rd21924, %rd21922;
	shr.u64 	%rd21926, %rd21925, 32;
	mul.wide.u32 	%rd21927, %r4536, %r103;
	and.b64  	%rd21928, %rd21896, 4294967295;
	add.s64 	%rd21929, %rd21926, %rd21928;
	add.s64 	%rd21930, %rd21929, %rd21927;
	shr.u64 	%rd21931, %rd21930, 32;
	mul.wide.u32 	%rd21932, %r4537, %r103;
	add.s64 	%rd21933, %rd21931, %rd21897;
	add.s64 	%rd21934, %rd21933, %rd21932;
	shr.u64 	%rd21935, %rd21934, 32;
	mul.wide.u32 	%rd21936, %r4530, %r102;
	and.b64  	%rd21937, %rd21905, 4294967295;
	add.s64 	%rd21938, %rd21936, %rd21937;
	shr.u64 	%rd21939, %rd21938, 32;
	mul.wide.u32 	%rd21940, %r4531, %r102;
	and.b64  	%rd21941, %rd21910, 4294967295;
	add.s64 	%rd21942, %rd21939, %rd21941;
	add.s64 	%rd21943, %rd21942, %rd21940;
	shr.u64 	%rd21944, %rd21943, 32;
	mul.wide.u32 	%rd21945, %r4532, %r102;
	and.b64  	%rd21946, %rd21915, 4294967295;
	add.s64 	%rd21947, %rd21944, %rd21946;
	add.s64 	%rd21948, %rd21947, %rd21945;
	shr.u64 	%rd21949, %rd21948, 32;
	mul.wide.u32 	%rd21950, %r4533, %r102;
	and.b64  	%rd21951, %rd21920, 4294967295;
	add.s64 	%rd21952, %rd21949, %rd21951;
	add.s64 	%rd21953, %rd21952, %rd21950;
	shr.u64 	%rd21954, %rd21953, 32;
	mul.wide.u32 	%rd21955, %r4534, %r102;
	and.b64  	%rd21956, %rd21925, 4294967295;
	add.s64 	%rd21957, %rd21954, %rd21956;
	add.s64 	%rd21958, %rd21957, %rd21955;
	shr.u64 	%rd21959, %rd21958, 32;
	mul.wide.u32 	%rd21960, %r4535, %r102;
	and.b64  	%rd21961, %rd21930, 4294967295;
	add.s64 	%rd21962, %rd21959, %rd21961;
	add.s64 	%rd21963, %rd21962, %rd21960;
	shr.u64 	%rd21964, %rd21963, 32;
	mul.wide.u32 	%rd21965, %r4536, %r102;
	and.b64  	%rd21966, %rd21934, 4294967295;
	add.s64 	%rd21967, %rd21964, %rd21966;
	add.s64 	%rd21968, %rd21967, %rd21965;
	shr.u64 	%rd21969, %rd21968, 32;
	mul.wide.u32 	%rd21970, %r4537, %r102;
	add.s64 	%rd21971, %rd21969, %rd21935;
	add.s64 	%rd21972, %rd21971, %rd21970;
	{ .reg .b32 tmp; mov.b64 {tmp, %r3616}, %rd21972; }
	ld.const.u32 	%r3617, [MU_P];
	mul.lo.s32 	%r3618, %r3617, %r3615;
	mul.wide.u32 	%rd21973, %r1772, %r3618;
	and.b64  	%rd21974, %rd21685, 4294967295;
	add.s64 	%rd21975, %rd21973, %rd21974;
	shr.u64 	%rd21976, %rd21975, 32;
	cvt.u64.u32 	%rd3, %r1680;
	mul.wide.u32 	%rd21977, %r1680, %r3618;
	and.b64  	%rd21978, %rd21710, 4294967295;
	add.s64 	%rd21979, %rd21976, %rd21978;
	add.s64 	%rd21980, %rd21979, %rd21977;
	cvt.u32.u64 	%r3619, %rd21980;
	shr.u64 	%rd21981, %rd21980, 32;
	cvt.u64.u32 	%rd4, %r1681;
	mul.wide.u32 	%rd21982, %r1681, %r3618;
	and.b64  	%rd21983, %rd21748, 4294967295;
	add.s64 	%rd21984, %rd21981, %rd21983;
	add.s64 	%rd21985, %rd21984, %rd21982;
	shr.u64 	%rd21986, %rd21985, 32;
	cvt.u64.u32 	%rd5, %r1682;
	mul.wide.u32 	%rd21987, %r1682, %r3618;
	and.b64  	%rd21988, %rd21786, 4294967295;
	add.s64 	%rd21989, %rd21986, %rd21988;
	add.s64 	%rd21990, %rd21989, %rd21987;
	shr.u64 	%rd21991, %rd21990, 32;
	cvt.u64.u32 	%rd6, %r1683;
	mul.wide.u32 	%rd21992, %r1683, %r3618;
	and.b64  	%rd21993, %rd21824, 4294967295;
	add.s64 	%rd21994, %rd21991, %rd21993;
	add.s64 	%rd21995, %rd21994, %rd21992;
	shr.u64 	%rd21996, %rd21995, 32;
	cvt.u64.u32 	%rd7, %r1708;
	mul.wide.u32 	%rd21997, %r1708, %r3618;
	and.b64  	%rd21998, %rd21862, 4294967295;
	add.s64 	%rd21999, %rd21996, %rd21998;
	add.s64 	%rd22000, %rd21999, %rd21997;
	shr.u64 	%rd22001, %rd22000, 32;
	cvt.u64.u32 	%rd8, %r1709;
	mul.wide.u32 	%rd22002, %r1709, %r3618;
	and.b64  	%rd22003, %rd21900, 4294967295;
	add.s64 	%rd22004, %rd22001, %rd22003;
	add.s64 	%rd22005, %rd22004, %rd22002;
	shr.u64 	%rd22006, %rd22005, 32;
	mul.wide.u32 	%rd22007, %r1710, %r3618;
	and.b64  	%rd22008, %rd21938, 4294967295;
	add.s64 	%rd22009, %rd22006, %rd22008;
	add.s64 	%rd22010, %rd22009, %rd22007;
	shr.u64 	%rd22011, %rd22010, 32;
	and.b64  	%rd22012, %rd21943, 4294967295;
	add.s64 	%rd22013, %rd22011, %rd22012;
	shr.u64 	%rd22014, %rd22013, 32;
	and.b64  	%rd22015, %rd21948, 4294967295;
	add.s64 	%rd22016, %rd22014, %rd22015;
	shr.u64 	%rd22017, %rd22016, 32;
	and.b64  	%rd22018, %rd21953, 4294967295;
	add.s64 	%rd22019, %rd22017, %rd22018;
	shr.u64 	%rd22020, %rd22019, 32;
	and.b64  	%rd22021, %rd21958, 4294967295;
	add.s64 	%rd22022, %rd22020, %rd22021;
	shr.u64 	%rd22023, %rd22022, 32;
	and.b64  	%rd22024, %rd21963, 4294967295;
	add.s64 	%rd22025, %rd22023, %rd22024;
	shr.u64 	%rd22026, %rd22025, 32;
	and.b64  	%rd22027, %rd21968, 4294967295;
	add.s64 	%rd22028, %rd22026, %rd22027;
	shr.u64 	%rd22029, %rd22028, 32;
	and.b64  	%rd22030, %rd21972, 4294967295;
	add.s64 	%rd22031, %rd22029, %rd22030;
	{ .reg .b32 tmp; mov.b64 {tmp, %r3620}, %rd22031; }
	add.s32 	%r3621, %r3616, %r3620;
	mul.lo.s32 	%r3622, %r3617, %r3619;
	mul.wide.u32 	%rd22032, %r1772, %r3622;
	and.b64  	%rd22033, %rd21980, 4294967295;
	add.s64 	%rd22034, %rd22032, %rd22033;
	shr.u64 	%rd22035, %rd22034, 32;
	mul.wide.u32 	%rd22036, %r1680, %r3622;
	and.b64  	%rd22037, %rd21985, 4294967295;
	add.s64 	%rd22038, %rd22035, %rd22037;
	add.s64 	%rd22039, %rd22038, %rd22036;
	cvt.u32.u64 	%r3623, %rd22039;
	shr.u64 	%rd22040, %rd22039, 32;
	mul.wide.u32 	%rd22041, %r1681, %r3622;
	and.b64  	%rd22042, %rd21990, 4294967295;
	add.s64 	%rd22043, %rd22040, %rd22042;
	add.s64 	%rd22044, %rd22043, %rd22041;
	shr.u64 	%rd22045, %rd22044, 32;
	mul.wide.u32 	%rd22046, %r1682, %r3622;
	and.b64  	%rd22047, %rd21995, 4294967295;
	add.s64 	%rd22048, %rd22045, %rd22047;
	add.s64 	%rd22049, %rd22048, %rd22046;
	shr.u64 	%rd22050, %rd22049, 32;
	mul.wide.u32 	%rd22051, %r1683, %r3622;
	and.b64  	%rd22052, %rd22000, 4294967295;
	add.s64 	%rd22053, %rd22050, %rd22052;
	add.s64 	%rd22054, %rd22053, %rd22051;
	shr.u64 	%rd22055, %rd22054, 32;
	mul.wide.u32 	%rd22056, %r1708, %r3622;
	and.b64  	%rd22057, %rd22005, 4294967295;
	add.s64 	%rd22058, %rd22055, %rd22057;
	add.s64 	%rd22059, %rd22058, %rd22056;
	shr.u64 	%rd22060, %rd22059, 32;
	mul.wide.u32 	%rd22061, %r1709, %r3622;
	and.b64  	%rd22062, %rd22010, 4294967295;
	add.s64 	%rd22063, %rd22060, %rd22062;
	add.s64 	%rd22064, %rd22063, %rd22061;
	shr.u64 	%rd22065, %rd22064, 32;
	mul.wide.u32 	%rd22066, %r1710, %r3622;
	and.b64  	%rd22067, %rd22013, 4294967295;
	add.s64 	%rd22068, %rd22065, %rd22067;
	add.s64 	%rd22069, %rd22068, %rd22066;
	shr.u64 	%rd22070, %rd22069, 32;
	and.b64  	%rd22071, %rd22016, 4294967295;
	add.s64 	%rd22072, %rd22070, %rd22071;
	shr.u64 	%rd22073, %rd22072, 32;
	and.b64  	%rd22074, %rd22019, 4294967295;
	add.s64 	%rd22075, %rd22073, %rd22074;
	shr.u64 	%rd22076, %rd22075, 32;
	and.b64  	%rd22077, %rd22022, 4294967295;
	add.s64 	%rd22078, %rd22076, %rd22077;
	shr.u64 	%rd22079, %rd22078, 32;
	and.b64  	%rd22080, %rd22025, 4294967295;
	add.s64 	%rd22081, %rd22079, %rd22080;
	shr.u64 	%rd22082, %rd22081, 32;
	and.b64  	%rd22083, %rd22028, 4294967295;
	add.s64 	%rd22084, %rd22082, %rd22083;
	shr.u64 	%rd22085, %rd22084, 32;
	and.b64  	%rd22086, %rd22031, 4294967295;
	add.s64 	%rd22087, %rd22085, %rd22086;
	{ .reg .b32 tmp; mov.b64 {tmp, %r3624}, %rd22087; }
	add.s32 	%r3625, %r3621, %r3624;
	mul.lo.s32 	%r3626, %r3617, %r3623;
	mul.wide.u32 	%rd22088, %r1772, %r3626;
	and.b64  	%rd22089, %rd22039, 4294967295;
	add.s64 	%rd22090, %rd22088, %rd22089;
	shr.u64 	%rd22091, %rd22090, 32;
	mul.wide.u32 	%rd22092, %r1680, %r3626;
	and.b64  	%rd22093, %rd22044, 4294967295;
	add.s64 	%rd22094, %rd22091, %rd22093;
	add.s64 	%rd22095, %rd22094, %rd22092;
	cvt.u32.u64 	%r3627, %rd22095;
	shr.u64 	%rd22096, %rd22095, 32;
	mul.wide.u32 	%rd22097, %r1681, %r3626;
	and.b64  	%rd22098, %rd22049, 4294967295;
	add.s64 	%rd22099, %rd22096, %rd22098;
	add.s64 	%rd22100, %rd22099, %rd22097;
	shr.u64 	%rd22101, %rd22100, 32;
	mul.wide.u32 	%rd22102, %r1682, %r3626;
	and.b64  	%rd22103, %rd22054, 4294967295;
	add.s64 	%rd22104, %rd22101, %rd22103;
	add.s64 	%rd22105, %rd22104, %rd22102;
	shr.u64 	%rd22106, %rd22105, 32;
	mul.wide.u32 	%rd22107, %r1683, %r3626;
	and.b64  	%rd22108, %rd22059, 4294967295;
	add.s64 	%rd22109, %rd22106, %rd22108;
	add.s64 	%rd22110, %rd22109, %rd22107;
	shr.u64 	%rd22111, %rd22110, 32;
	mul.wide.u32 	%rd22112, %r1708, %r3626;
	and.b64  	%rd22113, %rd22064, 4294967295;
	add.s64 	%rd22114, %rd22111, %rd22113;
	add.s64 	%rd22115, %rd22114, %rd22112;
	shr.u64 	%rd22116, %rd22115, 32;
	mul.wide.u32 	%rd22117, %r1709, %r3626;
	and.b64  	%rd22118, %rd22069, 4294967295;
	add.s64 	%rd22119, %rd22116, %rd22118;
	add.s64 	%rd22120, %rd22119, %rd22117;
	shr.u64 	%rd22121, %rd22120, 32;
	mul.wide.u32 	%rd22122, %r1710, %r3626;
	and.b64  	%rd22123, %rd22072, 4294967295;
	add.s64 	%rd22124, %rd22121, %rd22123;
	add.s64 	%rd22125, %rd22124, %rd22122;
	shr.u64 	%rd22126, %rd22125, 32;
	and.b64  	%rd22127, %rd22075, 4294967295;
	add.s64 	%rd22128, %rd22126, %rd22127;
	shr.u64 	%rd22129, %rd22128, 32;
	and.b64  	%rd22130, %rd22078, 4294967295;
	add.s64 	%rd22131, %rd22129, %rd22130;
	shr.u64 	%rd22132, %rd22131, 32;
	and.b64  	%rd22133, %rd22081, 4294967295;
	add.s64 	%rd22134, %rd22132, %rd22133;
	shr.u64 	%rd22135, %rd22134, 32;
	and.b64  	%rd22136, %rd22084, 4294967295;
	add.s64 	%rd22137, %rd22135, %rd22136;
	shr.u64 	%rd22138, %rd22137, 32;
	and.b64  	%rd22139, %rd22087, 4294967295;
	add.s64 	%rd22140, %rd22138, %rd22139;
	{ .reg .b32 tmp; mov.b64 {tmp, %r3628}, %rd22140; }
	add.s32 	%r3629, %r3625, %r3628;
	mul.lo.s32 	%r3630, %r3617, %r3627;
	mul.wide.u32 	%rd22141, %r1772, %r3630;
	and.b64  	%rd22142, %rd22095, 4294967295;
	add.s64 	%rd22143, %rd22141, %rd22142;
	shr.u64 	%rd22144, %rd22143, 32;
	mul.wide.u32 	%rd22145, %r1680, %r3630;
	and.b64  	%rd22146, %rd22100, 4294967295;
	add.s64 	%rd22147, %rd22144, %rd22146;
	add.s64 	%rd22148, %rd22147, %rd22145;
	cvt.u32.u64 	%r3631, %rd22148;
	shr.u64 	%rd22149, %rd22148, 32;
	mul.wide.u32 	%rd22150, %r1681, %r3630;
	and.b64  	%rd22151, %rd22105, 4294967295;
	add.s64 	%rd22152, %rd22149, %rd22151;
	add.s64 	%rd22153, %rd22152, %rd22150;
	shr.u64 	%rd22154, %rd22153, 32;
	mul.wide.u32 	%rd22155, %r1682, %r3630;
	and.b64  	%rd22156, %rd22110, 4294967295;
	add.s64 	%rd22157, %rd22154, %rd22156;
	add.s64 	%rd22158, %rd22157, %rd22155;
	shr.u64 	%rd22159, %rd22158, 32;
	mul.wide.u32 	%rd22160, %r1683, %r3630;
	and.b64  	%rd22161, %rd22115, 4294967295;
	add.s64 	%rd22162, %rd22159, %rd22161;
	add.s64 	%rd22163, %rd22162, %rd22160;
	shr.u64 	%rd22164, %rd22163, 32;
	mul.wide.u32 	%rd22165, %r1708, %r3630;
	and.b64  	%rd22166, %rd22120, 4294967295;
	add.s64 	%rd22167, %rd22164, %rd22166;
	add.s64 	%rd22168, %rd22167, %rd22165;
	shr.u64 	%rd22169, %rd22168, 32;
	mul.wide.u32 	%rd22170, %r1709, %r3630;
	and.b64  	%rd22171, %rd22125, 4294967295;
	add.s64 	%rd22172, %rd22169, %rd22171;
	add.s64 	%rd22173, %rd22172, %rd22170;
	shr.u64 	%rd22174, %rd22173, 32;
	mul.wide.u32 	%rd22175, %r1710, %r3630;
	and.b64  	%rd22176, %rd22128, 4294967295;
	add.s64 	%rd22177, %rd22174, %rd22176;
	add.s64 	%rd22178, %rd22177, %rd22175;
	shr.u64 	%rd22179, %rd22178, 32;
	and.b64  	%rd22180, %rd22131, 4294967295;
	add.s64 	%rd22181, %rd22179, %rd22180;
	shr.u64 	%rd22182, %rd22181, 32;
	and.b64  	%rd22183, %rd22134, 4294967295;
	add.s64 	%rd22184, %rd22182, %rd22183;
	shr.u64 	%rd22185, %rd22184, 32;
	and.b64  	%rd22186, %rd22137, 4294967295;
	add.s64 	%rd22187, %rd22185, %rd22186;
	shr.u64 	%rd22188, %rd22187, 32;
	and.b64  	%rd22189, %rd22140, 4294967295;
	add.s64 	%rd22190, %rd22188, %rd22189;
	{ .reg .b32 tmp; mov.b64 {tmp, %r3632}, %rd22190; }
	add.s32 	%r3633, %r3629, %r3632;
	mul.lo.s32 	%r3634, %r3617, %r3631;
	mul.wide.u32 	%rd22191, %r1772, %r3634;
	and.b64  	%rd22192, %rd22148, 4294967295;
	add.s64 	%rd22193, %rd22191, %rd22192;
	shr.u64 	%rd22194, %rd22193, 32;
	mul.wide.u32 	%rd22195, %r1680, %r3634;
	and.b64  	%rd22196, %rd22153, 4294967295;
	add.s64 	%rd22197, %rd22194, %rd22196;
	add.s64 	%rd22198, %rd22197, %rd22195;
	cvt.u32.u64 	%r3635, %rd22198;
	shr.u64 	%rd22199, %rd22198, 32;
	mul.wide.u32 	%rd22200, %r1681, %r3634;
	and.b64  	%rd22201, %rd22158, 4294967295;
	add.s64 	%rd22202, %rd22199, %rd22201;
	add.s64 	%rd22203, %rd22202, %rd22200;
	shr.u64 	%rd22204, %rd22203, 32;
	mul.wide.u32 	%rd22205, %r1682, %r3634;
	and.b64  	%rd22206, %rd22163, 4294967295;
	add.s64 	%rd22207, %rd22204, %rd22206;
	add.s64 	%rd22208, %rd22207, %rd22205;
	shr.u64 	%rd22209, %rd22208, 32;
	mul.wide.u32 	%rd22210, %r1683, %r3634;
	and.b64  	%rd22211, %rd22168, 4294967295;
	add.s64 	%rd22212, %rd22209, %rd22211;
	add.s64 	%rd22213, %rd22212, %rd22210;
	shr.u64 	%rd22214, %rd22213, 32;
	mul.wide.u32 	%rd22215, %r1708, %r3634;
	and.b64  	%rd22216, %rd22173, 4294967295;
	add.s64 	%rd22217, %rd22214, %rd22216;
	add.s64 	%rd22218, %rd22217, %rd22215;
	shr.u64 	%rd22219, %rd22218, 32;
	mul.wide.u32 	%rd22220, %r1709, %r3634;
	and.b64  	%rd22221, %rd22178, 4294967295;
	add.s64 	%rd22222, %rd22219, %rd22221;
	add.s64 	%rd22223, %rd22222, %rd22220;
	shr.u64 	%rd22224, %rd22223, 32;
	mul.wide.u32 	%rd22225, %r1710, %r3634;
	and.b64  	%rd22226, %rd22181, 4294967295;
	add.s64 	%rd22227, %rd22224, %rd22226;
	add.s64 	%rd22228, %rd22227, %rd22225;
	shr.u64 	%rd22229, %rd22228, 32;
	and.b64  	%rd22230, %rd22184, 4294967295;
	add.s64 	%rd22231, %rd22229, %rd22230;
	shr.u64 	%rd22232, %rd22231, 32;
	and.b64  	%rd22233, %rd22187, 4294967295;
	add.s64 	%rd22234, %rd22232, %rd22233;
	shr.u64 	%rd22235, %rd22234, 32;
	and.b64  	%rd22236, %rd22190, 4294967295;
	add.s64 	%rd22237, %rd22235, %rd22236;
	{ .reg .b32 tmp; mov.b64 {tmp, %r3636}, %rd22237; }
	add.s32 	%r3637, %r3633, %r3636;
	mul.lo.s32 	%r3638, %r3617, %r3635;
	mul.wide.u32 	%rd22238, %r1772, %r3638;
	and.b64  	%rd22239, %rd22198, 4294967295;
	add.s64 	%rd22240, %rd22238, %rd22239;
	shr.u64 	%rd22241, %rd22240, 32;
	mul.wide.u32 	%rd22242, %r1680, %r3638;
	and.b64  	%rd22243, %rd22203, 4294967295;
	add.s64 	%rd22244, %rd22241, %rd22243;
	add.s64 	%rd22245, %rd22244, %rd22242;
	cvt.u32.u64 	%r3639, %rd22245;
	shr.u64 	%rd22246, %rd22245, 32;
	mul.wide.u32 	%rd22247, %r1681, %r3638;
	and.b64  	%rd22248, %rd22208, 4294967295;
	add.s64 	%rd22249, %rd22246, %rd22248;
	add.s64 	%rd22250, %rd22249, %rd22247;
	shr.u64 	%rd22251, %rd22250, 32;
	mul.wide.u32 	%rd22252, %r1682, %r3638;
	and.b64  	%rd22253, %rd22213, 4294967295;
	add.s64 	%rd22254, %rd22251, %rd22253;
	add.s64 	%rd22255, %rd22254, %rd22252;
	shr.u64 	%rd22256, %rd22255, 32;
	mul.wide.u32 	%rd22257, %r1683, %r3638;
	and.b64  	%rd22258, %rd22218, 4294967295;
	add.s64 	%rd22259, %rd22256, %rd22258;
	add.s64 	%rd22260, %rd22259, %rd22257;
	shr.u64 	%rd22261, %rd22260, 32;
	mul.wide.u32 	%rd22262, %r1708, %r3638;
	and.b64  	%rd22263, %rd22223, 4294967295;
	add.s64 	%rd22264, %rd22261, %rd22263;
	add.s64 	%rd22265, %rd22264, %rd22262;
	shr.u64 	%rd22266, %rd22265, 32;
	mul.wide.u32 	%rd22267, %r1709, %r3638;
	and.b64  	%rd22268, %rd22228, 4294967295;
	add.s64 	%rd22269, %rd22266, %rd22268;
	add.s64 	%rd22270, %rd22269, %rd22267;
	shr.u64 	%rd22271, %rd22270, 32;
	mul.wide.u32 	%rd22272, %r1710, %r3638;
	and.b64  	%rd22273, %rd22231, 4294967295;
	add.s64 	%rd22274, %rd22271, %rd22273;
	add.s64 	%rd22275, %rd22274, %rd22272;
	shr.u64 	%rd22276, %rd22275, 32;
	and.b64  	%rd22277, %rd22234, 4294967295;
	add.s64 	%rd22278, %rd22276, %rd22277;
	shr.u64 	%rd22279, %rd22278, 32;
	and.b64  	%rd22280, %rd22237, 4294967295;
	add.s64 	%rd22281, %rd22279, %rd22280;
	{ .reg .b32 tmp; mov.b64 {tmp, %r3640}, %rd22281; }
	add.s32 	%r3641, %r3637, %r3640;
	mul.lo.s32 	%r3642, %r3617, %r3639;
	mul.wide.u32 	%rd22282, %r1772, %r3642;
	and.b64  	%rd22283, %rd22245, 4294967295;
	add.s64 	%rd22284, %rd22282, %rd22283;
	shr.u64 	%rd22285, %rd22284, 32;
	mul.wide.u32 	%rd22286, %r1680, %r3642;
	and.b64  	%rd22287, %rd22250, 4294967295;
	add.s64 	%rd22288, %rd22285, %rd22287;
	add.s64 	%rd22289, %rd22288, %rd22286;
	cvt.u32.u64 	%r3643, %rd22289;
	shr.u64 	%rd22290, %rd22289, 32;
	mul.wide.u32 	%rd22291, %r1681, %r3642;
	and.b64  	%rd22292, %rd22255, 4294967295;
	add.s64 	%rd22293, %rd22290, %rd22292;
	add.s64 	%rd22294, %rd22293, %rd22291;
	shr.u64 	%rd22295, %rd22294, 32;
	mul.wide.u32 	%rd22296, %r1682, %r3642;
	and.b64  	%rd22297, %rd22260, 4294967295;
	add.s64 	%rd22298, %rd22295, %rd22297;
	add.s64 	%rd22299, %rd22298, %rd22296;
	shr.u64 	%rd22300, %rd22299, 32;
	mul.wide.u32 	%rd22301, %r1683, %r3642;
	and.b64  	%rd22302, %rd22265, 4294967295;
	add.s64 	%rd22303, %rd22300, %rd22302;
	add.s64 	%rd22304, %rd22303, %rd22301;
	shr.u64 	%rd22305, %rd22304, 32;
	mul.wide.u32 	%rd22306, %r1708, %r3642;
	and.b64  	%rd22307, %rd22270, 4294967295;
	add.s64 	%rd22308, %rd22305, %rd22307;
	add.s64 	%rd22309, %rd22308, %rd22306;
	shr.u64 	%rd22310, %rd22309, 32;
	mul.wide.u32 	%rd22311, %r1709, %r3642;
	and.b64  	%rd22312, %rd22275, 4294967295;
	add.s64 	%rd22313, %rd22310, %rd22312;
	add.s64 	%rd22314, %rd22313, %rd22311;
	shr.u64 	%rd22315, %rd22314, 32;
	mul.wide.u32 	%rd22316, %r1710, %r3642;
	and.b64  	%rd22317, %rd22278, 4294967295;
	add.s64 	%rd22318, %rd22315, %rd22317;
	add.s64 	%rd22319, %rd22318, %rd22316;
	shr.u64 	%rd22320, %rd22319, 32;
	and.b64  	%rd22321, %rd22281, 4294967295;
	add.s64 	%rd22322, %rd22320, %rd22321;
	{ .reg .b32 tmp; mov.b64 {tmp, %r3644}, %rd22322; }
	add.s32 	%r3645, %r3641, %r3644;
	mul.lo.s32 	%r3646, %r3617, %r3643;
	mul.wide.u32 	%rd22323, %r1772, %r3646;
	and.b64  	%rd22324, %rd22289, 4294967295;
	add.s64 	%rd22325, %rd22323, %rd22324;
	shr.u64 	%rd22326, %rd22325, 32;
	mul.wide.u32 	%rd22327, %r1680, %r3646;
	and.b64  	%rd22328, %rd22294, 4294967295;
	add.s64 	%rd22329, %rd22326, %rd22328;
	add.s64 	%rd22330, %rd22329, %rd22327;
	cvt.u32.u64 	%r4386, %rd22330;
	shr.u64 	%rd22331, %rd22330, 32;
	mul.wide.u32 	%rd22332, %r1681, %r3646;
	and.b64  	%rd22333, %rd22299, 4294967295;
	add.s64 	%rd22334, %rd22331, %rd22333;
	add.s64 	%rd22335, %rd22334, %rd22332;
	cvt.u32.u64 	%r4387, %rd22335;
	shr.u64 	%rd22336, %rd22335, 32;
	mul.wide.u32 	%rd22337, %r1682, %r3646;
	and.b64  	%rd22338, %rd22304, 4294967295;
	add.s64 	%rd22339, %rd22336, %rd22338;
	add.s64 	%rd22340, %rd22339, %rd22337;
	cvt.u32.u64 	%r4388, %rd22340;
	shr.u64 	%rd22341, %rd22340, 32;
	mul.wide.u32 	%rd22342, %r1683, %r3646;
	and.b64  	%rd22343, %rd22309, 4294967295;
	add.s64 	%rd22344, %rd22341, %rd22343;
	add.s64 	%rd22345, %rd22344, %rd22342;
	cvt.u32.u64 	%r4389, %rd22345;
	shr.u64 	%rd22346, %rd22345, 32;
	mul.wide.u32 	%rd22347, %r1708, %r3646;
	and.b64  	%rd22348, %rd22314, 4294967295;
	add.s64 	%rd22349, %rd22346, %rd22348;
	add.s64 	%rd22350, %rd22349, %rd22347;
	cvt.u32.u64 	%r4390, %rd22350;
	shr.u64 	%rd22351, %rd22350, 32;
	mul.wide.u32 	%rd22352, %r1709, %r3646;
	and.b64  	%rd22353, %rd22319, 4294967295;
	add.s64 	%rd22354, %rd22351, %rd22353;
	add.s64 	%rd22355, %rd22354, %rd22352;
	cvt.u32.u64 	%r4391, %rd22355;
	shr.u64 	%rd22356, %rd22355, 32;
	mul.wide.u32 	%rd22357, %r1710, %r3646;
	and.b64  	%rd22358, %rd22322, 4294967295;
	add.s64 	%rd22359, %rd22356, %rd22358;
	add.s64 	%rd22360, %rd22359, %rd22357;
	cvt.u32.u64 	%r4392, %rd22360;
	{ .reg .b32 tmp; mov.b64 {tmp, %r3647}, %rd22360; }
	add.s32 	%r4393, %r3645, %r3647;
	setp.gt.u32 	%p972, %r4393, %r1710;
	@%p972 bra 	$L__BB0_850;
	setp.lt.u32 	%p973, %r4393, %r1710;
	@%p973 bra 	$L__BB0_853;
	bra.uni 	$L__BB0_838;
$L__BB0_853:
	setp.eq.s32 	%p988, %r4393, %r3521;
	setp.eq.s32 	%p989, %r4392, %r3522;
	and.pred  	%p990, %p988, %p989;
	setp.eq.s32 	%p991, %r4391, %r3524;
	and.pred  	%p992, %p990, %p991;
	setp.eq.s32 	%p993, %r4390, %r3526;
	and.pred  	%p994, %p992, %p993;
	setp.eq.s32 	%p995, %r4389, %r3528;
	and.pred  	%p996, %p994, %p995;
	setp.eq.s32 	%p997, %r4388, %r3530;
	and.pred  	%p998, %p996, %p997;
	setp.eq.s32 	%p999, %r4387, %r3532;
	and.pred  	%p1000, %p998, %p999;
	setp.eq.s32 	%p1001, %r4386, %r3534;
	and.pred  	%p1002, %p1000, %p1001;
	@%p1002 bra 	$L__BB0_899;
	mov.b32 	%r4483, 0;
	mov.b32 	%r4482, 1;
	mov.u32 	%r4484, %r4483;
	mov.u32 	%r4485, %r4483;
	mov.u32 	%r4486, %r4483;
	mov.u32 	%r4487, %r4483;
	mov.u32 	%r4488, %r4483;
	mov.u32 	%r4489, %r4483;
	mov.u32 	%r4402, %r4483;
	mov.u32 	%r4403, %r4483;
	mov.u32 	%r4404, %r4483;
	mov.u32 	%r4405, %r4483;
	mov.u32 	%r4406, %r4483;
	mov.u32 	%r4407, %r4483;
	mov.u32 	%r4408, %r4483;
	mov.u32 	%r4409, %r4483;
	mov.u32 	%r4410, %r4483;
	mov.u32 	%r4411, %r4483;
	mov.u32 	%r4412, %r4483;
	mov.u32 	%r4413, %r4483;
	mov.u32 	%r4414, %r4483;
	mov.u32 	%r4415, %r4483;
	mov.u32 	%r4416, %r4483;
	mov.u32 	%r4417, %r4483;
	mov.u32 	%r4418, %r4482;
	mov.u32 	%r4419, %r4483;
	mov.u32 	%r4420, %r4483;
	mov.u32 	%r4421, %r4483;
	mov.u32 	%r4422, %r4483;
	mov.u32 	%r4423, %r4483;
	mov.u32 	%r4424, %r4483;
	mov.u32 	%r4425, %r4483;
	mov.u32 	%r4426, %r1772;
	mov.u32 	%r4427, %r1680;
	mov.u32 	%r4428, %r1681;
	mov.u32 	%r4429, %r1682;
	mov.u32 	%r4430, %r1683;
	mov.u32 	%r4431, %r1708;
	mov.u32 	%r4432, %r1709;
	mov.u32 	%r4433, %r1710;
	mov.u32 	%r4434, %r109;
	mov.u32 	%r4435, %r108;
	mov.u32 	%r4436, %r107;
	mov.u32 	%r4437, %r106;
	mov.u32 	%r4438, %r105;
	mov.u32 	%r4439, %r104;
	mov.u32 	%r4440, %r103;
	mov.u32 	%r4441, %r102;
$L__BB0_855:
	or.b32  	%r3657, %r4434, %r4435;
	or.b32  	%r3658, %r3657, %r4436;
	or.b32  	%r3659, %r3658, %r4437;
	or.b32  	%r3660, %r3659, %r4438;
	or.b32  	%r3661, %r3660, %r4439;
	or.b32  	%r3662, %r3661, %r4440;
	or.b32  	%r3663, %r3662, %r4441;
	setp.eq.s32 	%p1003, %r3663, 0;
	@%p1003 bra 	$L__BB0_880;
	and.b32  	%r3664, %r4434, 1;
	setp.eq.b32 	%p1004, %r3664, 1;
	@%p1004 bra 	$L__BB0_857;
	bra.uni 	$L__BB0_862;
$L__BB0_857:
	and.b32  	%r3670, %r4426, 1;
	setp.eq.b32 	%p1010, %r3670, 1;
	@%p1010 bra 	$L__BB0_861;
$L__BB0_858:
	shr.u32 	%r1981, %r4433, 1;
	shf.l.wrap.b32 	%r1982, %r4432, %r4433, 31;
	shf.l.wrap.b32 	%r1983, %r4431, %r4432, 31;
	shf.l.wrap.b32 	%r1984, %r4430, %r4431, 31;
	shf.l.wrap.b32 	%r1985, %r4429, %r4430, 31;
	shf.l.wrap.b32 	%r1986, %r4428, %r4429, 31;
	shf.l.wrap.b32 	%r1987, %r4427, %r4428, 31;
	shf.l.wrap.b32 	%r4426, %r4426, %r4427, 31;
	or.b32  	%r3671, %r4402, %r4482;
	and.b32  	%r3672, %r3671, 1;
	setp.eq.b32 	%p1011, %r3672, 1;
	not.pred 	%p1012, %p1011;
	@%p1012 bra 	$L__BB0_860;
	add.s32 	%r1989, %r4402, %r1772;
	setp.lt.u32 	%p1013, %r1989, %r4402;
	selp.u64 	%rd22385, 1, 0, %p1013;
	cvt.u64.u32 	%rd22386, %r4403;
	add.s64 	%rd22387, %rd22385, %rd22386;
	add.s64 	%rd22388, %rd22387, %rd3;
	cvt.u32.u64 	%r4403, %rd22388;
	shr.u64 	%rd22389, %rd22388, 32;
	cvt.u64.u32 	%rd22390, %r4404;
	add.s64 	%rd22391, %rd22389, %rd22390;
	add.s64 	%rd22392, %rd22391, %rd4;
	cvt.u32.u64 	%r4404, %rd22392;
	shr.u64 	%rd22393, %rd22392, 32;
	cvt.u64.u32 	%rd22394, %r4405;
	add.s64 	%rd22395, %rd22393, %rd22394;
	add.s64 	%rd22396, %rd22395, %rd5;
	cvt.u32.u64 	%r4405, %rd22396;
	shr.u64 	%rd22397, %rd22396, 32;
	cvt.u64.u32 	%rd22398, %r4406;
	add.s64 	%rd22399, %rd22397, %rd22398;
	add.s64 	%rd22400, %rd22399, %rd6;
	cvt.u32.u64 	%r4406, %rd22400;
	shr.u64 	%rd22401, %rd22400, 32;
	cvt.u64.u32 	%rd22402, %r4407;
	add.s64 	%rd22403, %rd22401, %rd22402;
	add.s64 	%rd22404, %rd22403, %rd7;
	cvt.u32.u64 	%r4407, %rd22404;
	shr.u64 	%rd22405, %rd22404, 32;
	cvt.u64.u32 	%rd22406, %r4408;
	add.s64 	%rd22407, %rd22405, %rd22406;
	add.s64 	%rd22408, %rd22407, %rd8;
	cvt.u32.u64 	%r4408, %rd22408;
	{ .reg .b32 tmp; mov.b64 {tmp, %r3673}, %rd22408; }
	add.s32 	%r3674, %r4409, %r3673;
	add.s32 	%r4409, %r3674, %r1710;
	sub.s32 	%r4482, %r4482, %r109;
	sub.s32 	%r4483, %r4483, %r108;
	sub.s32 	%r4484, %r4484, %r107;
	sub.s32 	%r4485, %r4485, %r106;
	sub.s32 	%r4486, %r4486, %r105;
	sub.s32 	%r4487, %r4487, %r104;
	sub.s32 	%r4488, %r4488, %r103;
	sub.s32 	%r4489, %r4489, %r102;
	mov.u32 	%r4402, %r1989;
$L__BB0_860:
	shr.u32 	%r2021, %r4409, 1;
	shf.l.wrap.b32 	%r2022, %r4408, %r4409, 31;
	shf.l.wrap.b32 	%r2023, %r4407, %r4408, 31;
	shf.l.wrap.b32 	%r2024, %r4406, %r4407, 31;
	shf.l.wrap.b32 	%r2025, %r4405, %r4406, 31;
	shf.l.wrap.b32 	%r2026, %r4404, %r4405, 31;
	shf.l.wrap.b32 	%r2027, %r4403, %r4404, 31;
	shf.l.wrap.b32 	%r4402, %r4402, %r4403, 31;
	shr.u32 	%r2029, %r4489, 1;
	shf.l.wrap.b32 	%r2030, %r4488, %r4489, 31;
	shf.l.wrap.b32 	%r2031, %r4487, %r4488, 31;
	shf.l.wrap.b32 	%r2032, %r4486, %r4487, 31;
	shf.l.wrap.b32 	%r2033, %r4485, %r4486, 31;
	shf.l.wrap.b32 	%r2034, %r4484, %r4485, 31;
	shf.l.wrap.b32 	%r2035, %r4483, %r4484, 31;
	shf.l.wrap.b32 	%r4482, %r4482, %r4483, 31;
	and.b32  	%r3675, %r4426, 1;
	setp.eq.b32 	%p1014, %r3675, 1;
	not.pred 	%p1015, %p1014;
	mov.u32 	%r4483, %r2035;
	mov.u32 	%r4484, %r2034;
	mov.u32 	%r4485, %r2033;
	mov.u32 	%r4486, %r2032;
	mov.u32 	%r4487, %r2031;
	mov.u32 	%r4488, %r2030;
	mov.u32 	%r4489, %r2029;
	mov.u32 	%r4403, %r2027;
	mov.u32 	%r4404, %r2026;
	mov.u32 	%r4405, %r2025;
	mov.u32 	%r4406, %r2024;
	mov.u32 	%r4407, %r2023;
	mov.u32 	%r4408, %r2022;
	mov.u32 	%r4409, %r2021;
	mov.u32 	%r4427, %r1987;
	mov.u32 	%r4428, %r1986;
	mov.u32 	%r4429, %r1985;
	mov.u32 	%r4430, %r1984;
	mov.u32 	%r4431, %r1983;
	mov.u32 	%r4432, %r1982;
	mov.u32 	%r4433, %r1981;
	@%p1015 bra 	$L__BB0_858;
$L__BB0_861:
	setp.gt.u32 	%p1016, %r4441, %r4433;
	@%p1016 bra 	$L__BB0_877;
	bra.uni 	$L__BB0_878;
$L__BB0_862:
	shr.u32 	%r1901, %r4441, 1;
	shf.l.wrap.b32 	%r1902, %r4440, %r4441, 31;
	shf.l.wrap.b32 	%r1903, %r4439, %r4440, 31;
	shf.l.wrap.b32 	%r1904, %r4438, %r4439, 31;
	shf.l.wrap.b32 	%r1905, %r4437, %r4438, 31;
	shf.l.wrap.b32 	%r1906, %r4436, %r4437, 31;
	shf.l.wrap.b32 	%r1907, %r4435, %r4436, 31;
	shf.l.wrap.b32 	%r4434, %r4434, %r4435, 31;
	or.b32  	%r3665, %r4418, %r4410;
	and.b32  	%r3666, %r3665, 1;
	setp.eq.b32 	%p1005, %r3666, 1;
	not.pred 	%p1006, %p1005;
	@%p1006 bra 	$L__BB0_864;
	add.s32 	%r1909, %r4418, %r1772;
	setp.lt.u32 	%p1007, %r1909, %r4418;
	selp.u64 	%rd22361, 1, 0, %p1007;
	cvt.u64.u32 	%rd22362, %r4419;
	add.s64 	%rd22363, %rd22361, %rd22362;
	add.s64 	%rd22364, %rd22363, %rd3;
	cvt.u32.u64 	%r4419, %rd22364;
	shr.u64 	%rd22365, %rd22364, 32;
	cvt.u64.u32 	%rd22366, %r4420;
	add.s64 	%rd22367, %rd22365, %rd22366;
	add.s64 	%rd22368, %rd22367, %rd4;
	cvt.u32.u64 	%r4420, %rd22368;
	shr.u64 	%rd22369, %rd22368, 32;
	cvt.u64.u32 	%rd22370, %r4421;
	add.s64 	%rd22371, %rd22369, %rd22370;
	add.s64 	%rd22372, %rd22371, %rd5;
	cvt.u32.u64 	%r4421, %rd22372;
	shr.u64 	%rd22373, %rd22372, 32;
	cvt.u64.u32 	%rd22374, %r4422;
	add.s64 	%rd22375, %rd22373, %rd22374;
	add.s64 	%rd22376, %rd22375, %rd6;
	cvt.u32.u64 	%r4422, %rd22376;
	shr.u64 	%rd22377, %rd22376, 32;
	cvt.u64.u32 	%rd22378, %r4423;
	add.s64 	%rd22379, %rd22377, %rd22378;
	add.s64 	%rd22380, %rd22379, %rd7;
	cvt.u32.u64 	%r4423, %rd22380;
	shr.u64 	%rd22381, %rd22380, 32;
	cvt.u64.u32 	%rd22382, %r4424;
	add.s64 	%rd22383, %rd22381, %rd22382;
	add.s64 	%rd22384, %rd22383, %rd8;
	cvt.u32.u64 	%r4424, %rd22384;
	{ .reg .b32 tmp; mov.b64 {tmp, %r3667}, %rd22384; }
	add.s32 	%r3668, %r4425, %r3667;
	add.s32 	%r4425, %r3668, %r1710;
	sub.s32 	%r4410, %r4410, %r109;
	sub.s32 	%r4411, %r4411, %r108;
	sub.s32 	%r4412, %r4412, %r107;
	sub.s32 	%r4413, %r4413, %r106;
	sub.s32 	%r4414, %r4414, %r105;
	sub.s32 	%r4415, %r4415, %r104;
	sub.s32 	%r4416, %r4416, %r103;
	sub.s32 	%r4417, %r4417, %r102;
	mov.u32 	%r4418, %r1909;
$L__BB0_864:
	shr.u32 	%r1941, %r4425, 1;
	shf.l.wrap.b32 	%r1942, %r4424, %r4425, 31;
	shf.l.wrap.b32 	%r1943, %r4423, %r4424, 31;
	shf.l.wrap.b32 	%r1944, %r4422, %r4423, 31;
	shf.l.wrap.b32 	%r1945, %r4421, %r4422, 31;
	shf.l.wrap.b32 	%r1946, %r4420, %r4421, 31;
	shf.l.wrap.b32 	%r1947, %r4419, %r4420, 31;
	shf.l.wrap.b32 	%r4418, %r4418, %r4419, 31;
	shr.u32 	%r1949, %r4417, 1;
	shf.l.wrap.b32 	%r1950, %r4416, %r4417, 31;
	shf.l.wrap.b32 	%r1951, %r4415, %r4416, 31;
	shf.l.wrap.b32 	%r1952, %r4414, %r4415, 31;
	shf.l.wrap.b32 	%r1953, %r4413, %r4414, 31;
	shf.l.wrap.b32 	%r1954, %r4412, %r4413, 31;
	shf.l.wrap.b32 	%r1955, %r4411, %r4412, 31;
	shf.l.wrap.b32 	%r4410, %r4410, %r4411, 31;
	and.b32  	%r3669, %r4434, 1;
	setp.eq.b32 	%p1008, %r3669, 1;
	not.pred 	%p1009, %p1008;
	mov.u32 	%r4411, %r1955;
	mov.u32 	%r4412, %r1954;
	mov.u32 	%r4413, %r1953;
	mov.u32 	%r4414, %r1952;
	mov.u32 	%r4415, %r1951;
	mov.u32 	%r4416, %r1950;
	mov.u32 	%r4417, %r1949;
	mov.u32 	%r4419, %r1947;
	mov.u32 	%r4420, %r1946;
	mov.u32 	%r4421, %r1945;
	mov.u32 	%r4422, %r1944;
	mov.u32 	%r4423, %r1943;
	mov.u32 	%r4424, %r1942;
	mov.u32 	%r4425, %r1941;
	mov.u32 	%r4435, %r1907;
	mov.u32 	%r4436, %r1906;
	mov.u32 	%r4437, %r1905;
	mov.u32 	%r4438, %r1904;
	mov.u32 	%r4439, %r1903;
	mov.u32 	%r4440, %r1902;
	mov.u32 	%r4441, %r1901;
	@%p1009 bra 	$L__BB0_862;
	bra.uni 	$L__BB0_857;
$L__BB0_865:
	setp.gt.u32 	%p1018, %r4440, %r4432;
	@%p1018 bra 	$L__BB0_877;
	setp.lt.u32 	%p1019, %r4440, %r4432;
	@%p1019 bra 	$L__BB0_879;
	setp.gt.u32 	%p1020, %r4439, %r4431;
	@%p1020 bra 	$L__BB0_877;
	setp.lt.u32 	%p1021, %r4439, %r4431;
	@%p1021 bra 	$L__BB0_879;
	setp.gt.u32 	%p1022, %r4438, %r4430;
	@%p1022 bra 	$L__BB0_877;
	setp.lt.u32 	%p1023, %r4438, %r4430;
	@%p1023 bra 	$L__BB0_879;
	setp.gt.u32 	%p1024, %r4437, %r4429;
	@%p1024 bra 	$L__BB0_877;
	setp.lt.u32 	%p1025, %r4437, %r4429;
	@%p1025 bra 	$L__BB0_879;
	setp.gt.u32 	%p1026, %r4436, %r4428;
	@%p1026 bra 	$L__BB0_877;
	setp.lt.u32 	%p1027, %r4436, %r4428;
	@%p1027 bra 	$L__BB0_879;
	setp.gt.u32 	%p1028, %r4435, %r4427;
	@%p1028 bra 	$L__BB0_877;
	setp.lt.u32 	%p1029, %r4435, %r4427;
	setp.lt.u32 	%p1030, %r4434, %r4426;
	or.pred  	%p1031, %p1029, %p1030;
	@%p1031 bra 	$L__BB0_879;
$L__BB0_877:
	sub.s32 	%r4434, %r4434, %r4426;
	sub.s32 	%r4435, %r4435, %r4427;
	sub.s32 	%r4436, %r4436, %r4428;
	sub.s32 	%r4437, %r4437, %r4429;
	sub.s32 	%r4438, %r4438, %r4430;
	sub.s32 	%r4439, %r4439, %r4431;
	sub.s32 	%r4440, %r4440, %r4432;
	sub.s32 	%r4441, %r4441, %r4433;
	sub.s32 	%r4418, %r4418, %r4402;
	sub.s32 	%r4419, %r4419, %r4403;
	sub.s32 	%r4420, %r4420, %r4404;
	sub.s32 	%r4421, %r4421, %r4405;
	sub.s32 	%r4422, %r4422, %r4406;
	sub.s32 	%r4423, %r4423, %r4407;
	sub.s32 	%r4424, %r4424, %r4408;
	sub.s32 	%r4425, %r4425, %r4409;
	sub.s32 	%r4410, %r4410, %r4482;
	sub.s32 	%r4411, %r4411, %r4483;
	sub.s32 	%r4412, %r4412, %r4484;
	sub.s32 	%r4413, %r4413, %r4485;
	sub.s32 	%r4414, %r4414, %r4486;
	sub.s32 	%r4415, %r4415, %r4487;
	sub.s32 	%r4416, %r4416, %r4488;
	sub.s32 	%r4417, %r4417, %r4489;
	bra.uni 	$L__BB0_855;
$L__BB0_878:
	setp.lt.u32 	%p1017, %r4441, %r4433;
	@%p1017 bra 	$L__BB0_879;
	bra.uni 	$L__BB0_865;
$L__BB0_879:
	sub.s32 	%r4426, %r4426, %r4434;
	sub.s32 	%r4427, %r4427, %r4435;
	sub.s32 	%r4428, %r4428, %r4436;
	sub.s32 	%r4429, %r4429, %r4437;
	sub.s32 	%r4430, %r4430, %r4438;
	sub.s32 	%r4431, %r4431, %r4439;
	sub.s32 	%r4432, %r4432, %r4440;
	sub.s32 	%r4433, %r4433, %r4441;
	sub.s32 	%r4402, %r4402, %r4418;
	sub.s32 	%r4403, %r4403, %r4419;
	sub.s32 	%r4404, %r4404, %r4420;
	sub.s32 	%r4405, %r4405, %r4421;
	sub.s32 	%r4406, %r4406, %r4422;
	sub.s32 	%r4407, %r4407, %r4423;
	sub.s32 	%r4408, %r4408, %r4424;
	sub.s32 	%r4409, %r4409, %r4425;
	sub.s32 	%r4482, %r4482, %r4410;
	sub.s32 	%r4483, %r4483, %r4411;
	sub.s32 	%r4484, %r4484, %r4412;
	sub.s32 	%r4485, %r4485, %r4413;
	sub.s32 	%r4486, %r4486, %r4414;
	sub.s32 	%r4487, %r4487, %r4415;
	sub.s32 	%r4488, %r4488, %r4416;
	sub.s32 	%r4489, %r4489, %r4417;
	bra.uni 	$L__BB0_855;
$L__BB0_880:
	setp.ne.s32 	%p1032, %r4433, %r3521;
	setp.ne.s32 	%p1033, %r4432, %r3522;
	or.pred  	%p1034, %p1032, %p1033;
	setp.ne.s32 	%p1035, %r4431, %r3524;
	or.pred  	%p1036, %p1034, %p1035;
	setp.ne.s32 	%p1037, %r4430, %r3526;
	or.pred  	%p1038, %p1036, %p1037;
	setp.ne.s32 	%p1039, %r4429, %r3528;
	or.pred  	%p1040, %p1038, %p1039;
	setp.ne.s32 	%p1041, %r4428, %r3530;
	or.pred  	%p1042, %p1040, %p1041;
	setp.ne.s32 	%p1043, %r4427, %r3532;
	or.pred  	%p1044, %p1042, %p1043;
	setp.ne.s32 	%p1045, %r4426, %r3534;
	mov.b32 	%r4530, 0;
	or.pred  	%p1046, %p1044, %p1045;
	mov.u32 	%r4531, %r4530;
	mov.u32 	%r4532, %r4530;
	mov.u32 	%r4533, %r4530;
	mov.u32 	%r4534, %r4530;
	mov.u32 	%r4535, %r4530;
	mov.u32 	%r4536, %r4530;
	mov.u32 	%r4537, %r4530;
	@%p1046 bra 	$L__BB0_899;
	mov.u32 	%r4530, %r4402;
	mov.u32 	%r4531, %r4403;
	mov.u32 	%r4532, %r4404;
	mov.u32 	%r4533, %r4405;
	mov.u32 	%r4534, %r4406;
	mov.u32 	%r4535, %r4407;
	mov.u32 	%r4536, %r4408;
	mov.u32 	%r4537, %r4409;
$L__BB0_882:
	setp.gt.u32 	%p1047, %r4537, %r1710;
	@%p1047 bra 	$L__BB0_896;
	setp.lt.u32 	%p1048, %r4537, %r1710;
	@%p1048 bra 	$L__BB0_897;
	setp.gt.u32 	%p1049, %r4536, %r1709;
	@%p1049 bra 	$L__BB0_896;
	setp.lt.u32 	%p1050, %r4536, %r1709;
	@%p1050 bra 	$L__BB0_897;
	setp.gt.u32 	%p1051, %r4535, %r1708;
	@%p1051 bra 	$L__BB0_896;
	setp.lt.u32 	%p1052, %r4535, %r1708;
	@%p1052 bra 	$L__BB0_897;
	setp.gt.u32 	%p1053, %r4534, %r1683;
	@%p1053 bra 	$L__BB0_896;
	setp.lt.u32 	%p1054, %r4534, %r1683;
	@%p1054 bra 	$L__BB0_897;
	setp.gt.u32 	%p1055, %r4533, %r1682;
	@%p1055 bra 	$L__BB0_896;
	setp.lt.u32 	%p1056, %r4533, %r1682;
	@%p1056 bra 	$L__BB0_897;
	setp.gt.u32 	%p1057, %r4532, %r1681;
	@%p1057 bra 	$L__BB0_896;
	setp.lt.u32 	%p1058, %r4532, %r1681;
	@%p1058 bra 	$L__BB0_897;
	setp.gt.u32 	%p1059, %r4531, %r1680;
	@%p1059 bra 	$L__BB0_896;
	setp.lt.u32 	%p1060, %r4531, %r1680;
	setp.lt.u32 	%p1061, %r4530, %r1772;
	or.pred  	%p1062, %p1060, %p1061;
	@%p1062 bra 	$L__BB0_897;
$L__BB0_896:
	sub.s32 	%r4530, %r4530, %r1772;
	sub.s32 	%r4531, %r4531, %r1680;
	sub.s32 	%r4532, %r4532, %r1681;
	sub.s32 	%r4533, %r4533, %r1682;
	sub.s32 	%r4534, %r4534, %r1683;
	sub.s32 	%r4535, %r4535, %r1708;
	sub.s32 	%r4536, %r4536, %r1709;
	sub.s32 	%r4537, %r4537, %r1710;
	bra.uni 	$L__BB0_882;
$L__BB0_897:
	setp.gt.s32 	%p1063, %r4537, -1;
	@%p1063 bra 	$L__BB0_899;
	sub.s32 	%r4530, %r1772, %r4530;
	sub.s32 	%r4531, %r1680, %r4531;
	sub.s32 	%r4532, %r1681, %r4532;
	sub.s32 	%r4533, %r1682, %r4533;
	sub.s32 	%r4534, %r1683, %r4534;
	sub.s32 	%r4535, %r1708, %r4535;
	sub.s32 	%r4536, %r1709, %r4536;
	sub.s32 	%r4537, %r1710, %r4537;
$L__BB0_899:
	mul.wide.u32 	%rd22409, %r4530, %r4530;
	cvt.u32.u64 	%r3677, %rd22409;
	shr.u64 	%rd22410, %rd22409, 32;
	mul.wide.u32 	%rd22411, %r4531, %r4530;
	add.s64 	%rd22412, %rd22410, %rd22411;
	shr.u64 	%rd22413, %rd22412, 32;
	mul.wide.u32 	%rd22414, %r4532, %r4530;
	add.s64 	%rd22415, %rd22413, %rd22414;
	shr.u64 	%rd22416, %rd22415, 32;
	mul.wide.u32 	%rd22417, %r4533, %r4530;
	add.s64 	%rd22418, %rd22416, %rd22417;
	shr.u64 	%rd22419, %rd22418, 32;
	mul.wide.u32 	%rd22420, %r4534, %r4530;
	add.s64 	%rd22421, %rd22419, %rd22420;
	shr.u64 	%rd22422, %rd22421, 32;
	mul.wide.u32 	%rd22423, %r4535, %r4530;
	add.s64 	%rd22424, %rd22422, %rd22423;
	shr.u64 	%rd22425, %rd22424, 32;
	mul.wide.u32 	%rd22426, %r4536, %r4530;
	add.s64 	%rd22427, %rd22425, %rd22426;
	shr.u64 	%rd22428, %rd22427, 32;
	mul.wide.u32 	%rd22429, %r4537, %r4530;
	add.s64 	%rd22430, %rd22428, %rd22429;
	shr.u64 	%rd22431, %rd22430, 32;
	and.b64  	%rd22432, %rd22412, 4294967295;
	add.s64 	%rd22433, %rd22411, %rd22432;
	shr.u64 	%rd22434, %rd22433, 32;
	mul.wide.u32 	%rd22435, %r4531, %r4531;
	and.b64  	%rd22436, %rd22415, 4294967295;
	add.s64 	%rd22437, %rd22434, %rd22436;
	add.s64 	%rd22438, %rd22437, %rd22435;
	shr.u64 	%rd22439, %rd22438, 32;
	mul.wide.u32 	%rd22440, %r4532, %r4531;
	and.b64  	%rd22441, %rd22418, 4294967295;
	add.s64 	%rd22442, %rd22439, %rd22441;
	add.s64 	%rd22443, %rd22442, %rd22440;
	shr.u64 	%rd22444, %rd22443, 32;
	mul.wide.u32 	%rd22445, %r4533, %r4531;
	and.b64  	%rd22446, %rd22421, 4294967295;
	add.s64 	%rd22447, %rd22444, %rd22446;
	add.s64 	%rd22448, %rd22447, %rd22445;
	shr.u64 	%rd22449, %rd22448, 32;
	mul.wide.u32 	%rd22450, %r4534, %r4531;
	and.b64  	%rd22451, %rd22424, 4294967295;
	add.s64 	%rd22452, %rd22449, %rd22451;
	add.s64 	%rd22453, %rd22452, %rd22450;
	shr.u64 	%rd22454, %rd22453, 32;
	mul.wide.u32 	%rd22455, %r4535, %r4531;
	and.b64  	%rd22456, %rd22427, 4294967295;
	add.s64 	%rd22457, %rd22454, %rd22456;
	add.s64 	%rd22458, %rd22457, %rd22455;
	shr.u64 	%rd22459, %rd22458, 32;
	mul.wide.u32 	%rd22460, %r4536, %r4531;
	and.b64  	%rd22461, %rd22430, 4294967295;
	add.s64 	%rd22462, %rd22459, %rd22461;
	add.s64 	%rd22463, %rd22462, %rd22460;
	shr.u64 	%rd22464, %rd22463, 32;
	mul.wide.u32 	%rd22465, %r4537, %r4531;
	add.s64 	%rd22466, %rd22464, %rd22431;
	add.s64 	%rd22467, %rd22466, %rd22465;
	shr.u64 	%rd22468, %rd22467, 32;
	and.b64  	%rd22469, %rd22438, 4294967295;
	add.s64 	%rd22470, %rd22414, %rd22469;
	shr.u64 	%rd22471, %rd22470, 32;
	and.b64  	%rd22472, %rd22443, 4294967295;
	add.s64 	%rd22473, %rd22471, %rd22472;
	add.s64 	%rd22474, %rd22473, %rd22440;
	shr.u64 	%rd22475, %rd22474, 32;
	mul.wide.u32 	%rd22476, %r4532, %r4532;
	and.b64  	%rd22477, %rd22448, 4294967295;
	add.s64 	%rd22478, %rd22475, %rd22477;
	add.s64 	%rd22479, %rd22478, %rd22476;
	shr.u64 	%rd22480, %rd22479, 32;
	mul.wide.u32 	%rd22481, %r4533, %r4532;
	and.b64  	%rd22482, %rd22453, 4294967295;
	add.s64 	%rd22483, %rd22480, %rd22482;
	add.s64 	%rd22484, %rd22483, %rd22481;
	shr.u64 	%rd22485, %rd22484, 32;
	mul.wide.u32 	%rd22486, %r4534, %r4532;
	and.b64  	%rd22487, %rd22458, 4294967295;
	add.s64 	%rd22488, %rd22485, %rd22487;
	add.s64 	%rd22489, %rd22488, %rd22486;
	shr.u64 	%rd22490, %rd22489, 32;
	mul.wide.u32 	%rd22491, %r4535, %r4532;
	and.b64  	%rd22492, %rd22463, 4294967295;
	add.s64 	%rd22493, %rd22490, %rd22492;
	add.s64 	%rd22494, %rd22493, %rd22491;
	shr.u64 	%rd22495, %rd22494, 32;
	mul.wide.u32 	%rd22496, %r4536, %r4532;
	and.b64  	%rd22497, %rd22467, 4294967295;
	add.s64 	%rd22498, %rd22495, %rd22497;
	add.s64 	%rd22499, %rd22498, %rd22496;
	shr.u64 	%rd22500, %rd22499, 32;
	mul.wide.u32 	%rd22501, %r4537, %r4532;
	add.s64 	%rd22502, %rd22500, %rd22468;
	add.s64 	%rd22503, %rd22502, %rd22501;
	shr.u64 	%rd22504, %rd22503, 32;
	and.b64  	%rd22505, %rd22474, 4294967295;
	add.s64 	%rd22506, %rd22417, %rd22505;
	shr.u64 	%rd22507, %rd22506, 32;
	and.b64  	%rd22508, %rd22479, 4294967295;
	add.s64 	%rd22509, %rd22507, %rd22508;
	add.s64 	%rd22510, %rd22509, %rd22445;
	shr.u64 	%rd22511, %rd22510, 32;
	and.b64  	%rd22512, %rd22484, 4294967295;
	add.s64 	%rd22513, %rd22511, %rd22512;
	add.s64 	%rd22514, %rd22513, %rd22481;
	shr.u64 	%rd22515, %rd22514, 32;
	mul.wide.u32 	%rd22516, %r4533, %r4533;
	and.b64  	%rd22517, %rd22489, 4294967295;
	add.s64 	%rd22518, %rd22515, %rd22517;
	add.s64 	%rd22519, %rd22518, %rd22516;
	shr.u64 	%rd22520, %rd22519, 32;
	mul.wide.u32 	%rd22521, %r4534, %r4533;
	and.b64  	%rd22522, %rd22494, 4294967295;
	add.s64 	%rd22523, %rd22520, %rd22522;
	add.s64 	%rd22524, %rd22523, %rd22521;
	shr.u64 	%rd22525, %rd22524, 32;
	mul.wide.u32 	%rd22526, %r4535, %r4533;
	and.b64  	%rd22527, %rd22499, 4294967295;
	add.s64 	%rd22528, %rd22525, %rd22527;
	add.s64 	%rd22529, %rd22528, %rd22526;
	shr.u64 	%rd22530, %rd22529, 32;
	mul.wide.u32 	%rd22531, %r4536, %r4533;
	and.b64  	%rd22532, %rd22503, 4294967295;
	add.s64 	%rd22533, %rd22530, %rd22532;
	add.s64 	%rd22534, %rd22533, %rd22531;
	shr.u64 	%rd22535, %rd22534, 32;
	mul.wide.u32 	%rd22536, %r4537, %r4533;
	add.s64 	%rd22537, %rd22535, %rd22504;
	add.s64 	%rd22538, %rd22537, %rd22536;
	shr.u64 	%rd22539, %rd22538, 32;
	and.b64  	%rd22540, %rd22510, 4294967295;
	add.s64 	%rd22541, %rd22420, %rd22540;
	shr.u64 	%rd22542, %rd22541, 32;
	and.b64  	%rd22543, %rd22514, 4294967295;
	add.s64 	%rd22544, %rd22542, %rd22543;
	add.s64 	%rd22545, %rd22544, %rd22450;
	shr.u64 	%rd22546, %rd22545, 32;
	and.b64  	%rd22547, %rd22519, 4294967295;
	add.s64 	%rd22548, %rd22546, %rd22547;
	add.s64 	%rd22549, %rd22548, %rd22486;
	shr.u64 	%rd22550, %rd22549, 32;
	and.b64  	%rd22551, %rd22524, 4294967295;
	add.s64 	%rd22552, %rd22550, %rd22551;
	add.s64 	%rd22553, %rd22552, %rd22521;
	shr.u64 	%rd22554, %rd22553, 32;
	mul.wide.u32 	%rd22555, %r4534, %r4534;
	and.b64  	%rd22556, %rd22529, 4294967295;
	add.s64 	%rd22557, %rd22554, %rd22556;
	add.s64 	%rd22558, %rd22557, %rd22555;
	shr.u64 	%rd22559, %rd22558, 32;
	mul.wide.u32 	%rd22560, %r4535, %r4534;
	and.b64  	%rd22561, %rd22534, 4294967295;
	add.s64 	%rd22562, %rd22559, %rd22561;
	add.s64 	%rd22563, %rd22562, %rd22560;
	shr.u64 	%rd22564, %rd22563, 32;
	mul.wide.u32 	%rd22565, %r4536, %r4534;
	and.b64  	%rd22566, %rd22538, 4294967295;
	add.s64 	%rd22567, %rd22564, %rd22566;
	add.s64 	%rd22568, %rd22567, %rd22565;
	shr.u64 	%rd22569, %rd22568, 32;
	mul.wide.u32 	%rd22570, %r4537, %r4534;
	add.s64 	%rd22571, %rd22569, %rd22539;
	add.s64 	%rd22572, %rd22571, %rd22570;
	shr.u64 	%rd22573, %rd22572, 32;
	and.b64  	%rd22574, %rd22545, 4294967295;
	add.s64 	%rd22575, %rd22423, %rd22574;
	shr.u64 	%rd22576, %rd22575, 32;
	and.b64  	%rd22577, %rd22549, 4294967295;
	add.s64 	%rd22578, %rd22576, %rd22577;
	add.s64 	%rd22579, %rd22578, %rd22455;
	shr.u64 	%rd22580, %rd22579, 32;
	and.b64  	%rd22581, %rd22553, 4294967295;
	add.s64 	%rd22582, %rd22580, %rd22581;
	add.s64 	%rd22583, %rd22582, %rd22491;
	shr.u64 	%rd22584, %rd22583, 32;
	and.b64  	%rd22585, %rd22558, 4294967295;
	add.s64 	%rd22586, %rd22584, %rd22585;
	add.s64 	%rd22587, %rd22586, %rd22526;
	shr.u64 	%rd22588, %rd22587, 32;
	and.b64  	%rd22589, %rd22563, 4294967295;
	add.s64 	%rd22590, %rd22588, %rd22589;
	add.s64 	%rd22591, %rd22590, %rd22560;
	shr.u64 	%rd22592, %rd22591, 32;
	mul.wide.u32 	%rd22593, %r4535, %r4535;
	and.b64  	%rd22594, %rd22568, 4294967295;
	add.s64 	%rd22595, %rd22592, %rd22594;
	add.s64 	%rd22596, %rd22595, %rd22593;
	shr.u64 	%rd22597, %rd22596, 32;
	mul.wide.u32 	%rd22598, %r4536, %r4535;
	and.b64  	%rd22599, %rd22572, 4294967295;
	add.s64 	%rd22600, %rd22597, %rd22599;
	add.s64 	%rd22601, %rd22600, %rd22598;
	shr.u64 	%rd22602, %rd22601, 32;
	mul.wide.u32 	%rd22603, %r4537, %r4535;
	add.s64 	%rd22604, %rd22602, %rd22573;
	add.s64 	%rd22605, %rd22604, %rd22603;
	shr.u64 	%rd22606, %rd22605, 32;
	and.b64  	%rd22607, %rd22579, 4294967295;
	add.s64 	%rd22608, %rd22426, %rd22607;
	shr.u64 	%rd22609, %rd22608, 32;
	and.b64  	%rd22610, %rd22583, 4294967295;
	add.s64 	%rd22611, %rd22609, %rd22610;
	add.s64 	%rd22612, %rd22611, %rd22460;
	shr.u64 	%rd22613, %rd22612, 32;
	and.b64  	%rd22614, %rd22587, 4294967295;
	add.s64 	%rd22615, %rd22613, %rd22614;
	add.s64 	%rd22616, %rd22615, %rd22496;
	shr.u64 	%rd22617, %rd22616, 32;
	and.b64  	%rd22618, %rd22591, 4294967295;
	add.s64 	%rd22619, %rd22617, %rd22618;
	add.s64 	%rd22620, %rd22619, %rd22531;
	shr.u64 	%rd22621, %rd22620, 32;
	and.b64  	%rd22622, %rd22596, 4294967295;
	add.s64 	%rd22623, %rd22621, %rd22622;
	add.s64 	%rd22624, %rd22623, %rd22565;
	shr.u64 	%rd22625, %rd22624, 32;
	and.b64  	%rd22626, %rd22601, 4294967295;
	add.s64 	%rd22627, %rd22625, %rd22626;
	add.s64 	%rd22628, %rd22627, %rd22598;
	shr.u64 	%rd22629, %rd22628, 32;
	mul.wide.u32 	%rd22630, %r4536, %r4536;
	and.b64  	%rd22631, %rd22605, 4294967295;
	add.s64 	%rd22632, %rd22629, %rd22631;
	add.s64 	%rd22633, %rd22632, %rd22630;
	shr.u64 	%rd22634, %rd22633, 32;
	mul.wide.u32 	%rd22635, %r4537, %r4536;
	add.s64 	%rd22636, %rd22634, %rd22606;
	add.s64 	%rd22637, %rd22636, %rd22635;
	shr.u64 	%rd22638, %rd22637, 32;
	and.b64  	%rd22639, %rd22612, 4294967295;
	add.s64 	%rd22640, %rd22429, %rd22639;
	shr.u64 	%rd22641, %rd22640, 32;
	and.b64  	%rd22642, %rd22616, 4294967295;
	add.s64 	%rd22643, %rd22641, %rd22642;
	add.s64 	%rd22644, %rd22643, %rd22465;
	shr.u64 	%rd22645, %rd22644, 32;
	and.b64  	%rd22646, %rd22620, 4294967295;
	add.s64 	%rd22647, %rd22645, %rd22646;
	add.s64 	%rd22648, %rd22647, %rd22501;
	shr.u64 	%rd22649, %rd22648, 32;
	and.b64  	%rd22650, %rd22624, 4294967295;
	add.s64 	%rd22651, %rd22649, %rd22650;
	add.s64 	%rd22652, %rd22651, %rd22536;
	shr.u64 	%rd22653, %rd22652, 32;
	and.b64  	%rd22654, %rd22628, 4294967295;
	add.s64 	%rd22655, %rd22653, %rd22654;
	add.s64 	%rd22656, %rd22655, %rd22570;
	shr.u64 	%rd22657, %rd22656, 32;
	and.b64  	%rd22658, %rd22633, 4294967295;
	add.s64 	%rd22659, %rd22657, %rd22658;
	add.s64 	%rd22660, %rd22659, %rd22603;
	shr.u64 	%rd22661, %rd22660, 32;
	and.b64  	%rd22662, %rd22637, 4294967295;
	add.s64 	%rd22663, %rd22661, %rd22662;
	add.s64 	%rd22664, %rd22663, %rd22635;
	shr.u64 	%rd22665, %rd22664, 32;
	mul.wide.u32 	%rd22666, %r4537, %r4537;
	add.s64 	%rd22667, %rd22665, %rd22638;
	add.s64 	%rd22668, %rd22667, %rd22666;
	{ .reg .b32 tmp; mov.b64 {tmp, %r3678}, %rd22668; }
	ld.const.u32 	%r2141, [MU_P];
	mul.lo.s32 	%r3679, %r2141, %r3677;
	ld.const.u32 	%r2142, [P_CONST];
	mul.wide.u32 	%rd22669, %r2142, %r3679;
	and.b64  	%rd22670, %rd22409, 4294967293;
	add.s64 	%rd22671, %rd22669, %rd22670;
	shr.u64 	%rd22672, %rd22671, 32;
	ld.const.u32 	%r2143, [P_CONST+4];
	mul.wide.u32 	%rd22673, %r2143, %r3679;
	and.b64  	%rd22674, %rd22433, 4294967295;
	add.s64 	%rd22675, %rd22672, %rd22674;
	add.s64 	%rd22676, %rd22675, %rd22673;
	cvt.u32.u64 	%r3680, %rd22676;
	shr.u64 	%rd22677, %rd22676, 32;
	ld.const.u32 	%r2144, [P_CONST+8];
	mul.wide.u32 	%rd22678, %r2144, %r3679;
	and.b64  	%rd22679, %rd22470, 4294967295;
	add.s64 	%rd22680, %rd22677, %rd22679;
	add.s64 	%rd22681, %rd22680, %rd22678;
	shr.u64 	%rd22682, %rd22681, 32;
	ld.const.u32 	%r2145, [P_CONST+12];
	mul.wide.u32 	%rd22683, %r2145, %r3679;
	and.b64  	%rd22684, %rd22506, 4294967295;
	add.s64 	%rd22685, %rd22682, %rd22684;
	add.s64 	%rd22686, %rd22685, %rd22683;
	shr.u64 	%rd22687, %rd22686, 32;
	ld.const.u32 	%r2146, [P_CONST+16];
	mul.wide.u32 	%rd22688, %r2146, %r3679;
	and.b64  	%rd22689, %rd22541, 4294967295;
	add.s64 	%rd22690, %rd22687, %rd22689;
	add.s64 	%rd22691, %rd22690, %rd22688;
	shr.u64 	%rd22692, %rd22691, 32;
	ld.const.u32 	%r2147, [P_CONST+20];
	mul.wide.u32 	%rd22693, %r2147, %r3679;
	and.b64  	%rd22694, %rd22575, 4294967295;
	add.s64 	%rd22695, %rd22692, %rd22694;
	add.s64 	%rd22696, %rd22695, %rd22693;
	shr.u64 	%rd22697, %rd22696, 32;
	ld.const.u32 	%r2148, [P_CONST+24];
	mul.wide.u32 	%rd22698, %r2148, %r3679;
	and.b64  	%rd22699, %rd22608, 4294967295;
	add.s64 	%rd22700, %rd22697, %rd22699;
	add.s64 	%rd22701, %rd22700, %rd22698;
	shr.u64 	%rd22702, %rd22701, 32;
	ld.const.u32 	%r2149, [P_CONST+28];
	mul.wide.u32 	%rd22703, %r2149, %r3679;
	and.b64  	%rd22704, %rd22640, 4294967295;
	add.s64 	%rd22705, %rd22702, %rd22704;
	add.s64 	%rd22706, %rd22705, %rd22703;
	shr.u64 	%rd22707, %rd22706, 32;
	and.b64  	%rd22708, %rd22644, 4294967295;
	add.s64 	%rd22709, %rd22707, %rd22708;
	shr.u64 	%rd22710, %rd22709, 32;
	and.b64  	%rd22711, %rd22648, 4294967295;
	add.s64 	%rd22712, %rd22710, %rd22711;
	shr.u64 	%rd22713, %rd22712, 32;
	and.b64  	%rd22714, %rd22652, 4294967295;
	add.s64 	%rd22715, %rd22713, %rd22714;
	shr.u64 	%rd22716, %rd22715, 32;
	and.b64  	%rd22717, %rd22656, 4294967295;
	add.s64 	%rd22718, %rd22716, %rd22717;
	shr.u64 	%rd22719, %rd22718, 32;
	and.b64  	%rd22720, %rd22660, 4294967295;
	add.s64 	%rd22721, %rd22719, %rd22720;
	shr.u64 	%rd22722, %rd22721, 32;
	and.b64  	%rd22723, %rd22664, 4294967295;
	add.s64 	%rd22724, %rd22722, %rd22723;
	shr.u64 	%rd22725, %rd22724, 32;
	and.b64  	%rd22726, %rd22668, 4294967295;
	add.s64 	%rd22727, %rd22725, %rd22726;
	{ .reg .b32 tmp; mov.b64 {tmp, %r3681}, %rd22727; }
	add.s32 	%r3682, %r3678, %r3681;
	mul.lo.s32 	%r3683, %r2141, %r3680;
	mul.wide.u32 	%rd22728, %r2142, %r3683;
	and.b64  	%rd22729, %rd22676, 4294967295;
	add.s64 	%rd22730, %rd22728, %rd22729;
	shr.u64 	%rd22731, %rd22730, 32;
	mul.wide.u32 	%rd22732, %r2143, %r3683;
	and.b64  	%rd22733, %rd22681, 4294967295;
	add.s64 	%rd22734, %rd22731, %rd22733;
	add.s64 	%rd22735, %rd22734, %rd22732;
	cvt.u32.u64 	%r3684, %rd22735;
	shr.u64 	%rd22736, %rd22735, 32;
	mul.wide.u32 	%rd22737, %r2144, %r3683;
	and.b64  	%rd22738, %rd22686, 4294967295;
	add.s64 	%rd22739, %rd22736, %rd22738;
	add.s64 	%rd22740, %rd22739, %rd22737;
	shr.u64 	%rd22741, %rd22740, 32;
	mul.wide.u32 	%rd22742, %r2145, %r3683;
	and.b64  	%rd22743, %rd22691, 4294967295;
	add.s64 	%rd22744, %rd22741, %rd22743;
	add.s64 	%rd22745, %rd22744, %rd22742;
	shr.u64 	%rd22746, %rd22745, 32;
	mul.wide.u32 	%rd22747, %r2146, %r3683;
	and.b64  	%rd22748, %rd22696, 4294967295;
	add.s64 	%rd22749, %rd22746, %rd22748;
	add.s64 	%rd22750, %rd22749, %rd22747;
	shr.u64 	%rd22751, %rd22750, 32;
	mul.wide.u32 	%rd22752, %r2147, %r3683;
	and.b64  	%rd22753, %rd22701, 4294967295;
	add.s64 	%rd22754, %rd22751, %rd22753;
	add.s64 	%rd22755, %rd22754, %rd22752;
	shr.u64 	%rd22756, %rd22755, 32;
	mul.wide.u32 	%rd22757, %r2148, %r3683;
	and.b64  	%rd22758, %rd22706, 4294967295;
	add.s64 	%rd22759, %rd22756, %rd22758;
	add.s64 	%rd22760, %rd22759, %rd22757;
	shr.u64 	%rd22761, %rd22760, 32;
	mul.wide.u32 	%rd22762, %r2149, %r3683;
	and.b64  	%rd22763, %rd22709, 4294967295;
	add.s64 	%rd22764, %rd22761, %rd22763;
	add.s64 	%rd22765, %rd22764, %rd22762;
	shr.u64 	%rd22766, %rd22765, 32;
	and.b64  	%rd22767, %rd22712, 4294967295;
	add.s64 	%rd22768, %rd22766, %rd22767;
	shr.u64 	%rd22769, %rd22768, 32;
	and.b64  	%rd22770, %rd22715, 4294967295;
	add.s64 	%rd22771, %rd22769, %rd22770;
	shr.u64 	%rd22772, %rd22771, 32;
	and.b64  	%rd22773, %rd22718, 4294967295;
	add.s64 	%rd22774, %rd22772, %rd22773;
	shr.u64 	%rd22775, %rd22774, 32;
	and.b64  	%rd22776, %rd22721, 4294967295;
	add.s64 	%rd22777, %rd22775, %rd22776;
	shr.u64 	%rd22778, %rd22777, 32;
	and.b64  	%rd22779, %rd22724, 4294967295;
	add.s64 	%rd22780, %rd22778, %rd22779;
	shr.u64 	%rd22781, %rd22780, 32;
	and.b64  	%rd22782, %rd22727, 4294967295;
	add.s64 	%rd22783, %rd22781, %rd22782;
	{ .reg .b32 tmp; mov.b64 {tmp, %r3685}, %rd22783; }
	add.s32 	%r3686, %r3682, %r3685;
	mul.lo.s32 	%r3687, %r2141, %r3684;
	mul.wide.u32 	%rd22784, %r2142, %r3687;
	and.b64  	%rd22785, %rd22735, 4294967295;
	add.s64 	%rd22786, %rd22784, %rd22785;
	shr.u64 	%rd22787, %rd22786, 32;
	mul.wide.u32 	%rd22788, %r2143, %r3687;
	and.b64  	%rd22789, %rd22740, 4294967295;
	add.s64 	%rd22790, %rd22787, %rd22789;
	add.s64 	%rd22791, %rd22790, %rd22788;
	cvt.u32.u64 	%r3688, %rd22791;
	shr.u64 	%rd22792, %rd22791, 32;
	mul.wide.u32 	%rd22793, %r2144, %r3687;
	and.b64  	%rd22794, %rd22745, 4294967295;
	add.s64 	%rd22795, %rd22792, %rd22794;
	add.s64 	%rd22796, %rd22795, %rd22793;
	shr.u64 	%rd22797, %rd22796, 32;
	mul.wide.u32 	%rd22798, %r2145, %r3687;
	and.b64  	%rd22799, %rd22750, 4294967295;
	add.s64 	%rd22800, %rd22797, %rd22799;
	add.s64 	%rd22801, %rd22800, %rd22798;
	shr.u64 	%rd22802, %rd22801, 32;
	mul.wide.u32 	%rd22803, %r2146, %r3687;
	and.b64  	%rd22804, %rd22755, 4294967295;
	add.s64 	%rd22805, %rd22802, %rd22804;
	add.s64 	%rd22806, %rd22805, %rd22803;
	shr.u64 	%rd22807, %rd22806, 32;
	mul.wide.u32 	%rd22808, %r2147, %r3687;
	and.b64  	%rd22809, %rd22760, 4294967295;
	add.s64 	%rd22810, %rd22807, %rd22809;
	add.s64 	%rd22811, %rd22810, %rd22808;
	shr.u64 	%rd22812, %rd22811, 32;
	mul.wide.u32 	%rd22813, %r2148, %r3687;
	and.b64  	%rd22814, %rd22765, 4294967295;
	add.s64 	%rd22815, %rd22812, %rd22814;
	add.s64 	%rd22816, %rd22815, %rd22813;
	shr.u64 	%rd22817, %rd22816, 32;
	mul.wide.u32 	%rd22818, %r2149, %r3687;
	and.b64  	%rd22819, %rd22768, 4294967295;
	add.s64 	%rd22820, %rd22817, %rd22819;
	add.s64 	%rd22821, %rd22820, %rd22818;
	shr.u64 	%rd22822, %rd22821, 32;
	and.b64  	%rd22823, %rd22771, 4294967295;
	add.s64 	%rd22824, %rd22822, %rd22823;
	shr.u64 	%rd22825, %rd22824, 32;
	and.b64  	%rd22826, %rd22774, 4294967295;
	add.s64 	%rd22827, %rd22825, %rd22826;
	shr.u64 	%rd22828, %rd22827, 32;
	and.b64  	%rd22829, %rd22777, 4294967295;
	add.s64 	%rd22830, %rd22828, %rd22829;
	shr.u64 	%rd22831, %rd22830, 32;
	and.b64  	%rd22832, %rd22780, 4294967295;
	add.s64 	%rd22833, %rd22831, %rd22832;
	shr.u64 	%rd22834, %rd22833, 32;
	and.b64  	%rd22835, %rd22783, 4294967295;
	add.s64 	%rd22836, %rd22834, %rd22835;
	{ .reg .b32 tmp; mov.b64 {tmp, %r3689}, %rd22836; }
	add.s32 	%r3690, %r3686, %r3689;
	mul.lo.s32 	%r3691, %r2141, %r3688;
	mul.wide.u32 	%rd22837, %r2142, %r3691;
	and.b64  	%rd22838, %rd22791, 4294967295;
	add.s64 	%rd22839, %rd22837, %rd22838;
	shr.u64 	%rd22840, %rd22839, 32;
	mul.wide.u32 	%rd22841, %r2143, %r3691;
	and.b64  	%rd22842, %rd22796, 4294967295;
	add.s64 	%rd22843, %rd22840, %rd22842;
	add.s64 	%rd22844, %rd22843, %rd22841;
	cvt.u32.u64 	%r3692, %rd22844;
	shr.u64 	%rd22845, %rd22844, 32;
	mul.wide.u32 	%rd22846, %r2144, %r3691;
	and.b64  	%rd22847, %rd22801, 4294967295;
	add.s64 	%rd22848, %rd22845, %rd22847;
	add.s64 	%rd22849, %rd22848, %rd22846;
	shr.u64 	%rd22850, %rd22849, 32;
	mul.wide.u32 	%rd22851, %r2145, %r3691;
	and.b64  	%rd22852, %rd22806, 4294967295;
	add.s64 	%rd22853, %rd22850, %rd22852;
	add.s64 	%rd22854, %rd22853, %rd22851;
	shr.u64 	%rd22855, %rd22854, 32;
	mul.wide.u32 	%rd22856, %r2146, %r3691;
	and.b64  	%rd22857, %rd22811, 4294967295;
	add.s64 	%rd22858, %rd22855, %rd22857;
	add.s64 	%rd22859, %rd22858, %rd22856;
	shr.u64 	%rd22860, %rd22859, 32;
	mul.wide.u32 	%rd22861, %r2147, %r3691;
	and.b64  	%rd22862, %rd22816, 4294967295;
	add.s64 	%rd22863, %rd22860, %rd22862;
	add.s64 	%rd22864, %rd22863, %rd22861;
	shr.u64 	%rd22865, %rd22864, 32;
	mul.wide.u32 	%rd22866, %r2148, %r3691;
	and.b64  	%rd22867, %rd22821, 4294967295;
	add.s64 	%rd22868, %rd22865, %rd22867;
	add.s64 	%rd22869, %rd22868, %rd22866;
	shr.u64 	%rd22870, %rd22869, 32;
	mul.wide.u32 	%rd22871, %r2149, %r3691;
	and.b64  	%rd22872, %rd22824, 4294967295;
	add.s64 	%rd22873, %rd22870, %rd22872;
	add.s64 	%rd22874, %rd22873, %rd22871;
	shr.u64 	%rd22875, %rd22874, 32;
	and.b64  	%rd22876, %rd22827, 4294967295;
	add.s64 	%rd22877, %rd22875, %rd22876;
	shr.u64 	%rd22878, %rd22877, 32;
	and.b64  	%rd22879, %rd22830, 4294967295;
	add.s64 	%rd22880, %rd22878, %rd22879;
	shr.u64 	%rd22881, %rd22880, 32;
	and.b64  	%rd22882, %rd22833, 4294967295;
	add.s64 	%rd22883, %rd22881, %rd22882;
	shr.u64 	%rd22884, %rd22883, 32;
	and.b64  	%rd22885, %rd22836, 4294967295;
	add.s64 	%rd22886, %rd22884, %rd22885;
	{ .reg .b32 tmp; mov.b64 {tmp, %r3693}, %rd22886; }
	add.s32 	%r3694, %r3690, %r3693;
	mul.lo.s32 	%r3695, %r2141, %r3692;
	mul.wide.u32 	%rd22887, %r2142, %r3695;
	and.b64  	%rd22888, %rd22844, 4294967295;
	add.s64 	%rd22889, %rd22887, %rd22888;
	shr.u64 	%rd22890, %rd22889, 32;
	mul.wide.u32 	%rd22891, %r2143, %r3695;
	and.b64  	%rd22892, %rd22849, 4294967295;
	add.s64 	%rd22893, %rd22890, %rd22892;
	add.s64 	%rd22894, %rd22893, %rd22891;
	cvt.u32.u64 	%r3696, %rd22894;
	shr.u64 	%rd22895, %rd22894, 32;
	mul.wide.u32 	%rd22896, %r2144, %r3695;
	and.b64  	%rd22897, %rd22854, 4294967295;
	add.s64 	%rd22898, %rd22895, %rd22897;
	add.s64 	%rd22899, %rd22898, %rd22896;
	shr.u64 	%rd22900, %rd22899, 32;
	mul.wide.u32 	%rd22901, %r2145, %r3695;
	and.b64  	%rd22902, %rd22859, 4294967295;
	add.s64 	%rd22903, %rd22900, %rd22902;
	add.s64 	%rd22904, %rd22903, %rd22901;
	shr.u64 	%rd22905, %rd22904, 32;
	mul.wide.u32 	%rd22906, %r2146, %r3695;
	and.b64  	%rd22907, %rd22864, 4294967295;
	add.s64 	%rd22908, %rd22905, %rd22907;
	add.s64 	%rd22909, %rd22908, %rd22906;
	shr.u64 	%rd22910, %rd22909, 32;
	mul.wide.u32 	%rd22911, %r2147, %r3695;
	and.b64  	%rd22912, %rd22869, 4294967295;
	add.s64 	%rd22913, %rd22910, %rd22912;
	add.s64 	%rd22914, %rd22913, %rd22911;
	shr.u64 	%rd22915, %rd22914, 32;
	mul.wide.u32 	%rd22916, %r2148, %r3695;
	and.b64  	%rd22917, %rd22874, 4294967295;
	add.s64 	%rd22918, %rd22915, %rd22917;
	add.s64 	%rd22919, %rd22918, %rd22916;
	shr.u64 	%rd22920, %rd22919, 32;
	mul.wide.u32 	%rd22921, %r2149, %r3695;
	and.b64  	%rd22922, %rd22877, 4294967295;
	add.s64 	%rd22923, %rd22920, %rd22922;
	add.s64 	%rd22924, %rd22923, %rd22921;
	shr.u64 	%rd22925, %rd22924, 32;
	and.b64  	%rd22926, %rd22880, 4294967295;
	add.s64 	%rd22927, %rd22925, %rd22926;
	shr.u64 	%rd22928, %rd22927, 32;
	and.b64  	%rd22929, %rd22883, 4294967295;
	add.s64 	%rd22930, %rd22928, %rd22929;
	shr.u64 	%rd22931, %rd22930, 32;
	and.b64  	%rd22932, %rd22886, 4294967295;
	add.s64 	%rd22933, %rd22931, %rd22932;
	{ .reg .b32 tmp; mov.b64 {tmp, %r3697}, %rd22933; }
	add.s32 	%r3698, %r3694, %r3697;
	mul.lo.s32 	%r3699, %r2141, %r3696;
	mul.wide.u32 	%rd22934, %r2142, %r3699;
	and.b64  	%rd22935, %rd22894, 4294967295;
	add.s64 	%rd22936, %rd22934, %rd22935;
	shr.u64 	%rd22937, %rd22936, 32;
	mul.wide.u32 	%rd22938, %r2143, %r3699;
	and.b64  	%rd22939, %rd22899, 4294967295;
	add.s64 	%rd22940, %rd22937, %rd22939;
	add.s64 	%rd22941, %rd22940, %rd22938;
	cvt.u32.u64 	%r3700, %rd22941;
	shr.u64 	%rd22942, %rd22941, 32;
	mul.wide.u32 	%rd22943, %r2144, %r3699;
	and.b64  	%rd22944, %rd22904, 4294967295;
	add.s64 	%rd22945, %rd22942, %rd22944;
	add.s64 	%rd22946, %rd22945, %rd22943;
	shr.u64 	%rd22947, %rd22946, 32;
	mul.wide.u32 	%rd22948, %r2145, %r3699;
	and.b64  	%rd22949, %rd22909, 4294967295;
	add.s64 	%rd22950, %rd22947, %rd22949;
	add.s64 	%rd22951, %rd22950, %rd22948;
	shr.u64 	%rd22952, %rd22951, 32;
	mul.wide.u32 	%rd22953, %r2146, %r3699;
	and.b64  	%rd22954, %rd22914, 4294967295;
	add.s64 	%rd22955, %rd22952, %rd22954;
	add.s64 	%rd22956, %rd22955, %rd22953;
	shr.u64 	%rd22957, %rd22956, 32;
	mul.wide.u32 	%rd22958, %r2147, %r3699;
	and.b64  	%rd22959, %rd22919, 4294967295;
	add.s64 	%rd22960, %rd22957, %rd22959;
	add.s64 	%rd22961, %rd22960, %rd22958;
	shr.u64 	%rd22962, %rd22961, 32;
	mul.wide.u32 	%rd22963, %r2148, %r3699;
	and.b64  	%rd22964, %rd22924, 4294967295;
	add.s64 	%rd22965, %rd22962, %rd22964;
	add.s64 	%rd22966, %rd22965, %rd22963;
	shr.u64 	%rd22967, %rd22966, 32;
	mul.wide.u32 	%rd22968, %r2149, %r3699;
	and.b64  	%rd22969, %rd22927, 4294967295;
	add.s64 	%rd22970, %rd22967, %rd22969;
	add.s64 	%rd22971, %rd22970, %rd22968;
	shr.u64 	%rd22972, %rd22971, 32;
	and.b64  	%rd22973, %rd22930, 4294967295;
	add.s64 	%rd22974, %rd22972, %rd22973;
	shr.u64 	%rd22975, %rd22974, 32;
	and.b64  	%rd22976, %rd22933, 4294967295;
	add.s64 	%rd22977, %rd22975, %rd22976;
	{ .reg .b32 tmp; mov.b64 {tmp, %r3701}, %rd22977; }
	add.s32 	%r3702, %r3698, %r3701;
	mul.lo.s32 	%r3703, %r2141, %r3700;
	mul.wide.u32 	%rd22978, %r2142, %r3703;
	and.b64  	%rd22979, %rd22941, 4294967295;
	add.s64 	%rd22980, %rd22978, %rd22979;
	shr.u64 	%rd22981, %rd22980, 32;
	mul.wide.u32 	%rd22982, %r2143, %r3703;
	and.b64  	%rd22983, %rd22946, 4294967295;
	add.s64 	%rd22984, %rd22981, %rd22983;
	add.s64 	%rd22985, %rd22984, %rd22982;
	cvt.u32.u64 	%r3704, %rd22985;
	shr.u64 	%rd22986, %rd22985, 32;
	mul.wide.u32 	%rd22987, %r2144, %r3703;
	and.b64  	%rd22988, %rd22951, 4294967295;
	add.s64 	%rd22989, %rd22986, %rd22988;
	add.s64 	%rd22990, %rd22989, %rd22987;
	shr.u64 	%rd22991, %rd22990, 32;
	mul.wide.u32 	%rd22992, %r2145, %r3703;
	and.b64  	%rd22993, %rd22956, 4294967295;
	add.s64 	%rd22994, %rd22991, %rd22993;
	add.s64 	%rd22995, %rd22994, %rd22992;
	shr.u64 	%rd22996, %rd22995, 32;
	mul.wide.u32 	%rd22997, %r2146, %r3703;
	and.b64  	%rd22998, %rd22961, 4294967295;
	add.s64 	%rd22999, %rd22996, %rd22998;
	add.s64 	%rd23000, %rd22999, %rd22997;
	shr.u64 	%rd23001, %rd23000, 32;
	mul.wide.u32 	%rd23002, %r2147, %r3703;
	and.b64  	%rd23003, %rd22966, 4294967295;
	add.s64 	%rd23004, %rd23001, %rd23003;
	add.s64 	%rd23005, %rd23004, %rd23002;
	shr.u64 	%rd23006, %rd23005, 32;
	mul.wide.u32 	%rd23007, %r2148, %r3703;
	and.b64  	%rd23008, %rd22971, 4294967295;
	add.s64 	%rd23009, %rd23006, %rd23008;
	add.s64 	%rd23010, %rd23009, %rd23007;
	shr.u64 	%rd23011, %rd23010, 32;
	mul.wide.u32 	%rd23012, %r2149, %r3703;
	and.b64  	%rd23013, %rd22974, 4294967295;
	add.s64 	%rd23014, %rd23011, %rd23013;
	add.s64 	%rd23015, %rd23014, %rd23012;
	shr.u64 	%rd23016, %rd23015, 32;
	and.b64  	%rd23017, %rd22977, 4294967295;
	add.s64 	%rd23018, %rd23016, %rd23017;
	{ .reg .b32 tmp; mov.b64 {tmp, %r3705}, %rd23018; }
	add.s32 	%r3706, %r3702, %r3705;
	mul.lo.s32 	%r3707, %r2141, %r3704;
	mul.wide.u32 	%rd23019, %r2142, %r3707;
	and.b64  	%rd23020, %rd22985, 4294967295;
	add.s64 	%rd23021, %rd23019, %rd23020;
	shr.u64 	%rd23022, %rd23021, 32;
	mul.wide.u32 	%rd23023, %r2143, %r3707;
	and.b64  	%rd23024, %rd22990, 4294967295;
	add.s64 	%rd23025, %rd23022, %rd23024;
	add.s64 	%rd23026, %rd23025, %rd23023;
	cvt.u32.u64 	%r4538, %rd23026;
	shr.u64 	%rd23027, %rd23026, 32;
	mul.wide.u32 	%rd23028, %r2144, %r3707;
	and.b64  	%rd23029, %rd22995, 4294967295;
	add.s64 	%rd23030, %rd23027, %rd23029;
	add.s64 	%rd23031, %rd23030, %rd23028;
	cvt.u32.u64 	%r4539, %rd23031;
	shr.u64 	%rd23032, %rd23031, 32;
	mul.wide.u32 	%rd23033, %r2145, %r3707;
	and.b64  	%rd23034, %rd23000, 4294967295;
	add.s64 	%rd23035, %rd23032, %rd23034;
	add.s64 	%rd23036, %rd23035, %rd23033;
	cvt.u32.u64 	%r4540, %rd23036;
	shr.u64 	%rd23037, %rd23036, 32;
	mul.wide.u32 	%rd23038, %r2146, %r3707;
	and.b64  	%rd23039, %rd23005, 4294967295;
	add.s64 	%rd23040, %rd23037, %rd23039;
	add.s64 	%rd23041, %rd23040, %rd23038;
	cvt.u32.u64 	%r4541, %rd23041;
	shr.u64 	%rd23042, %rd23041, 32;
	mul.wide.u32 	%rd23043, %r2147, %r3707;
	and.b64  	%rd23044, %rd23010, 4294967295;
	add.s64 	%rd23045, %rd23042, %rd23044;
	add.s64 	%rd23046, %rd23045, %rd23043;
	cvt.u32.u64 	%r4542, %rd23046;
	shr.u64 	%rd23047, %rd23046, 32;
	mul.wide.u32 	%rd23048, %r2148, %r3707;
	and.b64  	%rd23049, %rd23015, 4294967295;
	add.s64 	%rd23050, %rd23047, %rd23049;
	add.s64 	%rd23051, %rd23050, %rd23048;
	cvt.u32.u64 	%r4543, %rd23051;
	shr.u64 	%rd23052, %rd23051, 32;
	mul.wide.u32 	%rd23053, %r2149, %r3707;
	and.b64  	%rd23054, %rd23018, 4294967295;
	add.s64 	%rd23055, %rd23052, %rd23054;
	add.s64 	%rd23056, %rd23055, %rd23053;
	cvt.u32.u64 	%r4544, %rd23056;
	{ .reg .b32 tmp; mov.b64 {tmp, %r3708}, %rd23056; }
	add.s32 	%r4545, %r3706, %r3708;
	setp.gt.u32 	%p1064, %r4545, %r2149;
	@%p1064 bra 	$L__BB0_913;
	setp.lt.u32 	%p1065, %r4545, %r2149;
	@%p1065 bra 	$L__BB0_914;
	setp.gt.u32 	%p1066, %r4544, %r2148;
	@%p1066 bra 	$L__BB0_913;
	setp.lt.u32 	%p1067, %r4544, %r2148;
	@%p1067 bra 	$L__BB0_914;
	setp.gt.u32 	%p1068, %r4543, %r2147;
	@%p1068 bra 	$L__BB0_913;
	setp.lt.u32 	%p1069, %r4543, %r2147;
	@%p1069 bra 	$L__BB0_914;
	setp.gt.u32 	%p1070, %r4542, %r2146;
	@%p1070 bra 	$L__BB0_913;
	setp.lt.u32 	%p1071, %r4542, %r2146;
	@%p1071 bra 	$L__BB0_914;
	setp.gt.u32 	%p1072, %r4541, %r2145;
	@%p1072 bra 	$L__BB0_913;
	setp.lt.u32 	%p1073, %r4541, %r2145;
	@%p1073 bra 	$L__BB0_914;
	setp.gt.u32 	%p1074, %r4540, %r2144;
	@%p1074 bra 	$L__BB0_913;
	setp.lt.u32 	%p1075, %r4540, %r2144;
	@%p1075 bra 	$L__BB0_914;
	setp.gt.u32 	%p1076, %r4539, %r2143;
	@%p1076 bra 	$L__BB0_913;
	setp.lt.u32 	%p1077, %r4539, %r2143;
	setp.lt.u32 	%p1078, %r4538, %r2142;
	or.pred  	%p1079, %p1077, %p1078;
	@%p1079 bra 	$L__BB0_914;
$L__BB0_913:
	sub.s32 	%r4538, %r4538, %r2142;
	sub.s32 	%r4539, %r4539, %r2143;
	sub.s32 	%r4540, %r4540, %r2144;
	sub.s32 	%r4541, %r4541, %r2145;
	sub.s32 	%r4542, %r4542, %r2146;
	sub.s32 	%r4543, %r4543, %r2147;
	sub.s32 	%r4544, %r4544, %r2148;
	sub.s32 	%r4545, %r4545, %r2149;
$L__BB0_914:
	mul.wide.u32 	%rd23057, %r4530, %r4538;
	cvt.u32.u64 	%r3709, %rd23057;
	shr.u64 	%rd23058, %rd23057, 32;
	mul.wide.u32 	%rd23059, %r4531, %r4538;
	add.s64 	%rd23060, %rd23058, %rd23059;
	shr.u64 	%rd23061, %rd23060, 32;
	mul.wide.u32 	%rd23062, %r4532, %r4538;
	add.s64 	%rd23063, %rd23061, %rd23062;
	shr.u64 	%rd23064, %rd23063, 32;
	mul.wide.u32 	%rd23065, %r4533, %r4538;
	add.s64 	%rd23066, %rd23064, %rd23065;
	shr.u64 	%rd23067, %rd23066, 32;
	mul.wide.u32 	%rd23068, %r4534, %r4538;
	add.s64 	%rd23069, %rd23067, %rd23068;
	shr.u64 	%rd23070, %rd23069, 32;
	mul.wide.u32 	%rd23071, %r4535, %r4538;
	add.s64 	%rd23072, %rd23070, %rd23071;
	shr.u64 	%rd23073, %rd23072, 32;
	mul.wide.u32 	%rd23074, %r4536, %r4538;
	add.s64 	%rd23075, %rd23073, %rd23074;
	shr.u64 	%rd23076, %rd23075, 32;
	mul.wide.u32 	%rd23077, %r4537, %r4538;
	add.s64 	%rd23078, %rd23076, %rd23077;
	shr.u64 	%rd23079, %rd23078, 32;
	mul.wide.u32 	%rd23080, %r4530, %r4539;
	and.b64  	%rd23081, %rd23060, 4294967295;
	add.s64 	%rd23082, %rd23080, %rd23081;
	shr.u64 	%rd23083, %rd23082, 32;
	mul.wide.u32 	%rd23084, %r4531, %r4539;
	and.b64  	%rd23085, %rd23063, 4294967295;
	add.s64 	%rd23086, %rd23083, %rd23085;
	add.s64 	%rd23087, %rd23086, %rd23084;
	shr.u64 	%rd23088, %rd23087, 32;
	mul.wide.u32 	%rd23089, %r4532, %r4539;
	and.b64  	%rd23090, %rd23066, 4294967295;
	add.s64 	%rd23091, %rd23088, %rd23090;
	add.s64 	%rd23092, %rd23091, %rd23089;
	shr.u64 	%rd23093, %rd23092, 32;
	mul.wide.u32 	%rd23094, %r4533, %r4539;
	and.b64  	%rd23095, %rd23069, 4294967295;
	add.s64 	%rd23096, %rd23093, %rd23095;
	add.s64 	%rd23097, %rd23096, %rd23094;
	shr.u64 	%rd23098, %rd23097, 32;
	mul.wide.u32 	%rd23099, %r4534, %r4539;
	and.b64  	%rd23100, %rd23072, 4294967295;
	add.s64 	%rd23101, %rd23098, %rd23100;
	add.s64 	%rd23102, %rd23101, %rd23099;
	shr.u64 	%rd23103, %rd23102, 32;
	mul.wide.u32 	%rd23104, %r4535, %r4539;
	and.b64  	%rd23105, %rd23075, 4294967295;
	add.s64 	%rd23106, %rd23103, %rd23105;
	add.s64 	%rd23107, %rd23106, %rd23104;
	shr.u64 	%rd23108, %rd23107, 32;
	mul.wide.u32 	%rd23109, %r4536, %r4539;
	and.b64  	%rd23110, %rd23078, 4294967295;
	add.s64 	%rd23111, %rd23108, %rd23110;
	add.s64 	%rd23112, %rd23111, %rd23109;
	shr.u64 	%rd23113, %rd23112, 32;
	mul.wide.u32 	%rd23114, %r4537, %r4539;
	add.s64 	%rd23115, %rd23113, %rd23079;
	add.s64 	%rd23116, %rd23115, %rd23114;
	shr.u64 	%rd23117, %rd23116, 32;
	mul.wide.u32 	%rd23118, %r4530, %r4540;
	and.b64  	%rd23119, %rd23087, 4294967295;
	add.s64 	%rd23120, %rd23118, %rd23119;
	shr.u64 	%rd23121, %rd23120, 32;
	mul.wide.u32 	%rd23122, %r4531, %r4540;
	and.b64  	%rd23123, %rd23092, 4294967295;
	add.s64 	%rd23124, %rd23121, %rd23123;
	add.s64 	%rd23125, %rd23124, %rd23122;
	shr.u64 	%rd23126, %rd23125, 32;
	mul.wide.u32 	%rd23127, %r4532, %r4540;
	and.b64  	%rd23128, %rd23097, 4294967295;
	add.s64 	%rd23129, %rd23126, %rd23128;
	add.s64 	%rd23130, %rd23129, %rd23127;
	shr.u64 	%rd23131, %rd23130, 32;
	mul.wide.u32 	%rd23132, %r4533, %r4540;
	and.b64  	%rd23133, %rd23102, 4294967295;
	add.s64 	%rd23134, %rd23131, %rd23133;
	add.s64 	%rd23135, %rd23134, %rd23132;
	shr.u64 	%rd23136, %rd23135, 32;
	mul.wide.u32 	%rd23137, %r4534, %r4540;
	and.b64  	%rd23138, %rd23107, 4294967295;
	add.s64 	%rd23139, %rd23136, %rd23138;
	add.s64 	%rd23140, %rd23139, %rd23137;
	shr.u64 	%rd23141, %rd23140, 32;
	mul.wide.u32 	%rd23142, %r4535, %r4540;
	and.b64  	%rd23143, %rd23112, 4294967295;
	add.s64 	%rd23144, %rd23141, %rd23143;
	add.s64 	%rd23145, %rd23144, %rd23142;
	shr.u64 	%rd23146, %rd23145, 32;
	mul.wide.u32 	%rd23147, %r4536, %r4540;
	and.b64  	%rd23148, %rd23116, 4294967295;
	add.s64 	%rd23149, %rd23146, %rd23148;
	add.s64 	%rd23150, %rd23149, %rd23147;
	shr.u64 	%rd23151, %rd23150, 32;
	mul.wide.u32 	%rd23152, %r4537, %r4540;
	add.s64 	%rd23153, %rd23151, %rd23117;
	add.s64 	%rd23154, %rd23153, %rd23152;
	shr.u64 	%rd23155, %rd23154, 32;
	mul.wide.u32 	%rd23156, %r4530, %r4541;
	and.b64  	%rd23157, %rd23125, 4294967295;
	add.s64 	%rd23158, %rd23156, %rd23157;
	shr.u64 	%rd23159, %rd23158, 32;
	mul.wide.u32 	%rd23160, %r4531, %r4541;
	and.b64  	%rd23161, %rd23130, 4294967295;
	add.s64 	%rd23162, %rd23159, %rd23161;
	add.s64 	%rd23163, %rd23162, %rd23160;
	shr.u64 	%rd23164, %rd23163, 32;
	mul.wide.u32 	%rd23165, %r4532, %r4541;
	and.b64  	%rd23166, %rd23135, 4294967295;
	add.s64 	%rd23167, %rd23164, %rd23166;
	add.s64 	%rd23168, %rd23167, %rd23165;
	shr.u64 	%rd23169, %rd23168, 32;
	mul.wide.u32 	%rd23170, %r4533, %r4541;
	and.b64  	%rd23171, %rd23140, 4294967295;
	add.s64 	%rd23172, %rd23169, %rd23171;
	add.s64 	%rd23173, %rd23172, %rd23170;
	shr.u64 	%rd23174, %rd23173, 32;
	mul.wide.u32 	%rd23175, %r4534, %r4541;
	and.b64  	%rd23176, %rd23145, 4294967295;
	add.s64 	%rd23177, %rd23174, %rd23176;
	add.s64 	%rd23178, %rd23177, %rd23175;
	shr.u64 	%rd23179, %rd23178, 32;
	mul.wide.u32 	%rd23180, %r4535, %r4541;
	and.b64  	%rd23181, %rd23150, 4294967295;
	add.s64 	%rd23182, %rd23179, %rd23181;
	add.s64 	%rd23183, %rd23182, %rd23180;
	shr.u64 	%rd23184, %rd23183, 32;
	mul.wide.u32 	%rd23185, %r4536, %r4541;
	and.b64  	%rd23186, %rd23154, 4294967295;
	add.s64 	%rd23187, %rd23184, %rd23186;
	add.s64 	%rd23188, %rd23187, %rd23185;
	shr.u64 	%rd23189, %rd23188, 32;
	mul.wide.u32 	%rd23190, %r4537, %r4541;
	add.s64 	%rd23191, %rd23189, %rd23155;
	add.s64 	%rd23192, %rd23191, %rd23190;
	shr.u64 	%rd23193, %rd23192, 32;
	mul.wide.u32 	%rd23194, %r4530, %r4542;
	and.b64  	%rd23195, %rd23163, 4294967295;
	add.s64 	%rd23196, %rd23194, %rd23195;
	shr.u64 	%rd23197, %rd23196, 32;
	mul.wide.u32 	%rd23198, %r4531, %r4542;
	and.b64  	%rd23199, %rd23168, 4294967295;
	add.s64 	%rd23200, %rd23197, %rd23199;
	add.s64 	%rd23201, %rd23200, %rd23198;
	shr.u64 	%rd23202, %rd23201, 32;
	mul.wide.u32 	%rd23203, %r4532, %r4542;
	and.b64  	%rd23204, %rd23173, 4294967295;
	add.s64 	%rd23205, %rd23202, %rd23204;
	add.s64 	%rd23206, %rd23205, %rd23203;
	shr.u64 	%rd23207, %rd23206, 32;
	mul.wide.u32 	%rd23208, %r4533, %r4542;
	and.b64  	%rd23209, %rd23178, 4294967295;
	add.s64 	%rd23210, %rd23207, %rd23209;
	add.s64 	%rd23211, %rd23210, %rd23208;
	shr.u64 	%rd23212, %rd23211, 32;
	mul.wide.u32 	%rd23213, %r4534, %r4542;
	and.b64  	%rd23214, %rd23183, 4294967295;
	add.s64 	%rd23215, %rd23212, %rd23214;
	add.s64 	%rd23216, %rd23215, %rd23213;
	shr.u64 	%rd23217, %rd23216, 32;
	mul.wide.u32 	%rd23218, %r4535, %r4542;
	and.b64  	%rd23219, %rd23188, 4294967295;
	add.s64 	%rd23220, %rd23217, %rd23219;
	add.s64 	%rd23221, %rd23220, %rd23218;
	shr.u64 	%rd23222, %rd23221, 32;
	mul.wide.u32 	%rd23223, %r4536, %r4542;
	and.b64  	%rd23224, %rd23192, 4294967295;
	add.s64 	%rd23225, %rd23222, %rd23224;
	add.s64 	%rd23226, %rd23225, %rd23223;
	shr.u64 	%rd23227, %rd23226, 32;
	mul.wide.u32 	%rd23228, %r4537, %r4542;
	add.s64 	%rd23229, %rd23227, %rd23193;
	add.s64 	%rd23230, %rd23229, %rd23228;
	shr.u64 	%rd23231, %rd23230, 32;
	mul.wide.u32 	%rd23232, %r4530, %r4543;
	and.b64  	%rd23233, %rd23201, 4294967295;
	add.s64 	%rd23234, %rd23232, %rd23233;
	shr.u64 	%rd23235, %rd23234, 32;
	mul.wide.u32 	%rd23236, %r4531, %r4543;
	and.b64  	%rd23237, %rd23206, 4294967295;
	add.s64 	%rd23238, %rd23235, %rd23237;
	add.s64 	%rd23239, %rd23238, %rd23236;
	shr.u64 	%rd23240, %rd23239, 32;
	mul.wide.u32 	%rd23241, %r4532, %r4543;
	and.b64  	%rd23242, %rd23211, 4294967295;
	add.s64 	%rd23243, %rd23240, %rd23242;
	add.s64 	%rd23244, %rd23243, %rd23241;
	shr.u64 	%rd23245, %rd23244, 32;
	mul.wide.u32 	%rd23246, %r4533, %r4543;
	and.b64  	%rd23247, %rd23216, 4294967295;
	add.s64 	%rd23248, %rd23245, %rd23247;
	add.s64 	%rd23249, %rd23248, %rd23246;
	shr.u64 	%rd23250, %rd23249, 32;
	mul.wide.u32 	%rd23251, %r4534, %r4543;
	and.b64  	%rd23252, %rd23221, 4294967295;
	add.s64 	%rd23253, %rd23250, %rd23252;
	add.s64 	%rd23254, %rd23253, %rd23251;
	shr.u64 	%rd23255, %rd23254, 32;
	mul.wide.u32 	%rd23256, %r4535, %r4543;
	and.b64  	%rd23257, %rd23226, 4294967295;
	add.s64 	%rd23258, %rd23255, %rd23257;
	add.s64 	%rd23259, %rd23258, %rd23256;
	shr.u64 	%rd23260, %rd23259, 32;
	mul.wide.u32 	%rd23261, %r4536, %r4543;
	and.b64  	%rd23262, %rd23230, 4294967295;
	add.s64 	%rd23263, %rd23260, %rd23262;
	add.s64 	%rd23264, %rd23263, %rd23261;
	shr.u64 	%rd23265, %rd23264, 32;
	mul.wide.u32 	%rd23266, %r4537, %r4543;
	add.s64 	%rd23267, %rd23265, %rd23231;
	add.s64 	%rd23268, %rd23267, %rd23266;
	shr.u64 	%rd23269, %rd23268, 32;
	mul.wide.u32 	%rd23270, %r4530, %r4544;
	and.b64  	%rd23271, %rd23239, 4294967295;
	add.s64 	%rd23272, %rd23270, %rd23271;
	shr.u64 	%rd23273, %rd23272, 32;
	mul.wide.u32 	%rd23274, %r4531, %r4544;
	and.b64  	%rd23275, %rd23244, 4294967295;
	add.s64 	%rd23276, %rd23273, %rd23275;
	add.s64 	%rd23277, %rd23276, %rd23274;
	shr.u64 	%rd23278, %rd23277, 32;
	mul.wide.u32 	%rd23279, %r4532, %r4544;
	and.b64  	%rd23280, %rd23249, 4294967295;
	add.s64 	%rd23281, %rd23278, %rd23280;
	add.s64 	%rd23282, %rd23281, %rd23279;
	shr.u64 	%rd23283, %rd23282, 32;
	mul.wide.u32 	%rd23284, %r4533, %r4544;
	and.b64  	%rd23285, %rd23254, 4294967295;
	add.s64 	%rd23286, %rd23283, %rd23285;
	add.s64 	%rd23287, %rd23286, %rd23284;
	shr.u64 	%rd23288, %rd23287, 32;
	mul.wide.u32 	%rd23289, %r4534, %r4544;
	and.b64  	%rd23290, %rd23259, 4294967295;
	add.s64 	%rd23291, %rd23288, %rd23290;
	add.s64 	%rd23292, %rd23291, %rd23289;
	shr.u64 	%rd23293, %rd23292, 32;
	mul.wide.u32 	%rd23294, %r4535, %r4544;
	and.b64  	%rd23295, %rd23264, 4294967295;
	add.s64 	%rd23296, %rd23293, %rd23295;
	add.s64 	%rd23297, %rd23296, %rd23294;
	shr.u64 	%rd23298, %rd23297, 32;
	mul.wide.u32 	%rd23299, %r4536, %r4544;
	and.b64  	%rd23300, %rd23268, 4294967295;
	add.s64 	%rd23301, %rd23298, %rd23300;
	add.s64 	%rd23302, %rd23301, %rd23299;
	shr.u64 	%rd23303, %rd23302, 32;
	mul.wide.u32 	%rd23304, %r4537, %r4544;
	add.s64 	%rd23305, %rd23303, %rd23269;
	add.s64 	%rd23306, %rd23305, %rd23304;
	shr.u64 	%rd23307, %rd23306, 32;
	mul.wide.u32 	%rd23308, %r4530, %r4545;
	and.b64  	%rd23309, %rd23277, 4294967295;
	add.s64 	%rd23310, %rd23308, %rd23309;
	shr.u64 	%rd23311, %rd23310, 32;
	mul.wide.u32 	%rd23312, %r4531, %r4545;
	and.b64  	%rd23313, %rd23282, 4294967295;
	add.s64 	%rd23314, %rd23311, %rd23313;
	add.s64 	%rd23315, %rd23314, %rd23312;
	shr.u64 	%rd23316, %rd23315, 32;
	mul.wide.u32 	%rd23317, %r4532, %r4545;
	and.b64  	%rd23318, %rd23287, 4294967295;
	add.s64 	%rd23319, %rd23316, %rd23318;
	add.s64 	%rd23320, %rd23319, %rd23317;
	shr.u64 	%rd23321, %rd23320, 32;
	mul.wide.u32 	%rd23322, %r4533, %r4545;
	and.b64  	%rd23323, %rd23292, 4294967295;
	add.s64 	%rd23324, %rd23321, %rd23323;
	add.s64 	%rd23325, %rd23324, %rd23322;
	shr.u64 	%rd23326, %rd23325, 32;
	mul.wide.u32 	%rd23327, %r4534, %r4545;
	and.b64  	%rd23328, %rd23297, 4294967295;
	add.s64 	%rd23329, %rd23326, %rd23328;
	add.s64 	%rd23330, %rd23329, %rd23327;
	shr.u64 	%rd23331, %rd23330, 32;
	mul.wide.u32 	%rd23332, %r4535, %r4545;
	and.b64  	%rd23333, %rd23302, 4294967295;
	add.s64 	%rd23334, %rd23331, %rd23333;
	add.s64 	%rd23335, %rd23334, %rd23332;
	shr.u64 	%rd23336, %rd23335, 32;
	mul.wide.u32 	%rd23337, %r4536, %r4545;
	and.b64  	%rd23338, %rd23306, 4294967295;
	add.s64 	%rd23339, %rd23336, %rd23338;
	add.s64 	%rd23340, %rd23339, %rd23337;
	shr.u64 	%rd23341, %rd23340, 32;
	mul.wide.u32 	%rd23342, %r4537, %r4545;
	add.s64 	%rd23343, %rd23341, %rd23307;
	add.s64 	%rd23344, %rd23343, %rd23342;
	{ .reg .b32 tmp; mov.b64 {tmp, %r3710}, %rd23344; }
	mul.lo.s32 	%r3711, %r2141, %r3709;
	mul.wide.u32 	%rd23345, %r2142, %r3711;
	and.b64  	%rd23346, %rd23057, 4294967295;
	add.s64 	%rd23347, %rd23345, %rd23346;
	shr.u64 	%rd23348, %rd23347, 32;
	mul.wide.u32 	%rd23349, %r2143, %r3711;
	and.b64  	%rd23350, %rd23082, 4294967295;
	add.s64 	%rd23351, %rd23348, %rd23350;
	add.s64 	%rd23352, %rd23351, %rd23349;
	cvt.u32.u64 	%r3712, %rd23352;
	shr.u64 	%rd23353, %rd23352, 32;
	mul.wide.u32 	%rd23354, %r2144, %r3711;
	and.b64  	%rd23355, %rd23120, 4294967295;
	add.s64 	%rd23356, %rd23353, %rd23355;
	add.s64 	%rd23357, %rd23356, %rd23354;
	shr.u64 	%rd23358, %rd23357, 32;
	mul.wide.u32 	%rd23359, %r2145, %r3711;
	and.b64  	%rd23360, %rd23158, 4294967295;
	add.s64 	%rd23361, %rd23358, %rd23360;
	add.s64 	%rd23362, %rd23361, %rd23359;
	shr.u64 	%rd23363, %rd23362, 32;
	mul.wide.u32 	%rd23364, %r2146, %r3711;
	and.b64  	%rd23365, %rd23196, 4294967295;
	add.s64 	%rd23366, %rd23363, %rd23365;
	add.s64 	%rd23367, %rd23366, %rd23364;
	shr.u64 	%rd23368, %rd23367, 32;
	mul.wide.u32 	%rd23369, %r2147, %r3711;
	and.b64  	%rd23370, %rd23234, 4294967295;
	add.s64 	%rd23371, %rd23368, %rd23370;
	add.s64 	%rd23372, %rd23371, %rd23369;
	shr.u64 	%rd23373, %rd23372, 32;
	mul.wide.u32 	%rd23374, %r2148, %r3711;
	and.b64  	%rd23375, %rd23272, 4294967295;
	add.s64 	%rd23376, %rd23373, %rd23375;
	add.s64 	%rd23377, %rd23376, %rd23374;
	shr.u64 	%rd23378, %rd23377, 32;
	mul.wide.u32 	%rd23379, %r2149, %r3711;
	and.b64  	%rd23380, %rd23310, 4294967295;
	add.s64 	%rd23381, %rd23378, %rd23380;
	add.s64 	%rd23382, %rd23381, %rd23379;
	shr.u64 	%rd23383, %rd23382, 32;
	and.b64  	%rd23384, %rd23315, 4294967295;
	add.s64 	%rd23385, %rd23383, %rd23384;
	shr.u64 	%rd23386, %rd23385, 32;
	and.b64  	%rd23387, %rd23320, 4294967295;
	add.s64 	%rd23388, %rd23386, %rd23387;
	shr.u64 	%rd23389, %rd23388, 32;
	and.b64  	%rd23390, %rd23325, 4294967295;
	add.s64 	%rd23391, %rd23389, %rd23390;
	shr.u64 	%rd23392, %rd23391, 32;
	and.b64  	%rd23393, %rd23330, 4294967295;
	add.s64 	%rd23394, %rd23392, %rd23393;
	shr.u64 	%rd23395, %rd23394, 32;
	and.b64  	%rd23396, %rd23335, 4294967295;
	add.s64 	%rd23397, %rd23395, %rd23396;
	shr.u64 	%rd23398, %rd23397, 32;
	and.b64  	%rd23399, %rd23340, 4294967295;
	add.s64 	%rd23400, %rd23398, %rd23399;
	shr.u64 	%rd23401, %rd23400, 32;
	and.b64  	%rd23402, %rd23344, 4294967295;
	add.s64 	%rd23403, %rd23401, %rd23402;
	{ .reg .b32 tmp; mov.b64 {tmp, %r3713}, %rd23403; }
	add.s32 	%r3714, %r3710, %r3713;
	mul.lo.s32 	%r3715, %r2141, %r3712;
	mul.wide.u32 	%rd23404, %r2142, %r3715;
	and.b64  	%rd23405, %rd23352, 4294967295;
	add.s64 	%rd23406, %rd23404, %rd23405;
	shr.u64 	%rd23407, %rd23406, 32;
	mul.wide.u32 	%rd23408, %r2143, %r3715;
	and.b64  	%rd23409, %rd23357, 4294967295;
	add.s64 	%rd23410, %rd23407, %rd23409;
	add.s64 	%rd23411, %rd23410, %rd23408;
	cvt.u32.u64 	%r3716, %rd23411;
	shr.u64 	%rd23412, %rd23411, 32;
	mul.wide.u32 	%rd23413, %r2144, %r3715;
	and.b64  	%rd23414, %rd23362, 4294967295;
	add.s64 	%rd23415, %rd23412, %rd23414;
	add.s64 	%rd23416, %rd23415, %rd23413;
	shr.u64 	%rd23417, %rd23416, 32;
	mul.wide.u32 	%rd23418, %r2145, %r3715;
	and.b64  	%rd23419, %rd23367, 4294967295;
	add.s64 	%rd23420, %rd23417, %rd23419;
	add.s64 	%rd23421, %rd23420, %rd23418;
	shr.u64 	%rd23422, %rd23421, 32;
	mul.wide.u32 	%rd23423, %r2146, %r3715;
	and.b64  	%rd23424, %rd23372, 4294967295;
	add.s64 	%rd23425, %rd23422, %rd23424;
	add.s64 	%rd23426, %rd23425, %rd23423;
	shr.u64 	%rd23427, %rd23426, 32;
	mul.wide.u32 	%rd23428, %r2147, %r3715;
	and.b64  	%rd23429, %rd23377, 4294967295;
	add.s64 	%rd23430, %rd23427, %rd23429;
	add.s64 	%rd23431, %rd23430, %rd23428;
	shr.u64 	%rd23432, %rd23431, 32;
	mul.wide.u32 	%rd23433, %r2148, %r3715;
	and.b64  	%rd23434, %rd23382, 4294967295;
	add.s64 	%rd23435, %rd23432, %rd23434;
	add.s64 	%rd23436, %rd23435, %rd23433;
	shr.u64 	%rd23437, %rd23436, 32;
	mul.wide.u32 	%rd23438, %r2149, %r3715;
	and.b64  	%rd23439, %rd23385, 4294967295;
	add.s64 	%rd23440, %rd23437, %rd23439;
	add.s64 	%rd23441, %rd23440, %rd23438;
	shr.u64 	%rd23442, %rd23441, 32;
	and.b64  	%rd23443, %rd23388, 4294967295;
	add.s64 	%rd23444, %rd23442, %rd23443;
	shr.u64 	%rd23445, %rd23444, 32;
	and.b64  	%rd23446, %rd23391, 4294967295;
	add.s64 	%rd23447, %rd23445, %rd23446;
	shr.u64 	%rd23448, %rd23447, 32;
	and.b64  	%rd23449, %rd23394, 4294967295;
	add.s64 	%rd23450, %rd23448, %rd23449;
	shr.u64 	%rd23451, %rd23450, 32;
	and.b64  	%rd23452, %rd23397, 4294967295;
	add.s64 	%rd23453, %rd23451, %rd23452;
	shr.u64 	%rd23454, %rd23453, 32;
	and.b64  	%rd23455, %rd23400, 4294967295;
	add.s64 	%rd23456, %rd23454, %rd23455;
	shr.u64 	%rd23457, %rd23456, 32;
	and.b64  	%rd23458, %rd23403, 4294967295;
	add.s64 	%rd23459, %rd23457, %rd23458;
	{ .reg .b32 tmp; mov.b64 {tmp, %r3717}, %rd23459; }
	add.s32 	%r3718, %r3714, %r3717;
	mul.lo.s32 	%r3719, %r2141, %r3716;
	mul.wide.u32 	%rd23460, %r2142, %r3719;
	and.b64  	%rd23461, %rd23411, 4294967295;
	add.s64 	%rd23462, %rd23460, %rd23461;
	shr.u64 	%rd23463, %rd23462, 32;
	mul.wide.u32 	%rd23464, %r2143, %r3719;
	and.b64  	%rd23465, %rd23416, 4294967295;
	add.s64 	%rd23466, %rd23463, %rd23465;
	add.s64 	%rd23467, %rd23466, %rd23464;
	cvt.u32.u64 	%r3720, %rd23467;
	shr.u64 	%rd23468, %rd23467, 32;
	mul.wide.u32 	%rd23469, %r2144, %r3719;
	and.b64  	%rd23470, %rd23421, 4294967295;
	add.s64 	%rd23471, %rd23468, %rd23470;
	add.s64 	%rd23472, %rd23471, %rd23469;
	shr.u64 	%rd23473, %rd23472, 32;
	mul.wide.u32 	%rd23474, %r2145, %r3719;
	and.b64  	%rd23475, %rd23426, 4294967295;
	add.s64 	%rd23476, %rd23473, %rd23475;
	add.s64 	%rd23477, %rd23476, %rd23474;
	shr.u64 	%rd23478, %rd23477, 32;
	mul.wide.u32 	%rd23479, %r2146, %r3719;
	and.b64  	%rd23480, %rd23431, 4294967295;
	add.s64 	%rd23481, %rd23478, %rd23480;
	add.s64 	%rd23482, %rd23481, %rd23479;
	shr.u64 	%rd23483, %rd23482, 32;
	mul.wide.u32 	%rd23484, %r2147, %r3719;
	and.b64  	%rd23485, %rd23436, 4294967295;
	add.s64 	%rd23486, %rd23483, %rd23485;
	add.s64 	%rd23487, %rd23486, %rd23484;
	shr.u64 	%rd23488, %rd23487, 32;
	mul.wide.u32 	%rd23489, %r2148, %r3719;
	and.b64  	%rd23490, %rd23441, 4294967295;
	add.s64 	%rd23491, %rd23488, %rd23490;
	add.s64 	%rd23492, %rd23491, %rd23489;
	shr.u64 	%rd23493, %rd23492, 32;
	mul.wide.u32 	%rd23494, %r2149, %r3719;
	and.b64  	%rd23495, %rd23444, 4294967295;
	add.s64 	%rd23496, %rd23493, %rd23495;
	add.s64 	%rd23497, %rd23496, %rd23494;
	shr.u64 	%rd23498, %rd23497, 32;
	and.b64  	%rd23499, %rd23447, 4294967295;
	add.s64 	%rd23500, %rd23498, %rd23499;
	shr.u64 	%rd23501, %rd23500, 32;
	and.b64  	%rd23502, %rd23450, 4294967295;
	add.s64 	%rd23503, %rd23501, %rd23502;
	shr.u64 	%rd23504, %rd23503, 32;
	and.b64  	%rd23505, %rd23453, 4294967295;
	add.s64 	%rd23506, %rd23504, %rd23505;
	shr.u64 	%rd23507, %rd23506, 32;
	and.b64  	%rd23508, %rd23456, 4294967295;
	add.s64 	%rd23509, %rd23507, %rd23508;
	shr.u64 	%rd23510, %rd23509, 32;
	and.b64  	%rd23511, %rd23459, 4294967295;
	add.s64 	%rd23512, %rd23510, %rd23511;
	{ .reg .b32 tmp; mov.b64 {tmp, %r3721}, %rd23512; }
	add.s32 	%r3722, %r3718, %r3721;
	mul.lo.s32 	%r3723, %r2141, %r3720;
	mul.wide.u32 	%rd23513, %r2142, %r3723;
	and.b64  	%rd23514, %rd23467, 4294967295;
	add.s64 	%rd23515, %rd23513, %rd23514;
	shr.u64 	%rd23516, %rd23515, 32;
	mul.wide.u32 	%rd23517, %r2143, %r3723;
	and.b64  	%rd23518, %rd23472, 4294967295;
	add.s64 	%rd23519, %rd23516, %rd23518;
	add.s64 	%rd23520, %rd23519, %rd23517;
	cvt.u32.u64 	%r3724, %rd23520;
	shr.u64 	%rd23521, %rd23520, 32;
	mul.wide.u32 	%rd23522, %r2144, %r3723;
	and.b64  	%rd23523, %rd23477, 4294967295;
	add.s64 	%rd23524, %rd23521, %rd23523;
	add.s64 	%rd23525, %rd23524, %rd23522;
	shr.u64 	%rd23526, %rd23525, 32;
	mul.wide.u32 	%rd23527, %r2145, %r3723;
	and.b64  	%rd23528, %rd23482, 4294967295;
	add.s64 	%rd23529, %rd23526, %rd23528;
	add.s64 	%rd23530, %rd23529, %rd23527;
	shr.u64 	%rd23531, %rd23530, 32;
	mul.wide.u32 	%rd23532, %r2146, %r3723;
	and.b64  	%rd23533, %rd23487, 4294967295;
	add.s64 	%rd23534, %rd23531, %rd23533;
	add.s64 	%rd23535, %rd23534, %rd23532;
	shr.u64 	%rd23536, %rd23535, 32;
	mul.wide.u32 	%rd23537, %r2147, %r3723;
	and.b64  	%rd23538, %rd23492, 4294967295;
	add.s64 	%rd23539, %rd23536, %rd23538;
	add.s64 	%rd23540, %rd23539, %rd23537;
	shr.u64 	%rd23541, %rd23540, 32;
	mul.wide.u32 	%rd23542, %r2148, %r3723;
	and.b64  	%rd23543, %rd23497, 4294967295;
	add.s64 	%rd23544, %rd23541, %rd23543;
	add.s64 	%rd23545, %rd23544, %rd23542;
	shr.u64 	%rd23546, %rd23545, 32;
	mul.wide.u32 	%rd23547, %r2149, %r3723;
	and.b64  	%rd23548, %rd23500, 4294967295;
	add.s64 	%rd23549, %rd23546, %rd23548;
	add.s64 	%rd23550, %rd23549, %rd23547;
	shr.u64 	%rd23551, %rd23550, 32;
	and.b64  	%rd23552, %rd23503, 4294967295;
	add.s64 	%rd23553, %rd23551, %rd23552;
	shr.u64 	%rd23554, %rd23553, 32;
	and.b64  	%rd23555, %rd23506, 4294967295;
	add.s64 	%rd23556, %rd23554, %rd23555;
	shr.u64 	%rd23557, %rd23556, 32;
	and.b64  	%rd23558, %rd23509, 4294967295;
	add.s64 	%rd23559, %rd23557, %rd23558;
	shr.u64 	%rd23560, %rd23559, 32;
	and.b64  	%rd23561, %rd23512, 4294967295;
	add.s64 	%rd23562, %rd23560, %rd23561;
	{ .reg .b32 tmp; mov.b64 {tmp, %r3725}, %rd23562; }
	add.s32 	%r3726, %r3722, %r3725;
	mul.lo.s32 	%r3727, %r2141, %r3724;
	mul.wide.u32 	%rd23563, %r2142, %r3727;
	and.b64  	%rd23564, %rd23520, 4294967295;
	add.s64 	%rd23565, %rd23563, %rd23564;
	shr.u64 	%rd23566, %rd23565, 32;
	mul.wide.u32 	%rd23567, %r2143, %r3727;
	and.b64  	%rd23568, %rd23525, 4294967295;
	add.s64 	%rd23569, %rd23566, %rd23568;
	add.s64 	%rd23570, %rd23569, %rd23567;
	cvt.u32.u64 	%r3728, %rd23570;
	shr.u64 	%rd23571, %rd23570, 32;
	mul.wide.u32 	%rd23572, %r2144, %r3727;
	and.b64  	%rd23573, %rd23530, 4294967295;
	add.s64 	%rd23574, %rd23571, %rd23573;
	add.s64 	%rd23575, %rd23574, %rd23572;
	shr.u64 	%rd23576, %rd23575, 32;
	mul.wide.u32 	%rd23577, %r2145, %r3727;
	and.b64  	%rd23578, %rd23535, 4294967295;
	add.s64 	%rd23579, %rd23576, %rd23578;
	add.s64 	%rd23580, %rd23579, %rd23577;
	shr.u64 	%rd23581, %rd23580, 32;
	mul.wide.u32 	%rd23582, %r2146, %r3727;
	and.b64  	%rd23583, %rd23540, 4294967295;
	add.s64 	%rd23584, %rd23581, %rd23583;
	add.s64 	%rd23585, %rd23584, %rd23582;
	shr.u64 	%rd23586, %rd23585, 32;
	mul.wide.u32 	%rd23587, %r2147, %r3727;
	and.b64  	%rd23588, %rd23545, 4294967295;
	add.s64 	%rd23589, %rd23586, %rd23588;
	add.s64 	%rd23590, %rd23589, %rd23587;
	shr.u64 	%rd23591, %rd23590, 32;
	mul.wide.u32 	%rd23592, %r2148, %r3727;
	and.b64  	%rd23593, %rd23550, 4294967295;
	add.s64 	%rd23594, %rd23591, %rd23593;
	add.s64 	%rd23595, %rd23594, %rd23592;
	shr.u64 	%rd23596, %rd23595, 32;
	mul.wide.u32 	%rd23597, %r2149, %r3727;
	and.b64  	%rd23598, %rd23553, 4294967295;
	add.s64 	%rd23599, %rd23596, %rd23598;
	add.s64 	%rd23600, %rd23599, %rd23597;
	shr.u64 	%rd23601, %rd23600, 32;
	and.b64  	%rd23602, %rd23556, 4294967295;
	add.s64 	%rd23603, %rd23601, %rd23602;
	shr.u64 	%rd23604, %rd23603, 32;
	and.b64  	%rd23605, %rd23559, 4294967295;
	add.s64 	%rd23606, %rd23604, %rd23605;
	shr.u64 	%rd23607, %rd23606, 32;
	and.b64  	%rd23608, %rd23562, 4294967295;
	add.s64 	%rd23609, %rd23607, %rd23608;
	{ .reg .b32 tmp; mov.b64 {tmp, %r3729}, %rd23609; }
	add.s32 	%r3730, %r3726, %r3729;
	mul.lo.s32 	%r3731, %r2141, %r3728;
	mul.wide.u32 	%rd23610, %r2142, %r3731;
	and.b64  	%rd23611, %rd23570, 4294967295;
	add.s64 	%rd23612, %rd23610, %rd23611;
	shr.u64 	%rd23613, %rd23612, 32;
	mul.wide.u32 	%rd23614, %r2143, %r3731;
	and.b64  	%rd23615, %rd23575, 4294967295;
	add.s64 	%rd23616, %rd23613, %rd23615;
	add.s64 	%rd23617, %rd23616, %rd23614;
	cvt.u32.u64 	%r3732, %rd23617;
	shr.u64 	%rd23618, %rd23617, 32;
	mul.wide.u32 	%rd23619, %r2144, %r3731;
	and.b64  	%rd23620, %rd23580, 4294967295;
	add.s64 	%rd23621, %rd23618, %rd23620;
	add.s64 	%rd23622, %rd23621, %rd23619;
	shr.u64 	%rd23623, %rd23622, 32;
	mul.wide.u32 	%rd23624, %r2145, %r3731;
	and.b64  	%rd23625, %rd23585, 4294967295;
	add.s64 	%rd23626, %rd23623, %rd23625;
	add.s64 	%rd23627, %rd23626, %rd23624;
	shr.u64 	%rd23628, %rd23627, 32;
	mul.wide.u32 	%rd23629, %r2146, %r3731;
	and.b64  	%rd23630, %rd23590, 4294967295;
	add.s64 	%rd23631, %rd23628, %rd23630;
	add.s64 	%rd23632, %rd23631, %rd23629;
	shr.u64 	%rd23633, %rd23632, 32;
	mul.wide.u32 	%rd23634, %r2147, %r3731;
	and.b64  	%rd23635, %rd23595, 4294967295;
	add.s64 	%rd23636, %rd23633, %rd23635;
	add.s64 	%rd23637, %rd23636, %rd23634;
	shr.u64 	%rd23638, %rd23637, 32;
	mul.wide.u32 	%rd23639, %r2148, %r3731;
	and.b64  	%rd23640, %rd23600, 4294967295;
	add.s64 	%rd23641, %rd23638, %rd23640;
	add.s64 	%rd23642, %rd23641, %rd23639;
	shr.u64 	%rd23643, %rd23642, 32;
	mul.wide.u32 	%rd23644, %r2149, %r3731;
	and.b64  	%rd23645, %rd23603, 4294967295;
	add.s64 	%rd23646, %rd23643, %rd23645;
	add.s64 	%rd23647, %rd23646, %rd23644;
	shr.u64 	%rd23648, %rd23647, 32;
	and.b64  	%rd23649, %rd23606, 4294967295;
	add.s64 	%rd23650, %rd23648, %rd23649;
	shr.u64 	%rd23651, %rd23650, 32;
	and.b64  	%rd23652, %rd23609, 4294967295;
	add.s64 	%rd23653, %rd23651, %rd23652;
	{ .reg .b32 tmp; mov.b64 {tmp, %r3733}, %rd23653; }
	add.s32 	%r3734, %r3730, %r3733;
	mul.lo.s32 	%r3735, %r2141, %r3732;
	mul.wide.u32 	%rd23654, %r2142, %r3735;
	and.b64  	%rd23655, %rd23617, 4294967295;
	add.s64 	%rd23656, %rd23654, %rd23655;
	shr.u64 	%rd23657, %rd23656, 32;
	mul.wide.u32 	%rd23658, %r2143, %r3735;
	and.b64  	%rd23659, %rd23622, 4294967295;
	add.s64 	%rd23660, %rd23657, %rd23659;
	add.s64 	%rd23661, %rd23660, %rd23658;
	cvt.u32.u64 	%r3736, %rd23661;
	shr.u64 	%rd23662, %rd23661, 32;
	mul.wide.u32 	%rd23663, %r2144, %r3735;
	and.b64  	%rd23664, %rd23627, 4294967295;
	add.s64 	%rd23665, %rd23662, %rd23664;
	add.s64 	%rd23666, %rd23665, %rd23663;
	shr.u64 	%rd23667, %rd23666, 32;
	mul.wide.u32 	%rd23668, %r2145, %r3735;
	and.b64  	%rd23669, %rd23632, 4294967295;
	add.s64 	%rd23670, %rd23667, %rd23669;
	add.s64 	%rd23671, %rd23670, %rd23668;
	shr.u64 	%rd23672, %rd23671, 32;
	mul.wide.u32 	%rd23673, %r2146, %r3735;
	and.b64  	%rd23674, %rd23637, 4294967295;
	add.s64 	%rd23675, %rd23672, %rd23674;
	add.s64 	%rd23676, %rd23675, %rd23673;
	shr.u64 	%rd23677, %rd23676, 32;
	mul.wide.u32 	%rd23678, %r2147, %r3735;
	and.b64  	%rd23679, %rd23642, 4294967295;
	add.s64 	%rd23680, %rd23677, %rd23679;
	add.s64 	%rd23681, %rd23680, %rd23678;
	shr.u64 	%rd23682, %rd23681, 32;
	mul.wide.u32 	%rd23683, %r2148, %r3735;
	and.b64  	%rd23684, %rd23647, 4294967295;
	add.s64 	%rd23685, %rd23682, %rd23684;
	add.s64 	%rd23686, %rd23685, %rd23683;
	shr.u64 	%rd23687, %rd23686, 32;
	mul.wide.u32 	%rd23688, %r2149, %r3735;
	and.b64  	%rd23689, %rd23650, 4294967295;
	add.s64 	%rd23690, %rd23687, %rd23689;
	add.s64 	%rd23691, %rd23690, %rd23688;
	shr.u64 	%rd23692, %rd23691, 32;
	and.b64  	%rd23693, %rd23653, 4294967295;
	add.s64 	%rd23694, %rd23692, %rd23693;
	{ .reg .b32 tmp; mov.b64 {tmp, %r3737}, %rd23694; }
	add.s32 	%r3738, %r3734, %r3737;
	mul.lo.s32 	%r3739, %r2141, %r3736;
	mul.wide.u32 	%rd23695, %r2142, %r3739;
	and.b64  	%rd23696, %rd23661, 4294967295;
	add.s64 	%rd23697, %rd23695, %rd23696;
	shr.u64 	%rd23698, %rd23697, 32;
	mul.wide.u32 	%rd23699, %r2143, %r3739;
	and.b64  	%rd23700, %rd23666, 4294967295;
	add.s64 	%rd23701, %rd23698, %rd23700;
	add.s64 	%rd23702, %rd23701, %rd23699;
	cvt.u32.u64 	%r4546, %rd23702;
	shr.u64 	%rd23703, %rd23702, 32;
	mul.wide.u32 	%rd23704, %r2144, %r3739;
	and.b64  	%rd23705, %rd23671, 4294967295;
	add.s64 	%rd23706, %rd23703, %rd23705;
	add.s64 	%rd23707, %rd23706, %rd23704;
	cvt.u32.u64 	%r4547, %rd23707;
	shr.u64 	%rd23708, %rd23707, 32;
	mul.wide.u32 	%rd23709, %r2145, %r3739;
	and.b64  	%rd23710, %rd23676, 4294967295;
	add.s64 	%rd23711, %rd23708, %rd23710;
	add.s64 	%rd23712, %rd23711, %rd23709;
	cvt.u32.u64 	%r4548, %rd23712;
	shr.u64 	%rd23713, %rd23712, 32;
	mul.wide.u32 	%rd23714, %r2146, %r3739;
	and.b64  	%rd23715, %rd23681, 4294967295;
	add.s64 	%rd23716, %rd23713, %rd23715;
	add.s64 	%rd23717, %rd23716, %rd23714;
	cvt.u32.u64 	%r4549, %rd23717;
	shr.u64 	%rd23718, %rd23717, 32;
	mul.wide.u32 	%rd23719, %r2147, %r3739;
	and.b64  	%rd23720, %rd23686, 4294967295;
	add.s64 	%rd23721, %rd23718, %rd23720;
	add.s64 	%rd23722, %rd23721, %rd23719;
	cvt.u32.u64 	%r4550, %rd23722;
	shr.u64 	%rd23723, %rd23722, 32;
	mul.wide.u32 	%rd23724, %r2148, %r3739;
	and.b64  	%rd23725, %rd23691, 4294967295;
	add.s64 	%rd23726, %rd23723, %rd23725;
	add.s64 	%rd23727, %rd23726, %rd23724;
	cvt.u32.u64 	%r4551, %rd23727;
	shr.u64 	%rd23728, %rd23727, 32;
	mul.wide.u32 	%rd23729, %r2149, %r3739;
	and.b64  	%rd23730, %rd23694, 4294967295;
	add.s64 	%rd23731, %rd23728, %rd23730;
	add.s64 	%rd23732, %rd23731, %rd23729;
	cvt.u32.u64 	%r4552, %rd23732;
	{ .reg .b32 tmp; mov.b64 {tmp, %r3740}, %rd23732; }
	add.s32 	%r4553, %r3738, %r3740;
	setp.gt.u32 	%p1080, %r4553, %r2149;
	@%p1080 bra 	$L__BB0_928;
	setp.lt.u32 	%p1081, %r4553, %r2149;
	@%p1081 bra 	$L__BB0_929;
	setp.gt.u32 	%p1082, %r4552, %r2148;
	@%p1082 bra 	$L__BB0_928;
	setp.lt.u32 	%p1083, %r4552, %r2148;
	@%p1083 bra 	$L__BB0_929;
	setp.gt.u32 	%p1084, %r4551, %r2147;
	@%p1084 bra 	$L__BB0_928;
	setp.lt.u32 	%p1085, %r4551, %r2147;
	@%p1085 bra 	$L__BB0_929;
	setp.gt.u32 	%p1086, %r4550, %r2146;
	@%p1086 bra 	$L__BB0_928;
	setp.lt.u32 	%p1087, %r4550, %r2146;
	@%p1087 bra 	$L__BB0_929;
	setp.gt.u32 	%p1088, %r4549, %r2145;
	@%p1088 bra 	$L__BB0_928;
	setp.lt.u32 	%p1089, %r4549, %r2145;
	@%p1089 bra 	$L__BB0_929;
	setp.gt.u32 	%p1090, %r4548, %r2144;
	@%p1090 bra 	$L__BB0_928;
	setp.lt.u32 	%p1091, %r4548, %r2144;
	@%p1091 bra 	$L__BB0_929;
	setp.gt.u32 	%p1092, %r4547, %r2143;
	@%p1092 bra 	$L__BB0_928;
	setp.lt.u32 	%p1093, %r4547, %r2143;
	setp.lt.u32 	%p1094, %r4546, %r2142;
	or.pred  	%p1095, %p1093, %p1094;
	@%p1095 bra 	$L__BB0_929;
$L__BB0_928:
	sub.s32 	%r4546, %r4546, %r2142;
	sub.s32 	%r4547, %r4547, %r2143;
	sub.s32 	%r4548, %r4548, %r2144;
	sub.s32 	%r4549, %r4549, %r2145;
	sub.s32 	%r4550, %r4550, %r2146;
	sub.s32 	%r4551, %r4551, %r2147;
	sub.s32 	%r4552, %r4552, %r2148;
	sub.s32 	%r4553, %r4553, %r2149;
$L__BB0_929:
	ld.param.u64 	%rd25088, [_Z33batch_scalar_mult_jacobian_kernelP7ECPointPKjPKS_i_param_0];
	mul.wide.u32 	%rd23733, %r4538, %r125;
	cvt.u32.u64 	%r3741, %rd23733;
	shr.u64 	%rd23734, %rd23733, 32;
	mul.wide.u32 	%rd23735, %r4539, %r125;
	add.s64 	%rd23736, %rd23734, %rd23735;
	shr.u64 	%rd23737, %rd23736, 32;
	mul.wide.u32 	%rd23738, %r4540, %r125;
	add.s64 	%rd23739, %rd23737, %rd23738;
	shr.u64 	%rd23740, %rd23739, 32;
	mul.wide.u32 	%rd23741, %r4541, %r125;
	add.s64 	%rd23742, %rd23740, %rd23741;
	shr.u64 	%rd23743, %rd23742, 32;
	mul.wide.u32 	%rd23744, %r4542, %r125;
	add.s64 	%rd23745, %rd23743, %rd23744;
	shr.u64 	%rd23746, %rd23745, 32;
	mul.wide.u32 	%rd23747, %r4543, %r125;
	add.s64 	%rd23748, %rd23746, %rd23747;
	shr.u64 	%rd23749, %rd23748, 32;
	mul.wide.u32 	%rd23750, %r4544, %r125;
	add.s64 	%rd23751, %rd23749, %rd23750;
	shr.u64 	%rd23752, %rd23751, 32;
	mul.wide.u32 	%rd23753, %r4545, %r125;
	add.s64 	%rd23754, %rd23752, %rd23753;
	shr.u64 	%rd23755, %rd23754, 32;
	mul.wide.u32 	%rd23756, %r4538, %r124;
	and.b64  	%rd23757, %rd23736, 4294967295;
	add.s64 	%rd23758, %rd23756, %rd23757;
	shr.u64 	%rd23759, %rd23758, 32;
	mul.wide.u32 	%rd23760, %r4539, %r124;
	and.b64  	%rd23761, %rd23739, 4294967295;
	add.s64 	%rd23762, %rd23759, %rd23761;
	add.s64 	%rd23763, %rd23762, %rd23760;
	shr.u64 	%rd23764, %rd23763, 32;
	mul.wide.u32 	%rd23765, %r4540, %r124;
	and.b64  	%rd23766, %rd23742, 4294967295;
	add.s64 	%rd23767, %rd23764, %rd23766;
	add.s64 	%rd23768, %rd23767, %rd23765;
	shr.u64 	%rd23769, %rd23768, 32;
	mul.wide.u32 	%rd23770, %r4541, %r124;
	and.b64  	%rd23771, %rd23745, 4294967295;
	add.s64 	%rd23772, %rd23769, %rd23771;
	add.s64 	%rd23773, %rd23772, %rd23770;
	shr.u64 	%rd23774, %rd23773, 32;
	mul.wide.u32 	%rd23775, %r4542, %r124;
	and.b64  	%rd23776, %rd23748, 4294967295;
	add.s64 	%rd23777, %rd23774, %rd23776;
	add.s64 	%rd23778, %rd23777, %rd23775;
	shr.u64 	%rd23779, %rd23778, 32;
	mul.wide.u32 	%rd23780, %r4543, %r124;
	and.b64  	%rd23781, %rd23751, 4294967295;
	add.s64 	%rd23782, %rd23779, %rd23781;
	add.s64 	%rd23783, %rd23782, %rd23780;
	shr.u64 	%rd23784, %rd23783, 32;
	mul.wide.u32 	%rd23785, %r4544, %r124;
	and.b64  	%rd23786, %rd23754, 4294967295;
	add.s64 	%rd23787, %rd23784, %rd23786;
	add.s64 	%rd23788, %rd23787, %rd23785;
	shr.u64 	%rd23789, %rd23788, 32;
	mul.wide.u32 	%rd23790, %r4545, %r124;
	add.s64 	%rd23791, %rd23789, %rd23755;
	add.s64 	%rd23792, %rd23791, %rd23790;
	shr.u64 	%rd23793, %rd23792, 32;
	mul.wide.u32 	%rd23794, %r4538, %r123;
	and.b64  	%rd23795, %rd23763, 4294967295;
	add.s64 	%rd23796, %rd23794, %rd23795;
	shr.u64 	%rd23797, %rd23796, 32;
	mul.wide.u32 	%rd23798, %r4539, %r123;
	and.b64  	%rd23799, %rd23768, 4294967295;
	add.s64 	%rd23800, %rd23797, %rd23799;
	add.s64 	%rd23801, %rd23800, %rd23798;
	shr.u64 	%rd23802, %rd23801, 32;
	mul.wide.u32 	%rd23803, %r4540, %r123;
	and.b64  	%rd23804, %rd23773, 4294967295;
	add.s64 	%rd23805, %rd23802, %rd23804;
	add.s64 	%rd23806, %rd23805, %rd23803;
	shr.u64 	%rd23807, %rd23806, 32;
	mul.wide.u32 	%rd23808, %r4541, %r123;
	and.b64  	%rd23809, %rd23778, 4294967295;
	add.s64 	%rd23810, %rd23807, %rd23809;
	add.s64 	%rd23811, %rd23810, %rd23808;
	shr.u64 	%rd23812, %rd23811, 32;
	mul.wide.u32 	%rd23813, %r4542, %r123;
	and.b64  	%rd23814, %rd23783, 4294967295;
	add.s64 	%rd23815, %rd23812, %rd23814;
	add.s64 	%rd23816, %rd23815, %rd23813;
	shr.u64 	%rd23817, %rd23816, 32;
	mul.wide.u32 	%rd23818, %r4543, %r123;
	and.b64  	%rd23819, %rd23788, 4294967295;
	add.s64 	%rd23820, %rd23817, %rd23819;
	add.s64 	%rd23821, %rd23820, %rd23818;
	shr.u64 	%rd23822, %rd23821, 32;
	mul.wide.u32 	%rd23823, %r4544, %r123;
	and.b64  	%rd23824, %rd23792, 4294967295;
	add.s64 	%rd23825, %rd23822, %rd23824;
	add.s64 	%rd23826, %rd23825, %rd23823;
	shr.u64 	%rd23827, %rd23826, 32;
	mul.wide.u32 	%rd23828, %r4545, %r123;
	add.s64 	%rd23829, %rd23827, %rd23793;
	add.s64 	%rd23830, %rd23829, %rd23828;
	shr.u64 	%rd23831, %rd23830, 32;
	mul.wide.u32 	%rd23832, %r4538, %r122;
	and.b64  	%rd23833, %rd23801, 4294967295;
	add.s64 	%rd23834, %rd23832, %rd23833;
	shr.u64 	%rd23835, %rd23834, 32;
	mul.wide.u32 	%rd23836, %r4539, %r122;
	and.b64  	%rd23837, %rd23806, 4294967295;
	add.s64 	%rd23838, %rd23835, %rd23837;
	add.s64 	%rd23839, %rd23838, %rd23836;
	shr.u64 	%rd23840, %rd23839, 32;
	mul.wide.u32 	%rd23841, %r4540, %r122;
	and.b64  	%rd23842, %rd23811, 4294967295;
	add.s64 	%rd23843, %rd23840, %rd23842;
	add.s64 	%rd23844, %rd23843, %rd23841;
	shr.u64 	%rd23845, %rd23844, 32;
	mul.wide.u32 	%rd23846, %r4541, %r122;
	and.b64  	%rd23847, %rd23816, 4294967295;
	add.s64 	%rd23848, %rd23845, %rd23847;
	add.s64 	%rd23849, %rd23848, %rd23846;
	shr.u64 	%rd23850, %rd23849, 32;
	mul.wide.u32 	%rd23851, %r4542, %r122;
	and.b64  	%rd23852, %rd23821, 4294967295;
	add.s64 	%rd23853, %rd23850, %rd23852;
	add.s64 	%rd23854, %rd23853, %rd23851;
	shr.u64 	%rd23855, %rd23854, 32;
	mul.wide.u32 	%rd23856, %r4543, %r122;
	and.b64  	%rd23857, %rd23826, 4294967295;
	add.s64 	%rd23858, %rd23855, %rd23857;
	add.s64 	%rd23859, %rd23858, %rd23856;
	shr.u64 	%rd23860, %rd23859, 32;
	mul.wide.u32 	%rd23861, %r4544, %r122;
	and.b64  	%rd23862, %rd23830, 4294967295;
	add.s64 	%rd23863, %rd23860, %rd23862;
	add.s64 	%rd23864, %rd23863, %rd23861;
	shr.u64 	%rd23865, %rd23864, 32;
	mul.wide.u32 	%rd23866, %r4545, %r122;
	add.s64 	%rd23867, %rd23865, %rd23831;
	add.s64 	%rd23868, %rd23867, %rd23866;
	shr.u64 	%rd23869, %rd23868, 32;
	mul.wide.u32 	%rd23870, %r4538, %r121;
	and.b64  	%rd23871, %rd23839, 4294967295;
	add.s64 	%rd23872, %rd23870, %rd23871;
	shr.u64 	%rd23873, %rd23872, 32;
	mul.wide.u32 	%rd23874, %r4539, %r121;
	and.b64  	%rd23875, %rd23844, 4294967295;
	add.s64 	%rd23876, %rd23873, %rd23875;
	add.s64 	%rd23877, %rd23876, %rd23874;
	shr.u64 	%rd23878, %rd23877, 32;
	mul.wide.u32 	%rd23879, %r4540, %r121;
	and.b64  	%rd23880, %rd23849, 4294967295;
	add.s64 	%rd23881, %rd23878, %rd23880;
	add.s64 	%rd23882, %rd23881, %rd23879;
	shr.u64 	%rd23883, %rd23882, 32;
	mul.wide.u32 	%rd23884, %r4541, %r121;
	and.b64  	%rd23885, %rd23854, 4294967295;
	add.s64 	%rd23886, %rd23883, %rd23885;
	add.s64 	%rd23887, %rd23886, %rd23884;
	shr.u64 	%rd23888, %rd23887, 32;
	mul.wide.u32 	%rd23889, %r4542, %r121;
	and.b64  	%rd23890, %rd23859, 4294967295;
	add.s64 	%rd23891, %rd23888, %rd23890;
	add.s64 	%rd23892, %rd23891, %rd23889;
	shr.u64 	%rd23893, %rd23892, 32;
	mul.wide.u32 	%rd23894, %r4543, %r121;
	and.b64  	%rd23895, %rd23864, 4294967295;
	add.s64 	%rd23896, %rd23893, %rd23895;
	add.s64 	%rd23897, %rd23896, %rd23894;
	shr.u64 	%rd23898, %rd23897, 32;
	mul.wide.u32 	%rd23899, %r4544, %r121;
	and.b64  	%rd23900, %rd23868, 4294967295;
	add.s64 	%rd23901, %rd23898, %rd23900;
	add.s64 	%rd23902, %rd23901, %rd23899;
	shr.u64 	%rd23903, %rd23902, 32;
	mul.wide.u32 	%rd23904, %r4545, %r121;
	add.s64 	%rd23905, %rd23903, %rd23869;
	add.s64 	%rd23906, %rd23905, %rd23904;
	shr.u64 	%rd23907, %rd23906, 32;
	mul.wide.u32 	%rd23908, %r4538, %r120;
	and.b64  	%rd23909, %rd23877, 4294967295;
	add.s64 	%rd23910, %rd23908, %rd23909;
	shr.u64 	%rd23911, %rd23910, 32;
	mul.wide.u32 	%rd23912, %r4539, %r120;
	and.b64  	%rd23913, %rd23882, 4294967295;
	add.s64 	%rd23914, %rd23911, %rd23913;
	add.s64 	%rd23915, %rd23914, %rd23912;
	shr.u64 	%rd23916, %rd23915, 32;
	mul.wide.u32 	%rd23917, %r4540, %r120;
	and.b64  	%rd23918, %rd23887, 4294967295;
	add.s64 	%rd23919, %rd23916, %rd23918;
	add.s64 	%rd23920, %rd23919, %rd23917;
	shr.u64 	%rd23921, %rd23920, 32;
	mul.wide.u32 	%rd23922, %r4541, %r120;
	and.b64  	%rd23923, %rd23892, 4294967295;
	add.s64 	%rd23924, %rd23921, %rd23923;
	add.s64 	%rd23925, %rd23924, %rd23922;
	shr.u64 	%rd23926, %rd23925, 32;
	mul.wide.u32 	%rd23927, %r4542, %r120;
	and.b64  	%rd23928, %rd23897, 4294967295;
	add.s64 	%rd23929, %rd23926, %rd23928;
	add.s64 	%rd23930, %rd23929, %rd23927;
	shr.u64 	%rd23931, %rd23930, 32;
	mul.wide.u32 	%rd23932, %r4543, %r120;
	and.b64  	%rd23933, %rd23902, 4294967295;
	add.s64 	%rd23934, %rd23931, %rd23933;
	add.s64 	%rd23935, %rd23934, %rd23932;
	shr.u64 	%rd23936, %rd23935, 32;
	mul.wide.u32 	%rd23937, %r4544, %r120;
	and.b64  	%rd23938, %rd23906, 4294967295;
	add.s64 	%rd23939, %rd23936, %rd23938;
	add.s64 	%rd23940, %rd23939, %rd23937;
	shr.u64 	%rd23941, %rd23940, 32;
	mul.wide.u32 	%rd23942, %r4545, %r120;
	add.s64 	%rd23943, %rd23941, %rd23907;
	add.s64 	%rd23944, %rd23943, %rd23942;
	shr.u64 	%rd23945, %rd23944, 32;
	mul.wide.u32 	%rd23946, %r4538, %r119;
	and.b64  	%rd23947, %rd23915, 4294967295;
	add.s64 	%rd23948, %rd23946, %rd23947;
	shr.u64 	%rd23949, %rd23948, 32;
	mul.wide.u32 	%rd23950, %r4539, %r119;
	and.b64  	%rd23951, %rd23920, 4294967295;
	add.s64 	%rd23952, %rd23949, %rd23951;
	add.s64 	%rd23953, %rd23952, %rd23950;
	shr.u64 	%rd23954, %rd23953, 32;
	mul.wide.u32 	%rd23955, %r4540, %r119;
	and.b64  	%rd23956, %rd23925, 4294967295;
	add.s64 	%rd23957, %rd23954, %rd23956;
	add.s64 	%rd23958, %rd23957, %rd23955;
	shr.u64 	%rd23959, %rd23958, 32;
	mul.wide.u32 	%rd23960, %r4541, %r119;
	and.b64  	%rd23961, %rd23930, 4294967295;
	add.s64 	%rd23962, %rd23959, %rd23961;
	add.s64 	%rd23963, %rd23962, %rd23960;
	shr.u64 	%rd23964, %rd23963, 32;
	mul.wide.u32 	%rd23965, %r4542, %r119;
	and.b64  	%rd23966, %rd23935, 4294967295;
	add.s64 	%rd23967, %rd23964, %rd23966;
	add.s64 	%rd23968, %rd23967, %rd23965;
	shr.u64 	%rd23969, %rd23968, 32;
	mul.wide.u32 	%rd23970, %r4543, %r119;
	and.b64  	%rd23971, %rd23940, 4294967295;
	add.s64 	%rd23972, %rd23969, %rd23971;
	add.s64 	%rd23973, %rd23972, %rd23970;
	shr.u64 	%rd23974, %rd23973, 32;
	mul.wide.u32 	%rd23975, %r4544, %r119;
	and.b64  	%rd23976, %rd23944, 4294967295;
	add.s64 	%rd23977, %rd23974, %rd23976;
	add.s64 	%rd23978, %rd23977, %rd23975;
	shr.u64 	%rd23979, %rd23978, 32;
	mul.wide.u32 	%rd23980, %r4545, %r119;
	add.s64 	%rd23981, %rd23979, %rd23945;
	add.s64 	%rd23982, %rd23981, %rd23980;
	shr.u64 	%rd23983, %rd23982, 32;
	mul.wide.u32 	%rd23984, %r4538, %r118;
	and.b64  	%rd23985, %rd23953, 4294967295;
	add.s64 	%rd23986, %rd23984, %rd23985;
	shr.u64 	%rd23987, %rd23986, 32;
	mul.wide.u32 	%rd23988, %r4539, %r118;
	and.b64  	%rd23989, %rd23958, 4294967295;
	add.s64 	%rd23990, %rd23987, %rd23989;
	add.s64 	%rd23991, %rd23990, %rd23988;
	shr.u64 	%rd23992, %rd23991, 32;
	mul.wide.u32 	%rd23993, %r4540, %r118;
	and.b64  	%rd23994, %rd23963, 4294967295;
	add.s64 	%rd23995, %rd23992, %rd23994;
	add.s64 	%rd23996, %rd23995, %rd23993;
	shr.u64 	%rd23997, %rd23996, 32;
	mul.wide.u32 	%rd23998, %r4541, %r118;
	and.b64  	%rd23999, %rd23968, 4294967295;
	add.s64 	%rd24000, %rd23997, %rd23999;
	add.s64 	%rd24001, %rd24000, %rd23998;
	shr.u64 	%rd24002, %rd24001, 32;
	mul.wide.u32 	%rd24003, %r4542, %r118;
	and.b64  	%rd24004, %rd23973, 4294967295;
	add.s64 	%rd24005, %rd24002, %rd24004;
	add.s64 	%rd24006, %rd24005, %rd24003;
	shr.u64 	%rd24007, %rd24006, 32;
	mul.wide.u32 	%rd24008, %r4543, %r118;
	and.b64  	%rd24009, %rd23978, 4294967295;
	add.s64 	%rd24010, %rd24007, %rd24009;
	add.s64 	%rd24011, %rd24010, %rd24008;
	shr.u64 	%rd24012, %rd24011, 32;
	mul.wide.u32 	%rd24013, %r4544, %r118;
	and.b64  	%rd24014, %rd23982, 4294967295;
	add.s64 	%rd24015, %rd24012, %rd24014;
	add.s64 	%rd24016, %rd24015, %rd24013;
	shr.u64 	%rd24017, %rd24016, 32;
	mul.wide.u32 	%rd24018, %r4545, %r118;
	add.s64 	%rd24019, %rd24017, %rd23983;
	add.s64 	%rd24020, %rd24019, %rd24018;
	{ .reg .b32 tmp; mov.b64 {tmp, %r3742}, %rd24020; }
	mul.lo.s32 	%r3743, %r2141, %r3741;
	mul.wide.u32 	%rd24021, %r2142, %r3743;
	and.b64  	%rd24022, %rd23733, 4294967295;
	add.s64 	%rd24023, %rd24021, %rd24022;
	shr.u64 	%rd24024, %rd24023, 32;
	mul.wide.u32 	%rd24025, %r2143, %r3743;
	and.b64  	%rd24026, %rd23758, 4294967295;
	add.s64 	%rd24027, %rd24024, %rd24026;
	add.s64 	%rd24028, %rd24027, %rd24025;
	cvt.u32.u64 	%r3744, %rd24028;
	shr.u64 	%rd24029, %rd24028, 32;
	mul.wide.u32 	%rd24030, %r2144, %r3743;
	and.b64  	%rd24031, %rd23796, 4294967295;
	add.s64 	%rd24032, %rd24029, %rd24031;
	add.s64 	%rd24033, %rd24032, %rd24030;
	shr.u64 	%rd24034, %rd24033, 32;
	mul.wide.u32 	%rd24035, %r2145, %r3743;
	and.b64  	%rd24036, %rd23834, 4294967295;
	add.s64 	%rd24037, %rd24034, %rd24036;
	add.s64 	%rd24038, %rd24037, %rd24035;
	shr.u64 	%rd24039, %rd24038, 32;
	mul.wide.u32 	%rd24040, %r2146, %r3743;
	and.b64  	%rd24041, %rd23872, 4294967295;
	add.s64 	%rd24042, %rd24039, %rd24041;
	add.s64 	%rd24043, %rd24042, %rd24040;
	shr.u64 	%rd24044, %rd24043, 32;
	mul.wide.u32 	%rd24045, %r2147, %r3743;
	and.b64  	%rd24046, %rd23910, 4294967295;
	add.s64 	%rd24047, %rd24044, %rd24046;
	add.s64 	%rd24048, %rd24047, %rd24045;
	shr.u64 	%rd24049, %rd24048, 32;
	mul.wide.u32 	%rd24050, %r2148, %r3743;
	and.b64  	%rd24051, %rd23948, 4294967295;
	add.s64 	%rd24052, %rd24049, %rd24051;
	add.s64 	%rd24053, %rd24052, %rd24050;
	shr.u64 	%rd24054, %rd24053, 32;
	mul.wide.u32 	%rd24055, %r2149, %r3743;
	and.b64  	%rd24056, %rd23986, 4294967295;
	add.s64 	%rd24057, %rd24054, %rd24056;
	add.s64 	%rd24058, %rd24057, %rd24055;
	shr.u64 	%rd24059, %rd24058, 32;
	and.b64  	%rd24060, %rd23991, 4294967295;
	add.s64 	%rd24061, %rd24059, %rd24060;
	shr.u64 	%rd24062, %rd24061, 32;
	and.b64  	%rd24063, %rd23996, 4294967295;
	add.s64 	%rd24064, %rd24062, %rd24063;
	shr.u64 	%rd24065, %rd24064, 32;
	and.b64  	%rd24066, %rd24001, 4294967295;
	add.s64 	%rd24067, %rd24065, %rd24066;
	shr.u64 	%rd24068, %rd24067, 32;
	and.b64  	%rd24069, %rd24006, 4294967295;
	add.s64 	%rd24070, %rd24068, %rd24069;
	shr.u64 	%rd24071, %rd24070, 32;
	and.b64  	%rd24072, %rd24011, 4294967295;
	add.s64 	%rd24073, %rd24071, %rd24072;
	shr.u64 	%rd24074, %rd24073, 32;
	and.b64  	%rd24075, %rd24016, 4294967295;
	add.s64 	%rd24076, %rd24074, %rd24075;
	shr.u64 	%rd24077, %rd24076, 32;
	and.b64  	%rd24078, %rd24020, 4294967295;
	add.s64 	%rd24079, %rd24077, %rd24078;
	{ .reg .b32 tmp; mov.b64 {tmp, %r3745}, %rd24079; }
	add.s32 	%r3746, %r3742, %r3745;
	mul.lo.s32 	%r3747, %r2141, %r3744;
	mul.wide.u32 	%rd24080, %r2142, %r3747;
	and.b64  	%rd24081, %rd24028, 4294967295;
	add.s64 	%rd24082, %rd24080, %rd24081;
	shr.u64 	%rd24083, %rd24082, 32;
	mul.wide.u32 	%rd24084, %r2143, %r3747;
	and.b64  	%rd24085, %rd24033, 4294967295;
	add.s64 	%rd24086, %rd24083, %rd24085;
	add.s64 	%rd24087, %rd24086, %rd24084;
	cvt.u32.u64 	%r3748, %rd24087;
	shr.u64 	%rd24088, %rd24087, 32;
	mul.wide.u32 	%rd24089, %r2144, %r3747;
	and.b64  	%rd24090, %rd24038, 4294967295;
	add.s64 	%rd24091, %rd24088, %rd24090;
	add.s64 	%rd24092, %rd24091, %rd24089;
	shr.u64 	%rd24093, %rd24092, 32;
	mul.wide.u32 	%rd24094, %r2145, %r3747;
	and.b64  	%rd24095, %rd24043, 4294967295;
	add.s64 	%rd24096, %rd24093, %rd24095;
	add.s64 	%rd24097, %rd24096, %rd24094;
	shr.u64 	%rd24098, %rd24097, 32;
	mul.wide.u32 	%rd24099, %r2146, %r3747;
	and.b64  	%rd24100, %rd24048, 4294967295;
	add.s64 	%rd24101, %rd24098, %rd24100;
	add.s64 	%rd24102, %rd24101, %rd24099;
	shr.u64 	%rd24103, %rd24102, 32;
	mul.wide.u32 	%rd24104, %r2147, %r3747;
	and.b64  	%rd24105, %rd24053, 4294967295;
	add.s64 	%rd24106, %rd24103, %rd24105;
	add.s64 	%rd24107, %rd24106, %rd24104;
	shr.u64 	%rd24108, %rd24107, 32;
	mul.wide.u32 	%rd24109, %r2148, %r3747;
	and.b64  	%rd24110, %rd24058, 4294967295;
	add.s64 	%rd24111, %rd24108, %rd24110;
	add.s64 	%rd24112, %rd24111, %rd24109;
	shr.u64 	%rd24113, %rd24112, 32;
	mul.wide.u32 	%rd24114, %r2149, %r3747;
	and.b64  	%rd24115, %rd24061, 4294967295;
	add.s64 	%rd24116, %rd24113, %rd24115;
	add.s64 	%rd24117, %rd24116, %rd24114;
	shr.u64 	%rd24118, %rd24117, 32;
	and.b64  	%rd24119, %rd24064, 4294967295;
	add.s64 	%rd24120, %rd24118, %rd24119;
	shr.u64 	%rd24121, %rd24120, 32;
	and.b64  	%rd24122, %rd24067, 4294967295;
	add.s64 	%rd24123, %rd24121, %rd24122;
	shr.u64 	%rd24124, %rd24123, 32;
	and.b64  	%rd24125, %rd24070, 4294967295;
	add.s64 	%rd24126, %rd24124, %rd24125;
	shr.u64 	%rd24127, %rd24126, 32;
	and.b64  	%rd24128, %rd24073, 4294967295;
	add.s64 	%rd24129, %rd24127, %rd24128;
	shr.u64 	%rd24130, %rd24129, 32;
	and.b64  	%rd24131, %rd24076, 4294967295;
	add.s64 	%rd24132, %rd24130, %rd24131;
	shr.u64 	%rd24133, %rd24132, 32;
	and.b64  	%rd24134, %rd24079, 4294967295;
	add.s64 	%rd24135, %rd24133, %rd24134;
	{ .reg .b32 tmp; mov.b64 {tmp, %r3749}, %rd24135; }
	add.s32 	%r3750, %r3746, %r3749;
	mul.lo.s32 	%r3751, %r2141, %r3748;
	mul.wide.u32 	%rd24136, %r2142, %r3751;
	and.b64  	%rd24137, %rd24087, 4294967295;
	add.s64 	%rd24138, %rd24136, %rd24137;
	shr.u64 	%rd24139, %rd24138, 32;
	mul.wide.u32 	%rd24140, %r2143, %r3751;
	and.b64  	%rd24141, %rd24092, 4294967295;
	add.s64 	%rd24142, %rd24139, %rd24141;
	add.s64 	%rd24143, %rd24142, %rd24140;
	cvt.u32.u64 	%r3752, %rd24143;
	shr.u64 	%rd24144, %rd24143, 32;
	mul.wide.u32 	%rd24145, %r2144, %r3751;
	and.b64  	%rd24146, %rd24097, 4294967295;
	add.s64 	%rd24147, %rd24144, %rd24146;
	add.s64 	%rd24148, %rd24147, %rd24145;
	shr.u64 	%rd24149, %rd24148, 32;
	mul.wide.u32 	%rd24150, %r2145, %r3751;
	and.b64  	%rd24151, %rd24102, 4294967295;
	add.s64 	%rd24152, %rd24149, %rd24151;
	add.s64 	%rd24153, %rd24152, %rd24150;
	shr.u64 	%rd24154, %rd24153, 32;
	mul.wide.u32 	%rd24155, %r2146, %r3751;
	and.b64  	%rd24156, %rd24107, 4294967295;
	add.s64 	%rd24157, %rd24154, %rd24156;
	add.s64 	%rd24158, %rd24157, %rd24155;
	shr.u64 	%rd24159, %rd24158, 32;
	mul.wide.u32 	%rd24160, %r2147, %r3751;
	and.b64  	%rd24161, %rd24112, 4294967295;
	add.s64 	%rd24162, %rd24159, %rd24161;
	add.s64 	%rd24163, %rd24162, %rd24160;
	shr.u64 	%rd24164, %rd24163, 32;
	mul.wide.u32 	%rd24165, %r2148, %r3751;
	and.b64  	%rd24166, %rd24117, 4294967295;
	add.s64 	%rd24167, %rd24164, %rd24166;
	add.s64 	%rd24168, %rd24167, %rd24165;
	shr.u64 	%rd24169, %rd24168, 32;
	mul.wide.u32 	%rd24170, %r2149, %r3751;
	and.b64  	%rd24171, %rd24120, 4294967295;
	add.s64 	%rd24172, %rd24169, %rd24171;
	add.s64 	%rd24173, %rd24172, %rd24170;
	shr.u64 	%rd24174, %rd24173, 32;
	and.b64  	%rd24175, %rd24123, 4294967295;
	add.s64 	%rd24176, %rd24174, %rd24175;
	shr.u64 	%rd24177, %rd24176, 32;
	and.b64  	%rd24178, %rd24126, 4294967295;
	add.s64 	%rd24179, %rd24177, %rd24178;
	shr.u64 	%rd24180, %rd24179, 32;
	and.b64  	%rd24181, %rd24129, 4294967295;
	add.s64 	%rd24182, %rd24180, %rd24181;
	shr.u64 	%rd24183, %rd24182, 32;
	and.b64  	%rd24184, %rd24132, 4294967295;
	add.s64 	%rd24185, %rd24183, %rd24184;
	shr.u64 	%rd24186, %rd24185, 32;
	and.b64  	%rd24187, %rd24135, 4294967295;
	add.s64 	%rd24188, %rd24186, %rd24187;
	{ .reg .b32 tmp; mov.b64 {tmp, %r3753}, %rd24188; }
	add.s32 	%r3754, %r3750, %r3753;
	mul.lo.s32 	%r3755, %r2141, %r3752;
	mul.wide.u32 	%rd24189, %r2142, %r3755;
	and.b64  	%rd24190, %rd24143, 4294967295;
	add.s64 	%rd24191, %rd24189, %rd24190;
	shr.u64 	%rd24192, %rd24191, 32;
	mul.wide.u32 	%rd24193, %r2143, %r3755;
	and.b64  	%rd24194, %rd24148, 4294967295;
	add.s64 	%rd24195, %rd24192, %rd24194;
	add.s64 	%rd24196, %rd24195, %rd24193;
	cvt.u32.u64 	%r3756, %rd24196;
	shr.u64 	%rd24197, %rd24196, 32;
	mul.wide.u32 	%rd24198, %r2144, %r3755;
	and.b64  	%rd24199, %rd24153, 4294967295;
	add.s64 	%rd24200, %rd24197, %rd24199;
	add.s64 	%rd24201, %rd24200, %rd24198;
	shr.u64 	%rd24202, %rd24201, 32;
	mul.wide.u32 	%rd24203, %r2145, %r3755;
	and.b64  	%rd24204, %rd24158, 4294967295;
	add.s64 	%rd24205, %rd24202, %rd24204;
	add.s64 	%rd24206, %rd24205, %rd24203;
	shr.u64 	%rd24207, %rd24206, 32;
	mul.wide.u32 	%rd24208, %r2146, %r3755;
	and.b64  	%rd24209, %rd24163, 4294967295;
	add.s64 	%rd24210, %rd24207, %rd24209;
	add.s64 	%rd24211, %rd24210, %rd24208;
	shr.u64 	%rd24212, %rd24211, 32;
	mul.wide.u32 	%rd24213, %r2147, %r3755;
	and.b64  	%rd24214, %rd24168, 4294967295;
	add.s64 	%rd24215, %rd24212, %rd24214;
	add.s64 	%rd24216, %rd24215, %rd24213;
	shr.u64 	%rd24217, %rd24216, 32;
	mul.wide.u32 	%rd24218, %r2148, %r3755;
	and.b64  	%rd24219, %rd24173, 4294967295;
	add.s64 	%rd24220, %rd24217, %rd24219;
	add.s64 	%rd24221, %rd24220, %rd24218;
	shr.u64 	%rd24222, %rd24221, 32;
	mul.wide.u32 	%rd24223, %r2149, %r3755;
	and.b64  	%rd24224, %rd24176, 4294967295;
	add.s64 	%rd24225, %rd24222, %rd24224;
	add.s64 	%rd24226, %rd24225, %rd24223;
	shr.u64 	%rd24227, %rd24226, 32;
	and.b64  	%rd24228, %rd24179, 4294967295;
	add.s64 	%rd24229, %rd24227, %rd24228;
	shr.u64 	%rd24230, %rd24229, 32;
	and.b64  	%rd24231, %rd24182, 4294967295;
	add.s64 	%rd24232, %rd24230, %rd24231;
	shr.u64 	%rd24233, %rd24232, 32;
	and.b64  	%rd24234, %rd24185, 4294967295;
	add.s64 	%rd24235, %rd24233, %rd24234;
	shr.u64 	%rd24236, %rd24235, 32;
	and.b64  	%rd24237, %rd24188, 4294967295;
	add.s64 	%rd24238, %rd24236, %rd24237;
	{ .reg .b32 tmp; mov.b64 {tmp, %r3757}, %rd24238; }
	add.s32 	%r3758, %r3754, %r3757;
	mul.lo.s32 	%r3759, %r2141, %r3756;
	mul.wide.u32 	%rd24239, %r2142, %r3759;
	and.b64  	%rd24240, %rd24196, 4294967295;
	add.s64 	%rd24241, %rd24239, %rd24240;
	shr.u64 	%rd24242, %rd24241, 32;
	mul.wide.u32 	%rd24243, %r2143, %r3759;
	and.b64  	%rd24244, %rd24201, 4294967295;
	add.s64 	%rd24245, %rd24242, %rd24244;
	add.s64 	%rd24246, %rd24245, %rd24243;
	cvt.u32.u64 	%r3760, %rd24246;
	shr.u64 	%rd24247, %rd24246, 32;
	mul.wide.u32 	%rd24248, %r2144, %r3759;
	and.b64  	%rd24249, %rd24206, 4294967295;
	add.s64 	%rd24250, %rd24247, %rd24249;
	add.s64 	%rd24251, %rd24250, %rd24248;
	shr.u64 	%rd24252, %rd24251, 32;
	mul.wide.u32 	%rd24253, %r2145, %r3759;
	and.b64  	%rd24254, %rd24211, 4294967295;
	add.s64 	%rd24255, %rd24252, %rd24254;
	add.s64 	%rd24256, %rd24255, %rd24253;
	shr.u64 	%rd24257, %rd24256, 32;
	mul.wide.u32 	%rd24258, %r2146, %r3759;
	and.b64  	%rd24259, %rd24216, 4294967295;
	add.s64 	%rd24260, %rd24257, %rd24259;
	add.s64 	%rd24261, %rd24260, %rd24258;
	shr.u64 	%rd24262, %rd24261, 32;
	mul.wide.u32 	%rd24263, %r2147, %r3759;
	and.b64  	%rd24264, %rd24221, 4294967295;
	add.s64 	%rd24265, %rd24262, %rd24264;
	add.s64 	%rd24266, %rd24265, %rd24263;
	shr.u64 	%rd24267, %rd24266, 32;
	mul.wide.u32 	%rd24268, %r2148, %r3759;
	and.b64  	%rd24269, %rd24226, 4294967295;
	add.s64 	%rd24270, %rd24267, %rd24269;
	add.s64 	%rd24271, %rd24270, %rd24268;
	shr.u64 	%rd24272, %rd24271, 32;
	mul.wide.u32 	%rd24273, %r2149, %r3759;
	and.b64  	%rd24274, %rd24229, 4294967295;
	add.s64 	%rd24275, %rd24272, %rd24274;
	add.s64 	%rd24276, %rd24275, %rd24273;
	shr.u64 	%rd24277, %rd24276, 32;
	and.b64  	%rd24278, %rd24232, 4294967295;
	add.s64 	%rd24279, %rd24277, %rd24278;
	shr.u64 	%rd24280, %rd24279, 32;
	and.b64  	%rd24281, %rd24235, 4294967295;
	add.s64 	%rd24282, %rd24280, %rd24281;
	shr.u64 	%rd24283, %rd24282, 32;
	and.b64  	%rd24284, %rd24238, 4294967295;
	add.s64 	%rd24285, %rd24283, %rd24284;
	{ .reg .b32 tmp; mov.b64 {tmp, %r3761}, %rd24285; }
	add.s32 	%r3762, %r3758, %r3761;
	mul.lo.s32 	%r3763, %r2141, %r3760;
	mul.wide.u32 	%rd24286, %r2142, %r3763;
	and.b64  	%rd24287, %rd24246, 4294967295;
	add.s64 	%rd24288, %rd24286, %rd24287;
	shr.u64 	%rd24289, %rd24288, 32;
	mul.wide.u32 	%rd24290, %r2143, %r3763;
	and.b64  	%rd24291, %rd24251, 4294967295;
	add.s64 	%rd24292, %rd24289, %rd24291;
	add.s64 	%rd24293, %rd24292, %rd24290;
	cvt.u32.u64 	%r3764, %rd24293;
	shr.u64 	%rd24294, %rd24293, 32;
	mul.wide.u32 	%rd24295, %r2144, %r3763;
	and.b64  	%rd24296, %rd24256, 4294967295;
	add.s64 	%rd24297, %rd24294, %rd24296;
	add.s64 	%rd24298, %rd24297, %rd24295;
	shr.u64 	%rd24299, %rd24298, 32;
	mul.wide.u32 	%rd24300, %r2145, %r3763;
	and.b64  	%rd24301, %rd24261, 4294967295;
	add.s64 	%rd24302, %rd24299, %rd24301;
	add.s64 	%rd24303, %rd24302, %rd24300;
	shr.u64 	%rd24304, %rd24303, 32;
	mul.wide.u32 	%rd24305, %r2146, %r3763;
	and.b64  	%rd24306, %rd24266, 4294967295;
	add.s64 	%rd24307, %rd24304, %rd24306;
	add.s64 	%rd24308, %rd24307, %rd24305;
	shr.u64 	%rd24309, %rd24308, 32;
	mul.wide.u32 	%rd24310, %r2147, %r3763;
	and.b64  	%rd24311, %rd24271, 4294967295;
	add.s64 	%rd24312, %rd24309, %rd24311;
	add.s64 	%rd24313, %rd24312, %rd24310;
	shr.u64 	%rd24314, %rd24313, 32;
	mul.wide.u32 	%rd24315, %r2148, %r3763;
	and.b64  	%rd24316, %rd24276, 4294967295;
	add.s64 	%rd24317, %rd24314, %rd24316;
	add.s64 	%rd24318, %rd24317, %rd24315;
	shr.u64 	%rd24319, %rd24318, 32;
	mul.wide.u32 	%rd24320, %r2149, %r3763;
	and.b64  	%rd24321, %rd24279, 4294967295;
	add.s64 	%rd24322, %rd24319, %rd24321;
	add.s64 	%rd24323, %rd24322, %rd24320;
	shr.u64 	%rd24324, %rd24323, 32;
	and.b64  	%rd24325, %rd24282, 4294967295;
	add.s64 	%rd24326, %rd24324, %rd24325;
	shr.u64 	%rd24327, %rd24326, 32;
	and.b64  	%rd24328, %rd24285, 4294967295;
	add.s64 	%rd24329, %rd24327, %rd24328;
	{ .reg .b32 tmp; mov.b64 {tmp, %r3765}, %rd24329; }
	add.s32 	%r3766, %r3762, %r3765;
	mul.lo.s32 	%r3767, %r2141, %r3764;
	mul.wide.u32 	%rd24330, %r2142, %r3767;
	and.b64  	%rd24331, %rd24293, 4294967295;
	add.s64 	%rd24332, %rd24330, %rd24331;
	shr.u64 	%rd24333, %rd24332, 32;
	mul.wide.u32 	%rd24334, %r2143, %r3767;
	and.b64  	%rd24335, %rd24298, 4294967295;
	add.s64 	%rd24336, %rd24333, %rd24335;
	add.s64 	%rd24337, %rd24336, %rd24334;
	cvt.u32.u64 	%r3768, %rd24337;
	shr.u64 	%rd24338, %rd24337, 32;
	mul.wide.u32 	%rd24339, %r2144, %r3767;
	and.b64  	%rd24340, %rd24303, 4294967295;
	add.s64 	%rd24341, %rd24338, %rd24340;
	add.s64 	%rd24342, %rd24341, %rd24339;
	shr.u64 	%rd24343, %rd24342, 32;
	mul.wide.u32 	%rd24344, %r2145, %r3767;
	and.b64  	%rd24345, %rd24308, 4294967295;
	add.s64 	%rd24346, %rd24343, %rd24345;
	add.s64 	%rd24347, %rd24346, %rd24344;
	shr.u64 	%rd24348, %rd24347, 32;
	mul.wide.u32 	%rd24349, %r2146, %r3767;
	and.b64  	%rd24350, %rd24313, 4294967295;
	add.s64 	%rd24351, %rd24348, %rd24350;
	add.s64 	%rd24352, %rd24351, %rd24349;
	shr.u64 	%rd24353, %rd24352, 32;
	mul.wide.u32 	%rd24354, %r2147, %r3767;
	and.b64  	%rd24355, %rd24318, 4294967295;
	add.s64 	%rd24356, %rd24353, %rd24355;
	add.s64 	%rd24357, %rd24356, %rd24354;
	shr.u64 	%rd24358, %rd24357, 32;
	mul.wide.u32 	%rd24359, %r2148, %r3767;
	and.b64  	%rd24360, %rd24323, 4294967295;
	add.s64 	%rd24361, %rd24358, %rd24360;
	add.s64 	%rd24362, %rd24361, %rd24359;
	shr.u64 	%rd24363, %rd24362, 32;
	mul.wide.u32 	%rd24364, %r2149, %r3767;
	and.b64  	%rd24365, %rd24326, 4294967295;
	add.s64 	%rd24366, %rd24363, %rd24365;
	add.s64 	%rd24367, %rd24366, %rd24364;
	shr.u64 	%rd24368, %rd24367, 32;
	and.b64  	%rd24369, %rd24329, 4294967295;
	add.s64 	%rd24370, %rd24368, %rd24369;
	{ .reg .b32 tmp; mov.b64 {tmp, %r3769}, %rd24370; }
	add.s32 	%r3770, %r3766, %r3769;
	mul.lo.s32 	%r3771, %r2141, %r3768;
	mul.wide.u32 	%rd24371, %r2142, %r3771;
	and.b64  	%rd24372, %rd24337, 4294967295;
	add.s64 	%rd24373, %rd24371, %rd24372;
	shr.u64 	%rd24374, %rd24373, 32;
	mul.wide.u32 	%rd24375, %r2143, %r3771;
	and.b64  	%rd24376, %rd24342, 4294967295;
	add.s64 	%rd24377, %rd24374, %rd24376;
	add.s64 	%rd24378, %rd24377, %rd24375;
	cvt.u32.u64 	%r2198, %rd24378;
	shr.u64 	%rd24379, %rd24378, 32;
	mul.wide.u32 	%rd24380, %r2144, %r3771;
	and.b64  	%rd24381, %rd24347, 4294967295;
	add.s64 	%rd24382, %rd24379, %rd24381;
	add.s64 	%rd24383, %rd24382, %rd24380;
	cvt.u32.u64 	%r2199, %rd24383;
	shr.u64 	%rd24384, %rd24383, 32;
	mul.wide.u32 	%rd24385, %r2145, %r3771;
	and.b64  	%rd24386, %rd24352, 4294967295;
	add.s64 	%rd24387, %rd24384, %rd24386;
	add.s64 	%rd24388, %rd24387, %rd24385;
	cvt.u32.u64 	%r2200, %rd24388;
	shr.u64 	%rd24389, %rd24388, 32;
	mul.wide.u32 	%rd24390, %r2146, %r3771;
	and.b64  	%rd24391, %rd24357, 4294967295;
	add.s64 	%rd24392, %rd24389, %rd24391;
	add.s64 	%rd24393, %rd24392, %rd24390;
	cvt.u32.u64 	%r2201, %rd24393;
	shr.u64 	%rd24394, %rd24393, 32;
	mul.wide.u32 	%rd24395, %r2147, %r3771;
	and.b64  	%rd24396, %rd24362, 4294967295;
	add.s64 	%rd24397, %rd24394, %rd24396;
	add.s64 	%rd24398, %rd24397, %rd24395;
	cvt.u32.u64 	%r2202, %rd24398;
	shr.u64 	%rd24399, %rd24398, 32;
	mul.wide.u32 	%rd24400, %r2148, %r3771;
	and.b64  	%rd24401, %rd24367, 4294967295;
	add.s64 	%rd24402, %rd24399, %rd24401;
	add.s64 	%rd24403, %rd24402, %rd24400;
	cvt.u32.u64 	%r2203, %rd24403;
	shr.u64 	%rd24404, %rd24403, 32;
	mul.wide.u32 	%rd24405, %r2149, %r3771;
	and.b64  	%rd24406, %rd24370, 4294967295;
	add.s64 	%rd24407, %rd24404, %rd24406;
	add.s64 	%rd24408, %rd24407, %rd24405;
	cvt.u32.u64 	%r2204, %rd24408;
	{ .reg .b32 tmp; mov.b64 {tmp, %r3772}, %rd24408; }
	add.s32 	%r2205, %r3770, %r3772;
	cvta.to.global.u64 	%rd24409, %rd25088;
	add.s64 	%rd9, %rd24409, %rd20360;
	st.global.u32 	[%rd9], %r2198;
	st.global.u32 	[%rd9+4], %r2199;
	st.global.u32 	[%rd9+8], %r2200;
	st.global.u32 	[%rd9+12], %r2201;
	st.global.u32 	[%rd9+16], %r2202;
	st.global.u32 	[%rd9+20], %r2203;
	st.global.u32 	[%rd9+24], %r2204;
	st.global.u32 	[%rd9+28], %r2205;
	setp.gt.u32 	%p1096, %r2205, %r2149;
	@%p1096 bra 	$L__BB0_943;
	setp.lt.u32 	%p1097, %r2205, %r2149;
	@%p1097 bra 	$L__BB0_944;
	setp.gt.u32 	%p1098, %r2204, %r2148;
	@%p1098 bra 	$L__BB0_943;
	setp.lt.u32 	%p1099, %r2204, %r2148;
	@%p1099 bra 	$L__BB0_944;
	setp.gt.u32 	%p1100, %r2203, %r2147;
	@%p1100 bra 	$L__BB0_943;
	setp.lt.u32 	%p1101, %r2203, %r2147;
	@%p1101 bra 	$L__BB0_944;
	setp.gt.u32 	%p1102, %r2202, %r2146;
	@%p1102 bra 	$L__BB0_943;
	setp.lt.u32 	%p1103, %r2202, %r2146;
	@%p1103 bra 	$L__BB0_944;
	setp.gt.u32 	%p1104, %r2201, %r2145;
	@%p1104 bra 	$L__BB0_943;
	setp.lt.u32 	%p1105, %r2201, %r2145;
	@%p1105 bra 	$L__BB0_944;
	setp.gt.u32 	%p1106, %r2200, %r2144;
	@%p1106 bra 	$L__BB0_943;
	setp.lt.u32 	%p1107, %r2200, %r2144;
	@%p1107 bra 	$L__BB0_944;
	setp.gt.u32 	%p1108, %r2199, %r2143;
	@%p1108 bra 	$L__BB0_943;
	setp.lt.u32 	%p1109, %r2199, %r2143;
	setp.lt.u32 	%p1110, %r2198, %r2142;
	or.pred  	%p1111, %p1109, %p1110;
	@%p1111 bra 	$L__BB0_944;
$L__BB0_943:
	sub.s32 	%r3777, %r2198, %r2142;
	st.global.u32 	[%rd9], %r3777;
	sub.s32 	%r3778, %r2199, %r2143;
	st.global.u32 	[%rd9+4], %r3778;
	sub.s32 	%r3779, %r2200, %r2144;
	st.global.u32 	[%rd9+8], %r3779;
	sub.s32 	%r3780, %r2201, %r2145;
	st.global.u32 	[%rd9+12], %r3780;
	sub.s32 	%r3781, %r2202, %r2146;
	st.global.u32 	[%rd9+16], %r3781;
	sub.s32 	%r3782, %r2203, %r2147;
	st.global.u32 	[%rd9+20], %r3782;
	sub.s32 	%r3783, %r2204, %r2148;
	st.global.u32 	[%rd9+24], %r3783;
	sub.s32 	%r3784, %r2205, %r2149;
	st.global.u32 	[%rd9+28], %r3784;
$L__BB0_944:
	mul.wide.u32 	%rd24411, %r4546, %r117;
	cvt.u32.u64 	%r3785, %rd24411;
	shr.u64 	%rd24412, %rd24411, 32;
	mul.wide.u32 	%rd24413, %r4547, %r117;
	add.s64 	%rd24414, %rd24412, %rd24413;
	shr.u64 	%rd24415, %rd24414, 32;
	mul.wide.u32 	%rd24416, %r4548, %r117;
	add.s64 	%rd24417, %rd24415, %rd24416;
	shr.u64 	%rd24418, %rd24417, 32;
	mul.wide.u32 	%rd24419, %r4549, %r117;
	add.s64 	%rd24420, %rd24418, %rd24419;
	shr.u64 	%rd24421, %rd24420, 32;
	mul.wide.u32 	%rd24422, %r4550, %r117;
	add.s64 	%rd24423, %rd24421, %rd24422;
	shr.u64 	%rd24424, %rd24423, 32;
	mul.wide.u32 	%rd24425, %r4551, %r117;
	add.s64 	%rd24426, %rd24424, %rd24425;
	shr.u64 	%rd24427, %rd24426, 32;
	mul.wide.u32 	%rd24428, %r4552, %r117;
	add.s64 	%rd24429, %rd24427, %rd24428;
	shr.u64 	%rd24430, %rd24429, 32;
	mul.wide.u32 	%rd24431, %r4553, %r117;
	add.s64 	%rd24432, %rd24430, %rd24431;
	shr.u64 	%rd24433, %rd24432, 32;
	mul.wide.u32 	%rd24434, %r4546, %r116;
	and.b64  	%rd24435, %rd24414, 4294967295;
	add.s64 	%rd24436, %rd24434, %rd24435;
	shr.u64 	%rd24437, %rd24436, 32;
	mul.wide.u32 	%rd24438, %r4547, %r116;
	and.b64  	%rd24439, %rd24417, 4294967295;
	add.s64 	%rd24440, %rd24437, %rd24439;
	add.s64 	%rd24441, %rd24440, %rd24438;
	shr.u64 	%rd24442, %rd24441, 32;
	mul.wide.u32 	%rd24443, %r4548, %r116;
	and.b64  	%rd24444, %rd24420, 4294967295;
	add.s64 	%rd24445, %rd24442, %rd24444;
	add.s64 	%rd24446, %rd24445, %rd24443;
	shr.u64 	%rd24447, %rd24446, 32;
	mul.wide.u32 	%rd24448, %r4549, %r116;
	and.b64  	%rd24449, %rd24423, 4294967295;
	add.s64 	%rd24450, %rd24447, %rd24449;
	add.s64 	%rd24451, %rd24450, %rd24448;
	shr.u64 	%rd24452, %rd24451, 32;
	mul.wide.u32 	%rd24453, %r4550, %r116;
	and.b64  	%rd24454, %rd24426, 4294967295;
	add.s64 	%rd24455, %rd24452, %rd24454;
	add.s64 	%rd24456, %rd24455, %rd24453;
	shr.u64 	%rd24457, %rd24456, 32;
	mul.wide.u32 	%rd24458, %r4551, %r116;
	and.b64  	%rd24459, %rd24429, 4294967295;
	add.s64 	%rd24460, %rd24457, %rd24459;
	add.s64 	%rd24461, %rd24460, %rd24458;
	shr.u64 	%rd24462, %rd24461, 32;
	mul.wide.u32 	%rd24463, %r4552, %r116;
	and.b64  	%rd24464, %rd24432, 4294967295;
	add.s64 	%rd24465, %rd24462, %rd24464;
	add.s64 	%rd24466, %rd24465, %rd24463;
	shr.u64 	%rd24467, %rd24466, 32;
	mul.wide.u32 	%rd24468, %r4553, %r116;
	add.s64 	%rd24469, %rd24467, %rd24433;
	add.s64 	%rd24470, %rd24469, %rd24468;
	shr.u64 	%rd24471, %rd24470, 32;
	mul.wide.u32 	%rd24472, %r4546, %r115;
	and.b64  	%rd24473, %rd24441, 4294967295;
	add.s64 	%rd24474, %rd24472, %rd24473;
	shr.u64 	%rd24475, %rd24474, 32;
	mul.wide.u32 	%rd24476, %r4547, %r115;
	and.b64  	%rd24477, %rd24446, 4294967295;
	add.s64 	%rd24478, %rd24475, %rd24477;
	add.s64 	%rd24479, %rd24478, %rd24476;
	shr.u64 	%rd24480, %rd24479, 32;
	mul.wide.u32 	%rd24481, %r4548, %r115;
	and.b64  	%rd24482, %rd24451, 4294967295;
	add.s64 	%rd24483, %rd24480, %rd24482;
	add.s64 	%rd24484, %rd24483, %rd24481;
	shr.u64 	%rd24485, %rd24484, 32;
	mul.wide.u32 	%rd24486, %r4549, %r115;
	and.b64  	%rd24487, %rd24456, 4294967295;
	add.s64 	%rd24488, %rd24485, %rd24487;
	add.s64 	%rd24489, %rd24488, %rd24486;
	shr.u64 	%rd24490, %rd24489, 32;
	mul.wide.u32 	%rd24491, %r4550, %r115;
	and.b64  	%rd24492, %rd24461, 4294967295;
	add.s64 	%rd24493, %rd24490, %rd24492;
	add.s64 	%rd24494, %rd24493, %rd24491;
	shr.u64 	%rd24495, %rd24494, 32;
	mul.wide.u32 	%rd24496, %r4551, %r115;
	and.b64  	%rd24497, %rd24466, 4294967295;
	add.s64 	%rd24498, %rd24495, %rd24497;
	add.s64 	%rd24499, %rd24498, %rd24496;
	shr.u64 	%rd24500, %rd24499, 32;
	mul.wide.u32 	%rd24501, %r4552, %r115;
	and.b64  	%rd24502, %rd24470, 4294967295;
	add.s64 	%rd24503, %rd24500, %rd24502;
	add.s64 	%rd24504, %rd24503, %rd24501;
	shr.u64 	%rd24505, %rd24504, 32;
	mul.wide.u32 	%rd24506, %r4553, %r115;
	add.s64 	%rd24507, %rd24505, %rd24471;
	add.s64 	%rd24508, %rd24507, %rd24506;
	shr.u64 	%rd24509, %rd24508, 32;
	mul.wide.u32 	%rd24510, %r4546, %r114;
	and.b64  	%rd24511, %rd24479, 4294967295;
	add.s64 	%rd24512, %rd24510, %rd24511;
	shr.u64 	%rd24513, %rd24512, 32;
	mul.wide.u32 	%rd24514, %r4547, %r114;
	and.b64  	%rd24515, %rd24484, 4294967295;
	add.s64 	%rd24516, %rd24513, %rd24515;
	add.s64 	%rd24517, %rd24516, %rd24514;
	shr.u64 	%rd24518, %rd24517, 32;
	mul.wide.u32 	%rd24519, %r4548, %r114;
	and.b64  	%rd24520, %rd24489, 4294967295;
	add.s64 	%rd24521, %rd24518, %rd24520;
	add.s64 	%rd24522, %rd24521, %rd24519;
	shr.u64 	%rd24523, %rd24522, 32;
	mul.wide.u32 	%rd24524, %r4549, %r114;
	and.b64  	%rd24525, %rd24494, 4294967295;
	add.s64 	%rd24526, %rd24523, %rd24525;
	add.s64 	%rd24527, %rd24526, %rd24524;
	shr.u64 	%rd24528, %rd24527, 32;
	mul.wide.u32 	%rd24529, %r4550, %r114;
	and.b64  	%rd24530, %rd24499, 4294967295;
	add.s64 	%rd24531, %rd24528, %rd24530;
	add.s64 	%rd24532, %rd24531, %rd24529;
	shr.u64 	%rd24533, %rd24532, 32;
	mul.wide.u32 	%rd24534, %r4551, %r114;
	and.b64  	%rd24535, %rd24504, 4294967295;
	add.s64 	%rd24536, %rd24533, %rd24535;
	add.s64 	%rd24537, %rd24536, %rd24534;
	shr.u64 	%rd24538, %rd24537, 32;
	mul.wide.u32 	%rd24539, %r4552, %r114;
	and.b64  	%rd24540, %rd24508, 4294967295;
	add.s64 	%rd24541, %rd24538, %rd24540;
	add.s64 	%rd24542, %rd24541, %rd24539;
	shr.u64 	%rd24543, %rd24542, 32;
	mul.wide.u32 	%rd24544, %r4553, %r114;
	add.s64 	%rd24545, %rd24543, %rd24509;
	add.s64 	%rd24546, %rd24545, %rd24544;
	shr.u64 	%rd24547, %rd24546, 32;
	mul.wide.u32 	%rd24548, %r4546, %r113;
	and.b64  	%rd24549, %rd24517, 4294967295;
	add.s64 	%rd24550, %rd24548, %rd24549;
	shr.u64 	%rd24551, %rd24550, 32;
	mul.wide.u32 	%rd24552, %r4547, %r113;
	and.b64  	%rd24553, %rd24522, 4294967295;
	add.s64 	%rd24554, %rd24551, %rd24553;
	add.s64 	%rd24555, %rd24554, %rd24552;
	shr.u64 	%rd24556, %rd24555, 32;
	mul.wide.u32 	%rd24557, %r4548, %r113;
	and.b64  	%rd24558, %rd24527, 4294967295;
	add.s64 	%rd24559, %rd24556, %rd24558;
	add.s64 	%rd24560, %rd24559, %rd24557;
	shr.u64 	%rd24561, %rd24560, 32;
	mul.wide.u32 	%rd24562, %r4549, %r113;
	and.b64  	%rd24563, %rd24532, 4294967295;
	add.s64 	%rd24564, %rd24561, %rd24563;
	add.s64 	%rd24565, %rd24564, %rd24562;
	shr.u64 	%rd24566, %rd24565, 32;
	mul.wide.u32 	%rd24567, %r4550, %r113;
	and.b64  	%rd24568, %rd24537, 4294967295;
	add.s64 	%rd24569, %rd24566, %rd24568;
	add.s64 	%rd24570, %rd24569, %rd24567;
	shr.u64 	%rd24571, %rd24570, 32;
	mul.wide.u32 	%rd24572, %r4551, %r113;
	and.b64  	%rd24573, %rd24542, 4294967295;
	add.s64 	%rd24574, %rd24571, %rd24573;
	add.s64 	%rd24575, %rd24574, %rd24572;
	shr.u64 	%rd24576, %rd24575, 32;
	mul.wide.u32 	%rd24577, %r4552, %r113;
	and.b64  	%rd24578, %rd24546, 4294967295;
	add.s64 	%rd24579, %rd24576, %rd24578;
	add.s64 	%rd24580, %rd24579, %rd24577;
	shr.u64 	%rd24581, %rd24580, 32;
	mul.wide.u32 	%rd24582, %r4553, %r113;
	add.s64 	%rd24583, %rd24581, %rd24547;
	add.s64 	%rd24584, %rd24583, %rd24582;
	shr.u64 	%rd24585, %rd24584, 32;
	mul.wide.u32 	%rd24586, %r4546, %r112;
	and.b64  	%rd24587, %rd24555, 4294967295;
	add.s64 	%rd24588, %rd24586, %rd24587;
	shr.u64 	%rd24589, %rd24588, 32;
	mul.wide.u32 	%rd24590, %r4547, %r112;
	and.b64  	%rd24591, %rd24560, 4294967295;
	add.s64 	%rd24592, %rd24589, %rd24591;
	add.s64 	%rd24593, %rd24592, %rd24590;
	shr.u64 	%rd24594, %rd24593, 32;
	mul.wide.u32 	%rd24595, %r4548, %r112;
	and.b64  	%rd24596, %rd24565, 4294967295;
	add.s64 	%rd24597, %rd24594, %rd24596;
	add.s64 	%rd24598, %rd24597, %rd24595;
	shr.u64 	%rd24599, %rd24598, 32;
	mul.wide.u32 	%rd24600, %r4549, %r112;
	and.b64  	%rd24601, %rd24570, 4294967295;
	add.s64 	%rd24602, %rd24599, %rd24601;
	add.s64 	%rd24603, %rd24602, %rd24600;
	shr.u64 	%rd24604, %rd24603, 32;
	mul.wide.u32 	%rd24605, %r4550, %r112;
	and.b64  	%rd24606, %rd24575, 4294967295;
	add.s64 	%rd24607, %rd24604, %rd24606;
	add.s64 	%rd24608, %rd24607, %rd24605;
	shr.u64 	%rd24609, %rd24608, 32;
	mul.wide.u32 	%rd24610, %r4551, %r112;
	and.b64  	%rd24611, %rd24580, 4294967295;
	add.s64 	%rd24612, %rd24609, %rd24611;
	add.s64 	%rd24613, %rd24612, %rd24610;
	shr.u64 	%rd24614, %rd24613, 32;
	mul.wide.u32 	%rd24615, %r4552, %r112;
	and.b64  	%rd24616, %rd24584, 4294967295;
	add.s64 	%rd24617, %rd24614, %rd24616;
	add.s64 	%rd24618, %rd24617, %rd24615;
	shr.u64 	%rd24619, %rd24618, 32;
	mul.wide.u32 	%rd24620, %r4553, %r112;
	add.s64 	%rd24621, %rd24619, %rd24585;
	add.s64 	%rd24622, %rd24621, %rd24620;
	shr.u64 	%rd24623, %rd24622, 32;
	mul.wide.u32 	%rd24624, %r4546, %r111;
	and.b64  	%rd24625, %rd24593, 4294967295;
	add.s64 	%rd24626, %rd24624, %rd24625;
	shr.u64 	%rd24627, %rd24626, 32;
	mul.wide.u32 	%rd24628, %r4547, %r111;
	and.b64  	%rd24629, %rd24598, 4294967295;
	add.s64 	%rd24630, %rd24627, %rd24629;
	add.s64 	%rd24631, %rd24630, %rd24628;
	shr.u64 	%rd24632, %rd24631, 32;
	mul.wide.u32 	%rd24633, %r4548, %r111;
	and.b64  	%rd24634, %rd24603, 4294967295;
	add.s64 	%rd24635, %rd24632, %rd24634;
	add.s64 	%rd24636, %rd24635, %rd24633;
	shr.u64 	%rd24637, %rd24636, 32;
	mul.wide.u32 	%rd24638, %r4549, %r111;
	and.b64  	%rd24639, %rd24608, 4294967295;
	add.s64 	%rd24640, %rd24637, %rd24639;
	add.s64 	%rd24641, %rd24640, %rd24638;
	shr.u64 	%rd24642, %rd24641, 32;
	mul.wide.u32 	%rd24643, %r4550, %r111;
	and.b64  	%rd24644, %rd24613, 4294967295;
	add.s64 	%rd24645, %rd24642, %rd24644;
	add.s64 	%rd24646, %rd24645, %rd24643;
	shr.u64 	%rd24647, %rd24646, 32;
	mul.wide.u32 	%rd24648, %r4551, %r111;
	and.b64  	%rd24649, %rd24618, 4294967295;
	add.s64 	%rd24650, %rd24647, %rd24649;
	add.s64 	%rd24651, %rd24650, %rd24648;
	shr.u64 	%rd24652, %rd24651, 32;
	mul.wide.u32 	%rd24653, %r4552, %r111;
	and.b64  	%rd24654, %rd24622, 4294967295;
	add.s64 	%rd24655, %rd24652, %rd24654;
	add.s64 	%rd24656, %rd24655, %rd24653;
	shr.u64 	%rd24657, %rd24656, 32;
	mul.wide.u32 	%rd24658, %r4553, %r111;
	add.s64 	%rd24659, %rd24657, %rd24623;
	add.s64 	%rd24660, %rd24659, %rd24658;
	shr.u64 	%rd24661, %rd24660, 32;
	mul.wide.u32 	%rd24662, %r4546, %r110;
	and.b64  	%rd24663, %rd24631, 4294967295;
	add.s64 	%rd24664, %rd24662, %rd24663;
	shr.u64 	%rd24665, %rd24664, 32;
	mul.wide.u32 	%rd24666, %r4547, %r110;
	and.b64  	%rd24667, %rd24636, 4294967295;
	add.s64 	%rd24668, %rd24665, %rd24667;
	add.s64 	%rd24669, %rd24668, %rd24666;
	shr.u64 	%rd24670, %rd24669, 32;
	mul.wide.u32 	%rd24671, %r4548, %r110;
	and.b64  	%rd24672, %rd24641, 4294967295;
	add.s64 	%rd24673, %rd24670, %rd24672;
	add.s64 	%rd24674, %rd24673, %rd24671;
	shr.u64 	%rd24675, %rd24674, 32;
	mul.wide.u32 	%rd24676, %r4549, %r110;
	and.b64  	%rd24677, %rd24646, 4294967295;
	add.s64 	%rd24678, %rd24675, %rd24677;
	add.s64 	%rd24679, %rd24678, %rd24676;
	shr.u64 	%rd24680, %rd24679, 32;
	mul.wide.u32 	%rd24681, %r4550, %r110;
	and.b64  	%rd24682, %rd24651, 4294967295;
	add.s64 	%rd24683, %rd24680, %rd24682;
	add.s64 	%rd24684, %rd24683, %rd24681;
	shr.u64 	%rd24685, %rd24684, 32;
	mul.wide.u32 	%rd24686, %r4551, %r110;
	and.b64  	%rd24687, %rd24656, 4294967295;
	add.s64 	%rd24688, %rd24685, %rd24687;
	add.s64 	%rd24689, %rd24688, %rd24686;
	shr.u64 	%rd24690, %rd24689, 32;
	mul.wide.u32 	%rd24691, %r4552, %r110;
	and.b64  	%rd24692, %rd24660, 4294967295;
	add.s64 	%rd24693, %rd24690, %rd24692;
	add.s64 	%rd24694, %rd24693, %rd24691;
	shr.u64 	%rd24695, %rd24694, 32;
	mul.wide.u32 	%rd24696, %r4553, %r110;
	add.s64 	%rd24697, %rd24695, %rd24661;
	add.s64 	%rd24698, %rd24697, %rd24696;
	{ .reg .b32 tmp; mov.b64 {tmp, %r3786}, %rd24698; }
	mul.lo.s32 	%r3787, %r2141, %r3785;
	mul.wide.u32 	%rd24699, %r2142, %r3787;
	and.b64  	%rd24700, %rd24411, 4294967295;
	add.s64 	%rd24701, %rd24699, %rd24700;
	shr.u64 	%rd24702, %rd24701, 32;
	mul.wide.u32 	%rd24703, %r2143, %r3787;
	and.b64  	%rd24704, %rd24436, 4294967295;
	add.s64 	%rd24705, %rd24702, %rd24704;
	add.s64 	%rd24706, %rd24705, %rd24703;
	cvt.u32.u64 	%r3788, %rd24706;
	shr.u64 	%rd24707, %rd24706, 32;
	mul.wide.u32 	%rd24708, %r2144, %r3787;
	and.b64  	%rd24709, %rd24474, 4294967295;
	add.s64 	%rd24710, %rd24707, %rd24709;
	add.s64 	%rd24711, %rd24710, %rd24708;
	shr.u64 	%rd24712, %rd24711, 32;
	mul.wide.u32 	%rd24713, %r2145, %r3787;
	and.b64  	%rd24714, %rd24512, 4294967295;
	add.s64 	%rd24715, %rd24712, %rd24714;
	add.s64 	%rd24716, %rd24715, %rd24713;
	shr.u64 	%rd24717, %rd24716, 32;
	mul.wide.u32 	%rd24718, %r2146, %r3787;
	and.b64  	%rd24719, %rd24550, 4294967295;
	add.s64 	%rd24720, %rd24717, %rd24719;
	add.s64 	%rd24721, %rd24720, %rd24718;
	shr.u64 	%rd24722, %rd24721, 32;
	mul.wide.u32 	%rd24723, %r2147, %r3787;
	and.b64  	%rd24724, %rd24588, 4294967295;
	add.s64 	%rd24725, %rd24722, %rd24724;
	add.s64 	%rd24726, %rd24725, %rd24723;
	shr.u64 	%rd24727, %rd24726, 32;
	mul.wide.u32 	%rd24728, %r2148, %r3787;
	and.b64  	%rd24729, %rd24626, 4294967295;
	add.s64 	%rd24730, %rd24727, %rd24729;
	add.s64 	%rd24731, %rd24730, %rd24728;
	shr.u64 	%rd24732, %rd24731, 32;
	mul.wide.u32 	%rd24733, %r2149, %r3787;
	and.b64  	%rd24734, %rd24664, 4294967295;
	add.s64 	%rd24735, %rd24732, %rd24734;
	add.s64 	%rd24736, %rd24735, %rd24733;
	shr.u64 	%rd24737, %rd24736, 32;
	and.b64  	%rd24738, %rd24669, 4294967295;
	add.s64 	%rd24739, %rd24737, %rd24738;
	shr.u64 	%rd24740, %rd24739, 32;
	and.b64  	%rd24741, %rd24674, 4294967295;
	add.s64 	%rd24742, %rd24740, %rd24741;
	shr.u64 	%rd24743, %rd24742, 32;
	and.b64  	%rd24744, %rd24679, 4294967295;
	add.s64 	%rd24745, %rd24743, %rd24744;
	shr.u64 	%rd24746, %rd24745, 32;
	and.b64  	%rd24747, %rd24684, 4294967295;
	add.s64 	%rd24748, %rd24746, %rd24747;
	shr.u64 	%rd24749, %rd24748, 32;
	and.b64  	%rd24750, %rd24689, 4294967295;
	add.s64 	%rd24751, %rd24749, %rd24750;
	shr.u64 	%rd24752, %rd24751, 32;
	and.b64  	%rd24753, %rd24694, 4294967295;
	add.s64 	%rd24754, %rd24752, %rd24753;
	shr.u64 	%rd24755, %rd24754, 32;
	and.b64  	%rd24756, %rd24698, 4294967295;
	add.s64 	%rd24757, %rd24755, %rd24756;
	{ .reg .b32 tmp; mov.b64 {tmp, %r3789}, %rd24757; }
	add.s32 	%r3790, %r3786, %r3789;
	mul.lo.s32 	%r3791, %r2141, %r3788;
	mul.wide.u32 	%rd24758, %r2142, %r3791;
	and.b64  	%rd24759, %rd24706, 4294967295;
	add.s64 	%rd24760, %rd24758, %rd24759;
	shr.u64 	%rd24761, %rd24760, 32;
	mul.wide.u32 	%rd24762, %r2143, %r3791;
	and.b64  	%rd24763, %rd24711, 4294967295;
	add.s64 	%rd24764, %rd24761, %rd24763;
	add.s64 	%rd24765, %rd24764, %rd24762;
	cvt.u32.u64 	%r3792, %rd24765;
	shr.u64 	%rd24766, %rd24765, 32;
	mul.wide.u32 	%rd24767, %r2144, %r3791;
	and.b64  	%rd24768, %rd24716, 4294967295;
	add.s64 	%rd24769, %rd24766, %rd24768;
	add.s64 	%rd24770, %rd24769, %rd24767;
	shr.u64 	%rd24771, %rd24770, 32;
	mul.wide.u32 	%rd24772, %r2145, %r3791;
	and.b64  	%rd24773, %rd24721, 4294967295;
	add.s64 	%rd24774, %rd24771, %rd24773;
	add.s64 	%rd24775, %rd24774, %rd24772;
	shr.u64 	%rd24776, %rd24775, 32;
	mul.wide.u32 	%rd24777, %r2146, %r3791;
	and.b64  	%rd24778, %rd24726, 4294967295;
	add.s64 	%rd24779, %rd24776, %rd24778;
	add.s64 	%rd24780, %rd24779, %rd24777;
	shr.u64 	%rd24781, %rd24780, 32;
	mul.wide.u32 	%rd24782, %r2147, %r3791;
	and.b64  	%rd24783, %rd24731, 4294967295;
	add.s64 	%rd24784, %rd24781, %rd24783;
	add.s64 	%rd24785, %rd24784, %rd24782;
	shr.u64 	%rd24786, %rd24785, 32;
	mul.wide.u32 	%rd24787, %r2148, %r3791;
	and.b64  	%rd24788, %rd24736, 4294967295;
	add.s64 	%rd24789, %rd24786, %rd24788;
	add.s64 	%rd24790, %rd24789, %rd24787;
	shr.u64 	%rd24791, %rd24790, 32;
	mul.wide.u32 	%rd24792, %r2149, %r3791;
	and.b64  	%rd24793, %rd24739, 4294967295;
	add.s64 	%rd24794, %rd24791, %rd24793;
	add.s64 	%rd24795, %rd24794, %rd24792;
	shr.u64 	%rd24796, %rd24795, 32;
	and.b64  	%rd24797, %rd24742, 4294967295;
	add.s64 	%rd24798, %rd24796, %rd24797;
	shr.u64 	%rd24799, %rd24798, 32;
	and.b64  	%rd24800, %rd24745, 4294967295;
	add.s64 	%rd24801, %rd24799, %rd24800;
	shr.u64 	%rd24802, %rd24801, 32;
	and.b64  	%rd24803, %rd24748, 4294967295;
	add.s64 	%rd24804, %rd24802, %rd24803;
	shr.u64 	%rd24805, %rd24804, 32;
	and.b64  	%rd24806, %rd24751, 4294967295;
	add.s64 	%rd24807, %rd24805, %rd24806;
	shr.u64 	%rd24808, %rd24807, 32;
	and.b64  	%rd24809, %rd24754, 4294967295;
	add.s64 	%rd24810, %rd24808, %rd24809;
	shr.u64 	%rd24811, %rd24810, 32;
	and.b64  	%rd24812, %rd24757, 4294967295;
	add.s64 	%rd24813, %rd24811, %rd24812;
	{ .reg .b32 tmp; mov.b64 {tmp, %r3793}, %rd24813; }
	add.s32 	%r3794, %r3790, %r3793;
	mul.lo.s32 	%r3795, %r2141, %r3792;
	mul.wide.u32 	%rd24814, %r2142, %r3795;
	and.b64  	%rd24815, %rd24765, 4294967295;
	add.s64 	%rd24816, %rd24814, %rd24815;
	shr.u64 	%rd24817, %rd24816, 32;
	mul.wide.u32 	%rd24818, %r2143, %r3795;
	and.b64  	%rd24819, %rd24770, 4294967295;
	add.s64 	%rd24820, %rd24817, %rd24819;
	add.s64 	%rd24821, %rd24820, %rd24818;
	cvt.u32.u64 	%r3796, %rd24821;
	shr.u64 	%rd24822, %rd24821, 32;
	mul.wide.u32 	%rd24823, %r2144, %r3795;
	and.b64  	%rd24824, %rd24775, 4294967295;
	add.s64 	%rd24825, %rd24822, %rd24824;
	add.s64 	%rd24826, %rd24825, %rd24823;
	shr.u64 	%rd24827, %rd24826, 32;
	mul.wide.u32 	%rd24828, %r2145, %r3795;
	and.b64  	%rd24829, %rd24780, 4294967295;
	add.s64 	%rd24830, %rd24827, %rd24829;
	add.s64 	%rd24831, %rd24830, %rd24828;
	shr.u64 	%rd24832, %rd24831, 32;
	mul.wide.u32 	%rd24833, %r2146, %r3795;
	and.b64  	%rd24834, %rd24785, 4294967295;
	add.s64 	%rd24835, %rd24832, %rd24834;
	add.s64 	%rd24836, %rd24835, %rd24833;
	shr.u64 	%rd24837, %rd24836, 32;
	mul.wide.u32 	%rd24838, %r2147, %r3795;
	and.b64  	%rd24839, %rd24790, 4294967295;
	add.s64 	%rd24840, %rd24837, %rd24839;
	add.s64 	%rd24841, %rd24840, %rd24838;
	shr.u64 	%rd24842, %rd24841, 32;
	mul.wide.u32 	%rd24843, %r2148, %r3795;
	and.b64  	%rd24844, %rd24795, 4294967295;
	add.s64 	%rd24845, %rd24842, %rd24844;
	add.s64 	%rd24846, %rd24845, %rd24843;
	shr.u64 	%rd24847, %rd24846, 32;
	mul.wide.u32 	%rd24848, %r2149, %r3795;
	and.b64  	%rd24849, %rd24798, 4294967295;
	add.s64 	%rd24850, %rd24847, %rd24849;
	add.s64 	%rd24851, %rd24850, %rd24848;
	shr.u64 	%rd24852, %rd24851, 32;
	and.b64  	%rd24853, %rd24801, 4294967295;
	add.s64 	%rd24854, %rd24852, %rd24853;
	shr.u64 	%rd24855, %rd24854, 32;
	and.b64  	%rd24856, %rd24804, 4294967295;
	add.s64 	%rd24857, %rd24855, %rd24856;
	shr.u64 	%rd24858, %rd24857, 32;
	and.b64  	%rd24859, %rd24807, 4294967295;
	add.s64 	%rd24860, %rd24858, %rd24859;
	shr.u64 	%rd24861, %rd24860, 32;
	and.b64  	%rd24862, %rd24810, 4294967295;
	add.s64 	%rd24863, %rd24861, %rd24862;
	shr.u64 	%rd24864, %rd24863, 32;
	and.b64  	%rd24865, %rd24813, 4294967295;
	add.s64 	%rd24866, %rd24864, %rd24865;
	{ .reg .b32 tmp; mov.b64 {tmp, %r3797}, %rd24866; }
	add.s32 	%r3798, %r3794, %r3797;
	mul.lo.s32 	%r3799, %r2141, %r3796;
	mul.wide.u32 	%rd24867, %r2142, %r3799;
	and.b64  	%rd24868, %rd24821, 4294967295;
	add.s64 	%rd24869, %rd24867, %rd24868;
	shr.u64 	%rd24870, %rd24869, 32;
	mul.wide.u32 	%rd24871, %r2143, %r3799;
	and.b64  	%rd24872, %rd24826, 4294967295;
	add.s64 	%rd24873, %rd24870, %rd24872;
	add.s64 	%rd24874, %rd24873, %rd24871;
	cvt.u32.u64 	%r3800, %rd24874;
	shr.u64 	%rd24875, %rd24874, 32;
	mul.wide.u32 	%rd24876, %r2144, %r3799;
	and.b64  	%rd24877, %rd24831, 4294967295;
	add.s64 	%rd24878, %rd24875, %rd24877;
	add.s64 	%rd24879, %rd24878, %rd24876;
	shr.u64 	%rd24880, %rd24879, 32;
	mul.wide.u32 	%rd24881, %r2145, %r3799;
	and.b64  	%rd24882, %rd24836, 4294967295;
	add.s64 	%rd24883, %rd24880, %rd24882;
	add.s64 	%rd24884, %rd24883, %rd24881;
	shr.u64 	%rd24885, %rd24884, 32;
	mul.wide.u32 	%rd24886, %r2146, %r3799;
	and.b64  	%rd24887, %rd24841, 4294967295;
	add.s64 	%rd24888, %rd24885, %rd24887;
	add.s64 	%rd24889, %rd24888, %rd24886;
	shr.u64 	%rd24890, %rd24889, 32;
	mul.wide.u32 	%rd24891, %r2147, %r3799;
	and.b64  	%rd24892, %rd24846, 4294967295;
	add.s64 	%rd24893, %rd24890, %rd24892;
	add.s64 	%rd24894, %rd24893, %rd24891;
	shr.u64 	%rd24895, %rd24894, 32;
	mul.wide.u32 	%rd24896, %r2148, %r3799;
	and.b64  	%rd24897, %rd24851, 4294967295;
	add.s64 	%rd24898, %rd24895, %rd24897;
	add.s64 	%rd24899, %rd24898, %rd24896;
	shr.u64 	%rd24900, %rd24899, 32;
	mul.wide.u32 	%rd24901, %r2149, %r3799;
	and.b64  	%rd24902, %rd24854, 4294967295;
	add.s64 	%rd24903, %rd24900, %rd24902;
	add.s64 	%rd24904, %rd24903, %rd24901;
	shr.u64 	%rd24905, %rd24904, 32;
	and.b64  	%rd24906, %rd24857, 4294967295;
	add.s64 	%rd24907, %rd24905, %rd24906;
	shr.u64 	%rd24908, %rd24907, 32;
	and.b64  	%rd24909, %rd24860, 4294967295;
	add.s64 	%rd24910, %rd24908, %rd24909;
	shr.u64 	%rd24911, %rd24910, 32;
	and.b64  	%rd24912, %rd24863, 4294967295;
	add.s64 	%rd24913, %rd24911, %rd24912;
	shr.u64 	%rd24914, %rd24913, 32;
	and.b64  	%rd24915, %rd24866, 4294967295;
	add.s64 	%rd24916, %rd24914, %rd24915;
	{ .reg .b32 tmp; mov.b64 {tmp, %r3801}, %rd24916; }
	add.s32 	%r3802, %r3798, %r3801;
	mul.lo.s32 	%r3803, %r2141, %r3800;
	mul.wide.u32 	%rd24917, %r2142, %r3803;
	and.b64  	%rd24918, %rd24874, 4294967295;
	add.s64 	%rd24919, %rd24917, %rd24918;
	shr.u64 	%rd24920, %rd24919, 32;
	mul.wide.u32 	%rd24921, %r2143, %r3803;
	and.b64  	%rd24922, %rd24879, 4294967295;
	add.s64 	%rd24923, %rd24920, %rd24922;
	add.s64 	%rd24924, %rd24923, %rd24921;
	cvt.u32.u64 	%r3804, %rd24924;
	shr.u64 	%rd24925, %rd24924, 32;
	mul.wide.u32 	%rd24926, %r2144, %r3803;
	and.b64  	%rd24927, %rd24884, 4294967295;
	add.s64 	%rd24928, %rd24925, %rd24927;
	add.s64 	%rd24929, %rd24928, %rd24926;
	shr.u64 	%rd24930, %rd24929, 32;
	mul.wide.u32 	%rd24931, %r2145, %r3803;
	and.b64  	%rd24932, %rd24889, 4294967295;
	add.s64 	%rd24933, %rd24930, %rd24932;
	add.s64 	%rd24934, %rd24933, %rd24931;
	shr.u64 	%rd24935, %rd24934, 32;
	mul.wide.u32 	%rd24936, %r2146, %r3803;
	and.b64  	%rd24937, %rd24894, 4294967295;
	add.s64 	%rd24938, %rd24935, %rd24937;
	add.s64 	%rd24939, %rd24938, %rd24936;
	shr.u64 	%rd24940, %rd24939, 32;
	mul.wide.u32 	%rd24941, %r2147, %r3803;
	and.b64  	%rd24942, %rd24899, 4294967295;
	add.s64 	%rd24943, %rd24940, %rd24942;
	add.s64 	%rd24944, %rd24943, %rd24941;
	shr.u64 	%rd24945, %rd24944, 32;
	mul.wide.u32 	%rd24946, %r2148, %r3803;
	and.b64  	%rd24947, %rd24904, 4294967295;
	add.s64 	%rd24948, %rd24945, %rd24947;
	add.s64 	%rd24949, %rd24948, %rd24946;
	shr.u64 	%rd24950, %rd24949, 32;
	mul.wide.u32 	%rd24951, %r2149, %r3803;
	and.b64  	%rd24952, %rd24907, 4294967295;
	add.s64 	%rd24953, %rd24950, %rd24952;
	add.s64 	%rd24954, %rd24953, %rd24951;
	shr.u64 	%rd24955, %rd24954, 32;
	and.b64  	%rd24956, %rd24910, 4294967295;
	add.s64 	%rd24957, %rd24955, %rd24956;
	shr.u64 	%rd24958, %rd24957, 32;
	and.b64  	%rd24959, %rd24913, 4294967295;
	add.s64 	%rd24960, %rd24958, %rd24959;
	shr.u64 	%rd24961, %rd24960, 32;
	and.b64  	%rd24962, %rd24916, 4294967295;
	add.s64 	%rd24963, %rd24961, %rd24962;
	{ .reg .b32 tmp; mov.b64 {tmp, %r3805}, %rd24963; }
	add.s32 	%r3806, %r3802, %r3805;
	mul.lo.s32 	%r3807, %r2141, %r3804;
	mul.wide.u32 	%rd24964, %r2142, %r3807;
	and.b64  	%rd24965, %rd24924, 4294967295;
	add.s64 	%rd24966, %rd24964, %rd24965;
	shr.u64 	%rd24967, %rd24966, 32;
	mul.wide.u32 	%rd24968, %r2143, %r3807;
	and.b64  	%rd24969, %rd24929, 4294967295;
	add.s64 	%rd24970, %rd24967, %rd24969;
	add.s64 	%rd24971, %rd24970, %rd24968;
	cvt.u32.u64 	%r3808, %rd24971;
	shr.u64 	%rd24972, %rd24971, 32;
	mul.wide.u32 	%rd24973, %r2144, %r3807;
	and.b64  	%rd24974, %rd24934, 4294967295;
	add.s64 	%rd24975, %rd24972, %rd24974;
	add.s64 	%rd24976, %rd24975, %rd24973;
	shr.u64 	%rd24977, %rd24976, 32;
	mul.wide.u32 	%rd24978, %r2145, %r3807;
	and.b64  	%rd24979, %rd24939, 4294967295;
	add.s64 	%rd24980, %rd24977, %rd24979;
	add.s64 	%rd24981, %rd24980, %rd24978;
	shr.u64 	%rd24982, %rd24981, 32;
	mul.wide.u32 	%rd24983, %r2146, %r3807;
	and.b64  	%rd24984, %rd24944, 4294967295;
	add.s64 	%rd24985, %rd24982, %rd24984;
	add.s64 	%rd24986, %rd24985, %rd24983;
	shr.u64 	%rd24987, %rd24986, 32;
	mul.wide.u32 	%rd24988, %r2147, %r3807;
	and.b64  	%rd24989, %rd24949, 4294967295;
	add.s64 	%rd24990, %rd24987, %rd24989;
	add.s64 	%rd24991, %rd24990, %rd24988;
	shr.u64 	%rd24992, %rd24991, 32;
	mul.wide.u32 	%rd24993, %r2148, %r3807;
	and.b64  	%rd24994, %rd24954, 4294967295;
	add.s64 	%rd24995, %rd24992, %rd24994;
	add.s64 	%rd24996, %rd24995, %rd24993;
	shr.u64 	%rd24997, %rd24996, 32;
	mul.wide.u32 	%rd24998, %r2149, %r3807;
	and.b64  	%rd24999, %rd24957, 4294967295;
	add.s64 	%rd25000, %rd24997, %rd24999;
	add.s64 	%rd25001, %rd25000, %rd24998;
	shr.u64 	%rd25002, %rd25001, 32;
	and.b64  	%rd25003, %rd24960, 4294967295;
	add.s64 	%rd25004, %rd25002, %rd25003;
	shr.u64 	%rd25005, %rd25004, 32;
	and.b64  	%rd25006, %rd24963, 4294967295;
	add.s64 	%rd25007, %rd25005, %rd25006;
	{ .reg .b32 tmp; mov.b64 {tmp, %r3809}, %rd25007; }
	add.s32 	%r3810, %r3806, %r3809;
	mul.lo.s32 	%r3811, %r2141, %r3808;
	mul.wide.u32 	%rd25008, %r2142, %r3811;
	and.b64  	%rd25009, %rd24971, 4294967295;
	add.s64 	%rd25010, %rd25008, %rd25009;
	shr.u64 	%rd25011, %rd25010, 32;
	mul.wide.u32 	%rd25012, %r2143, %r3811;
	and.b64  	%rd25013, %rd24976, 4294967295;
	add.s64 	%rd25014, %rd25011, %rd25013;
	add.s64 	%rd25015, %rd25014, %rd25012;
	cvt.u32.u64 	%r3812, %rd25015;
	shr.u64 	%rd25016, %rd25015, 32;
	mul.wide.u32 	%rd25017, %r2144, %r3811;
	and.b64  	%rd25018, %rd24981, 4294967295;
	add.s64 	%rd25019, %rd25016, %rd25018;
	add.s64 	%rd25020, %rd25019, %rd25017;
	shr.u64 	%rd25021, %rd25020, 32;
	mul.wide.u32 	%rd25022, %r2145, %r3811;
	and.b64  	%rd25023, %rd24986, 4294967295;
	add.s64 	%rd25024, %rd25021, %rd25023;
	add.s64 	%rd25025, %rd25024, %rd25022;
	shr.u64 	%rd25026, %rd25025, 32;
	mul.wide.u32 	%rd25027, %r2146, %r3811;
	and.b64  	%rd25028, %rd24991, 4294967295;
	add.s64 	%rd25029, %rd25026, %rd25028;
	add.s64 	%rd25030, %rd25029, %rd25027;
	shr.u64 	%rd25031, %rd25030, 32;
	mul.wide.u32 	%rd25032, %r2147, %r3811;
	and.b64  	%rd25033, %rd24996, 4294967295;
	add.s64 	%rd25034, %rd25031, %rd25033;
	add.s64 	%rd25035, %rd25034, %rd25032;
	shr.u64 	%rd25036, %rd25035, 32;
	mul.wide.u32 	%rd25037, %r2148, %r3811;
	and.b64  	%rd25038, %rd25001, 4294967295;
	add.s64 	%rd25039, %rd25036, %rd25038;
	add.s64 	%rd25040, %rd25039, %rd25037;
	shr.u64 	%rd25041, %rd25040, 32;
	mul.wide.u32 	%rd25042, %r2149, %r3811;
	and.b64  	%rd25043, %rd25004, 4294967295;
	add.s64 	%rd25044, %rd25041, %rd25043;
	add.s64 	%rd25045, %rd25044, %rd25042;
	shr.u64 	%rd25046, %rd25045, 32;
	and.b64  	%rd25047, %rd25007, 4294967295;
	add.s64 	%rd25048, %rd25046, %rd25047;
	{ .reg .b32 tmp; mov.b64 {tmp, %r3813}, %rd25048; }
	add.s32 	%r3814, %r3810, %r3813;
	mul.lo.s32 	%r3815, %r2141, %r3812;
	mul.wide.u32 	%rd25049, %r2142, %r3815;
	and.b64  	%rd25050, %rd25015, 4294967295;
	add.s64 	%rd25051, %rd25049, %rd25050;
	shr.u64 	%rd25052, %rd25051, 32;
	mul.wide.u32 	%rd25053, %r2143, %r3815;
	and.b64  	%rd25054, %rd25020, 4294967295;
	add.s64 	%rd25055, %rd25052, %rd25054;
	add.s64 	%rd25056, %rd25055, %rd25053;
	cvt.u32.u64 	%r2206, %rd25056;
	shr.u64 	%rd25057, %rd25056, 32;
	mul.wide.u32 	%rd25058, %r2144, %r3815;
	and.b64  	%rd25059, %rd25025, 4294967295;
	add.s64 	%rd25060, %rd25057, %rd25059;
	add.s64 	%rd25061, %rd25060, %rd25058;
	cvt.u32.u64 	%r2207, %rd25061;
	shr.u64 	%rd25062, %rd25061, 32;
	mul.wide.u32 	%rd25063, %r2145, %r3815;
	and.b64  	%rd25064, %rd25030, 4294967295;
	add.s64 	%rd25065, %rd25062, %rd25064;
	add.s64 	%rd25066, %rd25065, %rd25063;
	cvt.u32.u64 	%r2208, %rd25066;
	shr.u64 	%rd25067, %rd25066, 32;
	mul.wide.u32 	%rd25068, %r2146, %r3815;
	and.b64  	%rd25069, %rd25035, 4294967295;
	add.s64 	%rd25070, %rd25067, %rd25069;
	add.s64 	%rd25071, %rd25070, %rd25068;
	cvt.u32.u64 	%r2209, %rd25071;
	shr.u64 	%rd25072, %rd25071, 32;
	mul.wide.u32 	%rd25073, %r2147, %r3815;
	and.b64  	%rd25074, %rd25040, 4294967295;
	add.s64 	%rd25075, %rd25072, %rd25074;
	add.s64 	%rd25076, %rd25075, %rd25073;
	cvt.u32.u64 	%r2210, %rd25076;
	shr.u64 	%rd25077, %rd25076, 32;
	mul.wide.u32 	%rd25078, %r2148, %r3815;
	and.b64  	%rd25079, %rd25045, 4294967295;
	add.s64 	%rd25080, %rd25077, %rd25079;
	add.s64 	%rd25081, %rd25080, %rd25078;
	cvt.u32.u64 	%r2211, %rd25081;
	shr.u64 	%rd25082, %rd25081, 32;
	mul.wide.u32 	%rd25083, %r2149, %r3815;
	and.b64  	%rd25084, %rd25048, 4294967295;
	add.s64 	%rd25085, %rd25082, %rd25084;
	add.s64 	%rd25086, %rd25085, %rd25083;
	cvt.u32.u64 	%r2212, %rd25086;
	{ .reg .b32 tmp; mov.b64 {tmp, %r3816}, %rd25086; }
	add.s32 	%r2213, %r3814, %r3816;
	st.global.u32 	[%rd9+32], %r2206;
	st.global.u32 	[%rd9+36], %r2207;
	st.global.u32 	[%rd9+40], %r2208;
	st.global.u32 	[%rd9+44], %r2209;
	st.global.u32 	[%rd9+48], %r2210;
	st.global.u32 	[%rd9+52], %r2211;
	st.global.u32 	[%rd9+56], %r2212;
	st.global.u32 	[%rd9+60], %r2213;
	setp.gt.u32 	%p1112, %r2213, %r2149;
	@%p1112 bra 	$L__BB0_958;
	setp.lt.u32 	%p1113, %r2213, %r2149;
	@%p1113 bra 	$L__BB0_959;
	setp.gt.u32 	%p1114, %r2212, %r2148;
	@%p1114 bra 	$L__BB0_958;
	setp.lt.u32 	%p1115, %r2212, %r2148;
	@%p1115 bra 	$L__BB0_959;
	setp.gt.u32 	%p1116, %r2211, %r2147;
	@%p1116 bra 	$L__BB0_958;
	setp.lt.u32 	%p1117, %r2211, %r2147;
	@%p1117 bra 	$L__BB0_959;
	setp.gt.u32 	%p1118, %r2210, %r2146;
	@%p1118 bra 	$L__BB0_958;
	setp.lt.u32 	%p1119, %r2210, %r2146;
	@%p1119 bra 	$L__BB0_959;
	setp.gt.u32 	%p1120, %r2209, %r2145;
	@%p1120 bra 	$L__BB0_958;
	setp.lt.u32 	%p1121, %r2209, %r2145;
	@%p1121 bra 	$L__BB0_959;
	setp.gt.u32 	%p1122, %r2208, %r2144;
	@%p1122 bra 	$L__BB0_958;
	setp.lt.u32 	%p1123, %r2208, %r2144;
	@%p1123 bra 	$L__BB0_959;
	setp.gt.u32 	%p1124, %r2207, %r2143;
	@%p1124 bra 	$L__BB0_958;
	setp.lt.u32 	%p1125, %r2207, %r2143;
	setp.lt.u32 	%p1126, %r2206, %r2142;
	or.pred  	%p1127, %p1125, %p1126;
	@%p1127 bra 	$L__BB0_959;
$L__BB0_958:
	sub.s32 	%r3817, %r2206, %r2142;
	st.global.u32 	[%rd9+32], %r3817;
	sub.s32 	%r3818, %r2207, %r2143;
	st.global.u32 	[%rd9+36], %r3818;
	sub.s32 	%r3819, %r2208, %r2144;
	st.global.u32 	[%rd9+40], %r3819;
	sub.s32 	%r3820, %r2209, %r2145;
	st.global.u32 	[%rd9+44], %r3820;
	sub.s32 	%r3821, %r2210, %r2146;
	st.global.u32 	[%rd9+48], %r3821;
	sub.s32 	%r3822, %r2211, %r2147;
	st.global.u32 	[%rd9+52], %r3822;
	sub.s32 	%r3823, %r2212, %r2148;
	st.global.u32 	[%rd9+56], %r3823;
	sub.s32 	%r3824, %r2213, %r2149;
	st.global.u32 	[%rd9+60], %r3824;
$L__BB0_959:
	mov.b32 	%r3825, 0;
	st.global.u32 	[%rd9+64], %r3825;
$L__BB0_960:
	ret;

}
	// .globl	_Z24batch_scalar_mult_kernelP7ECPointPKjPKS_i
.visible .entry _Z24batch_scalar_mult_kernelP7ECPointPKjPKS_i(
	.param .u64 .ptr .align 1 _Z24batch_scalar_mult_kernelP7ECPointPKjPKS_i_param_0,
	.param .u64 .ptr .align 1 _Z24batch_scalar_mult_kernelP7ECPointPKjPKS_i_param_1,
	.param .u64 .ptr .align 1 _Z24batch_scalar_mult_kernelP7ECPointPKjPKS_i_param_2,
	.param .u32 _Z24batch_scalar_mult_kernelP7ECPointPKjPKS_i_param_3
)
{
	.reg .pred 	%p<1128>;
	.reg .b32 	%r<4554>;
	.reg .b64 	%rd<25089>;

	ld.param.u64 	%rd11, [_Z24batch_scalar_mult_kernelP7ECPointPKjPKS_i_param_1];
	ld.param.u64 	%rd12, [_Z24batch_scalar_mult_kernelP7ECPointPKjPKS_i_param_2];
	ld.param.u32 	%r2214, [_Z24batch_scalar_mult_kernelP7ECPointPKjPKS_i_param_3];
	cvta.to.global.u64 	%rd1, %rd12;
	mov.u32 	%r2215, %ctaid.x;
	mov.u32 	%r2216, %ntid.x;
	mov.u32 	%r2217, %tid.x;
	mad.lo.s32 	%r1, %r2215, %r2216, %r2217;
	setp.ge.s32 	%p1, %r1, %r2214;
	@%p1 bra 	$L__BB1_960;
	cvta.to.global.u64 	%rd2, %rd11;
	ld.global.u32 	%r2220, [%rd1+64];
	setp.ne.s32 	%p2, %r2220, 0;
	mov.b32 	%r4329, 0;
	mov.b32 	%r4321, 1;
	mov.u32 	%r4330, %r4329;
	mov.u32 	%r4331, %r4329;
	mov.u32 	%r4332, %r4329;
	mov.u32 	%r4333, %r4329;
	mov.u32 	%r4334, %r4329;
	mov.u32 	%r4335, %r4329;
	mov.u32 	%r4336, %r4329;
	mov.u32 	%r4337, %r4321;
	mov.u32 	%r4338, %r4329;
	mov.u32 	%r4339, %r4329;
	mov.u32 	%r4340, %r4329;
	mov.u32 	%r4341, %r4329;
	mov.u32 	%r4342, %r4329;
	mov.u32 	%r4343, %r4329;
	mov.u32 	%r4344, %r4329;
	mov.u32 	%r4345, %r4321;
	@%p2 bra 	$L__BB1_3;
	ld.global.u32 	%r4345, [%rd1];
	ld.global.u32 	%r4344, [%rd1+4];
	ld.global.u32 	%r4343, [%rd1+8];
	ld.global.u32 	%r4342, [%rd1+12];
	ld.global.u32 	%r4341, [%rd1+16];
	ld.global.u32 	%r4340, [%rd1+20];
	ld.global.u32 	%r4339, [%rd1+24];
	ld.global.u32 	%r4338, [%rd1+28];
	ld.global.u32 	%r4337, [%rd1+32];
	ld.global.u32 	%r4336, [%rd1+36];
	ld.global.u32 	%r4335, [%rd1+40];
	ld.global.u32 	%r4334, [%rd1+44];
	ld.global.u32 	%r4333, [%rd1+48];
	ld.global.u32 	%r4332, [%rd1+52];
	ld.global.u32 	%r4331, [%rd1+56];
	ld.global.u32 	%r4330, [%rd1+60];
	mov.b32 	%r4329, 1;
	mov.b32 	%r4321, 0;
$L__BB1_3:
	shl.b32 	%r2223, %r1, 3;
	mul.wide.s32 	%rd13, %r2223, 4;
	add.s64 	%rd14, %rd2, %rd13;
	ld.global.u32 	%r3886, [%rd14];
	ld.global.u32 	%r3852, [%rd14+4];
	ld.global.u32 	%r3851, [%rd14+8];
	ld.global.u32 	%r3850, [%rd14+12];
	ld.global.u32 	%r3849, [%rd14+16];
	ld.global.u32 	%r3848, [%rd14+20];
	ld.global.u32 	%r3847, [%rd14+24];
	ld.global.u32 	%r3846, [%rd14+28];
	ld.const.u32 	%r44, [N_CONST+28];
	ld.const.u32 	%r45, [N_CONST+24];
	ld.const.u32 	%r46, [N_CONST+20];
	ld.const.u32 	%r47, [N_CONST+16];
	ld.const.u32 	%r48, [N_CONST+12];
	ld.const.u32 	%r49, [N_CONST+8];
	ld.const.u32 	%r50, [N_CONST+4];
	ld.const.u32 	%r51, [N_CONST];
$L__BB1_4:
	setp.gt.u32 	%p3, %r3846, %r44;
	@%p3 bra 	$L__BB1_5;
	bra.uni 	$L__BB1_18;
$L__BB1_5:
	sub.s32 	%r3886, %r3886, %r51;
	sub.s32 	%r3852, %r3852, %r50;
	sub.s32 	%r3851, %r3851, %r49;
	sub.s32 	%r3850, %r3850, %r48;
	sub.s32 	%r3849, %r3849, %r47;
	sub.s32 	%r3848, %r3848, %r46;
	sub.s32 	%r3847, %r3847, %r45;
	sub.s32 	%r3846, %r3846, %r44;
	bra.uni 	$L__BB1_4;
$L__BB1_6:
	setp.gt.u32 	%p5, %r3847, %r45;
	@%p5 bra 	$L__BB1_5;
	setp.lt.u32 	%p6, %r3847, %r45;
	@%p6 bra 	$L__BB1_19;
	setp.gt.u32 	%p7, %r3848, %r46;
	@%p7 bra 	$L__BB1_5;
	setp.lt.u32 	%p8, %r3848, %r46;
	@%p8 bra 	$L__BB1_19;
	setp.gt.u32 	%p9, %r3849, %r47;
	@%p9 bra 	$L__BB1_5;
	setp.lt.u32 	%p10, %r3849, %r47;
	@%p10 bra 	$L__BB1_19;
	setp.gt.u32 	%p11, %r3850, %r48;
	@%p11 bra 	$L__BB1_5;
	setp.lt.u32 	%p12, %r3850, %r48;
	@%p12 bra 	$L__BB1_19;
	setp.gt.u32 	%p13, %r3851, %r49;
	@%p13 bra 	$L__BB1_5;
	setp.lt.u32 	%p14, %r3851, %r49;
	@%p14 bra 	$L__BB1_19;
	setp.gt.u32 	%p15, %r3852, %r50;
	@%p15 bra 	$L__BB1_5;
	setp.lt.u32 	%p16, %r3852, %r50;
	setp.lt.u32 	%p17, %r3886, %r51;
	or.pred  	%p18, %p16, %p17;
	@%p18 bra 	$L__BB1_19;
	bra.uni 	$L__BB1_5;
$L__BB1_18:
	setp.ge.u32 	%p4, %r3846, %r44;
	@%p4 bra 	$L__BB1_6;
$L__BB1_19:
	mov.b32 	%r4184, 1;
	mov.b32 	%r4322, 0;
	mov.u32 	%r4323, %r4322;
	mov.u32 	%r4324, %r4322;
	mov.u32 	%r4325, %r4322;
	mov.u32 	%r4326, %r4322;
	mov.u32 	%r4327, %r4322;
	mov.u32 	%r4328, %r4322;
	mov.u32 	%r4185, %r4322;
	mov.u32 	%r4186, %r4322;
	mov.u32 	%r4187, %r4322;
	mov.u32 	%r4188, %r4322;
	mov.u32 	%r4189, %r4322;
	mov.u32 	%r4190, %r4322;
	mov.u32 	%r4191, %r4322;
	mov.u32 	%r4192, %r4322;
	mov.u32 	%r4193, %r4322;
	mov.u32 	%r4194, %r4322;
	mov.u32 	%r4195, %r4322;
	mov.u32 	%r4196, %r4322;
	mov.u32 	%r4197, %r4322;
	mov.u32 	%r4198, %r4322;
	mov.u32 	%r4199, %r4322;
	mov.u32 	%r4200, %r4184;
	mov.u32 	%r4201, %r4322;
	mov.u32 	%r4202, %r4322;
	mov.u32 	%r4203, %r4322;
	mov.u32 	%r4204, %r4322;
	mov.u32 	%r4205, %r4322;
	mov.u32 	%r4206, %r4322;
	mov.u32 	%r4207, %r4322;
	mov.u32 	%r4208, %r4184;
$L__BB1_20:
	mov.u32 	%r125, %r4208;
	mov.u32 	%r124, %r4207;
	mov.u32 	%r123, %r4206;
	mov.u32 	%r122, %r4205;
	mov.u32 	%r121, %r4204;
	mov.u32 	%r120, %r4203;
	mov.u32 	%r119, %r4202;
	mov.u32 	%r118, %r4201;
	mov.u32 	%r117, %r4200;
	mov.u32 	%r116, %r4199;
	mov.u32 	%r115, %r4198;
	mov.u32 	%r114, %r4197;
	mov.u32 	%r113, %r4196;
	mov.u32 	%r112, %r4195;
	mov.u32 	%r111, %r4194;
	mov.u32 	%r110, %r4193;
	mov.u32 	%r109, %r4192;
	mov.u32 	%r108, %r4191;
	mov.u32 	%r107, %r4190;
	mov.u32 	%r106, %r4189;
	mov.u32 	%r105, %r4188;
	mov.u32 	%r104, %r4187;
	mov.u32 	%r103, %r4186;
	mov.u32 	%r102, %r4185;
	mov.u32 	%r99, %r3852;
	mov.u32 	%r98, %r3851;
	mov.u32 	%r97, %r3850;
	mov.u32 	%r96, %r3849;
	mov.u32 	%r95, %r3848;
	mov.u32 	%r94, %r3847;
	mov.u32 	%r93, %r3846;
	mov.u32 	%r92, %r4345;
	mov.u32 	%r91, %r4344;
	mov.u32 	%r90, %r4343;
	mov.u32 	%r89, %r4342;
	mov.u32 	%r88, %r4341;
	mov.u32 	%r87, %r4340;
	mov.u32 	%r86, %r4339;
	mov.u32 	%r85, %r4338;
	mov.u32 	%r84, %r4337;
	mov.u32 	%r83, %r4336;
	mov.u32 	%r82, %r4335;
	mov.u32 	%r81, %r4334;
	mov.u32 	%r80, %r4333;
	mov.u32 	%r79, %r4332;
	mov.u32 	%r78, %r4331;
	mov.u32 	%r77, %r4330;
	mov.u32 	%r76, %r4329;
	mov.u32 	%r75, %r4328;
	mov.u32 	%r74, %r4327;
	mov.u32 	%r73, %r4326;
	mov.u32 	%r72, %r4325;
	mov.u32 	%r71, %r4324;
	mov.u32 	%r70, %r4323;
	mov.u32 	%r69, %r4322;
	or.b32  	%r2226, %r3886, %r99;
	or.b32  	%r2227, %r2226, %r98;
	or.b32  	%r2228, %r2227, %r97;
	or.b32  	%r2229, %r2228, %r96;
	or.b32  	%r2230, %r2229, %r95;
	or.b32  	%r2231, %r2230, %r94;
	or.b32  	%r2232, %r2231, %r93;
	setp.ne.s32 	%p19, %r2232, 0;
	@%p19 bra 	$L__BB1_24;
	setp.eq.s32 	%p920, %r4184, 0;
	@%p920 bra 	$L__BB1_22;
	bra.uni 	$L__BB1_23;
$L__BB1_22:
	or.b32  	%r3508, %r109, %r108;
	or.b32  	%r3509, %r3508, %r107;
	or.b32  	%r3510, %r3509, %r106;
	or.b32  	%r3511, %r3510, %r105;
	or.b32  	%r3512, %r3511, %r104;
	or.b32  	%r3513, %r3512, %r103;
	or.b32  	%r3514, %r3513, %r102;
	setp.ne.s32 	%p921, %r3514, 0;
	@%p921 bra 	$L__BB1_803;
$L__BB1_23:
	ld.param.u64 	%rd25088, [_Z24batch_scalar_mult_kernelP7ECPointPKjPKS_i_param_0];
	cvta.to.global.u64 	%rd25084, %rd25088;
	mov.u32 	%r3822, %ctaid.x;
	mov.u32 	%r3823, %ntid.x;
	mov.u32 	%r3824, %tid.x;
	mad.lo.s32 	%r3825, %r3822, %r3823, %r3824;
	mul.wide.s32 	%rd25085, %r3825, 68;
	add.s64 	%rd25086, %rd25084, %rd25085;
	mov.b32 	%r3826, 0;
	st.global.u32 	[%rd25086], %r3826;
	st.global.u32 	[%rd25086+4], %r3826;
	st.global.u32 	[%rd25086+8], %r3826;
	st.global.u32 	[%rd25086+12], %r3826;
	st.global.u32 	[%rd25086+16], %r3826;
	st.global.u32 	[%rd25086+20], %r3826;
	st.global.u32 	[%rd25086+24], %r3826;
	st.global.u32 	[%rd25086+28], %r3826;
	st.global.u32 	[%rd25086+32], %r3826;
	st.global.u32 	[%rd25086+36], %r3826;
	st.global.u32 	[%rd25086+40], %r3826;
	st.global.u32 	[%rd25086+44], %r3826;
	st.global.u32 	[%rd25086+48], %r3826;
	st.global.u32 	[%rd25086+52], %r3826;
	st.global.u32 	[%rd25086+56], %r3826;
	st.global.u32 	[%rd25086+60], %r3826;
	mov.b32 	%r3827, 1;
	st.global.u32 	[%rd25086+64], %r3827;
	bra.uni 	$L__BB1_960;
$L__BB1_24:
	and.b32  	%r2233, %r3886, 1;
	setp.eq.b32 	%p20, %r2233, 1;
	not.pred 	%p21, %p20;
	mov.u32 	%r4185, %r102;
	mov.u32 	%r4186, %r103;
	mov.u32 	%r4187, %r104;
	mov.u32 	%r4188, %r105;
	mov.u32 	%r4189, %r106;
	mov.u32 	%r4190, %r107;
	mov.u32 	%r4191, %r108;
	mov.u32 	%r4192, %r109;
	mov.u32 	%r4193, %r110;
	mov.u32 	%r4194, %r111;
	mov.u32 	%r4195, %r112;
	mov.u32 	%r4196, %r113;
	mov.u32 	%r4197, %r114;
	mov.u32 	%r4198, %r115;
	mov.u32 	%r4199, %r116;
	mov.u32 	%r4200, %r117;
	mov.u32 	%r4201, %r118;
	mov.u32 	%r4202, %r119;
	mov.u32 	%r4203, %r120;
	mov.u32 	%r4204, %r121;
	mov.u32 	%r4205, %r122;
	mov.u32 	%r4206, %r123;
	mov.u32 	%r4207, %r124;
	mov.u32 	%r4208, %r125;
	@%p21 bra 	$L__BB1_574;
	setp.ne.s32 	%p22, %r4184, 0;
	mov.u32 	%r4184, %r4321;
	mov.u32 	%r4185, %r69;
	mov.u32 	%r4186, %r70;
	mov.u32 	%r4187, %r71;
	mov.u32 	%r4188, %r72;
	mov.u32 	%r4189, %r73;
	mov.u32 	%r4190, %r74;
	mov.u32 	%r4191, %r75;
	mov.u32 	%r4192, %r76;
	mov.u32 	%r4193, %r77;
	mov.u32 	%r4194, %r78;
	mov.u32 	%r4195, %r79;
	mov.u32 	%r4196, %r80;
	mov.u32 	%r4197, %r81;
	mov.u32 	%r4198, %r82;
	mov.u32 	%r4199, %r83;
	mov.u32 	%r4200, %r84;
	mov.u32 	%r4201, %r85;
	mov.u32 	%r4202, %r86;
	mov.u32 	%r4203, %r87;
	mov.u32 	%r4204, %r88;
	mov.u32 	%r4205, %r89;
	mov.u32 	%r4206, %r90;
	mov.u32 	%r4207, %r91;
	mov.u32 	%r4208, %r92;
	@%p22 bra 	$L__BB1_574;
	or.b32  	%r2234, %r109, %r108;
	or.b32  	%r2235, %r2234, %r107;
	or.b32  	%r2236, %r2235, %r106;
	or.b32  	%r2237, %r2236, %r105;
	or.b32  	%r2238, %r2237, %r104;
	or.b32  	%r2239, %r2238, %r103;
	or.b32  	%r2240, %r2239, %r102;
	setp.eq.s32 	%p23, %r2240, 0;
	mov.u32 	%r4184, %r4321;
	mov.u32 	%r4185, %r69;
	mov.u32 	%r4186, %r70;
	mov.u32 	%r4187, %r71;
	mov.u32 	%r4188, %r72;
	mov.u32 	%r4189, %r73;
	mov.u32 	%r4190, %r74;
	mov.u32 	%r4191, %r75;
	mov.u32 	%r4192, %r76;
	mov.u32 	%r4193, %r77;
	mov.u32 	%r4194, %r78;
	mov.u32 	%r4195, %r79;
	mov.u32 	%r4196, %r80;
	mov.u32 	%r4197, %r81;
	mov.u32 	%r4198, %r82;
	mov.u32 	%r4199, %r83;
	mov.u32 	%r4200, %r84;
	mov.u32 	%r4201, %r85;
	mov.u32 	%r4202, %r86;
	mov.u32 	%r4203, %r87;
	mov.u32 	%r4204, %r88;
	mov.u32 	%r4205, %r89;
	mov.u32 	%r4206, %r90;
	mov.u32 	%r4207, %r91;
	mov.u32 	%r4208, %r92;
	@%p23 bra 	$L__BB1_574;
	setp.ne.s32 	%p24, %r4321, 0;
	mov.b32 	%r4184, 0;
	mov.u32 	%r4185, %r102;
	mov.u32 	%r4186, %r103;
	mov.u32 	%r4187, %r104;
	mov.u32 	%r4188, %r105;
	mov.u32 	%r4189, %r106;
	mov.u32 	%r4190, %r107;
	mov.u32 	%r4191, %r108;
	mov.u32 	%r4192, %r109;
	mov.u32 	%r4193, %r110;
	mov.u32 	%r4194, %r111;
	mov.u32 	%r4195, %r112;
	mov.u32 	%r4196, %r113;
	mov.u32 	%r4197, %r114;
	mov.u32 	%r4198, %r115;
	mov.u32 	%r4199, %r116;
	mov.u32 	%r4200, %r117;
	mov.u32 	%r4201, %r118;
	mov.u32 	%r4202, %r119;
	mov.u32 	%r4203, %r120;
	mov.u32 	%r4204, %r121;
	mov.u32 	%r4205, %r122;
	mov.u32 	%r4206, %r123;
	mov.u32 	%r4207, %r124;
	mov.u32 	%r4208, %r125;
	@%p24 bra 	$L__BB1_574;
	or.b32  	%r2243, %r76, %r75;
	or.b32  	%r2244, %r2243, %r74;
	or.b32  	%r2245, %r2244, %r73;
	or.b32  	%r2246, %r2245, %r72;
	or.b32  	%r2247, %r2246, %r71;
	or.b32  	%r2248, %r2247, %r70;
	or.b32  	%r2249, %r2248, %r69;
	setp.eq.s32 	%p25, %r2249, 0;
	mov.u32 	%r4185, %r102;
	mov.u32 	%r4186, %r103;
	mov.u32 	%r4187, %r104;
	mov.u32 	%r4188, %r105;
	mov.u32 	%r4189, %r106;
	mov.u32 	%r4190, %r107;
	mov.u32 	%r4191, %r108;
	mov.u32 	%r4192, %r109;
	mov.u32 	%r4193, %r110;
	mov.u32 	%r4194, %r111;
	mov.u32 	%r4195, %r112;
	mov.u32 	%r4196, %r113;
	mov.u32 	%r4197, %r114;
	mov.u32 	%r4198, %r115;
	mov.u32 	%r4199, %r116;
	mov.u32 	%r4200, %r117;
	mov.u32 	%r4201, %r118;
	mov.u32 	%r4202, %r119;
	mov.u32 	%r4203, %r120;
	mov.u32 	%r4204, %r121;
	mov.u32 	%r4205, %r122;
	mov.u32 	%r4206, %r123;
	mov.u32 	%r4207, %r124;
	mov.u32 	%r4208, %r125;
	@%p25 bra 	$L__BB1_574;
	ld.const.u32 	%r126, [P_CONST+28];
	ld.const.u32 	%r127, [P_CONST+24];
	ld.const.u32 	%r128, [P_CONST+20];
	ld.const.u32 	%r129, [P_CONST+16];
	ld.const.u32 	%r130, [P_CONST+12];
	ld.const.u32 	%r131, [P_CONST+8];
	ld.const.u32 	%r132, [P_CONST+4];
	ld.const.u32 	%r133, [P_CONST];
	mul.wide.u32 	%rd15, %r109, %r109;
	cvt.u32.u64 	%r2250, %rd15;
	shr.u64 	%rd16, %rd15, 32;
	mul.wide.u32 	%rd17, %r108, %r109;
	add.s64 	%rd18, %rd16, %rd17;
	shr.u64 	%rd19, %rd18, 32;
	mul.wide.u32 	%rd20, %r107, %r109;
	add.s64 	%rd21, %rd19, %rd20;
	shr.u64 	%rd22, %rd21, 32;
	mul.wide.u32 	%rd23, %r106, %r109;
	add.s64 	%rd24, %rd22, %rd23;
	shr.u64 	%rd25, %rd24, 32;
	mul.wide.u32 	%rd26, %r105, %r109;
	add.s64 	%rd27, %rd25, %rd26;
	shr.u64 	%rd28, %rd27, 32;
	mul.wide.u32 	%rd29, %r104, %r109;
	add.s64 	%rd30, %rd28, %rd29;
	shr.u64 	%rd31, %rd30, 32;
	mul.wide.u32 	%rd32, %r103, %r109;
	add.s64 	%rd33, %rd31, %rd32;
	shr.u64 	%rd34, %rd33, 32;
	mul.wide.u32 	%rd35, %r102, %r109;
	add.s64 	%rd36, %rd34, %rd35;
	shr.u64 	%rd37, %rd36, 32;
	and.b64  	%rd38, %rd18, 4294967295;
	add.s64 	%rd39, %rd17, %rd38;
	shr.u64 	%rd40, %rd39, 32;
	mul.wide.u32 	%rd41, %r108, %r108;
	and.b64  	%rd42, %rd21, 4294967295;
	add.s64 	%rd43, %rd40, %rd42;
	add.s64 	%rd44, %rd43, %rd41;
	shr.u64 	%rd45, %rd44, 32;
	mul.wide.u32 	%rd46, %r107, %r108;
	and.b64  	%rd47, %rd24, 4294967295;
	add.s64 	%rd48, %rd45, %rd47;
	add.s64 	%rd49, %rd48, %rd46;
	shr.u64 	%rd50, %rd49, 32;
	mul.wide.u32 	%rd51, %r106, %r108;
	and.b64  	%rd52, %rd27, 4294967295;
	add.s64 	%rd53, %rd50, %rd52;
	add.s64 	%rd54, %rd53, %rd51;
	shr.u64 	%rd55, %rd54, 32;
	mul.wide.u32 	%rd56, %r105, %r108;
	and.b64  	%rd57, %rd30, 4294967295;
	add.s64 	%rd58, %rd55, %rd57;
	add.s64 	%rd59, %rd58, %rd56;
	shr.u64 	%rd60, %rd59, 32;
	mul.wide.u32 	%rd61, %r104, %r108;
	and.b64  	%rd62, %rd33, 4294967295;
	add.s64 	%rd63, %rd60, %rd62;
	add.s64 	%rd64, %rd63, %rd61;
	shr.u64 	%rd65, %rd64, 32;
	mul.wide.u32 	%rd66, %r103, %r108;
	and.b64  	%rd67, %rd36, 4294967295;
	add.s64 	%rd68, %rd65, %rd67;
	add.s64 	%rd69, %rd68, %rd66;
	shr.u64 	%rd70, %rd69, 32;
	mul.wide.u32 	%rd71, %r102, %r108;
	add.s64 	%rd72, %rd70, %rd37;
	add.s64 	%rd73, %rd72, %rd71;
	shr.u64 	%rd74, %rd73, 32;
	and.b64  	%rd75, %rd44, 4294967295;
	add.s64 	%rd76, %rd20, %rd75;
	shr.u64 	%rd77, %rd76, 32;
	and.b64  	%rd78, %rd49, 4294967295;
	add.s64 	%rd79, %rd77, %rd78;
	add.s64 	%rd80, %rd79, %rd46;
	shr.u64 	%rd81, %rd80, 32;
	mul.wide.u32 	%rd82, %r107, %r107;
	and.b64  	%rd83, %rd54, 4294967295;
	add.s64 	%rd84, %rd81, %rd83;
	add.s64 	%rd85, %rd84, %rd82;
	shr.u64 	%rd86, %rd85, 32;
	mul.wide.u32 	%rd87, %r106, %r107;
	and.b64  	%rd88, %rd59, 4294967295;
	add.s64 	%rd89, %rd86, %rd88;
	add.s64 	%rd90, %rd89, %rd87;
	shr.u64 	%rd91, %rd90, 32;
	mul.wide.u32 	%rd92, %r105, %r107;
	and.b64  	%rd93, %rd64, 4294967295;
	add.s64 	%rd94, %rd91, %rd93;
	add.s64 	%rd95, %rd94, %rd92;
	shr.u64 	%rd96, %rd95, 32;
	mul.wide.u32 	%rd97, %r104, %r107;
	and.b64  	%rd98, %rd69, 4294967295;
	add.s64 	%rd99, %rd96, %rd98;
	add.s64 	%rd100, %rd99, %rd97;
	shr.u64 	%rd101, %rd100, 32;
	mul.wide.u32 	%rd102, %r103, %r107;
	and.b64  	%rd103, %rd73, 4294967295;
	add.s64 	%rd104, %rd101, %rd103;
	add.s64 	%rd105, %rd104, %rd102;
	shr.u64 	%rd106, %rd105, 32;
	mul.wide.u32 	%rd107, %r102, %r107;
	add.s64 	%rd108, %rd106, %rd74;
	add.s64 	%rd109, %rd108, %rd107;
	shr.u64 	%rd110, %rd109, 32;
	and.b64  	%rd111, %rd80, 4294967295;
	add.s64 	%rd112, %rd23, %rd111;
	shr.u64 	%rd113, %rd112, 32;
	and.b64  	%rd114, %rd85, 4294967295;
	add.s64 	%rd115, %rd113, %rd114;
	add.s64 	%rd116, %rd115, %rd51;
	shr.u64 	%rd117, %rd116, 32;
	and.b64  	%rd118, %rd90, 4294967295;
	add.s64 	%rd119, %rd117, %rd118;
	add.s64 	%rd120, %rd119, %rd87;
	shr.u64 	%rd121, %rd120, 32;
	mul.wide.u32 	%rd122, %r106, %r106;
	and.b64  	%rd123, %rd95, 4294967295;
	add.s64 	%rd124, %rd121, %rd123;
	add.s64 	%rd125, %rd124, %rd122;
	shr.u64 	%rd126, %rd125, 32;
	mul.wide.u32 	%rd127, %r105, %r106;
	and.b64  	%rd128, %rd100, 4294967295;
	add.s64 	%rd129, %rd126, %rd128;
	add.s64 	%rd130, %rd129, %rd127;
	shr.u64 	%rd131, %rd130, 32;
	mul.wide.u32 	%rd132, %r104, %r106;
	and.b64  	%rd133, %rd105, 4294967295;
	add.s64 	%rd134, %rd131, %rd133;
	add.s64 	%rd135, %rd134, %rd132;
	shr.u64 	%rd136, %rd135, 32;
	mul.wide.u32 	%rd137, %r103, %r106;
	and.b64  	%rd138, %rd109, 4294967295;
	add.s64 	%rd139, %rd136, %rd138;
	add.s64 	%rd140, %rd139, %rd137;
	shr.u64 	%rd141, %rd140, 32;
	mul.wide.u32 	%rd142, %r102, %r106;
	add.s64 	%rd143, %rd141, %rd110;
	add.s64 	%rd144, %rd143, %rd142;
	shr.u64 	%rd145, %rd144, 32;
	and.b64  	%rd146, %rd116, 4294967295;
	add.s64 	%rd147, %rd26, %rd146;
	shr.u64 	%rd148, %rd147, 32;
	and.b64  	%rd149, %rd120, 4294967295;
	add.s64 	%rd150, %rd148, %rd149;
	add.s64 	%rd151, %rd150, %rd56;
	shr.u64 	%rd152, %rd151, 32;
	and.b64  	%rd153, %rd125, 4294967295;
	add.s64 	%rd154, %rd152, %rd153;
	add.s64 	%rd155, %rd154, %rd92;
	shr.u64 	%rd156, %rd155, 32;
	and.b64  	%rd157, %rd130, 4294967295;
	add.s64 	%rd158, %rd156, %rd157;
	add.s64 	%rd159, %rd158, %rd127;
	shr.u64 	%rd160, %rd159, 32;
	mul.wide.u32 	%rd161, %r105, %r105;
	and.b64  	%rd162, %rd135, 4294967295;
	add.s64 	%rd163, %rd160, %rd162;
	add.s64 	%rd164, %rd163, %rd161;
	shr.u64 	%rd165, %rd164, 32;
	mul.wide.u32 	%rd166, %r104, %r105;
	and.b64  	%rd167, %rd140, 4294967295;
	add.s64 	%rd168, %rd165, %rd167;
	add.s64 	%rd169, %rd168, %rd166;
	shr.u64 	%rd170, %rd169, 32;
	mul.wide.u32 	%rd171, %r103, %r105;
	and.b64  	%rd172, %rd144, 4294967295;
	add.s64 	%rd173, %rd170, %rd172;
	add.s64 	%rd174, %rd173, %rd171;
	shr.u64 	%rd175, %rd174, 32;
	mul.wide.u32 	%rd176, %r102, %r105;
	add.s64 	%rd177, %rd175, %rd145;
	add.s64 	%rd178, %rd177, %rd176;
	shr.u64 	%rd179, %rd178, 32;
	and.b64  	%rd180, %rd151, 4294967295;
	add.s64 	%rd181, %rd29, %rd180;
	shr.u64 	%rd182, %rd181, 32;
	and.b64  	%rd183, %rd155, 4294967295;
	add.s64 	%rd184, %rd182, %rd183;
	add.s64 	%rd185, %rd184, %rd61;
	shr.u64 	%rd186, %rd185, 32;
	and.b64  	%rd187, %rd159, 4294967295;
	add.s64 	%rd188, %rd186, %rd187;
	add.s64 	%rd189, %rd188, %rd97;
	shr.u64 	%rd190, %rd189, 32;
	and.b64  	%rd191, %rd164, 4294967295;
	add.s64 	%rd192, %rd190, %rd191;
	add.s64 	%rd193, %rd192, %rd132;
	shr.u64 	%rd194, %rd193, 32;
	and.b64  	%rd195, %rd169, 4294967295;
	add.s64 	%rd196, %rd194, %rd195;
	add.s64 	%rd197, %rd196, %rd166;
	shr.u64 	%rd198, %rd197, 32;
	mul.wide.u32 	%rd199, %r104, %r104;
	and.b64  	%rd200, %rd174, 4294967295;
	add.s64 	%rd201, %rd198, %rd200;
	add.s64 	%rd202, %rd201, %rd199;
	shr.u64 	%rd203, %rd202, 32;
	mul.wide.u32 	%rd204, %r103, %r104;
	and.b64  	%rd205, %rd178, 4294967295;
	add.s64 	%rd206, %rd203, %rd205;
	add.s64 	%rd207, %rd206, %rd204;
	shr.u64 	%rd208, %rd207, 32;
	mul.wide.u32 	%rd209, %r102, %r104;
	add.s64 	%rd210, %rd208, %rd179;
	add.s64 	%rd211, %rd210, %rd209;
	shr.u64 	%rd212, %rd211, 32;
	and.b64  	%rd213, %rd185, 4294967295;
	add.s64 	%rd214, %rd32, %rd213;
	shr.u64 	%rd215, %rd214, 32;
	and.b64  	%rd216, %rd189, 4294967295;
	add.s64 	%rd217, %rd215, %rd216;
	add.s64 	%rd218, %rd217, %rd66;
	shr.u64 	%rd219, %rd218, 32;
	and.b64  	%rd220, %rd193, 4294967295;
	add.s64 	%rd221, %rd219, %rd220;
	add.s64 	%rd222, %rd221, %rd102;
	shr.u64 	%rd223, %rd222, 32;
	and.b64  	%rd224, %rd197, 4294967295;
	add.s64 	%rd225, %rd223, %rd224;
	add.s64 	%rd226, %rd225, %rd137;
	shr.u64 	%rd227, %rd226, 32;
	and.b64  	%rd228, %rd202, 4294967295;
	add.s64 	%rd229, %rd227, %rd228;
	add.s64 	%rd230, %rd229, %rd171;
	shr.u64 	%rd231, %rd230, 32;
	and.b64  	%rd232, %rd207, 4294967295;
	add.s64 	%rd233, %rd231, %rd232;
	add.s64 	%rd234, %rd233, %rd204;
	shr.u64 	%rd235, %rd234, 32;
	mul.wide.u32 	%rd236, %r103, %r103;
	and.b64  	%rd237, %rd211, 4294967295;
	add.s64 	%rd238, %rd235, %rd237;
	add.s64 	%rd239, %rd238, %rd236;
	shr.u64 	%rd240, %rd239, 32;
	mul.wide.u32 	%rd241, %r102, %r103;
	add.s64 	%rd242, %rd240, %rd212;
	add.s64 	%rd243, %rd242, %rd241;
	shr.u64 	%rd244, %rd243, 32;
	and.b64  	%rd245, %rd218, 4294967295;
	add.s64 	%rd246, %rd35, %rd245;
	shr.u64 	%rd247, %rd246, 32;
	and.b64  	%rd248, %rd222, 4294967295;
	add.s64 	%rd249, %rd247, %rd248;
	add.s64 	%rd250, %rd249, %rd71;
	shr.u64 	%rd251, %rd250, 32;
	and.b64  	%rd252, %rd226, 4294967295;
	add.s64 	%rd253, %rd251, %rd252;
	add.s64 	%rd254, %rd253, %rd107;
	shr.u64 	%rd255, %rd254, 32;
	and.b64  	%rd256, %rd230, 4294967295;
	add.s64 	%rd257, %rd255, %rd256;
	add.s64 	%rd258, %rd257, %rd142;
	shr.u64 	%rd259, %rd258, 32;
	and.b64  	%rd260, %rd234, 4294967295;
	add.s64 	%rd261, %rd259, %rd260;
	add.s64 	%rd262, %rd261, %rd176;
	shr.u64 	%rd263, %rd262, 32;
	and.b64  	%rd264, %rd239, 4294967295;
	add.s64 	%rd265, %rd263, %rd264;
	add.s64 	%rd266, %rd265, %rd209;
	shr.u64 	%rd267, %rd266, 32;
	and.b64  	%rd268, %rd243, 4294967295;
	add.s64 	%rd269, %rd267, %rd268;
	add.s64 	%rd270, %rd269, %rd241;
	shr.u64 	%rd271, %rd270, 32;
	mul.wide.u32 	%rd272, %r102, %r102;
	add.s64 	%rd273, %rd271, %rd244;
	add.s64 	%rd274, %rd273, %rd272;
	{ .reg .b32 tmp; mov.b64 {tmp, %r2251}, %rd274; }
	ld.const.u32 	%r2252, [MU_P];
	mul.lo.s32 	%r2253, %r2252, %r2250;
	mul.wide.u32 	%rd275, %r133, %r2253;
	and.b64  	%rd276, %rd15, 4294967293;
	add.s64 	%rd277, %rd275, %rd276;
	shr.u64 	%rd278, %rd277, 32;
	mul.wide.u32 	%rd279, %r132, %r2253;
	and.b64  	%rd280, %rd39, 4294967295;
	add.s64 	%rd281, %rd278, %rd280;
	add.s64 	%rd282, %rd281, %rd279;
	cvt.u32.u64 	%r2254, %rd282;
	shr.u64 	%rd283, %rd282, 32;
	mul.wide.u32 	%rd284, %r131, %r2253;
	and.b64  	%rd285, %rd76, 4294967295;
	add.s64 	%rd286, %rd283, %rd285;
	add.s64 	%rd287, %rd286, %rd284;
	shr.u64 	%rd288, %rd287, 32;
	mul.wide.u32 	%rd289, %r130, %r2253;
	and.b64  	%rd290, %rd112, 4294967295;
	add.s64 	%rd291, %rd288, %rd290;
	add.s64 	%rd292, %rd291, %rd289;
	shr.u64 	%rd293, %rd292, 32;
	mul.wide.u32 	%rd294, %r129, %r2253;
	and.b64  	%rd295, %rd147, 4294967295;
	add.s64 	%rd296, %rd293, %rd295;
	add.s64 	%rd297, %rd296, %rd294;
	shr.u64 	%rd298, %rd297, 32;
	mul.wide.u32 	%rd299, %r128, %r2253;
	and.b64  	%rd300, %rd181, 4294967295;
	add.s64 	%rd301, %rd298, %rd300;
	add.s64 	%rd302, %rd301, %rd299;
	shr.u64 	%rd303, %rd302, 32;
	mul.wide.u32 	%rd304, %r127, %r2253;
	and.b64  	%rd305, %rd214, 4294967295;
	add.s64 	%rd306, %rd303, %rd305;
	add.s64 	%rd307, %rd306, %rd304;
	shr.u64 	%rd308, %rd307, 32;
	mul.wide.u32 	%rd309, %r126, %r2253;
	and.b64  	%rd310, %rd246, 4294967295;
	add.s64 	%rd311, %rd308, %rd310;
	add.s64 	%rd312, %rd311, %rd309;
	shr.u64 	%rd313, %rd312, 32;
	and.b64  	%rd314, %rd250, 4294967295;
	add.s64 	%rd315, %rd313, %rd314;
	shr.u64 	%rd316, %rd315, 32;
	and.b64  	%rd317, %rd254, 4294967295;
	add.s64 	%rd318, %rd316, %rd317;
	shr.u64 	%rd319, %rd318, 32;
	and.b64  	%rd320, %rd258, 4294967295;
	add.s64 	%rd321, %rd319, %rd320;
	shr.u64 	%rd322, %rd321, 32;
	and.b64  	%rd323, %rd262, 4294967295;
	add.s64 	%rd324, %rd322, %rd323;
	shr.u64 	%rd325, %rd324, 32;
	and.b64  	%rd326, %rd266, 4294967295;
	add.s64 	%rd327, %rd325, %rd326;
	shr.u64 	%rd328, %rd327, 32;
	and.b64  	%rd329, %rd270, 4294967295;
	add.s64 	%rd330, %rd328, %rd329;
	shr.u64 	%rd331, %rd330, 32;
	and.b64  	%rd332, %rd274, 4294967295;
	add.s64 	%rd333, %rd331, %rd332;
	{ .reg .b32 tmp; mov.b64 {tmp, %r2255}, %rd333; }
	add.s32 	%r2256, %r2251, %r2255;
	mul.lo.s32 	%r2257, %r2252, %r2254;
	mul.wide.u32 	%rd334, %r133, %r2257;
	and.b64  	%rd335, %rd282, 4294967295;
	add.s64 	%rd336, %rd334, %rd335;
	shr.u64 	%rd337, %rd336, 32;
	mul.wide.u32 	%rd338, %r132, %r2257;
	and.b64  	%rd339, %rd287, 4294967295;
	add.s64 	%rd340, %rd337, %rd339;
	add.s64 	%rd341, %rd340, %rd338;
	cvt.u32.u64 	%r2258, %rd341;
	shr.u64 	%rd342, %rd341, 32;
	mul.wide.u32 	%rd343, %r131, %r2257;
	and.b64  	%rd344, %rd292, 4294967295;
	add.s64 	%rd345, %rd342, %rd344;
	add.s64 	%rd346, %rd345, %rd343;
	shr.u64 	%rd347, %rd346, 32;
	mul.wide.u32 	%rd348, %r130, %r2257;
	and.b64  	%rd349, %rd297, 4294967295;
	add.s64 	%rd350, %rd347, %rd349;
	add.s64 	%rd351, %rd350, %rd348;
	shr.u64 	%rd352, %rd351, 32;
	mul.wide.u32 	%rd353, %r129, %r2257;
	and.b64  	%rd354, %rd302, 4294967295;
	add.s64 	%rd355, %rd352, %rd354;
	add.s64 	%rd356, %rd355, %rd353;
	shr.u64 	%rd357, %rd356, 32;
	mul.wide.u32 	%rd358, %r128, %r2257;
	and.b64  	%rd359, %rd307, 4294967295;
	add.s64 	%rd360, %rd357, %rd359;
	add.s64 	%rd361, %rd360, %rd358;
	shr.u64 	%rd362, %rd361, 32;
	mul.wide.u32 	%rd363, %r127, %r2257;
	and.b64  	%rd364, %rd312, 4294967295;
	add.s64 	%rd365, %rd362, %rd364;
	add.s64 	%rd366, %rd365, %rd363;
	shr.u64 	%rd367, %rd366, 32;
	mul.wide.u32 	%rd368, %r126, %r2257;
	and.b64  	%rd369, %rd315, 4294967295;
	add.s64 	%rd370, %rd367, %rd369;
	add.s64 	%rd371, %rd370, %rd368;
	shr.u64 	%rd372, %rd371, 32;
	and.b64  	%rd373, %rd318, 4294967295;
	add.s64 	%rd374, %rd372, %rd373;
	shr.u64 	%rd375, %rd374, 32;
	and.b64  	%rd376, %rd321, 4294967295;
	add.s64 	%rd377, %rd375, %rd376;
	shr.u64 	%rd378, %rd377, 32;
	and.b64  	%rd379, %rd324, 4294967295;
	add.s64 	%rd380, %rd378, %rd379;
	shr.u64 	%rd381, %rd380, 32;
	and.b64  	%rd382, %rd327, 4294967295;
	add.s64 	%rd383, %rd381, %rd382;
	shr.u64 	%rd384, %rd383, 32;
	and.b64  	%rd385, %rd330, 4294967295;
	add.s64 	%rd386, %rd384, %rd385;
	shr.u64 	%rd387, %rd386, 32;
	and.b64  	%rd388, %rd333, 4294967295;
	add.s64 	%rd389, %rd387, %rd388;
	{ .reg .b32 tmp; mov.b64 {tmp, %r2259}, %rd389; }
	add.s32 	%r2260, %r2256, %r2259;
	mul.lo.s32 	%r2261, %r2252, %r2258;
	mul.wide.u32 	%rd390, %r133, %r2261;
	and.b64  	%rd391, %rd341, 4294967295;
	add.s64 	%rd392, %rd390, %rd391;
	shr.u64 	%rd393, %rd392, 32;
	mul.wide.u32 	%rd394, %r132, %r2261;
	and.b64  	%rd395, %rd346, 4294967295;
	add.s64 	%rd396, %rd393, %rd395;
	add.s64 	%rd397, %rd396, %rd394;
	cvt.u32.u64 	%r2262, %rd397;
	shr.u64 	%rd398, %rd397, 32;
	mul.wide.u32 	%rd399, %r131, %r2261;
	and.b64  	%rd400, %rd351, 4294967295;
	add.s64 	%rd401, %rd398, %rd400;
	add.s64 	%rd402, %rd401, %rd399;
	shr.u64 	%rd403, %rd402, 32;
	mul.wide.u32 	%rd404, %r130, %r2261;
	and.b64  	%rd405, %rd356, 4294967295;
	add.s64 	%rd406, %rd403, %rd405;
	add.s64 	%rd407, %rd406, %rd404;
	shr.u64 	%rd408, %rd407, 32;
	mul.wide.u32 	%rd409, %r129, %r2261;
	and.b64  	%rd410, %rd361, 4294967295;
	add.s64 	%rd411, %rd408, %rd410;
	add.s64 	%rd412, %rd411, %rd409;
	shr.u64 	%rd413, %rd412, 32;
	mul.wide.u32 	%rd414, %r128, %r2261;
	and.b64  	%rd415, %rd366, 4294967295;
	add.s64 	%rd416, %rd413, %rd415;
	add.s64 	%rd417, %rd416, %rd414;
	shr.u64 	%rd418, %rd417, 32;
	mul.wide.u32 	%rd419, %r127, %r2261;
	and.b64  	%rd420, %rd371, 4294967295;
	add.s64 	%rd421, %rd418, %rd420;
	add.s64 	%rd422, %rd421, %rd419;
	shr.u64 	%rd423, %rd422, 32;
	mul.wide.u32 	%rd424, %r126, %r2261;
	and.b64  	%rd425, %rd374, 4294967295;
	add.s64 	%rd426, %rd423, %rd425;
	add.s64 	%rd427, %rd426, %rd424;
	shr.u64 	%rd428, %rd427, 32;
	and.b64  	%rd429, %rd377, 4294967295;
	add.s64 	%rd430, %rd428, %rd429;
	shr.u64 	%rd431, %rd430, 32;
	and.b64  	%rd432, %rd380, 4294967295;
	add.s64 	%rd433, %rd431, %rd432;
	shr.u64 	%rd434, %rd433, 32;
	and.b64  	%rd435, %rd383, 4294967295;
	add.s64 	%rd436, %rd434, %rd435;
	shr.u64 	%rd437, %rd436, 32;
	and.b64  	%rd438, %rd386, 4294967295;
	add.s64 	%rd439, %rd437, %rd438;
	shr.u64 	%rd440, %rd439, 32;
	and.b64  	%rd441, %rd389, 4294967295;
	add.s64 	%rd442, %rd440, %rd441;
	{ .reg .b32 tmp; mov.b64 {tmp, %r2263}, %rd442; }
	add.s32 	%r2264, %r2260, %r2263;
	mul.lo.s32 	%r2265, %r2252, %r2262;
	mul.wide.u32 	%rd443, %r133, %r2265;
	and.b64  	%rd444, %rd397, 4294967295;
	add.s64 	%rd445, %rd443, %rd444;
	shr.u64 	%rd446, %rd445, 32;
	mul.wide.u32 	%rd447, %r132, %r2265;
	and.b64  	%rd448, %rd402, 4294967295;
	add.s64 	%rd449, %rd446, %rd448;
	add.s64 	%rd450, %rd449, %rd447;
	cvt.u32.u64 	%r2266, %rd450;
	shr.u64 	%rd451, %rd450, 32;
	mul.wide.u32 	%rd452, %r131, %r2265;
	and.b64  	%rd453, %rd407, 4294967295;
	add.s64 	%rd454, %rd451, %rd453;
	add.s64 	%rd455, %rd454, %rd452;
	shr.u64 	%rd456, %rd455, 32;
	mul.wide.u32 	%rd457, %r130, %r2265;
	and.b64  	%rd458, %rd412, 4294967295;
	add.s64 	%rd459, %rd456, %rd458;
	add.s64 	%rd460, %rd459, %rd457;
	shr.u64 	%rd461, %rd460, 32;
	mul.wide.u32 	%rd462, %r129, %r2265;
	and.b64  	%rd463, %rd417, 4294967295;
	add.s64 	%rd464, %rd461, %rd463;
	add.s64 	%rd465, %rd464, %rd462;
	shr.u64 	%rd466, %rd465, 32;
	mul.wide.u32 	%rd467, %r128, %r2265;
	and.b64  	%rd468, %rd422, 4294967295;
	add.s64 	%rd469, %rd466, %rd468;
	add.s64 	%rd470, %rd469, %rd467;
	shr.u64 	%rd471, %rd470, 32;
	mul.wide.u32 	%rd472, %r127, %r2265;
	and.b64  	%rd473, %rd427, 4294967295;
	add.s64 	%rd474, %rd471, %rd473;
	add.s64 	%rd475, %rd474, %rd472;
	shr.u64 	%rd476, %rd475, 32;
	mul.wide.u32 	%rd477, %r126, %r2265;
	and.b64  	%rd478, %rd430, 4294967295;
	add.s64 	%rd479, %rd476, %rd478;
	add.s64 	%rd480, %rd479, %rd477;
	shr.u64 	%rd481, %rd480, 32;
	and.b64  	%rd482, %rd433, 4294967295;
	add.s64 	%rd483, %rd481, %rd482;
	shr.u64 	%rd484, %rd483, 32;
	and.b64  	%rd485, %rd436, 4294967295;
	add.s64 	%rd486, %rd484, %rd485;
	shr.u64 	%rd487, %rd486, 32;
	and.b64  	%rd488, %rd439, 4294967295;
	add.s64 	%rd489, %rd487, %rd488;
	shr.u64 	%rd490, %rd489, 32;
	and.b64  	%rd491, %rd442, 4294967295;
	add.s64 	%rd492, %rd490, %rd491;
	{ .reg .b32 tmp; mov.b64 {tmp, %r2267}, %rd492; }
	add.s32 	%r2268, %r2264, %r2267;
	mul.lo.s32 	%r2269, %r2252, %r2266;
	mul.wide.u32 	%rd493, %r133, %r2269;
	and.b64  	%rd494, %rd450, 4294967295;
	add.s64 	%rd495, %rd493, %rd494;
	shr.u64 	%rd496, %rd495, 32;
	mul.wide.u32 	%rd497, %r132, %r2269;
	and.b64  	%rd498, %rd455, 4294967295;
	add.s64 	%rd499, %rd496, %rd498;
	add.s64 	%rd500, %rd499, %rd497;
	cvt.u32.u64 	%r2270, %rd500;
	shr.u64 	%rd501, %rd500, 32;
	mul.wide.u32 	%rd502, %r131, %r2269;
	and.b64  	%rd503, %rd460, 4294967295;
	add.s64 	%rd504, %rd501, %rd503;
	add.s64 	%rd505, %rd504, %rd502;
	shr.u64 	%rd506, %rd505, 32;
	mul.wide.u32 	%rd507, %r130, %r2269;
	and.b64  	%rd508, %rd465, 4294967295;
	add.s64 	%rd509, %rd506, %rd508;
	add.s64 	%rd510, %rd509, %rd507;
	shr.u64 	%rd511, %rd510, 32;
	mul.wide.u32 	%rd512, %r129, %r2269;
	and.b64  	%rd513, %rd470, 4294967295;
	add.s64 	%rd514, %rd511, %rd513;
	add.s64 	%rd515, %rd514, %rd512;
	shr.u64 	%rd516, %rd515, 32;
	mul.wide.u32 	%rd517, %r128, %r2269;
	and.b64  	%rd518, %rd475, 4294967295;
	add.s64 	%rd519, %rd516, %rd518;
	add.s64 	%rd520, %rd519, %rd517;
	shr.u64 	%rd521, %rd520, 32;
	mul.wide.u32 	%rd522, %r127, %r2269;
	and.b64  	%rd523, %rd480, 4294967295;
	add.s64 	%rd524, %rd521, %rd523;
	add.s64 	%rd525, %rd524, %rd522;
	shr.u64 	%rd526, %rd525, 32;
	mul.wide.u32 	%rd527, %r126, %r2269;
	and.b64  	%rd528, %rd483, 4294967295;
	add.s64 	%rd529, %rd526, %rd528;
	add.s64 	%rd530, %rd529, %rd527;
	shr.u64 	%rd531, %rd530, 32;
	and.b64  	%rd532, %rd486, 4294967295;
	add.s64 	%rd533, %rd531, %rd532;
	shr.u64 	%rd534, %rd533, 32;
	and.b64  	%rd535, %rd489, 4294967295;
	add.s64 	%rd536, %rd534, %rd535;
	shr.u64 	%rd537, %rd536, 32;
	and.b64  	%rd538, %rd492, 4294967295;
	add.s64 	%rd539, %rd537, %rd538;
	{ .reg .b32 tmp; mov.b64 {tmp, %r2271}, %rd539; }
	add.s32 	%r2272, %r2268, %r2271;
	mul.lo.s32 	%r2273, %r2252, %r2270;
	mul.wide.u32 	%rd540, %r133, %r2273;
	and.b64  	%rd541, %rd500, 4294967295;
	add.s64 	%rd542, %rd540, %rd541;
	shr.u64 	%rd543, %rd542, 32;
	mul.wide.u32 	%rd544, %r132, %r2273;
	and.b64  	%rd545, %rd505, 4294967295;
	add.s64 	%rd546, %rd543, %rd545;
	add.s64 	%rd547, %rd546, %rd544;
	cvt.u32.u64 	%r2274, %rd547;
	shr.u64 	%rd548, %rd547, 32;
	mul.wide.u32 	%rd549, %r131, %r2273;
	and.b64  	%rd550, %rd510, 4294967295;
	add.s64 	%rd551, %rd548, %rd550;
	add.s64 	%rd552, %rd551, %rd549;
	shr.u64 	%rd553, %rd552, 32;
	mul.wide.u32 	%rd554, %r130, %r2273;
	and.b64  	%rd555, %rd515, 4294967295;
	add.s64 	%rd556, %rd553, %rd555;
	add.s64 	%rd557, %rd556, %rd554;
	shr.u64 	%rd558, %rd557, 32;
	mul.wide.u32 	%rd559, %r129, %r2273;
	and.b64  	%rd560, %rd520, 4294967295;
	add.s64 	%rd561, %rd558, %rd560;
	add.s64 	%rd562, %rd561, %rd559;
	shr.u64 	%rd563, %rd562, 32;
	mul.wide.u32 	%rd564, %r128, %r2273;
	and.b64  	%rd565, %rd525, 4294967295;
	add.s64 	%rd566, %rd563, %rd565;
	add.s64 	%rd567, %rd566, %rd564;
	shr.u64 	%rd568, %rd567, 32;
	mul.wide.u32 	%rd569, %r127, %r2273;
	and.b64  	%rd570, %rd530, 4294967295;
	add.s64 	%rd571, %rd568, %rd570;
	add.s64 	%rd572, %rd571, %rd569;
	shr.u64 	%rd573, %rd572, 32;
	mul.wide.u32 	%rd574, %r126, %r2273;
	and.b64  	%rd575, %rd533, 4294967295;
	add.s64 	%rd576, %rd573, %rd575;
	add.s64 	%rd577, %rd576, %rd574;
	shr.u64 	%rd578, %rd577, 32;
	and.b64  	%rd579, %rd536, 4294967295;
	add.s64 	%rd580, %rd578, %rd579;
	shr.u64 	%rd581, %rd580, 32;
	and.b64  	%rd582, %rd539, 4294967295;
	add.s64 	%rd583, %rd581, %rd582;
	{ .reg .b32 tmp; mov.b64 {tmp, %r2275}, %rd583; }
	add.s32 	%r2276, %r2272, %r2275;
	mul.lo.s32 	%r2277, %r2252, %r2274;
	mul.wide.u32 	%rd584, %r133, %r2277;
	and.b64  	%rd585, %rd547, 4294967295;
	add.s64 	%rd586, %rd584, %rd585;
	shr.u64 	%rd587, %rd586, 32;
	mul.wide.u32 	%rd588, %r132, %r2277;
	and.b64  	%rd589, %rd552, 4294967295;
	add.s64 	%rd590, %rd587, %rd589;
	add.s64 	%rd591, %rd590, %rd588;
	cvt.u32.u64 	%r2278, %rd591;
	shr.u64 	%rd592, %rd591, 32;
	mul.wide.u32 	%rd593, %r131, %r2277;
	and.b64  	%rd594, %rd557, 4294967295;
	add.s64 	%rd595, %rd592, %rd594;
	add.s64 	%rd596, %rd595, %rd593;
	shr.u64 	%rd597, %rd596, 32;
	mul.wide.u32 	%rd598, %r130, %r2277;
	and.b64  	%rd599, %rd562, 4294967295;
	add.s64 	%rd600, %rd597, %rd599;
	add.s64 	%rd601, %rd600, %rd598;
	shr.u64 	%rd602, %rd601, 32;
	mul.wide.u32 	%rd603, %r129, %r2277;
	and.b64  	%rd604, %rd567, 4294967295;
	add.s64 	%rd605, %rd602, %rd604;
	add.s64 	%rd606, %rd605, %rd603;
	shr.u64 	%rd607, %rd606, 32;
	mul.wide.u32 	%rd608, %r128, %r2277;
	and.b64  	%rd609, %rd572, 4294967295;
	add.s64 	%rd610, %rd607, %rd609;
	add.s64 	%rd611, %rd610, %rd608;
	shr.u64 	%rd612, %rd611, 32;
	mul.wide.u32 	%rd613, %r127, %r2277;
	and.b64  	%rd614, %rd577, 4294967295;
	add.s64 	%rd615, %rd612, %rd614;
	add.s64 	%rd616, %rd615, %rd613;
	shr.u64 	%rd617, %rd616, 32;
	mul.wide.u32 	%rd618, %r126, %r2277;
	and.b64  	%rd619, %rd580, 4294967295;
	add.s64 	%rd620, %rd617, %rd619;
	add.s64 	%rd621, %rd620, %rd618;
	shr.u64 	%rd622, %rd621, 32;
	and.b64  	%rd623, %rd583, 4294967295;
	add.s64 	%rd624, %rd622, %rd623;
	{ .reg .b32 tmp; mov.b64 {tmp, %r2279}, %rd624; }
	add.s32 	%r2280, %r2276, %r2279;
	mul.lo.s32 	%r2281, %r2252, %r2278;
	mul.wide.u32 	%rd625, %r133, %r2281;
	and.b64  	%rd626, %rd591, 4294967295;
	add.s64 	%rd627, %rd625, %rd626;
	shr.u64 	%rd628, %rd627, 32;
	mul.wide.u32 	%rd629, %r132, %r2281;
	and.b64  	%rd630, %rd596, 4294967295;
	add.s64 	%rd631, %rd628, %rd630;
	add.s64 	%rd632, %rd631, %rd629;
	cvt.u32.u64 	%r3919, %rd632;
	shr.u64 	%rd633, %rd632, 32;
	mul.wide.u32 	%rd634, %r131, %r2281;
	and.b64  	%rd635, %rd601, 4294967295;
	add.s64 	%rd636, %rd633, %rd635;
	add.s64 	%rd637, %rd636, %rd634;
	cvt.u32.u64 	%r3918, %rd637;
	shr.u64 	%rd638, %rd637, 32;
	mul.wide.u32 	%rd639, %r130, %r2281;
	and.b64  	%rd640, %rd606, 4294967295;
	add.s64 	%rd641, %rd638, %rd640;
	add.s64 	%rd642, %rd641, %rd639;
	cvt.u32.u64 	%r3917, %rd642;
	shr.u64 	%rd643, %rd642, 32;
	mul.wide.u32 	%rd644, %r129, %r2281;
	and.b64  	%rd645, %rd611, 4294967295;
	add.s64 	%rd646, %rd643, %rd645;
	add.s64 	%rd647, %rd646, %rd644;
	cvt.u32.u64 	%r3916, %rd647;
	shr.u64 	%rd648, %rd647, 32;
	mul.wide.u32 	%rd649, %r128, %r2281;
	and.b64  	%rd650, %rd616, 4294967295;
	add.s64 	%rd651, %rd648, %rd650;
	add.s64 	%rd652, %rd651, %rd649;
	cvt.u32.u64 	%r3915, %rd652;
	shr.u64 	%rd653, %rd652, 32;
	mul.wide.u32 	%rd654, %r127, %r2281;
	and.b64  	%rd655, %rd621, 4294967295;
	add.s64 	%rd656, %rd653, %rd655;
	add.s64 	%rd657, %rd656, %rd654;
	cvt.u32.u64 	%r3914, %rd657;
	shr.u64 	%rd658, %rd657, 32;
	mul.wide.u32 	%rd659, %r126, %r2281;
	and.b64  	%rd660, %rd624, 4294967295;
	add.s64 	%rd661, %rd658, %rd660;
	add.s64 	%rd662, %rd661, %rd659;
	cvt.u32.u64 	%r3913, %rd662;
	{ .reg .b32 tmp; mov.b64 {tmp, %r2282}, %rd662; }
	add.s32 	%r3912, %r2280, %r2282;
	setp.gt.u32 	%p26, %r3912, %r126;
	@%p26 bra 	$L__BB1_43;
	setp.lt.u32 	%p27, %r3912, %r126;
	@%p27 bra 	$L__BB1_44;
	setp.lt.u32 	%p28, %r127, %r3913;
	@%p28 bra 	$L__BB1_43;
	setp.gt.u32 	%p29, %r127, %r3913;
	@%p29 bra 	$L__BB1_44;
	setp.lt.u32 	%p30, %r128, %r3914;
	@%p30 bra 	$L__BB1_43;
	setp.gt.u32 	%p31, %r128, %r3914;
	@%p31 bra 	$L__BB1_44;
	setp.lt.u32 	%p32, %r129, %r3915;
	@%p32 bra 	$L__BB1_43;
	setp.gt.u32 	%p33, %r129, %r3915;
	@%p33 bra 	$L__BB1_44;
	setp.lt.u32 	%p34, %r130, %r3916;
	@%p34 bra 	$L__BB1_43;
	setp.gt.u32 	%p35, %r130, %r3916;
	@%p35 bra 	$L__BB1_44;
	setp.lt.u32 	%p36, %r131, %r3917;
	@%p36 bra 	$L__BB1_43;
	setp.gt.u32 	%p37, %r131, %r3917;
	@%p37 bra 	$L__BB1_44;
	setp.lt.u32 	%p38, %r132, %r3918;
	@%p38 bra 	$L__BB1_43;
	setp.gt.u32 	%p39, %r132, %r3918;
	setp.gt.u32 	%p40, %r133, %r3919;
	or.pred  	%p41, %p39, %p40;
	@%p41 bra 	$L__BB1_44;
$L__BB1_43:
	sub.s32 	%r3919, %r3919, %r133;
	sub.s32 	%r3918, %r3918, %r132;
	sub.s32 	%r3917, %r3917, %r131;
	sub.s32 	%r3916, %r3916, %r130;
	sub.s32 	%r3915, %r3915, %r129;
	sub.s32 	%r3914, %r3914, %r128;
	sub.s32 	%r3913, %r3913, %r127;
	sub.s32 	%r3912, %r3912, %r126;
$L__BB1_44:
	ld.const.u32 	%r158, [P_CONST+28];
	ld.const.u32 	%r159, [P_CONST+24];
	ld.const.u32 	%r160, [P_CONST+20];
	ld.const.u32 	%r161, [P_CONST+16];
	ld.const.u32 	%r162, [P_CONST+12];
	ld.const.u32 	%r163, [P_CONST+8];
	ld.const.u32 	%r164, [P_CONST+4];
	ld.const.u32 	%r165, [P_CONST];
	mul.wide.u32 	%rd663, %r76, %r76;
	cvt.u32.u64 	%r2283, %rd663;
	shr.u64 	%rd664, %rd663, 32;
	mul.wide.u32 	%rd665, %r75, %r76;
	add.s64 	%rd666, %rd664, %rd665;
	shr.u64 	%rd667, %rd666, 32;
	mul.wide.u32 	%rd668, %r74, %r76;
	add.s64 	%rd669, %rd667, %rd668;
	shr.u64 	%rd670, %rd669, 32;
	mul.wide.u32 	%rd671, %r73, %r76;
	add.s64 	%rd672, %rd670, %rd671;
	shr.u64 	%rd673, %rd672, 32;
	mul.wide.u32 	%rd674, %r72, %r76;
	add.s64 	%rd675, %rd673, %rd674;
	shr.u64 	%rd676, %rd675, 32;
	mul.wide.u32 	%rd677, %r71, %r76;
	add.s64 	%rd678, %rd676, %rd677;
	shr.u64 	%rd679, %rd678, 32;
	mul.wide.u32 	%rd680, %r70, %r76;
	add.s64 	%rd681, %rd679, %rd680;
	shr.u64 	%rd682, %rd681, 32;
	mul.wide.u32 	%rd683, %r69, %r76;
	add.s64 	%rd684, %rd682, %rd683;
	shr.u64 	%rd685, %rd684, 32;
	and.b64  	%rd686, %rd666, 4294967295;
	add.s64 	%rd687, %rd665, %rd686;
	shr.u64 	%rd688, %rd687, 32;
	mul.wide.u32 	%rd689, %r75, %r75;
	and.b64  	%rd690, %rd669, 4294967295;
	add.s64 	%rd691, %rd688, %rd690;
	add.s64 	%rd692, %rd691, %rd689;
	shr.u64 	%rd693, %rd692, 32;
	mul.wide.u32 	%rd694, %r74, %r75;
	and.b64  	%rd695, %rd672, 4294967295;
	add.s64 	%rd696, %rd693, %rd695;
	add.s64 	%rd697, %rd696, %rd694;
	shr.u64 	%rd698, %rd697, 32;
	mul.wide.u32 	%rd699, %r73, %r75;
	and.b64  	%rd700, %rd675, 4294967295;
	add.s64 	%rd701, %rd698, %rd700;
	add.s64 	%rd702, %rd701, %rd699;
	shr.u64 	%rd703, %rd702, 32;
	mul.wide.u32 	%rd704, %r72, %r75;
	and.b64  	%rd705, %rd678, 4294967295;
	add.s64 	%rd706, %rd703, %rd705;
	add.s64 	%rd707, %rd706, %rd704;
	shr.u64 	%rd708, %rd707, 32;
	mul.wide.u32 	%rd709, %r71, %r75;
	and.b64  	%rd710, %rd681, 4294967295;
	add.s64 	%rd711, %rd708, %rd710;
	add.s64 	%rd712, %rd711, %rd709;
	shr.u64 	%rd713, %rd712, 32;
	mul.wide.u32 	%rd714, %r70, %r75;
	and.b64  	%rd715, %rd684, 4294967295;
	add.s64 	%rd716, %rd713, %rd715;
	add.s64 	%rd717, %rd716, %rd714;
	shr.u64 	%rd718, %rd717, 32;
	mul.wide.u32 	%rd719, %r69, %r75;
	add.s64 	%rd720, %rd718, %rd685;
	add.s64 	%rd721, %rd720, %rd719;
	shr.u64 	%rd722, %rd721, 32;
	and.b64  	%rd723, %rd692, 4294967295;
	add.s64 	%rd724, %rd668, %rd723;
	shr.u64 	%rd725, %rd724, 32;
	and.b64  	%rd726, %rd697, 4294967295;
	add.s64 	%rd727, %rd725, %rd726;
	add.s64 	%rd728, %rd727, %rd694;
	shr.u64 	%rd729, %rd728, 32;
	mul.wide.u32 	%rd730, %r74, %r74;
	and.b64  	%rd731, %rd702, 4294967295;
	add.s64 	%rd732, %rd729, %rd731;
	add.s64 	%rd733, %rd732, %rd730;
	shr.u64 	%rd734, %rd733, 32;
	mul.wide.u32 	%rd735, %r73, %r74;
	and.b64  	%rd736, %rd707, 4294967295;
	add.s64 	%rd737, %rd734, %rd736;
	add.s64 	%rd738, %rd737, %rd735;
	shr.u64 	%rd739, %rd738, 32;
	mul.wide.u32 	%rd740, %r72, %r74;
	and.b64  	%rd741, %rd712, 4294967295;
	add.s64 	%rd742, %rd739, %rd741;
	add.s64 	%rd743, %rd742, %rd740;
	shr.u64 	%rd744, %rd743, 32;
	mul.wide.u32 	%rd745, %r71, %r74;
	and.b64  	%rd746, %rd717, 4294967295;
	add.s64 	%rd747, %rd744, %rd746;
	add.s64 	%rd748, %rd747, %rd745;
	shr.u64 	%rd749, %rd748, 32;
	mul.wide.u32 	%rd750, %r70, %r74;
	and.b64  	%rd751, %rd721, 4294967295;
	add.s64 	%rd752, %rd749, %rd751;
	add.s64 	%rd753, %rd752, %rd750;
	shr.u64 	%rd754, %rd753, 32;
	mul.wide.u32 	%rd755, %r69, %r74;
	add.s64 	%rd756, %rd754, %rd722;
	add.s64 	%rd757, %rd756, %rd755;
	shr.u64 	%rd758, %rd757, 32;
	and.b64  	%rd759, %rd728, 4294967295;
	add.s64 	%rd760, %rd671, %rd759;
	shr.u64 	%rd761, %rd760, 32;
	and.b64  	%rd762, %rd733, 4294967295;
	add.s64 	%rd763, %rd761, %rd762;
	add.s64 	%rd764, %rd763, %rd699;
	shr.u64 	%rd765, %rd764, 32;
	and.b64  	%rd766, %rd738, 4294967295;
	add.s64 	%rd767, %rd765, %rd766;
	add.s64 	%rd768, %rd767, %rd735;
	shr.u64 	%rd769, %rd768, 32;
	mul.wide.u32 	%rd770, %r73, %r73;
	and.b64  	%rd771, %rd743, 4294967295;
	add.s64 	%rd772, %rd769, %rd771;
	add.s64 	%rd773, %rd772, %rd770;
	shr.u64 	%rd774, %rd773, 32;
	mul.wide.u32 	%rd775, %r72, %r73;
	and.b64  	%rd776, %rd748, 4294967295;
	add.s64 	%rd777, %rd774, %rd776;
	add.s64 	%rd778, %rd777, %rd775;
	shr.u64 	%rd779, %rd778, 32;
	mul.wide.u32 	%rd780, %r71, %r73;
	and.b64  	%rd781, %rd753, 4294967295;
	add.s64 	%rd782, %rd779, %rd781;
	add.s64 	%rd783, %rd782, %rd780;
	shr.u64 	%rd784, %rd783, 32;
	mul.wide.u32 	%rd785, %r70, %r73;
	and.b64  	%rd786, %rd757, 4294967295;
	add.s64 	%rd787, %rd784, %rd786;
	add.s64 	%rd788, %rd787, %rd785;
	shr.u64 	%rd789, %rd788, 32;
	mul.wide.u32 	%rd790, %r69, %r73;
	add.s64 	%rd791, %rd789, %rd758;
	add.s64 	%rd792, %rd791, %rd790;
	shr.u64 	%rd793, %rd792, 32;
	and.b64  	%rd794, %rd764, 4294967295;
	add.s64 	%rd795, %rd674, %rd794;
	shr.u64 	%rd796, %rd795, 32;
	and.b64  	%rd797, %rd768, 4294967295;
	add.s64 	%rd798, %rd796, %rd797;
	add.s64 	%rd799, %rd798, %rd704;
	shr.u64 	%rd800, %rd799, 32;
	and.b64  	%rd801, %rd773, 4294967295;
	add.s64 	%rd802, %rd800, %rd801;
	add.s64 	%rd803, %rd802, %rd740;
	shr.u64 	%rd804, %rd803, 32;
	and.b64  	%rd805, %rd778, 4294967295;
	add.s64 	%rd806, %rd804, %rd805;
	add.s64 	%rd807, %rd806, %rd775;
	shr.u64 	%rd808, %rd807, 32;
	mul.wide.u32 	%rd809, %r72, %r72;
	and.b64  	%rd810, %rd783, 4294967295;
	add.s64 	%rd811, %rd808, %rd810;
	add.s64 	%rd812, %rd811, %rd809;
	shr.u64 	%rd813, %rd812, 32;
	mul.wide.u32 	%rd814, %r71, %r72;
	and.b64  	%rd815, %rd788, 4294967295;
	add.s64 	%rd816, %rd813, %rd815;
	add.s64 	%rd817, %rd816, %rd814;
	shr.u64 	%rd818, %rd817, 32;
	mul.wide.u32 	%rd819, %r70, %r72;
	and.b64  	%rd820, %rd792, 4294967295;
	add.s64 	%rd821, %rd818, %rd820;
	add.s64 	%rd822, %rd821, %rd819;
	shr.u64 	%rd823, %rd822, 32;
	mul.wide.u32 	%rd824, %r69, %r72;
	add.s64 	%rd825, %rd823, %rd793;
	add.s64 	%rd826, %rd825, %rd824;
	shr.u64 	%rd827, %rd826, 32;
	and.b64  	%rd828, %rd799, 4294967295;
	add.s64 	%rd829, %rd677, %rd828;
	shr.u64 	%rd830, %rd829, 32;
	and.b64  	%rd831, %rd803, 4294967295;
	add.s64 	%rd832, %rd830, %rd831;
	add.s64 	%rd833, %rd832, %rd709;
	shr.u64 	%rd834, %rd833, 32;
	and.b64  	%rd835, %rd807, 4294967295;
	add.s64 	%rd836, %rd834, %rd835;
	add.s64 	%rd837, %rd836, %rd745;
	shr.u64 	%rd838, %rd837, 32;
	and.b64  	%rd839, %rd812, 4294967295;
	add.s64 	%rd840, %rd838, %rd839;
	add.s64 	%rd841, %rd840, %rd780;
	shr.u64 	%rd842, %rd841, 32;
	and.b64  	%rd843, %rd817, 4294967295;
	add.s64 	%rd844, %rd842, %rd843;
	add.s64 	%rd845, %rd844, %rd814;
	shr.u64 	%rd846, %rd845, 32;
	mul.wide.u32 	%rd847, %r71, %r71;
	and.b64  	%rd848, %rd822, 4294967295;
	add.s64 	%rd849, %rd846, %rd848;
	add.s64 	%rd850, %rd849, %rd847;
	shr.u64 	%rd851, %rd850, 32;
	mul.wide.u32 	%rd852, %r70, %r71;
	and.b64  	%rd853, %rd826, 4294967295;
	add.s64 	%rd854, %rd851, %rd853;
	add.s64 	%rd855, %rd854, %rd852;
	shr.u64 	%rd856, %rd855, 32;
	mul.wide.u32 	%rd857, %r69, %r71;
	add.s64 	%rd858, %rd856, %rd827;
	add.s64 	%rd859, %rd858, %rd857;
	shr.u64 	%rd860, %rd859, 32;
	and.b64  	%rd861, %rd833, 4294967295;
	add.s64 	%rd862, %rd680, %rd861;
	shr.u64 	%rd863, %rd862, 32;
	and.b64  	%rd864, %rd837, 4294967295;
	add.s64 	%rd865, %rd863, %rd864;
	add.s64 	%rd866, %rd865, %rd714;
	shr.u64 	%rd867, %rd866, 32;
	and.b64  	%rd868, %rd841, 4294967295;
	add.s64 	%rd869, %rd867, %rd868;
	add.s64 	%rd870, %rd869, %rd750;
	shr.u64 	%rd871, %rd870, 32;
	and.b64  	%rd872, %rd845, 4294967295;
	add.s64 	%rd873, %rd871, %rd872;
	add.s64 	%rd874, %rd873, %rd785;
	shr.u64 	%rd875, %rd874, 32;
	and.b64  	%rd876, %rd850, 4294967295;
	add.s64 	%rd877, %rd875, %rd876;
	add.s64 	%rd878, %rd877, %rd819;
	shr.u64 	%rd879, %rd878, 32;
	and.b64  	%rd880, %rd855, 4294967295;
	add.s64 	%rd881, %rd879, %rd880;
	add.s64 	%rd882, %rd881, %rd852;
	shr.u64 	%rd883, %rd882, 32;
	mul.wide.u32 	%rd884, %r70, %r70;
	and.b64  	%rd885, %rd859, 4294967295;
	add.s64 	%rd886, %rd883, %rd885;
	add.s64 	%rd887, %rd886, %rd884;
	shr.u64 	%rd888, %rd887, 32;
	mul.wide.u32 	%rd889, %r69, %r70;
	add.s64 	%rd890, %rd888, %rd860;
	add.s64 	%rd891, %rd890, %rd889;
	shr.u64 	%rd892, %rd891, 32;
	and.b64  	%rd893, %rd866, 4294967295;
	add.s64 	%rd894, %rd683, %rd893;
	shr.u64 	%rd895, %rd894, 32;
	and.b64  	%rd896, %rd870, 4294967295;
	add.s64 	%rd897, %rd895, %rd896;
	add.s64 	%rd898, %rd897, %rd719;
	shr.u64 	%rd899, %rd898, 32;
	and.b64  	%rd900, %rd874, 4294967295;
	add.s64 	%rd901, %rd899, %rd900;
	add.s64 	%rd902, %rd901, %rd755;
	shr.u64 	%rd903, %rd902, 32;
	and.b64  	%rd904, %rd878, 4294967295;
	add.s64 	%rd905, %rd903, %rd904;
	add.s64 	%rd906, %rd905, %rd790;
	shr.u64 	%rd907, %rd906, 32;
	and.b64  	%rd908, %rd882, 4294967295;
	add.s64 	%rd909, %rd907, %rd908;
	add.s64 	%rd910, %rd909, %rd824;
	shr.u64 	%rd911, %rd910, 32;
	and.b64  	%rd912, %rd887, 4294967295;
	add.s64 	%rd913, %rd911, %rd912;
	add.s64 	%rd914, %rd913, %rd857;
	shr.u64 	%rd915, %rd914, 32;
	and.b64  	%rd916, %rd891, 4294967295;
	add.s64 	%rd917, %rd915, %rd916;
	add.s64 	%rd918, %rd917, %rd889;
	shr.u64 	%rd919, %rd918, 32;
	mul.wide.u32 	%rd920, %r69, %r69;
	add.s64 	%rd921, %rd919, %rd892;
	add.s64 	%rd922, %rd921, %rd920;
	{ .reg .b32 tmp; mov.b64 {tmp, %r2284}, %rd922; }
	ld.const.u32 	%r2285, [MU_P];
	mul.lo.s32 	%r2286, %r2285, %r2283;
	mul.wide.u32 	%rd923, %r165, %r2286;
	and.b64  	%rd924, %rd663, 4294967293;
	add.s64 	%rd925, %rd923, %rd924;
	shr.u64 	%rd926, %rd925, 32;
	mul.wide.u32 	%rd927, %r164, %r2286;
	and.b64  	%rd928, %rd687, 4294967295;
	add.s64 	%rd929, %rd926, %rd928;
	add.s64 	%rd930, %rd929, %rd927;
	cvt.u32.u64 	%r2287, %rd930;
	shr.u64 	%rd931, %rd930, 32;
	mul.wide.u32 	%rd932, %r163, %r2286;
	and.b64  	%rd933, %rd724, 4294967295;
	add.s64 	%rd934, %rd931, %rd933;
	add.s64 	%rd935, %rd934, %rd932;
	shr.u64 	%rd936, %rd935, 32;
	mul.wide.u32 	%rd937, %r162, %r2286;
	and.b64  	%rd938, %rd760, 4294967295;
	add.s64 	%rd939, %rd936, %rd938;
	add.s64 	%rd940, %rd939, %rd937;
	shr.u64 	%rd941, %rd940, 32;
	mul.wide.u32 	%rd942, %r161, %r2286;
	and.b64  	%rd943, %rd795, 4294967295;
	add.s64 	%rd944, %rd941, %rd943;
	add.s64 	%rd945, %rd944, %rd942;
	shr.u64 	%rd946, %rd945, 32;
	mul.wide.u32 	%rd947, %r160, %r2286;
	and.b64  	%rd948, %rd829, 4294967295;
	add.s64 	%rd949, %rd946, %rd948;
	add.s64 	%rd950, %rd949, %rd947;
	shr.u64 	%rd951, %rd950, 32;
	mul.wide.u32 	%rd952, %r159, %r2286;
	and.b64  	%rd953, %rd862, 4294967295;
	add.s64 	%rd954, %rd951, %rd953;
	add.s64 	%rd955, %rd954, %rd952;
	shr.u64 	%rd956, %rd955, 32;
	mul.wide.u32 	%rd957, %r158, %r2286;
	and.b64  	%rd958, %rd894, 4294967295;
	add.s64 	%rd959, %rd956, %rd958;
	add.s64 	%rd960, %rd959, %rd957;
	shr.u64 	%rd961, %rd960, 32;
	and.b64  	%rd962, %rd898, 4294967295;
	add.s64 	%rd963, %rd961, %rd962;
	shr.u64 	%rd964, %rd963, 32;
	and.b64  	%rd965, %rd902, 4294967295;
	add.s64 	%rd966, %rd964, %rd965;
	shr.u64 	%rd967, %rd966, 32;
	and.b64  	%rd968, %rd906, 4294967295;
	add.s64 	%rd969, %rd967, %rd968;
	shr.u64 	%rd970, %rd969, 32;
	and.b64  	%rd971, %rd910, 4294967295;
	add.s64 	%rd972, %rd970, %rd971;
	shr.u64 	%rd973, %rd972, 32;
	and.b64  	%rd974, %rd914, 4294967295;
	add.s64 	%rd975, %rd973, %rd974;
	shr.u64 	%rd976, %rd975, 32;
	and.b64  	%rd977, %rd918, 4294967295;
	add.s64 	%rd978, %rd976, %rd977;
	shr.u64 	%rd979, %rd978, 32;
	and.b64  	%rd980, %rd922, 4294967295;
	add.s64 	%rd981, %rd979, %rd980;
	{ .reg .b32 tmp; mov.b64 {tmp, %r2288}, %rd981; }
	add.s32 	%r2289, %r2284, %r2288;
	mul.lo.s32 	%r2290, %r2285, %r2287;
	mul.wide.u32 	%rd982, %r165, %r2290;
	and.b64  	%rd983, %rd930, 4294967295;
	add.s64 	%rd984, %rd982, %rd983;
	shr.u64 	%rd985, %rd984, 32;
	mul.wide.u32 	%rd986, %r164, %r2290;
	and.b64  	%rd987, %rd935, 4294967295;
	add.s64 	%rd988, %rd985, %rd987;
	add.s64 	%rd989, %rd988, %rd986;
	cvt.u32.u64 	%r2291, %rd989;
	shr.u64 	%rd990, %rd989, 32;
	mul.wide.u32 	%rd991, %r163, %r2290;
	and.b64  	%rd992, %rd940, 4294967295;
	add.s64 	%rd993, %rd990, %rd992;
	add.s64 	%rd994, %rd993, %rd991;
	shr.u64 	%rd995, %rd994, 32;
	mul.wide.u32 	%rd996, %r162, %r2290;
	and.b64  	%rd997, %rd945, 4294967295;
	add.s64 	%rd998, %rd995, %rd997;
	add.s64 	%rd999, %rd998, %rd996;
	shr.u64 	%rd1000, %rd999, 32;
	mul.wide.u32 	%rd1001, %r161, %r2290;
	and.b64  	%rd1002, %rd950, 4294967295;
	add.s64 	%rd1003, %rd1000, %rd1002;
	add.s64 	%rd1004, %rd1003, %rd1001;
	shr.u64 	%rd1005, %rd1004, 32;
	mul.wide.u32 	%rd1006, %r160, %r2290;
	and.b64  	%rd1007, %rd955, 4294967295;
	add.s64 	%rd1008, %rd1005, %rd1007;
	add.s64 	%rd1009, %rd1008, %rd1006;
	shr.u64 	%rd1010, %rd1009, 32;
	mul.wide.u32 	%rd1011, %r159, %r2290;
	and.b64  	%rd1012, %rd960, 4294967295;
	add.s64 	%rd1013, %rd1010, %rd1012;
	add.s64 	%rd1014, %rd1013, %rd1011;
	shr.u64 	%rd1015, %rd1014, 32;
	mul.wide.u32 	%rd1016, %r158, %r2290;
	and.b64  	%rd1017, %rd963, 4294967295;
	add.s64 	%rd1018, %rd1015, %rd1017;
	add.s64 	%rd1019, %rd1018, %rd1016;
	shr.u64 	%rd1020, %rd1019, 32;
	and.b64  	%rd1021, %rd966, 4294967295;
	add.s64 	%rd1022, %rd1020, %rd1021;
	shr.u64 	%rd1023, %rd1022, 32;
	and.b64  	%rd1024, %rd969, 4294967295;
	add.s64 	%rd1025, %rd1023, %rd1024;
	shr.u64 	%rd1026, %rd1025, 32;
	and.b64  	%rd1027, %rd972, 4294967295;
	add.s64 	%rd1028, %rd1026, %rd1027;
	shr.u64 	%rd1029, %rd1028, 32;
	and.b64  	%rd1030, %rd975, 4294967295;
	add.s64 	%rd1031, %rd1029, %rd1030;
	shr.u64 	%rd1032, %rd1031, 32;
	and.b64  	%rd1033, %rd978, 4294967295;
	add.s64 	%rd1034, %rd1032, %rd1033;
	shr.u64 	%rd1035, %rd1034, 32;
	and.b64  	%rd1036, %rd981, 4294967295;
	add.s64 	%rd1037, %rd1035, %rd1036;
	{ .reg .b32 tmp; mov.b64 {tmp, %r2292}, %rd1037; }
	add.s32 	%r2293, %r2289, %r2292;
	mul.lo.s32 	%r2294, %r2285, %r2291;
	mul.wide.u32 	%rd1038, %r165, %r2294;
	and.b64  	%rd1039, %rd989, 4294967295;
	add.s64 	%rd1040, %rd1038, %rd1039;
	shr.u64 	%rd1041, %rd1040, 32;
	mul.wide.u32 	%rd1042, %r164, %r2294;
	and.b64  	%rd1043, %rd994, 4294967295;
	add.s64 	%rd1044, %rd1041, %rd1043;
	add.s64 	%rd1045, %rd1044, %rd1042;
	cvt.u32.u64 	%r2295, %rd1045;
	shr.u64 	%rd1046, %rd1045, 32;
	mul.wide.u32 	%rd1047, %r163, %r2294;
	and.b64  	%rd1048, %rd999, 4294967295;
	add.s64 	%rd1049, %rd1046, %rd1048;
	add.s64 	%rd1050, %rd1049, %rd1047;
	shr.u64 	%rd1051, %rd1050, 32;
	mul.wide.u32 	%rd1052, %r162, %r2294;
	and.b64  	%rd1053, %rd1004, 4294967295;
	add.s64 	%rd1054, %rd1051, %rd1053;
	add.s64 	%rd1055, %rd1054, %rd1052;
	shr.u64 	%rd1056, %rd1055, 32;
	mul.wide.u32 	%rd1057, %r161, %r2294;
	and.b64  	%rd1058, %rd1009, 4294967295;
	add.s64 	%rd1059, %rd1056, %rd1058;
	add.s64 	%rd1060, %rd1059, %rd1057;
	shr.u64 	%rd1061, %rd1060, 32;
	mul.wide.u32 	%rd1062, %r160, %r2294;
	and.b64  	%rd1063, %rd1014, 4294967295;
	add.s64 	%rd1064, %rd1061, %rd1063;
	add.s64 	%rd1065, %rd1064, %rd1062;
	shr.u64 	%rd1066, %rd1065, 32;
	mul.wide.u32 	%rd1067, %r159, %r2294;
	and.b64  	%rd1068, %rd1019, 4294967295;
	add.s64 	%rd1069, %rd1066, %rd1068;
	add.s64 	%rd1070, %rd1069, %rd1067;
	shr.u64 	%rd1071, %rd1070, 32;
	mul.wide.u32 	%rd1072, %r158, %r2294;
	and.b64  	%rd1073, %rd1022, 4294967295;
	add.s64 	%rd1074, %rd1071, %rd1073;
	add.s64 	%rd1075, %rd1074, %rd1072;
	shr.u64 	%rd1076, %rd1075, 32;
	and.b64  	%rd1077, %rd1025, 4294967295;
	add.s64 	%rd1078, %rd1076, %rd1077;
	shr.u64 	%rd1079, %rd1078, 32;
	and.b64  	%rd1080, %rd1028, 4294967295;
	add.s64 	%rd1081, %rd1079, %rd1080;
	shr.u64 	%rd1082, %rd1081, 32;
	and.b64  	%rd1083, %rd1031, 4294967295;
	add.s64 	%rd1084, %rd1082, %rd1083;
	shr.u64 	%rd1085, %rd1084, 32;
	and.b64  	%rd1086, %rd1034, 4294967295;
	add.s64 	%rd1087, %rd1085, %rd1086;
	shr.u64 	%rd1088, %rd1087, 32;
	and.b64  	%rd1089, %rd1037, 4294967295;
	add.s64 	%rd1090, %rd1088, %rd1089;
	{ .reg .b32 tmp; mov.b64 {tmp, %r2296}, %rd1090; }
	add.s32 	%r2297, %r2293, %r2296;
	mul.lo.s32 	%r2298, %r2285, %r2295;
	mul.wide.u32 	%rd1091, %r165, %r2298;
	and.b64  	%rd1092, %rd1045, 4294967295;
	add.s64 	%rd1093, %rd1091, %rd1092;
	shr.u64 	%rd1094, %rd1093, 32;
	mul.wide.u32 	%rd1095, %r164, %r2298;
	and.b64  	%rd1096, %rd1050, 4294967295;
	add.s64 	%rd1097, %rd1094, %rd1096;
	add.s64 	%rd1098, %rd1097, %rd1095;
	cvt.u32.u64 	%r2299, %rd1098;
	shr.u64 	%rd1099, %rd1098, 32;
	mul.wide.u32 	%rd1100, %r163, %r2298;
	and.b64  	%rd1101, %rd1055, 4294967295;
	add.s64 	%rd1102, %rd1099, %rd1101;
	add.s64 	%rd1103, %rd1102, %rd1100;
	shr.u64 	%rd1104, %rd1103, 32;
	mul.wide.u32 	%rd1105, %r162, %r2298;
	and.b64  	%rd1106, %rd1060, 4294967295;
	add.s64 	%rd1107, %rd1104, %rd1106;
	add.s64 	%rd1108, %rd1107, %rd1105;
	shr.u64 	%rd1109, %rd1108, 32;
	mul.wide.u32 	%rd1110, %r161, %r2298;
	and.b64  	%rd1111, %rd1065, 4294967295;
	add.s64 	%rd1112, %rd1109, %rd1111;
	add.s64 	%rd1113, %rd1112, %rd1110;
	shr.u64 	%rd1114, %rd1113, 32;
	mul.wide.u32 	%rd1115, %r160, %r2298;
	and.b64  	%rd1116, %rd1070, 4294967295;
	add.s64 	%rd1117, %rd1114, %rd1116;
	add.s64 	%rd1118, %rd1117, %rd1115;
	shr.u64 	%rd1119, %rd1118, 32;
	mul.wide.u32 	%rd1120, %r159, %r2298;
	and.b64  	%rd1121, %rd1075, 4294967295;
	add.s64 	%rd1122, %rd1119, %rd1121;
	add.s64 	%rd1123, %rd1122, %rd1120;
	shr.u64 	%rd1124, %rd1123, 32;
	mul.wide.u32 	%rd1125, %r158, %r2298;
	and.b64  	%rd1126, %rd1078, 4294967295;
	add.s64 	%rd1127, %rd1124, %rd1126;
	add.s64 	%rd1128, %rd1127, %rd1125;
	shr.u64 	%rd1129, %rd1128, 32;
	and.b64  	%rd1130, %rd1081, 4294967295;
	add.s64 	%rd1131, %rd1129, %rd1130;
	shr.u64 	%rd1132, %rd1131, 32;
	and.b64  	%rd1133, %rd1084, 4294967295;
	add.s64 	%rd1134, %rd1132, %rd1133;
	shr.u64 	%rd1135, %rd1134, 32;
	and.b64  	%rd1136, %rd1087, 4294967295;
	add.s64 	%rd1137, %rd1135, %rd1136;
	shr.u64 	%rd1138, %rd1137, 32;
	and.b64  	%rd1139, %rd1090, 4294967295;
	add.s64 	%rd1140, %rd1138, %rd1139;
	{ .reg .b32 tmp; mov.b64 {tmp, %r2300}, %rd1140; }
	add.s32 	%r2301, %r2297, %r2300;
	mul.lo.s32 	%r2302, %r2285, %r2299;
	mul.wide.u32 	%rd1141, %r165, %r2302;
	and.b64  	%rd1142, %rd1098, 4294967295;
	add.s64 	%rd1143, %rd1141, %rd1142;
	shr.u64 	%rd1144, %rd1143, 32;
	mul.wide.u32 	%rd1145, %r164, %r2302;
	and.b64  	%rd1146, %rd1103, 4294967295;
	add.s64 	%rd1147, %rd1144, %rd1146;
	add.s64 	%rd1148, %rd1147, %rd1145;
	cvt.u32.u64 	%r2303, %rd1148;
	shr.u64 	%rd1149, %rd1148, 32;
	mul.wide.u32 	%rd1150, %r163, %r2302;
	and.b64  	%rd1151, %rd1108, 4294967295;
	add.s64 	%rd1152, %rd1149, %rd1151;
	add.s64 	%rd1153, %rd1152, %rd1150;
	shr.u64 	%rd1154, %rd1153, 32;
	mul.wide.u32 	%rd1155, %r162, %r2302;
	and.b64  	%rd1156, %rd1113, 4294967295;
	add.s64 	%rd1157, %rd1154, %rd1156;
	add.s64 	%rd1158, %rd1157, %rd1155;
	shr.u64 	%rd1159, %rd1158, 32;
	mul.wide.u32 	%rd1160, %r161, %r2302;
	and.b64  	%rd1161, %rd1118, 4294967295;
	add.s64 	%rd1162, %rd1159, %rd1161;
	add.s64 	%rd1163, %rd1162, %rd1160;
	shr.u64 	%rd1164, %rd1163, 32;
	mul.wide.u32 	%rd1165, %r160, %r2302;
	and.b64  	%rd1166, %rd1123, 4294967295;
	add.s64 	%rd1167, %rd1164, %rd1166;
	add.s64 	%rd1168, %rd1167, %rd1165;
	shr.u64 	%rd1169, %rd1168, 32;
	mul.wide.u32 	%rd1170, %r159, %r2302;
	and.b64  	%rd1171, %rd1128, 4294967295;
	add.s64 	%rd1172, %rd1169, %rd1171;
	add.s64 	%rd1173, %rd1172, %rd1170;
	shr.u64 	%rd1174, %rd1173, 32;
	mul.wide.u32 	%rd1175, %r158, %r2302;
	and.b64  	%rd1176, %rd1131, 4294967295;
	add.s64 	%rd1177, %rd1174, %rd1176;
	add.s64 	%rd1178, %rd1177, %rd1175;
	shr.u64 	%rd1179, %rd1178, 32;
	and.b64  	%rd1180, %rd1134, 4294967295;
	add.s64 	%rd1181, %rd1179, %rd1180;
	shr.u64 	%rd1182, %rd1181, 32;
	and.b64  	%rd1183, %rd1137, 4294967295;
	add.s64 	%rd1184, %rd1182, %rd1183;
	shr.u64 	%rd1185, %rd1184, 32;
	and.b64  	%rd1186, %rd1140, 4294967295;
	add.s64 	%rd1187, %rd1185, %rd1186;
	{ .reg .b32 tmp; mov.b64 {tmp, %r2304}, %rd1187; }
	add.s32 	%r2305, %r2301, %r2304;
	mul.lo.s32 	%r2306, %r2285, %r2303;
	mul.wide.u32 	%rd1188, %r165, %r2306;
	and.b64  	%rd1189, %rd1148, 4294967295;
	add.s64 	%rd1190, %rd1188, %rd1189;
	shr.u64 	%rd1191, %rd1190, 32;
	mul.wide.u32 	%rd1192, %r164, %r2306;
	and.b64  	%rd1193, %rd1153, 4294967295;
	add.s64 	%rd1194, %rd1191, %rd1193;
	add.s64 	%rd1195, %rd1194, %rd1192;
	cvt.u32.u64 	%r2307, %rd1195;
	shr.u64 	%rd1196, %rd1195, 32;
	mul.wide.u32 	%rd1197, %r163, %r2306;
	and.b64  	%rd1198, %rd1158, 4294967295;
	add.s64 	%rd1199, %rd1196, %rd1198;
	add.s64 	%rd1200, %rd1199, %rd1197;
	shr.u64 	%rd1201, %rd1200, 32;
	mul.wide.u32 	%rd1202, %r162, %r2306;
	and.b64  	%rd1203, %rd1163, 4294967295;
	add.s64 	%rd1204, %rd1201, %rd1203;
	add.s64 	%rd1205, %rd1204, %rd1202;
	shr.u64 	%rd1206, %rd1205, 32;
	mul.wide.u32 	%rd1207, %r161, %r2306;
	and.b64  	%rd1208, %rd1168, 4294967295;
	add.s64 	%rd1209, %rd1206, %rd1208;
	add.s64 	%rd1210, %rd1209, %rd1207;
	shr.u64 	%rd1211, %rd1210, 32;
	mul.wide.u32 	%rd1212, %r160, %r2306;
	and.b64  	%rd1213, %rd1173, 4294967295;
	add.s64 	%rd1214, %rd1211, %rd1213;
	add.s64 	%rd1215, %rd1214, %rd1212;
	shr.u64 	%rd1216, %rd1215, 32;
	mul.wide.u32 	%rd1217, %r159, %r2306;
	and.b64  	%rd1218, %rd1178, 4294967295;
	add.s64 	%rd1219, %rd1216, %rd1218;
	add.s64 	%rd1220, %rd1219, %rd1217;
	shr.u64 	%rd1221, %rd1220, 32;
	mul.wide.u32 	%rd1222, %r158, %r2306;
	and.b64  	%rd1223, %rd1181, 4294967295;
	add.s64 	%rd1224, %rd1221, %rd1223;
	add.s64 	%rd1225, %rd1224, %rd1222;
	shr.u64 	%rd1226, %rd1225, 32;
	and.b64  	%rd1227, %rd1184, 4294967295;
	add.s64 	%rd1228, %rd1226, %rd1227;
	shr.u64 	%rd1229, %rd1228, 32;
	and.b64  	%rd1230, %rd1187, 4294967295;
	add.s64 	%rd1231, %rd1229, %rd1230;
	{ .reg .b32 tmp; mov.b64 {tmp, %r2308}, %rd1231; }
	add.s32 	%r2309, %r2305, %r2308;
	mul.lo.s32 	%r2310, %r2285, %r2307;
	mul.wide.u32 	%rd1232, %r165, %r2310;
	and.b64  	%rd1233, %rd1195, 4294967295;
	add.s64 	%rd1234, %rd1232, %rd1233;
	shr.u64 	%rd1235, %rd1234, 32;
	mul.wide.u32 	%rd1236, %r164, %r2310;
	and.b64  	%rd1237, %rd1200, 4294967295;
	add.s64 	%rd1238, %rd1235, %rd1237;
	add.s64 	%rd1239, %rd1238, %rd1236;
	cvt.u32.u64 	%r2311, %rd1239;
	shr.u64 	%rd1240, %rd1239, 32;
	mul.wide.u32 	%rd1241, %r163, %r2310;
	and.b64  	%rd1242, %rd1205, 4294967295;
	add.s64 	%rd1243, %rd1240, %rd1242;
	add.s64 	%rd1244, %rd1243, %rd1241;
	shr.u64 	%rd1245, %rd1244, 32;
	mul.wide.u32 	%rd1246, %r162, %r2310;
	and.b64  	%rd1247, %rd1210, 4294967295;
	add.s64 	%rd1248, %rd1245, %rd1247;
	add.s64 	%rd1249, %rd1248, %rd1246;
	shr.u64 	%rd1250, %rd1249, 32;
	mul.wide.u32 	%rd1251, %r161, %r2310;
	and.b64  	%rd1252, %rd1215, 4294967295;
	add.s64 	%rd1253, %rd1250, %rd1252;
	add.s64 	%rd1254, %rd1253, %rd1251;
	shr.u64 	%rd1255, %rd1254, 32;
	mul.wide.u32 	%rd1256, %r160, %r2310;
	and.b64  	%rd1257, %rd1220, 4294967295;
	add.s64 	%rd1258, %rd1255, %rd1257;
	add.s64 	%rd1259, %rd1258, %rd1256;
	shr.u64 	%rd1260, %rd1259, 32;
	mul.wide.u32 	%rd1261, %r159, %r2310;
	and.b64  	%rd1262, %rd1225, 4294967295;
	add.s64 	%rd1263, %rd1260, %rd1262;
	add.s64 	%rd1264, %rd1263, %rd1261;
	shr.u64 	%rd1265, %rd1264, 32;
	mul.wide.u32 	%rd1266, %r158, %r2310;
	and.b64  	%rd1267, %rd1228, 4294967295;
	add.s64 	%rd1268, %rd1265, %rd1267;
	add.s64 	%rd1269, %rd1268, %rd1266;
	shr.u64 	%rd1270, %rd1269, 32;
	and.b64  	%rd1271, %rd1231, 4294967295;
	add.s64 	%rd1272, %rd1270, %rd1271;
	{ .reg .b32 tmp; mov.b64 {tmp, %r2312}, %rd1272; }
	add.s32 	%r2313, %r2309, %r2312;
	mul.lo.s32 	%r2314, %r2285, %r2311;
	mul.wide.u32 	%rd1273, %r165, %r2314;
	and.b64  	%rd1274, %rd1239, 4294967295;
	add.s64 	%rd1275, %rd1273, %rd1274;
	shr.u64 	%rd1276, %rd1275, 32;
	mul.wide.u32 	%rd1277, %r164, %r2314;
	and.b64  	%rd1278, %rd1244, 4294967295;
	add.s64 	%rd1279, %rd1276, %rd1278;
	add.s64 	%rd1280, %rd1279, %rd1277;
	cvt.u32.u64 	%r3927, %rd1280;
	shr.u64 	%rd1281, %rd1280, 32;
	mul.wide.u32 	%rd1282, %r163, %r2314;
	and.b64  	%rd1283, %rd1249, 4294967295;
	add.s64 	%rd1284, %rd1281, %rd1283;
	add.s64 	%rd1285, %rd1284, %rd1282;
	cvt.u32.u64 	%r3926, %rd1285;
	shr.u64 	%rd1286, %rd1285, 32;
	mul.wide.u32 	%rd1287, %r162, %r2314;
	and.b64  	%rd1288, %rd1254, 4294967295;
	add.s64 	%rd1289, %rd1286, %rd1288;
	add.s64 	%rd1290, %rd1289, %rd1287;
	cvt.u32.u64 	%r3925, %rd1290;
	shr.u64 	%rd1291, %rd1290, 32;
	mul.wide.u32 	%rd1292, %r161, %r2314;
	and.b64  	%rd1293, %rd1259, 4294967295;
	add.s64 	%rd1294, %rd1291, %rd1293;
	add.s64 	%rd1295, %rd1294, %rd1292;
	cvt.u32.u64 	%r3924, %rd1295;
	shr.u64 	%rd1296, %rd1295, 32;
	mul.wide.u32 	%rd1297, %r160, %r2314;
	and.b64  	%rd1298, %rd1264, 4294967295;
	add.s64 	%rd1299, %rd1296, %rd1298;
	add.s64 	%rd1300, %rd1299, %rd1297;
	cvt.u32.u64 	%r3923, %rd1300;
	shr.u64 	%rd1301, %rd1300, 32;
	mul.wide.u32 	%rd1302, %r159, %r2314;
	and.b64  	%rd1303, %rd1269, 4294967295;
	add.s64 	%rd1304, %rd1301, %rd1303;
	add.s64 	%rd1305, %rd1304, %rd1302;
	cvt.u32.u64 	%r3922, %rd1305;
	shr.u64 	%rd1306, %rd1305, 32;
	mul.wide.u32 	%rd1307, %r158, %r2314;
	and.b64  	%rd1308, %rd1272, 4294967295;
	add.s64 	%rd1309, %rd1306, %rd1308;
	add.s64 	%rd1310, %rd1309, %rd1307;
	cvt.u32.u64 	%r3921, %rd1310;
	{ .reg .b32 tmp; mov.b64 {tmp, %r2315}, %rd1310; }
	add.s32 	%r3920, %r2313, %r2315;
	setp.gt.u32 	%p42, %r3920, %r158;
	@%p42 bra 	$L__BB1_58;
	setp.lt.u32 	%p43, %r3920, %r158;
	@%p43 bra 	$L__BB1_59;
	setp.lt.u32 	%p44, %r159, %r3921;
	@%p44 bra 	$L__BB1_58;
	setp.gt.u32 	%p45, %r159, %r3921;
	@%p45 bra 	$L__BB1_59;
	setp.lt.u32 	%p46, %r160, %r3922;
	@%p46 bra 	$L__BB1_58;
	setp.gt.u32 	%p47, %r160, %r3922;
	@%p47 bra 	$L__BB1_59;
	setp.lt.u32 	%p48, %r161, %r3923;
	@%p48 bra 	$L__BB1_58;
	setp.gt.u32 	%p49, %r161, %r3923;
	@%p49 bra 	$L__BB1_59;
	setp.lt.u32 	%p50, %r162, %r3924;
	@%p50 bra 	$L__BB1_58;
	setp.gt.u32 	%p51, %r162, %r3924;
	@%p51 bra 	$L__BB1_59;
	setp.lt.u32 	%p52, %r163, %r3925;
	@%p52 bra 	$L__BB1_58;
	setp.gt.u32 	%p53, %r163, %r3925;
	@%p53 bra 	$L__BB1_59;
	setp.lt.u32 	%p54, %r164, %r3926;
	@%p54 bra 	$L__BB1_58;
	setp.gt.u32 	%p55, %r164, %r3926;
	setp.gt.u32 	%p56, %r165, %r3927;
	or.pred  	%p57, %p55, %p56;
	@%p57 bra 	$L__BB1_59;
$L__BB1_58:
	sub.s32 	%r3927, %r3927, %r165;
	sub.s32 	%r3926, %r3926, %r164;
	sub.s32 	%r3925, %r3925, %r163;
	sub.s32 	%r3924, %r3924, %r162;
	sub.s32 	%r3923, %r3923, %r161;
	sub.s32 	%r3922, %r3922, %r160;
	sub.s32 	%r3921, %r3921, %r159;
	sub.s32 	%r3920, %r3920, %r158;
$L__BB1_59:
	mul.wide.u32 	%rd1311, %r3927, %r125;
	cvt.u32.u64 	%r2316, %rd1311;
	shr.u64 	%rd1312, %rd1311, 32;
	mul.wide.u32 	%rd1313, %r3926, %r125;
	add.s64 	%rd1314, %rd1312, %rd1313;
	shr.u64 	%rd1315, %rd1314, 32;
	mul.wide.u32 	%rd1316, %r3925, %r125;
	add.s64 	%rd1317, %rd1315, %rd1316;
	shr.u64 	%rd1318, %rd1317, 32;
	mul.wide.u32 	%rd1319, %r3924, %r125;
	add.s64 	%rd1320, %rd1318, %rd1319;
	shr.u64 	%rd1321, %rd1320, 32;
	mul.wide.u32 	%rd1322, %r3923, %r125;
	add.s64 	%rd1323, %rd1321, %rd1322;
	shr.u64 	%rd1324, %rd1323, 32;
	mul.wide.u32 	%rd1325, %r3922, %r125;
	add.s64 	%rd1326, %rd1324, %rd1325;
	shr.u64 	%rd1327, %rd1326, 32;
	mul.wide.u32 	%rd1328, %r3921, %r125;
	add.s64 	%rd1329, %rd1327, %rd1328;
	shr.u64 	%rd1330, %rd1329, 32;
	mul.wide.u32 	%rd1331, %r3920, %r125;
	add.s64 	%rd1332, %rd1330, %rd1331;
	shr.u64 	%rd1333, %rd1332, 32;
	mul.wide.u32 	%rd1334, %r3927, %r124;
	and.b64  	%rd1335, %rd1314, 4294967295;
	add.s64 	%rd1336, %rd1334, %rd1335;
	shr.u64 	%rd1337, %rd1336, 32;
	mul.wide.u32 	%rd1338, %r3926, %r124;
	and.b64  	%rd1339, %rd1317, 4294967295;
	add.s64 	%rd1340, %rd1337, %rd1339;
	add.s64 	%rd1341, %rd1340, %rd1338;
	shr.u64 	%rd1342, %rd1341, 32;
	mul.wide.u32 	%rd1343, %r3925, %r124;
	and.b64  	%rd1344, %rd1320, 4294967295;
	add.s64 	%rd1345, %rd1342, %rd1344;
	add.s64 	%rd1346, %rd1345, %rd1343;
	shr.u64 	%rd1347, %rd1346, 32;
	mul.wide.u32 	%rd1348, %r3924, %r124;
	and.b64  	%rd1349, %rd1323, 4294967295;
	add.s64 	%rd1350, %rd1347, %rd1349;
	add.s64 	%rd1351, %rd1350, %rd1348;
	shr.u64 	%rd1352, %rd1351, 32;
	mul.wide.u32 	%rd1353, %r3923, %r124;
	and.b64  	%rd1354, %rd1326, 4294967295;
	add.s64 	%rd1355, %rd1352, %rd1354;
	add.s64 	%rd1356, %rd1355, %rd1353;
	shr.u64 	%rd1357, %rd1356, 32;
	mul.wide.u32 	%rd1358, %r3922, %r124;
	and.b64  	%rd1359, %rd1329, 4294967295;
	add.s64 	%rd1360, %rd1357, %rd1359;
	add.s64 	%rd1361, %rd1360, %rd1358;
	shr.u64 	%rd1362, %rd1361, 32;
	mul.wide.u32 	%rd1363, %r3921, %r124;
	and.b64  	%rd1364, %rd1332, 4294967295;
	add.s64 	%rd1365, %rd1362, %rd1364;
	add.s64 	%rd1366, %rd1365, %rd1363;
	shr.u64 	%rd1367, %rd1366, 32;
	mul.wide.u32 	%rd1368, %r3920, %r124;
	add.s64 	%rd1369, %rd1367, %rd1333;
	add.s64 	%rd1370, %rd1369, %rd1368;
	shr.u64 	%rd1371, %rd1370, 32;
	mul.wide.u32 	%rd1372, %r3927, %r123;
	and.b64  	%rd1373, %rd1341, 4294967295;
	add.s64 	%rd1374, %rd1372, %rd1373;
	shr.u64 	%rd1375, %rd1374, 32;
	mul.wide.u32 	%rd1376, %r3926, %r123;
	and.b64  	%rd1377, %rd1346, 4294967295;
	add.s64 	%rd1378, %rd1375, %rd1377;
	add.s64 	%rd1379, %rd1378, %rd1376;
	shr.u64 	%rd1380, %rd1379, 32;
	mul.wide.u32 	%rd1381, %r3925, %r123;
	and.b64  	%rd1382, %rd1351, 4294967295;
	add.s64 	%rd1383, %rd1380, %rd1382;
	add.s64 	%rd1384, %rd1383, %rd1381;
	shr.u64 	%rd1385, %rd1384, 32;
	mul.wide.u32 	%rd1386, %r3924, %r123;
	and.b64  	%rd1387, %rd1356, 4294967295;
	add.s64 	%rd1388, %rd1385, %rd1387;
	add.s64 	%rd1389, %rd1388, %rd1386;
	shr.u64 	%rd1390, %rd1389, 32;
	mul.wide.u32 	%rd1391, %r3923, %r123;
	and.b64  	%rd1392, %rd1361, 4294967295;
	add.s64 	%rd1393, %rd1390, %rd1392;
	add.s64 	%rd1394, %rd1393, %rd1391;
	shr.u64 	%rd1395, %rd1394, 32;
	mul.wide.u32 	%rd1396, %r3922, %r123;
	and.b64  	%rd1397, %rd1366, 4294967295;
	add.s64 	%rd1398, %rd1395, %rd1397;
	add.s64 	%rd1399, %rd1398, %rd1396;
	shr.u64 	%rd1400, %rd1399, 32;
	mul.wide.u32 	%rd1401, %r3921, %r123;
	and.b64  	%rd1402, %rd1370, 4294967295;
	add.s64 	%rd1403, %rd1400, %rd1402;
	add.s64 	%rd1404, %rd1403, %rd1401;
	shr.u64 	%rd1405, %rd1404, 32;
	mul.wide.u32 	%rd1406, %r3920, %r123;
	add.s64 	%rd1407, %rd1405, %rd1371;
	add.s64 	%rd1408, %rd1407, %rd1406;
	shr.u64 	%rd1409, %rd1408, 32;
	mul.wide.u32 	%rd1410, %r3927, %r122;
	and.b64  	%rd1411, %rd1379, 4294967295;
	add.s64 	%rd1412, %rd1410, %rd1411;
	shr.u64 	%rd1413, %rd1412, 32;
	mul.wide.u32 	%rd1414, %r3926, %r122;
	and.b64  	%rd1415, %rd1384, 4294967295;
	add.s64 	%rd1416, %rd1413, %rd1415;
	add.s64 	%rd1417, %rd1416, %rd1414;
	shr.u64 	%rd1418, %rd1417, 32;
	mul.wide.u32 	%rd1419, %r3925, %r122;
	and.b64  	%rd1420, %rd1389, 4294967295;
	add.s64 	%rd1421, %rd1418, %rd1420;
	add.s64 	%rd1422, %rd1421, %rd1419;
	shr.u64 	%rd1423, %rd1422, 32;
	mul.wide.u32 	%rd1424, %r3924, %r122;
	and.b64  	%rd1425, %rd1394, 4294967295;
	add.s64 	%rd1426, %rd1423, %rd1425;
	add.s64 	%rd1427, %rd1426, %rd1424;
	shr.u64 	%rd1428, %rd1427, 32;
	mul.wide.u32 	%rd1429, %r3923, %r122;
	and.b64  	%rd1430, %rd1399, 4294967295;
	add.s64 	%rd1431, %rd1428, %rd1430;
	add.s64 	%rd1432, %rd1431, %rd1429;
	shr.u64 	%rd1433, %rd1432, 32;
	mul.wide.u32 	%rd1434, %r3922, %r122;
	and.b64  	%rd1435, %rd1404, 4294967295;
	add.s64 	%rd1436, %rd1433, %rd1435;
	add.s64 	%rd1437, %rd1436, %rd1434;
	shr.u64 	%rd1438, %rd1437, 32;
	mul.wide.u32 	%rd1439, %r3921, %r122;
	and.b64  	%rd1440, %rd1408, 4294967295;
	add.s64 	%rd1441, %rd1438, %rd1440;
	add.s64 	%rd1442, %rd1441, %rd1439;
	shr.u64 	%rd1443, %rd1442, 32;
	mul.wide.u32 	%rd1444, %r3920, %r122;
	add.s64 	%rd1445, %rd1443, %rd1409;
	add.s64 	%rd1446, %rd1445, %rd1444;
	shr.u64 	%rd1447, %rd1446, 32;
	mul.wide.u32 	%rd1448, %r3927, %r121;
	and.b64  	%rd1449, %rd1417, 4294967295;
	add.s64 	%rd1450, %rd1448, %rd1449;
	shr.u64 	%rd1451, %rd1450, 32;
	mul.wide.u32 	%rd1452, %r3926, %r121;
	and.b64  	%rd1453, %rd1422, 4294967295;
	add.s64 	%rd1454, %rd1451, %rd1453;
	add.s64 	%rd1455, %rd1454, %rd1452;
	shr.u64 	%rd1456, %rd1455, 32;
	mul.wide.u32 	%rd1457, %r3925, %r121;
	and.b64  	%rd1458, %rd1427, 4294967295;
	add.s64 	%rd1459, %rd1456, %rd1458;
	add.s64 	%rd1460, %rd1459, %rd1457;
	shr.u64 	%rd1461, %rd1460, 32;
	mul.wide.u32 	%rd1462, %r3924, %r121;
	and.b64  	%rd1463, %rd1432, 4294967295;
	add.s64 	%rd1464, %rd1461, %rd1463;
	add.s64 	%rd1465, %rd1464, %rd1462;
	shr.u64 	%rd1466, %rd1465, 32;
	mul.wide.u32 	%rd1467, %r3923, %r121;
	and.b64  	%rd1468, %rd1437, 4294967295;
	add.s64 	%rd1469, %rd1466, %rd1468;
	add.s64 	%rd1470, %rd1469, %rd1467;
	shr.u64 	%rd1471, %rd1470, 32;
	mul.wide.u32 	%rd1472, %r3922, %r121;
	and.b64  	%rd1473, %rd1442, 4294967295;
	add.s64 	%rd1474, %rd1471, %rd1473;
	add.s64 	%rd1475, %rd1474, %rd1472;
	shr.u64 	%rd1476, %rd1475, 32;
	mul.wide.u32 	%rd1477, %r3921, %r121;
	and.b64  	%rd1478, %rd1446, 4294967295;
	add.s64 	%rd1479, %rd1476, %rd1478;
	add.s64 	%rd1480, %rd1479, %rd1477;
	shr.u64 	%rd1481, %rd1480, 32;
	mul.wide.u32 	%rd1482, %r3920, %r121;
	add.s64 	%rd1483, %rd1481, %rd1447;
	add.s64 	%rd1484, %rd1483, %rd1482;
	shr.u64 	%rd1485, %rd1484, 32;
	mul.wide.u32 	%rd1486, %r3927, %r120;
	and.b64  	%rd1487, %rd1455, 4294967295;
	add.s64 	%rd1488, %rd1486, %rd1487;
	shr.u64 	%rd1489, %rd1488, 32;
	mul.wide.u32 	%rd1490, %r3926, %r120;
	and.b64  	%rd1491, %rd1460, 4294967295;
	add.s64 	%rd1492, %rd1489, %rd1491;
	add.s64 	%rd1493, %rd1492, %rd1490;
	shr.u64 	%rd1494, %rd1493, 32;
	mul.wide.u32 	%rd1495, %r3925, %r120;
	and.b64  	%rd1496, %rd1465, 4294967295;
	add.s64 	%rd1497, %rd1494, %rd1496;
	add.s64 	%rd1498, %rd1497, %rd1495;
	shr.u64 	%rd1499, %rd1498, 32;
	mul.wide.u32 	%rd1500, %r3924, %r120;
	and.b64  	%rd1501, %rd1470, 4294967295;
	add.s64 	%rd1502, %rd1499, %rd1501;
	add.s64 	%rd1503, %rd1502, %rd1500;
	shr.u64 	%rd1504, %rd1503, 32;
	mul.wide.u32 	%rd1505, %r3923, %r120;
	and.b64  	%rd1506, %rd1475, 4294967295;
	add.s64 	%rd1507, %rd1504, %rd1506;
	add.s64 	%rd1508, %rd1507, %rd1505;
	shr.u64 	%rd1509, %rd1508, 32;
	mul.wide.u32 	%rd1510, %r3922, %r120;
	and.b64  	%rd1511, %rd1480, 4294967295;
	add.s64 	%rd1512, %rd1509, %rd1511;
	add.s64 	%rd1513, %rd1512, %rd1510;
	shr.u64 	%rd1514, %rd1513, 32;
	mul.wide.u32 	%rd1515, %r3921, %r120;
	and.b64  	%rd1516, %rd1484, 4294967295;
	add.s64 	%rd1517, %rd1514, %rd1516;
	add.s64 	%rd1518, %rd1517, %rd1515;
	shr.u64 	%rd1519, %rd1518, 32;
	mul.wide.u32 	%rd1520, %r3920, %r120;
	add.s64 	%rd1521, %rd1519, %rd1485;
	add.s64 	%rd1522, %rd1521, %rd1520;
	shr.u64 	%rd1523, %rd1522, 32;
	mul.wide.u32 	%rd1524, %r3927, %r119;
	and.b64  	%rd1525, %rd1493, 4294967295;
	add.s64 	%rd1526, %rd1524, %rd1525;
	shr.u64 	%rd1527, %rd1526, 32;
	mul.wide.u32 	%rd1528, %r3926, %r119;
	and.b64  	%rd1529, %rd1498, 4294967295;
	add.s64 	%rd1530, %rd1527, %rd1529;
	add.s64 	%rd1531, %rd1530, %rd1528;
	shr.u64 	%rd1532, %rd1531, 32;
	mul.wide.u32 	%rd1533, %r3925, %r119;
	and.b64  	%rd1534, %rd1503, 4294967295;
	add.s64 	%rd1535, %rd1532, %rd1534;
	add.s64 	%rd1536, %rd1535, %rd1533;
	shr.u64 	%rd1537, %rd1536, 32;
	mul.wide.u32 	%rd1538, %r3924, %r119;
	and.b64  	%rd1539, %rd1508, 4294967295;
	add.s64 	%rd1540, %rd1537, %rd1539;
	add.s64 	%rd1541, %rd1540, %rd1538;
	shr.u64 	%rd1542, %rd1541, 32;
	mul.wide.u32 	%rd1543, %r3923, %r119;
	and.b64  	%rd1544, %rd1513, 4294967295;
	add.s64 	%rd1545, %rd1542, %rd1544;
	add.s64 	%rd1546, %rd1545, %rd1543;
	shr.u64 	%rd1547, %rd1546, 32;
	mul.wide.u32 	%rd1548, %r3922, %r119;
	and.b64  	%rd1549, %rd1518, 4294967295;
	add.s64 	%rd1550, %rd1547, %rd1549;
	add.s64 	%rd1551, %rd1550, %rd1548;
	shr.u64 	%rd1552, %rd1551, 32;
	mul.wide.u32 	%rd1553, %r3921, %r119;
	and.b64  	%rd1554, %rd1522, 4294967295;
	add.s64 	%rd1555, %rd1552, %rd1554;
	add.s64 	%rd1556, %rd1555, %rd1553;
	shr.u64 	%rd1557, %rd1556, 32;
	mul.wide.u32 	%rd1558, %r3920, %r119;
	add.s64 	%rd1559, %rd1557, %rd1523;
	add.s64 	%rd1560, %rd1559, %rd1558;
	shr.u64 	%rd1561, %rd1560, 32;
	mul.wide.u32 	%rd1562, %r3927, %r118;
	and.b64  	%rd1563, %rd1531, 4294967295;
	add.s64 	%rd1564, %rd1562, %rd1563;
	shr.u64 	%rd1565, %rd1564, 32;
	mul.wide.u32 	%rd1566, %r3926, %r118;
	and.b64  	%rd1567, %rd1536, 4294967295;
	add.s64 	%rd1568, %rd1565, %rd1567;
	add.s64 	%rd1569, %rd1568, %rd1566;
	shr.u64 	%rd1570, %rd1569, 32;
	mul.wide.u32 	%rd1571, %r3925, %r118;
	and.b64  	%rd1572, %rd1541, 4294967295;
	add.s64 	%rd1573, %rd1570, %rd1572;
	add.s64 	%rd1574, %rd1573, %rd1571;
	shr.u64 	%rd1575, %rd1574, 32;
	mul.wide.u32 	%rd1576, %r3924, %r118;
	and.b64  	%rd1577, %rd1546, 4294967295;
	add.s64 	%rd1578, %rd1575, %rd1577;
	add.s64 	%rd1579, %rd1578, %rd1576;
	shr.u64 	%rd1580, %rd1579, 32;
	mul.wide.u32 	%rd1581, %r3923, %r118;
	and.b64  	%rd1582, %rd1551, 4294967295;
	add.s64 	%rd1583, %rd1580, %rd1582;
	add.s64 	%rd1584, %rd1583, %rd1581;
	shr.u64 	%rd1585, %rd1584, 32;
	mul.wide.u32 	%rd1586, %r3922, %r118;
	and.b64  	%rd1587, %rd1556, 4294967295;
	add.s64 	%rd1588, %rd1585, %rd1587;
	add.s64 	%rd1589, %rd1588, %rd1586;
	shr.u64 	%rd1590, %rd1589, 32;
	mul.wide.u32 	%rd1591, %r3921, %r118;
	and.b64  	%rd1592, %rd1560, 4294967295;
	add.s64 	%rd1593, %rd1590, %rd1592;
	add.s64 	%rd1594, %rd1593, %rd1591;
	shr.u64 	%rd1595, %rd1594, 32;
	mul.wide.u32 	%rd1596, %r3920, %r118;
	add.s64 	%rd1597, %rd1595, %rd1561;
	add.s64 	%rd1598, %rd1597, %rd1596;
	{ .reg .b32 tmp; mov.b64 {tmp, %r2317}, %rd1598; }
	mul.lo.s32 	%r2319, %r2285, %r2316;
	mul.wide.u32 	%rd1599, %r165, %r2319;
	and.b64  	%rd1600, %rd1311, 4294967295;
	add.s64 	%rd1601, %rd1599, %rd1600;
	shr.u64 	%rd1602, %rd1601, 32;
	mul.wide.u32 	%rd1603, %r164, %r2319;
	and.b64  	%rd1604, %rd1336, 4294967295;
	add.s64 	%rd1605, %rd1602, %rd1604;
	add.s64 	%rd1606, %rd1605, %rd1603;
	cvt.u32.u64 	%r2320, %rd1606;
	shr.u64 	%rd1607, %rd1606, 32;
	mul.wide.u32 	%rd1608, %r163, %r2319;
	and.b64  	%rd1609, %rd1374, 4294967295;
	add.s64 	%rd1610, %rd1607, %rd1609;
	add.s64 	%rd1611, %rd1610, %rd1608;
	shr.u64 	%rd1612, %rd1611, 32;
	mul.wide.u32 	%rd1613, %r162, %r2319;
	and.b64  	%rd1614, %rd1412, 4294967295;
	add.s64 	%rd1615, %rd1612, %rd1614;
	add.s64 	%rd1616, %rd1615, %rd1613;
	shr.u64 	%rd1617, %rd1616, 32;
	mul.wide.u32 	%rd1618, %r161, %r2319;
	and.b64  	%rd1619, %rd1450, 4294967295;
	add.s64 	%rd1620, %rd1617, %rd1619;
	add.s64 	%rd1621, %rd1620, %rd1618;
	shr.u64 	%rd1622, %rd1621, 32;
	mul.wide.u32 	%rd1623, %r160, %r2319;
	and.b64  	%rd1624, %rd1488, 4294967295;
	add.s64 	%rd1625, %rd1622, %rd1624;
	add.s64 	%rd1626, %rd1625, %rd1623;
	shr.u64 	%rd1627, %rd1626, 32;
	mul.wide.u32 	%rd1628, %r159, %r2319;
	and.b64  	%rd1629, %rd1526, 4294967295;
	add.s64 	%rd1630, %rd1627, %rd1629;
	add.s64 	%rd1631, %rd1630, %rd1628;
	shr.u64 	%rd1632, %rd1631, 32;
	mul.wide.u32 	%rd1633, %r158, %r2319;
	and.b64  	%rd1634, %rd1564, 4294967295;
	add.s64 	%rd1635, %rd1632, %rd1634;
	add.s64 	%rd1636, %rd1635, %rd1633;
	shr.u64 	%rd1637, %rd1636, 32;
	and.b64  	%rd1638, %rd1569, 4294967295;
	add.s64 	%rd1639, %rd1637, %rd1638;
	shr.u64 	%rd1640, %rd1639, 32;
	and.b64  	%rd1641, %rd1574, 4294967295;
	add.s64 	%rd1642, %rd1640, %rd1641;
	shr.u64 	%rd1643, %rd1642, 32;
	and.b64  	%rd1644, %rd1579, 4294967295;
	add.s64 	%rd1645, %rd1643, %rd1644;
	shr.u64 	%rd1646, %rd1645, 32;
	and.b64  	%rd1647, %rd1584, 4294967295;
	add.s64 	%rd1648, %rd1646, %rd1647;
	shr.u64 	%rd1649, %rd1648, 32;
	and.b64  	%rd1650, %rd1589, 4294967295;
	add.s64 	%rd1651, %rd1649, %rd1650;
	shr.u64 	%rd1652, %rd1651, 32;
	and.b64  	%rd1653, %rd1594, 4294967295;
	add.s64 	%rd1654, %rd1652, %rd1653;
	shr.u64 	%rd1655, %rd1654, 32;
	and.b64  	%rd1656, %rd1598, 4294967295;
	add.s64 	%rd1657, %rd1655, %rd1656;
	{ .reg .b32 tmp; mov.b64 {tmp, %r2321}, %rd1657; }
	add.s32 	%r2322, %r2317, %r2321;
	mul.lo.s32 	%r2323, %r2285, %r2320;
	mul.wide.u32 	%rd1658, %r165, %r2323;
	and.b64  	%rd1659, %rd1606, 4294967295;
	add.s64 	%rd1660, %rd1658, %rd1659;
	shr.u64 	%rd1661, %rd1660, 32;
	mul.wide.u32 	%rd1662, %r164, %r2323;
	and.b64  	%rd1663, %rd1611, 4294967295;
	add.s64 	%rd1664, %rd1661, %rd1663;
	add.s64 	%rd1665, %rd1664, %rd1662;
	cvt.u32.u64 	%r2324, %rd1665;
	shr.u64 	%rd1666, %rd1665, 32;
	mul.wide.u32 	%rd1667, %r163, %r2323;
	and.b64  	%rd1668, %rd1616, 4294967295;
	add.s64 	%rd1669, %rd1666, %rd1668;
	add.s64 	%rd1670, %rd1669, %rd1667;
	shr.u64 	%rd1671, %rd1670, 32;
	mul.wide.u32 	%rd1672, %r162, %r2323;
	and.b64  	%rd1673, %rd1621, 4294967295;
	add.s64 	%rd1674, %rd1671, %rd1673;
	add.s64 	%rd1675, %rd1674, %rd1672;
	shr.u64 	%rd1676, %rd1675, 32;
	mul.wide.u32 	%rd1677, %r161, %r2323;
	and.b64  	%rd1678, %rd1626, 4294967295;
	add.s64 	%rd1679, %rd1676, %rd1678;
	add.s64 	%rd1680, %rd1679, %rd1677;
	shr.u64 	%rd1681, %rd1680, 32;
	mul.wide.u32 	%rd1682, %r160, %r2323;
	and.b64  	%rd1683, %rd1631, 4294967295;
	add.s64 	%rd1684, %rd1681, %rd1683;
	add.s64 	%rd1685, %rd1684, %rd1682;
	shr.u64 	%rd1686, %rd1685, 32;
	mul.wide.u32 	%rd1687, %r159, %r2323;
	and.b64  	%rd1688, %rd1636, 4294967295;
	add.s64 	%rd1689, %rd1686, %rd1688;
	add.s64 	%rd1690, %rd1689, %rd1687;
	shr.u64 	%rd1691, %rd1690, 32;
	mul.wide.u32 	%rd1692, %r158, %r2323;
	and.b64  	%rd1693, %rd1639, 4294967295;
	add.s64 	%rd1694, %rd1691, %rd1693;
	add.s64 	%rd1695, %rd1694, %rd1692;
	shr.u64 	%rd1696, %rd1695, 32;
	and.b64  	%rd1697, %rd1642, 4294967295;
	add.s64 	%rd1698, %rd1696, %rd1697;
	shr.u64 	%rd1699, %rd1698, 32;
	and.b64  	%rd1700, %rd1645, 4294967295;
	add.s64 	%rd1701, %rd1699, %rd1700;
	shr.u64 	%rd1702, %rd1701, 32;
	and.b64  	%rd1703, %rd1648, 4294967295;
	add.s64 	%rd1704, %rd1702, %rd1703;
	shr.u64 	%rd1705, %rd1704, 32;
	and.b64  	%rd1706, %rd1651, 4294967295;
	add.s64 	%rd1707, %rd1705, %rd1706;
	shr.u64 	%rd1708, %rd1707, 32;
	and.b64  	%rd1709, %rd1654, 4294967295;
	add.s64 	%rd1710, %rd1708, %rd1709;
	shr.u64 	%rd1711, %rd1710, 32;
	and.b64  	%rd1712, %rd1657, 4294967295;
	add.s64 	%rd1713, %rd1711, %rd1712;
	{ .reg .b32 tmp; mov.b64 {tmp, %r2325}, %rd1713; }
	add.s32 	%r2326, %r2322, %r2325;
	mul.lo.s32 	%r2327, %r2285, %r2324;
	mul.wide.u32 	%rd1714, %r165, %r2327;
	and.b64  	%rd1715, %rd1665, 4294967295;
	add.s64 	%rd1716, %rd1714, %rd1715;
	shr.u64 	%rd1717, %rd1716, 32;
	mul.wide.u32 	%rd1718, %r164, %r2327;
	and.b64  	%rd1719, %rd1670, 4294967295;
	add.s64 	%rd1720, %rd1717, %rd1719;
	add.s64 	%rd1721, %rd1720, %rd1718;
	cvt.u32.u64 	%r2328, %rd1721;
	shr.u64 	%rd1722, %rd1721, 32;
	mul.wide.u32 	%rd1723, %r163, %r2327;
	and.b64  	%rd1724, %rd1675, 4294967295;
	add.s64 	%rd1725, %rd1722, %rd1724;
	add.s64 	%rd1726, %rd1725, %rd1723;
	shr.u64 	%rd1727, %rd1726, 32;
	mul.wide.u32 	%rd1728, %r162, %r2327;
	and.b64  	%rd1729, %rd1680, 4294967295;
	add.s64 	%rd1730, %rd1727, %rd1729;
	add.s64 	%rd1731, %rd1730, %rd1728;
	shr.u64 	%rd1732, %rd1731, 32;
	mul.wide.u32 	%rd1733, %r161, %r2327;
	and.b64  	%rd1734, %rd1685, 4294967295;
	add.s64 	%rd1735, %rd1732, %rd1734;
	add.s64 	%rd1736, %rd1735, %rd1733;
	shr.u64 	%rd1737, %rd1736, 32;
	mul.wide.u32 	%rd1738, %r160, %r2327;
	and.b64  	%rd1739, %rd1690, 4294967295;
	add.s64 	%rd1740, %rd1737, %rd1739;
	add.s64 	%rd1741, %rd1740, %rd1738;
	shr.u64 	%rd1742, %rd1741, 32;
	mul.wide.u32 	%rd1743, %r159, %r2327;
	and.b64  	%rd1744, %rd1695, 4294967295;
	add.s64 	%rd1745, %rd1742, %rd1744;
	add.s64 	%rd1746, %rd1745, %rd1743;
	shr.u64 	%rd1747, %rd1746, 32;
	mul.wide.u32 	%rd1748, %r158, %r2327;
	and.b64  	%rd1749, %rd1698, 4294967295;
	add.s64 	%rd1750, %rd1747, %rd1749;
	add.s64 	%rd1751, %rd1750, %rd1748;
	shr.u64 	%rd1752, %rd1751, 32;
	and.b64  	%rd1753, %rd1701, 4294967295;
	add.s64 	%rd1754, %rd1752, %rd1753;
	shr.u64 	%rd1755, %rd1754, 32;
	and.b64  	%rd1756, %rd1704, 4294967295;
	add.s64 	%rd1757, %rd1755, %rd1756;
	shr.u64 	%rd1758, %rd1757, 32;
	and.b64  	%rd1759, %rd1707, 4294967295;
	add.s64 	%rd1760, %rd1758, %rd1759;
	shr.u64 	%rd1761, %rd1760, 32;
	and.b64  	%rd1762, %rd1710, 4294967295;
	add.s64 	%rd1763, %rd1761, %rd1762;
	shr.u64 	%rd1764, %rd1763, 32;
	and.b64  	%rd1765, %rd1713, 4294967295;
	add.s64 	%rd1766, %rd1764, %rd1765;
	{ .reg .b32 tmp; mov.b64 {tmp, %r2329}, %rd1766; }
	add.s32 	%r2330, %r2326, %r2329;
	mul.lo.s32 	%r2331, %r2285, %r2328;
	mul.wide.u32 	%rd1767, %r165, %r2331;
	and.b64  	%rd1768, %rd1721, 4294967295;
	add.s64 	%rd1769, %rd1767, %rd1768;
	shr.u64 	%rd1770, %rd1769, 32;
	mul.wide.u32 	%rd1771, %r164, %r2331;
	and.b64  	%rd1772, %rd1726, 4294967295;
	add.s64 	%rd1773, %rd1770, %rd1772;
	add.s64 	%rd1774, %rd1773, %rd1771;
	cvt.u32.u64 	%r2332, %rd1774;
	shr.u64 	%rd1775, %rd1774, 32;
	mul.wide.u32 	%rd1776, %r163, %r2331;
	and.b64  	%rd1777, %rd1731, 4294967295;
	add.s64 	%rd1778, %rd1775, %rd1777;
	add.s64 	%rd1779, %rd1778, %rd1776;
	shr.u64 	%rd1780, %rd1779, 32;
	mul.wide.u32 	%rd1781, %r162, %r2331;
	and.b64  	%rd1782, %rd1736, 4294967295;
	add.s64 	%rd1783, %rd1780, %rd1782;
	add.s64 	%rd1784, %rd1783, %rd1781;
	shr.u64 	%rd1785, %rd1784, 32;
	mul.wide.u32 	%rd1786, %r161, %r2331;
	and.b64  	%rd1787, %rd1741, 4294967295;
	add.s64 	%rd1788, %rd1785, %rd1787;
	add.s64 	%rd1789, %rd1788, %rd1786;
	shr.u64 	%rd1790, %rd1789, 32;
	mul.wide.u32 	%rd1791, %r160, %r2331;
	and.b64  	%rd1792, %rd1746, 4294967295;
	add.s64 	%rd1793, %rd1790, %rd1792;
	add.s64 	%rd1794, %rd1793, %rd1791;
	shr.u64 	%rd1795, %rd1794, 32;
	mul.wide.u32 	%rd1796, %r159, %r2331;
	and.b64  	%rd1797, %rd1751, 4294967295;
	add.s64 	%rd1798, %rd1795, %rd1797;
	add.s64 	%rd1799, %rd1798, %rd1796;
	shr.u64 	%rd1800, %rd1799, 32;
	mul.wide.u32 	%rd1801, %r158, %r2331;
	and.b64  	%rd1802, %rd1754, 4294967295;
	add.s64 	%rd1803, %rd1800, %rd1802;
	add.s64 	%rd1804, %rd1803, %rd1801;
	shr.u64 	%rd1805, %rd1804, 32;
	and.b64  	%rd1806, %rd1757, 4294967295;
	add.s64 	%rd1807, %rd1805, %rd1806;
	shr.u64 	%rd1808, %rd1807, 32;
	and.b64  	%rd1809, %rd1760, 4294967295;
	add.s64 	%rd1810, %rd1808, %rd1809;
	shr.u64 	%rd1811, %rd1810, 32;
	and.b64  	%rd1812, %rd1763, 4294967295;
	add.s64 	%rd1813, %rd1811, %rd1812;
	shr.u64 	%rd1814, %rd1813, 32;
	and.b64  	%rd1815, %rd1766, 4294967295;
	add.s64 	%rd1816, %rd1814, %rd1815;
	{ .reg .b32 tmp; mov.b64 {tmp, %r2333}, %rd1816; }
	add.s32 	%r2334, %r2330, %r2333;
	mul.lo.s32 	%r2335, %r2285, %r2332;
	mul.wide.u32 	%rd1817, %r165, %r2335;
	and.b64  	%rd1818, %rd1774, 4294967295;
	add.s64 	%rd1819, %rd1817, %rd1818;
	shr.u64 	%rd1820, %rd1819, 32;
	mul.wide.u32 	%rd1821, %r164, %r2335;
	and.b64  	%rd1822, %rd1779, 4294967295;
	add.s64 	%rd1823, %rd1820, %rd1822;
	add.s64 	%rd1824, %rd1823, %rd1821;
	cvt.u32.u64 	%r2336, %rd1824;
	shr.u64 	%rd1825, %rd1824, 32;
	mul.wide.u32 	%rd1826, %r163, %r2335;
	and.b64  	%rd1827, %rd1784, 4294967295;
	add.s64 	%rd1828, %rd1825, %rd1827;
	add.s64 	%rd1829, %rd1828, %rd1826;
	shr.u64 	%rd1830, %rd1829, 32;
	mul.wide.u32 	%rd1831, %r162, %r2335;
	and.b64  	%rd1832, %rd1789, 4294967295;
	add.s64 	%rd1833, %rd1830, %rd1832;
	add.s64 	%rd1834, %rd1833, %rd1831;
	shr.u64 	%rd1835, %rd1834, 32;
	mul.wide.u32 	%rd1836, %r161, %r2335;
	and.b64  	%rd1837, %rd1794, 4294967295;
	add.s64 	%rd1838, %rd1835, %rd1837;
	add.s64 	%rd1839, %rd1838, %rd1836;
	shr.u64 	%rd1840, %rd1839, 32;
	mul.wide.u32 	%rd1841, %r160, %r2335;
	and.b64  	%rd1842, %rd1799, 4294967295;
	add.s64 	%rd1843, %rd1840, %rd1842;
	add.s64 	%rd1844, %rd1843, %rd1841;
	shr.u64 	%rd1845, %rd1844, 32;
	mul.wide.u32 	%rd1846, %r159, %r2335;
	and.b64  	%rd1847, %rd1804, 4294967295;
	add.s64 	%rd1848, %rd1845, %rd1847;
	add.s64 	%rd1849, %rd1848, %rd1846;
	shr.u64 	%rd1850, %rd1849, 32;
	mul.wide.u32 	%rd1851, %r158, %r2335;
	and.b64  	%rd1852, %rd1807, 4294967295;
	add.s64 	%rd1853, %rd1850, %rd1852;
	add.s64 	%rd1854, %rd1853, %rd1851;
	shr.u64 	%rd1855, %rd1854, 32;
	and.b64  	%rd1856, %rd1810, 4294967295;
	add.s64 	%rd1857, %rd1855, %rd1856;
	shr.u64 	%rd1858, %rd1857, 32;
	and.b64  	%rd1859, %rd1813, 4294967295;
	add.s64 	%rd1860, %rd1858, %rd1859;
	shr.u64 	%rd1861, %rd1860, 32;
	and.b64  	%rd1862, %rd1816, 4294967295;
	add.s64 	%rd1863, %rd1861, %rd1862;
	{ .reg .b32 tmp; mov.b64 {tmp, %r2337}, %rd1863; }
	add.s32 	%r2338, %r2334, %r2337;
	mul.lo.s32 	%r2339, %r2285, %r2336;
	mul.wide.u32 	%rd1864, %r165, %r2339;
	and.b64  	%rd1865, %rd1824, 4294967295;
	add.s64 	%rd1866, %rd1864, %rd1865;
	shr.u64 	%rd1867, %rd1866, 32;
	mul.wide.u32 	%rd1868, %r164, %r2339;
	and.b64  	%rd1869, %rd1829, 4294967295;
	add.s64 	%rd1870, %rd1867, %rd1869;
	add.s64 	%rd1871, %rd1870, %rd1868;
	cvt.u32.u64 	%r2340, %rd1871;
	shr.u64 	%rd1872, %rd1871, 32;
	mul.wide.u32 	%rd1873, %r163, %r2339;
	and.b64  	%rd1874, %rd1834, 4294967295;
	add.s64 	%rd1875, %rd1872, %rd1874;
	add.s64 	%rd1876, %rd1875, %rd1873;
	shr.u64 	%rd1877, %rd1876, 32;
	mul.wide.u32 	%rd1878, %r162, %r2339;
	and.b64  	%rd1879, %rd1839, 4294967295;
	add.s64 	%rd1880, %rd1877, %rd1879;
	add.s64 	%rd1881, %rd1880, %rd1878;
	shr.u64 	%rd1882, %rd1881, 32;
	mul.wide.u32 	%rd1883, %r161, %r2339;
	and.b64  	%rd1884, %rd1844, 4294967295;
	add.s64 	%rd1885, %rd1882, %rd1884;
	add.s64 	%rd1886, %rd1885, %rd1883;
	shr.u64 	%rd1887, %rd1886, 32;
	mul.wide.u32 	%rd1888, %r160, %r2339;
	and.b64  	%rd1889, %rd1849, 4294967295;
	add.s64 	%rd1890, %rd1887, %rd1889;
	add.s64 	%rd1891, %rd1890, %rd1888;
	shr.u64 	%rd1892, %rd1891, 32;
	mul.wide.u32 	%rd1893, %r159, %r2339;
	and.b64  	%rd1894, %rd1854, 4294967295;
	add.s64 	%rd1895, %rd1892, %rd1894;
	add.s64 	%rd1896, %rd1895, %rd1893;
	shr.u64 	%rd1897, %rd1896, 32;
	mul.wide.u32 	%rd1898, %r158, %r2339;
	and.b64  	%rd1899, %rd1857, 4294967295;
	add.s64 	%rd1900, %rd1897, %rd1899;
	add.s64 	%rd1901, %rd1900, %rd1898;
	shr.u64 	%rd1902, %rd1901, 32;
	and.b64  	%rd1903, %rd1860, 4294967295;
	add.s64 	%rd1904, %rd1902, %rd1903;
	shr.u64 	%rd1905, %rd1904, 32;
	and.b64  	%rd1906, %rd1863, 4294967295;
	add.s64 	%rd1907, %rd1905, %rd1906;
	{ .reg .b32 tmp; mov.b64 {tmp, %r2341}, %rd1907; }
	add.s32 	%r2342, %r2338, %r2341;
	mul.lo.s32 	%r2343, %r2285, %r2340;
	mul.wide.u32 	%rd1908, %r165, %r2343;
	and.b64  	%rd1909, %rd1871, 4294967295;
	add.s64 	%rd1910, %rd1908, %rd1909;
	shr.u64 	%rd1911, %rd1910, 32;
	mul.wide.u32 	%rd1912, %r164, %r2343;
	and.b64  	%rd1913, %rd1876, 4294967295;
	add.s64 	%rd1914, %rd1911, %rd1913;
	add.s64 	%rd1915, %rd1914, %rd1912;
	cvt.u32.u64 	%r2344, %rd1915;
	shr.u64 	%rd1916, %rd1915, 32;
	mul.wide.u32 	%rd1917, %r163, %r2343;
	and.b64  	%rd1918, %rd1881, 4294967295;
	add.s64 	%rd1919, %rd1916, %rd1918;
	add.s64 	%rd1920, %rd1919, %rd1917;
	shr.u64 	%rd1921, %rd1920, 32;
	mul.wide.u32 	%rd1922, %r162, %r2343;
	and.b64  	%rd1923, %rd1886, 4294967295;
	add.s64 	%rd1924, %rd1921, %rd1923;
	add.s64 	%rd1925, %rd1924, %rd1922;
	shr.u64 	%rd1926, %rd1925, 32;
	mul.wide.u32 	%rd1927, %r161, %r2343;
	and.b64  	%rd1928, %rd1891, 4294967295;
	add.s64 	%rd1929, %rd1926, %rd1928;
	add.s64 	%rd1930, %rd1929, %rd1927;
	shr.u64 	%rd1931, %rd1930, 32;
	mul.wide.u32 	%rd1932, %r160, %r2343;
	and.b64  	%rd1933, %rd1896, 4294967295;
	add.s64 	%rd1934, %rd1931, %rd1933;
	add.s64 	%rd1935, %rd1934, %rd1932;
	shr.u64 	%rd1936, %rd1935, 32;
	mul.wide.u32 	%rd1937, %r159, %r2343;
	and.b64  	%rd1938, %rd1901, 4294967295;
	add.s64 	%rd1939, %rd1936, %rd1938;
	add.s64 	%rd1940, %rd1939, %rd1937;
	shr.u64 	%rd1941, %rd1940, 32;
	mul.wide.u32 	%rd1942, %r158, %r2343;
	and.b64  	%rd1943, %rd1904, 4294967295;
	add.s64 	%rd1944, %rd1941, %rd1943;
	add.s64 	%rd1945, %rd1944, %rd1942;
	shr.u64 	%rd1946, %rd1945, 32;
	and.b64  	%rd1947, %rd1907, 4294967295;
	add.s64 	%rd1948, %rd1946, %rd1947;
	{ .reg .b32 tmp; mov.b64 {tmp, %r2345}, %rd1948; }
	add.s32 	%r2346, %r2342, %r2345;
	mul.lo.s32 	%r2347, %r2285, %r2344;
	mul.wide.u32 	%rd1949, %r165, %r2347;
	and.b64  	%rd1950, %rd1915, 4294967295;
	add.s64 	%rd1951, %rd1949, %rd1950;
	shr.u64 	%rd1952, %rd1951, 32;
	mul.wide.u32 	%rd1953, %r164, %r2347;
	and.b64  	%rd1954, %rd1920, 4294967295;
	add.s64 	%rd1955, %rd1952, %rd1954;
	add.s64 	%rd1956, %rd1955, %rd1953;
	cvt.u32.u64 	%r3935, %rd1956;
	shr.u64 	%rd1957, %rd1956, 32;
	mul.wide.u32 	%rd1958, %r163, %r2347;
	and.b64  	%rd1959, %rd1925, 4294967295;
	add.s64 	%rd1960, %rd1957, %rd1959;
	add.s64 	%rd1961, %rd1960, %rd1958;
	cvt.u32.u64 	%r3934, %rd1961;
	shr.u64 	%rd1962, %rd1961, 32;
	mul.wide.u32 	%rd1963, %r162, %r2347;
	and.b64  	%rd1964, %rd1930, 4294967295;
	add.s64 	%rd1965, %rd1962, %rd1964;
	add.s64 	%rd1966, %rd1965, %rd1963;
	cvt.u32.u64 	%r3933, %rd1966;
	shr.u64 	%rd1967, %rd1966, 32;
	mul.wide.u32 	%rd1968, %r161, %r2347;
	and.b64  	%rd1969, %rd1935, 4294967295;
	add.s64 	%rd1970, %rd1967, %rd1969;
	add.s64 	%rd1971, %rd1970, %rd1968;
	cvt.u32.u64 	%r3932, %rd1971;
	shr.u64 	%rd1972, %rd1971, 32;
	mul.wide.u32 	%rd1973, %r160, %r2347;
	and.b64  	%rd1974, %rd1940, 4294967295;
	add.s64 	%rd1975, %rd1972, %rd1974;
	add.s64 	%rd1976, %rd1975, %rd1973;
	cvt.u32.u64 	%r3931, %rd1976;
	shr.u64 	%rd1977, %rd1976, 32;
	mul.wide.u32 	%rd1978, %r159, %r2347;
	and.b64  	%rd1979, %rd1945, 4294967295;
	add.s64 	%rd1980, %rd1977, %rd1979;
	add.s64 	%rd1981, %rd1980, %rd1978;
	cvt.u32.u64 	%r3930, %rd1981;
	shr.u64 	%rd1982, %rd1981, 32;
	mul.wide.u32 	%rd1983, %r158, %r2347;
	and.b64  	%rd1984, %rd1948, 4294967295;
	add.s64 	%rd1985, %rd1982, %rd1984;
	add.s64 	%rd1986, %rd1985, %rd1983;
	cvt.u32.u64 	%r3929, %rd1986;
	{ .reg .b32 tmp; mov.b64 {tmp, %r2348}, %rd1986; }
	add.s32 	%r3928, %r2346, %r2348;
	setp.gt.u32 	%p58, %r3928, %r158;
	@%p58 bra 	$L__BB1_73;
	setp.lt.u32 	%p59, %r3928, %r158;
	@%p59 bra 	$L__BB1_74;
	setp.lt.u32 	%p60, %r159, %r3929;
	@%p60 bra 	$L__BB1_73;
	setp.gt.u32 	%p61, %r159, %r3929;
	@%p61 bra 	$L__BB1_74;
	setp.lt.u32 	%p62, %r160, %r3930;
	@%p62 bra 	$L__BB1_73;
	setp.gt.u32 	%p63, %r160, %r3930;
	@%p63 bra 	$L__BB1_74;
	setp.lt.u32 	%p64, %r161, %r3931;
	@%p64 bra 	$L__BB1_73;
	setp.gt.u32 	%p65, %r161, %r3931;
	@%p65 bra 	$L__BB1_74;
	setp.lt.u32 	%p66, %r162, %r3932;
	@%p66 bra 	$L__BB1_73;
	setp.gt.u32 	%p67, %r162, %r3932;
	@%p67 bra 	$L__BB1_74;
	setp.lt.u32 	%p68, %r163, %r3933;
	@%p68 bra 	$L__BB1_73;
	setp.gt.u32 	%p69, %r163, %r3933;
	@%p69 bra 	$L__BB1_74;
	setp.lt.u32 	%p70, %r164, %r3934;
	@%p70 bra 	$L__BB1_73;
	setp.gt.u32 	%p71, %r164, %r3934;
	setp.gt.u32 	%p72, %r165, %r3935;
	or.pred  	%p73, %p71, %p72;
	@%p73 bra 	$L__BB1_74;
$L__BB1_73:
	sub.s32 	%r3935, %r3935, %r165;
	sub.s32 	%r3934, %r3934, %r164;
	sub.s32 	%r3933, %r3933, %r163;
	sub.s32 	%r3932, %r3932, %r162;
	sub.s32 	%r3931, %r3931, %r161;
	sub.s32 	%r3930, %r3930, %r160;
	sub.s32 	%r3929, %r3929, %r159;
	sub.s32 	%r3928, %r3928, %r158;
$L__BB1_74:
	ld.const.u32 	%r223, [P_CONST+24];
	ld.const.u32 	%r224, [P_CONST+20];
	ld.const.u32 	%r225, [P_CONST+16];
	ld.const.u32 	%r226, [P_CONST+12];
	ld.const.u32 	%r227, [P_CONST+8];
	ld.const.u32 	%r228, [P_CONST+4];
	ld.const.u32 	%r229, [P_CONST];
	mul.wide.u32 	%rd1987, %r3919, %r92;
	cvt.u32.u64 	%r2349, %rd1987;
	shr.u64 	%rd1988, %rd1987, 32;
	mul.wide.u32 	%rd1989, %r3918, %r92;
	add.s64 	%rd1990, %rd1988, %rd1989;
	shr.u64 	%rd1991, %rd1990, 32;
	mul.wide.u32 	%rd1992, %r3917, %r92;
	add.s64 	%rd1993, %rd1991, %rd1992;
	shr.u64 	%rd1994, %rd1993, 32;
	mul.wide.u32 	%rd1995, %r3916, %r92;
	add.s64 	%rd1996, %rd1994, %rd1995;
	shr.u64 	%rd1997, %rd1996, 32;
	mul.wide.u32 	%rd1998, %r3915, %r92;
	add.s64 	%rd1999, %rd1997, %rd1998;
	shr.u64 	%rd2000, %rd1999, 32;
	mul.wide.u32 	%rd2001, %r3914, %r92;
	add.s64 	%rd2002, %rd2000, %rd2001;
	shr.u64 	%rd2003, %rd2002, 32;
	mul.wide.u32 	%rd2004, %r3913, %r92;
	add.s64 	%rd2005, %rd2003, %rd2004;
	shr.u64 	%rd2006, %rd2005, 32;
	mul.wide.u32 	%rd2007, %r3912, %r92;
	add.s64 	%rd2008, %rd2006, %rd2007;
	shr.u64 	%rd2009, %rd2008, 32;
	mul.wide.u32 	%rd2010, %r3919, %r91;
	and.b64  	%rd2011, %rd1990, 4294967295;
	add.s64 	%rd2012, %rd2010, %rd2011;
	shr.u64 	%rd2013, %rd2012, 32;
	mul.wide.u32 	%rd2014, %r3918, %r91;
	and.b64  	%rd2015, %rd1993, 4294967295;
	add.s64 	%rd2016, %rd2013, %rd2015;
	add.s64 	%rd2017, %rd2016, %rd2014;
	shr.u64 	%rd2018, %rd2017, 32;
	mul.wide.u32 	%rd2019, %r3917, %r91;
	and.b64  	%rd2020, %rd1996, 4294967295;
	add.s64 	%rd2021, %rd2018, %rd2020;
	add.s64 	%rd2022, %rd2021, %rd2019;
	shr.u64 	%rd2023, %rd2022, 32;
	mul.wide.u32 	%rd2024, %r3916, %r91;
	and.b64  	%rd2025, %rd1999, 4294967295;
	add.s64 	%rd2026, %rd2023, %rd2025;
	add.s64 	%rd2027, %rd2026, %rd2024;
	shr.u64 	%rd2028, %rd2027, 32;
	mul.wide.u32 	%rd2029, %r3915, %r91;
	and.b64  	%rd2030, %rd2002, 4294967295;
	add.s64 	%rd2031, %rd2028, %rd2030;
	add.s64 	%rd2032, %rd2031, %rd2029;
	shr.u64 	%rd2033, %rd2032, 32;
	mul.wide.u32 	%rd2034, %r3914, %r91;
	and.b64  	%rd2035, %rd2005, 4294967295;
	add.s64 	%rd2036, %rd2033, %rd2035;
	add.s64 	%rd2037, %rd2036, %rd2034;
	shr.u64 	%rd2038, %rd2037, 32;
	mul.wide.u32 	%rd2039, %r3913, %r91;
	and.b64  	%rd2040, %rd2008, 4294967295;
	add.s64 	%rd2041, %rd2038, %rd2040;
	add.s64 	%rd2042, %rd2041, %rd2039;
	shr.u64 	%rd2043, %rd2042, 32;
	mul.wide.u32 	%rd2044, %r3912, %r91;
	add.s64 	%rd2045, %rd2043, %rd2009;
	add.s64 	%rd2046, %rd2045, %rd2044;
	shr.u64 	%rd2047, %rd2046, 32;
	mul.wide.u32 	%rd2048, %r3919, %r90;
	and.b64  	%rd2049, %rd2017, 4294967295;
	add.s64 	%rd2050, %rd2048, %rd2049;
	shr.u64 	%rd2051, %rd2050, 32;
	mul.wide.u32 	%rd2052, %r3918, %r90;
	and.b64  	%rd2053, %rd2022, 4294967295;
	add.s64 	%rd2054, %rd2051, %rd2053;
	add.s64 	%rd2055, %rd2054, %rd2052;
	shr.u64 	%rd2056, %rd2055, 32;
	mul.wide.u32 	%rd2057, %r3917, %r90;
	and.b64  	%rd2058, %rd2027, 4294967295;
	add.s64 	%rd2059, %rd2056, %rd2058;
	add.s64 	%rd2060, %rd2059, %rd2057;
	shr.u64 	%rd2061, %rd2060, 32;
	mul.wide.u32 	%rd2062, %r3916, %r90;
	and.b64  	%rd2063, %rd2032, 4294967295;
	add.s64 	%rd2064, %rd2061, %rd2063;
	add.s64 	%rd2065, %rd2064, %rd2062;
	shr.u64 	%rd2066, %rd2065, 32;
	mul.wide.u32 	%rd2067, %r3915, %r90;
	and.b64  	%rd2068, %rd2037, 4294967295;
	add.s64 	%rd2069, %rd2066, %rd2068;
	add.s64 	%rd2070, %rd2069, %rd2067;
	shr.u64 	%rd2071, %rd2070, 32;
	mul.wide.u32 	%rd2072, %r3914, %r90;
	and.b64  	%rd2073, %rd2042, 4294967295;
	add.s64 	%rd2074, %rd2071, %rd2073;
	add.s64 	%rd2075, %rd2074, %rd2072;
	shr.u64 	%rd2076, %rd2075, 32;
	mul.wide.u32 	%rd2077, %r3913, %r90;
	and.b64  	%rd2078, %rd2046, 4294967295;
	add.s64 	%rd2079, %rd2076, %rd2078;
	add.s64 	%rd2080, %rd2079, %rd2077;
	shr.u64 	%rd2081, %rd2080, 32;
	mul.wide.u32 	%rd2082, %r3912, %r90;
	add.s64 	%rd2083, %rd2081, %rd2047;
	add.s64 	%rd2084, %rd2083, %rd2082;
	shr.u64 	%rd2085, %rd2084, 32;
	mul.wide.u32 	%rd2086, %r3919, %r89;
	and.b64  	%rd2087, %rd2055, 4294967295;
	add.s64 	%rd2088, %rd2086, %rd2087;
	shr.u64 	%rd2089, %rd2088, 32;
	mul.wide.u32 	%rd2090, %r3918, %r89;
	and.b64  	%rd2091, %rd2060, 4294967295;
	add.s64 	%rd2092, %rd2089, %rd2091;
	add.s64 	%rd2093, %rd2092, %rd2090;
	shr.u64 	%rd2094, %rd2093, 32;
	mul.wide.u32 	%rd2095, %r3917, %r89;
	and.b64  	%rd2096, %rd2065, 4294967295;
	add.s64 	%rd2097, %rd2094, %rd2096;
	add.s64 	%rd2098, %rd2097, %rd2095;
	shr.u64 	%rd2099, %rd2098, 32;
	mul.wide.u32 	%rd2100, %r3916, %r89;
	and.b64  	%rd2101, %rd2070, 4294967295;
	add.s64 	%rd2102, %rd2099, %rd2101;
	add.s64 	%rd2103, %rd2102, %rd2100;
	shr.u64 	%rd2104, %rd2103, 32;
	mul.wide.u32 	%rd2105, %r3915, %r89;
	and.b64  	%rd2106, %rd2075, 4294967295;
	add.s64 	%rd2107, %rd2104, %rd2106;
	add.s64 	%rd2108, %rd2107, %rd2105;
	shr.u64 	%rd2109, %rd2108, 32;
	mul.wide.u32 	%rd2110, %r3914, %r89;
	and.b64  	%rd2111, %rd2080, 4294967295;
	add.s64 	%rd2112, %rd2109, %rd2111;
	add.s64 	%rd2113, %rd2112, %rd2110;
	shr.u64 	%rd2114, %rd2113, 32;
	mul.wide.u32 	%rd2115, %r3913, %r89;
	and.b64  	%rd2116, %rd2084, 4294967295;
	add.s64 	%rd2117, %rd2114, %rd2116;
	add.s64 	%rd2118, %rd2117, %rd2115;
	shr.u64 	%rd2119, %rd2118, 32;
	mul.wide.u32 	%rd2120, %r3912, %r89;
	add.s64 	%rd2121, %rd2119, %rd2085;
	add.s64 	%rd2122, %rd2121, %rd2120;
	shr.u64 	%rd2123, %rd2122, 32;
	mul.wide.u32 	%rd2124, %r3919, %r88;
	and.b64  	%rd2125, %rd2093, 4294967295;
	add.s64 	%rd2126, %rd2124, %rd2125;
	shr.u64 	%rd2127, %rd2126, 32;
	mul.wide.u32 	%rd2128, %r3918, %r88;
	and.b64  	%rd2129, %rd2098, 4294967295;
	add.s64 	%rd2130, %rd2127, %rd2129;
	add.s64 	%rd2131, %rd2130, %rd2128;
	shr.u64 	%rd2132, %rd2131, 32;
	mul.wide.u32 	%rd2133, %r3917, %r88;
	and.b64  	%rd2134, %rd2103, 4294967295;
	add.s64 	%rd2135, %rd2132, %rd2134;
	add.s64 	%rd2136, %rd2135, %rd2133;
	shr.u64 	%rd2137, %rd2136, 32;
	mul.wide.u32 	%rd2138, %r3916, %r88;
	and.b64  	%rd2139, %rd2108, 4294967295;
	add.s64 	%rd2140, %rd2137, %rd2139;
	add.s64 	%rd2141, %rd2140, %rd2138;
	shr.u64 	%rd2142, %rd2141, 32;
	mul.wide.u32 	%rd2143, %r3915, %r88;
	and.b64  	%rd2144, %rd2113, 4294967295;
	add.s64 	%rd2145, %rd2142, %rd2144;
	add.s64 	%rd2146, %rd2145, %rd2143;
	shr.u64 	%rd2147, %rd2146, 32;
	mul.wide.u32 	%rd2148, %r3914, %r88;
	and.b64  	%rd2149, %rd2118, 4294967295;
	add.s64 	%rd2150, %rd2147, %rd2149;
	add.s64 	%rd2151, %rd2150, %rd2148;
	shr.u64 	%rd2152, %rd2151, 32;
	mul.wide.u32 	%rd2153, %r3913, %r88;
	and.b64  	%rd2154, %rd2122, 4294967295;
	add.s64 	%rd2155, %rd2152, %rd2154;
	add.s64 	%rd2156, %rd2155, %rd2153;
	shr.u64 	%rd2157, %rd2156, 32;
	mul.wide.u32 	%rd2158, %r3912, %r88;
	add.s64 	%rd2159, %rd2157, %rd2123;
	add.s64 	%rd2160, %rd2159, %rd2158;
	shr.u64 	%rd2161, %rd2160, 32;
	mul.wide.u32 	%rd2162, %r3919, %r87;
	and.b64  	%rd2163, %rd2131, 4294967295;
	add.s64 	%rd2164, %rd2162, %rd2163;
	shr.u64 	%rd2165, %rd2164, 32;
	mul.wide.u32 	%rd2166, %r3918, %r87;
	and.b64  	%rd2167, %rd2136, 4294967295;
	add.s64 	%rd2168, %rd2165, %rd2167;
	add.s64 	%rd2169, %rd2168, %rd2166;
	shr.u64 	%rd2170, %rd2169, 32;
	mul.wide.u32 	%rd2171, %r3917, %r87;
	and.b64  	%rd2172, %rd2141, 4294967295;
	add.s64 	%rd2173, %rd2170, %rd2172;
	add.s64 	%rd2174, %rd2173, %rd2171;
	shr.u64 	%rd2175, %rd2174, 32;
	mul.wide.u32 	%rd2176, %r3916, %r87;
	and.b64  	%rd2177, %rd2146, 4294967295;
	add.s64 	%rd2178, %rd2175, %rd2177;
	add.s64 	%rd2179, %rd2178, %rd2176;
	shr.u64 	%rd2180, %rd2179, 32;
	mul.wide.u32 	%rd2181, %r3915, %r87;
	and.b64  	%rd2182, %rd2151, 4294967295;
	add.s64 	%rd2183, %rd2180, %rd2182;
	add.s64 	%rd2184, %rd2183, %rd2181;
	shr.u64 	%rd2185, %rd2184, 32;
	mul.wide.u32 	%rd2186, %r3914, %r87;
	and.b64  	%rd2187, %rd2156, 4294967295;
	add.s64 	%rd2188, %rd2185, %rd2187;
	add.s64 	%rd2189, %rd2188, %rd2186;
	shr.u64 	%rd2190, %rd2189, 32;
	mul.wide.u32 	%rd2191, %r3913, %r87;
	and.b64  	%rd2192, %rd2160, 4294967295;
	add.s64 	%rd2193, %rd2190, %rd2192;
	add.s64 	%rd2194, %rd2193, %rd2191;
	shr.u64 	%rd2195, %rd2194, 32;
	mul.wide.u32 	%rd2196, %r3912, %r87;
	add.s64 	%rd2197, %rd2195, %rd2161;
	add.s64 	%rd2198, %rd2197, %rd2196;
	shr.u64 	%rd2199, %rd2198, 32;
	mul.wide.u32 	%rd2200, %r3919, %r86;
	and.b64  	%rd2201, %rd2169, 4294967295;
	add.s64 	%rd2202, %rd2200, %rd2201;
	shr.u64 	%rd2203, %rd2202, 32;
	mul.wide.u32 	%rd2204, %r3918, %r86;
	and.b64  	%rd2205, %rd2174, 4294967295;
	add.s64 	%rd2206, %rd2203, %rd2205;
	add.s64 	%rd2207, %rd2206, %rd2204;
	shr.u64 	%rd2208, %rd2207, 32;
	mul.wide.u32 	%rd2209, %r3917, %r86;
	and.b64  	%rd2210, %rd2179, 4294967295;
	add.s64 	%rd2211, %rd2208, %rd2210;
	add.s64 	%rd2212, %rd2211, %rd2209;
	shr.u64 	%rd2213, %rd2212, 32;
	mul.wide.u32 	%rd2214, %r3916, %r86;
	and.b64  	%rd2215, %rd2184, 4294967295;
	add.s64 	%rd2216, %rd2213, %rd2215;
	add.s64 	%rd2217, %rd2216, %rd2214;
	shr.u64 	%rd2218, %rd2217, 32;
	mul.wide.u32 	%rd2219, %r3915, %r86;
	and.b64  	%rd2220, %rd2189, 4294967295;
	add.s64 	%rd2221, %rd2218, %rd2220;
	add.s64 	%rd2222, %rd2221, %rd2219;
	shr.u64 	%rd2223, %rd2222, 32;
	mul.wide.u32 	%rd2224, %r3914, %r86;
	and.b64  	%rd2225, %rd2194, 4294967295;
	add.s64 	%rd2226, %rd2223, %rd2225;
	add.s64 	%rd2227, %rd2226, %rd2224;
	shr.u64 	%rd2228, %rd2227, 32;
	mul.wide.u32 	%rd2229, %r3913, %r86;
	and.b64  	%rd2230, %rd2198, 4294967295;
	add.s64 	%rd2231, %rd2228, %rd2230;
	add.s64 	%rd2232, %rd2231, %rd2229;
	shr.u64 	%rd2233, %rd2232, 32;
	mul.wide.u32 	%rd2234, %r3912, %r86;
	add.s64 	%rd2235, %rd2233, %rd2199;
	add.s64 	%rd2236, %rd2235, %rd2234;
	shr.u64 	%rd2237, %rd2236, 32;
	mul.wide.u32 	%rd2238, %r3919, %r85;
	and.b64  	%rd2239, %rd2207, 4294967295;
	add.s64 	%rd2240, %rd2238, %rd2239;
	shr.u64 	%rd2241, %rd2240, 32;
	mul.wide.u32 	%rd2242, %r3918, %r85;
	and.b64  	%rd2243, %rd2212, 4294967295;
	add.s64 	%rd2244, %rd2241, %rd2243;
	add.s64 	%rd2245, %rd2244, %rd2242;
	shr.u64 	%rd2246, %rd2245, 32;
	mul.wide.u32 	%rd2247, %r3917, %r85;
	and.b64  	%rd2248, %rd2217, 4294967295;
	add.s64 	%rd2249, %rd2246, %rd2248;
	add.s64 	%rd2250, %rd2249, %rd2247;
	shr.u64 	%rd2251, %rd2250, 32;
	mul.wide.u32 	%rd2252, %r3916, %r85;
	and.b64  	%rd2253, %rd2222, 4294967295;
	add.s64 	%rd2254, %rd2251, %rd2253;
	add.s64 	%rd2255, %rd2254, %rd2252;
	shr.u64 	%rd2256, %rd2255, 32;
	mul.wide.u32 	%rd2257, %r3915, %r85;
	and.b64  	%rd2258, %rd2227, 4294967295;
	add.s64 	%rd2259, %rd2256, %rd2258;
	add.s64 	%rd2260, %rd2259, %rd2257;
	shr.u64 	%rd2261, %rd2260, 32;
	mul.wide.u32 	%rd2262, %r3914, %r85;
	and.b64  	%rd2263, %rd2232, 4294967295;
	add.s64 	%rd2264, %rd2261, %rd2263;
	add.s64 	%rd2265, %rd2264, %rd2262;
	shr.u64 	%rd2266, %rd2265, 32;
	mul.wide.u32 	%rd2267, %r3913, %r85;
	and.b64  	%rd2268, %rd2236, 4294967295;
	add.s64 	%rd2269, %rd2266, %rd2268;
	add.s64 	%rd2270, %rd2269, %rd2267;
	shr.u64 	%rd2271, %rd2270, 32;
	mul.wide.u32 	%rd2272, %r3912, %r85;
	add.s64 	%rd2273, %rd2271, %rd2237;
	add.s64 	%rd2274, %rd2273, %rd2272;
	{ .reg .b32 tmp; mov.b64 {tmp, %r2350}, %rd2274; }
	ld.const.u32 	%r2351, [MU_P];
	mul.lo.s32 	%r2352, %r2351, %r2349;
	mul.wide.u32 	%rd2275, %r229, %r2352;
	and.b64  	%rd2276, %rd1987, 4294967295;
	add.s64 	%rd2277, %rd2275, %rd2276;
	shr.u64 	%rd2278, %rd2277, 32;
	mul.wide.u32 	%rd2279, %r228, %r2352;
	and.b64  	%rd2280, %rd2012, 4294967295;
	add.s64 	%rd2281, %rd2278, %rd2280;
	add.s64 	%rd2282, %rd2281, %rd2279;
	cvt.u32.u64 	%r2353, %rd2282;
	shr.u64 	%rd2283, %rd2282, 32;
	mul.wide.u32 	%rd2284, %r227, %r2352;
	and.b64  	%rd2285, %rd2050, 4294967295;
	add.s64 	%rd2286, %rd2283, %rd2285;
	add.s64 	%rd2287, %rd2286, %rd2284;
	shr.u64 	%rd2288, %rd2287, 32;
	mul.wide.u32 	%rd2289, %r226, %r2352;
	and.b64  	%rd2290, %rd2088, 4294967295;
	add.s64 	%rd2291, %rd2288, %rd2290;
	add.s64 	%rd2292, %rd2291, %rd2289;
	shr.u64 	%rd2293, %rd2292, 32;
	mul.wide.u32 	%rd2294, %r225, %r2352;
	and.b64  	%rd2295, %rd2126, 4294967295;
	add.s64 	%rd2296, %rd2293, %rd2295;
	add.s64 	%rd2297, %rd2296, %rd2294;
	shr.u64 	%rd2298, %rd2297, 32;
	mul.wide.u32 	%rd2299, %r224, %r2352;
	and.b64  	%rd2300, %rd2164, 4294967295;
	add.s64 	%rd2301, %rd2298, %rd2300;
	add.s64 	%rd2302, %rd2301, %rd2299;
	shr.u64 	%rd2303, %rd2302, 32;
	mul.wide.u32 	%rd2304, %r223, %r2352;
	and.b64  	%rd2305, %rd2202, 4294967295;
	add.s64 	%rd2306, %rd2303, %rd2305;
	add.s64 	%rd2307, %rd2306, %rd2304;
	shr.u64 	%rd2308, %rd2307, 32;
	mul.wide.u32 	%rd2309, %r158, %r2352;
	and.b64  	%rd2310, %rd2240, 4294967295;
	add.s64 	%rd2311, %rd2308, %rd2310;
	add.s64 	%rd2312, %rd2311, %rd2309;
	shr.u64 	%rd2313, %rd2312, 32;
	and.b64  	%rd2314, %rd2245, 4294967295;
	add.s64 	%rd2315, %rd2313, %rd2314;
	shr.u64 	%rd2316, %rd2315, 32;
	and.b64  	%rd2317, %rd2250, 4294967295;
	add.s64 	%rd2318, %rd2316, %rd2317;
	shr.u64 	%rd2319, %rd2318, 32;
	and.b64  	%rd2320, %rd2255, 4294967295;
	add.s64 	%rd2321, %rd2319, %rd2320;
	shr.u64 	%rd2322, %rd2321, 32;
	and.b64  	%rd2323, %rd2260, 4294967295;
	add.s64 	%rd2324, %rd2322, %rd2323;
	shr.u64 	%rd2325, %rd2324, 32;
	and.b64  	%rd2326, %rd2265, 4294967295;
	add.s64 	%rd2327, %rd2325, %rd2326;
	shr.u64 	%rd2328, %rd2327, 32;
	and.b64  	%rd2329, %rd2270, 4294967295;
	add.s64 	%rd2330, %rd2328, %rd2329;
	shr.u64 	%rd2331, %rd2330, 32;
	and.b64  	%rd2332, %rd2274, 4294967295;
	add.s64 	%rd2333, %rd2331, %rd2332;
	{ .reg .b32 tmp; mov.b64 {tmp, %r2354}, %rd2333; }
	add.s32 	%r2355, %r2350, %r2354;
	mul.lo.s32 	%r2356, %r2351, %r2353;
	mul.wide.u32 	%rd2334, %r229, %r2356;
	and.b64  	%rd2335, %rd2282, 4294967295;
	add.s64 	%rd2336, %rd2334, %rd2335;
	shr.u64 	%rd2337, %rd2336, 32;
	mul.wide.u32 	%rd2338, %r228, %r2356;
	and.b64  	%rd2339, %rd2287, 4294967295;
	add.s64 	%rd2340, %rd2337, %rd2339;
	add.s64 	%rd2341, %rd2340, %rd2338;
	cvt.u32.u64 	%r2357, %rd2341;
	shr.u64 	%rd2342, %rd2341, 32;
	mul.wide.u32 	%rd2343, %r227, %r2356;
	and.b64  	%rd2344, %rd2292, 4294967295;
	add.s64 	%rd2345, %rd2342, %rd2344;
	add.s64 	%rd2346, %rd2345, %rd2343;
	shr.u64 	%rd2347, %rd2346, 32;
	mul.wide.u32 	%rd2348, %r226, %r2356;
	and.b64  	%rd2349, %rd2297, 4294967295;
	add.s64 	%rd2350, %rd2347, %rd2349;
	add.s64 	%rd2351, %rd2350, %rd2348;
	shr.u64 	%rd2352, %rd2351, 32;
	mul.wide.u32 	%rd2353, %r225, %r2356;
	and.b64  	%rd2354, %rd2302, 4294967295;
	add.s64 	%rd2355, %rd2352, %rd2354;
	add.s64 	%rd2356, %rd2355, %rd2353;
	shr.u64 	%rd2357, %rd2356, 32;
	mul.wide.u32 	%rd2358, %r224, %r2356;
	and.b64  	%rd2359, %rd2307, 4294967295;
	add.s64 	%rd2360, %rd2357, %rd2359;
	add.s64 	%rd2361, %rd2360, %rd2358;
	shr.u64 	%rd2362, %rd2361, 32;
	mul.wide.u32 	%rd2363, %r223, %r2356;
	and.b64  	%rd2364, %rd2312, 4294967295;
	add.s64 	%rd2365, %rd2362, %rd2364;
	add.s64 	%rd2366, %rd2365, %rd2363;
	shr.u64 	%rd2367, %rd2366, 32;
	mul.wide.u32 	%rd2368, %r158, %r2356;
	and.b64  	%rd2369, %rd2315, 4294967295;
	add.s64 	%rd2370, %rd2367, %rd2369;
	add.s64 	%rd2371, %rd2370, %rd2368;
	shr.u64 	%rd2372, %rd2371, 32;
	and.b64  	%rd2373, %rd2318, 4294967295;
	add.s64 	%rd2374, %rd2372, %rd2373;
	shr.u64 	%rd2375, %rd2374, 32;
	and.b64  	%rd2376, %rd2321, 4294967295;
	add.s64 	%rd2377, %rd2375, %rd2376;
	shr.u64 	%rd2378, %rd2377, 32;
	and.b64  	%rd2379, %rd2324, 4294967295;
	add.s64 	%rd2380, %rd2378, %rd2379;
	shr.u64 	%rd2381, %rd2380, 32;
	and.b64  	%rd2382, %rd2327, 4294967295;
	add.s64 	%rd2383, %rd2381, %rd2382;
	shr.u64 	%rd2384, %rd2383, 32;
	and.b64  	%rd2385, %rd2330, 4294967295;
	add.s64 	%rd2386, %rd2384, %rd2385;
	shr.u64 	%rd2387, %rd2386, 32;
	and.b64  	%rd2388, %rd2333, 4294967295;
	add.s64 	%rd2389, %rd2387, %rd2388;
	{ .reg .b32 tmp; mov.b64 {tmp, %r2358}, %rd2389; }
	add.s32 	%r2359, %r2355, %r2358;
	mul.lo.s32 	%r2360, %r2351, %r2357;
	mul.wide.u32 	%rd2390, %r229, %r2360;
	and.b64  	%rd2391, %rd2341, 4294967295;
	add.s64 	%rd2392, %rd2390, %rd2391;
	shr.u64 	%rd2393, %rd2392, 32;
	mul.wide.u32 	%rd2394, %r228, %r2360;
	and.b64  	%rd2395, %rd2346, 4294967295;
	add.s64 	%rd2396, %rd2393, %rd2395;
	add.s64 	%rd2397, %rd2396, %rd2394;
	cvt.u32.u64 	%r2361, %rd2397;
	shr.u64 	%rd2398, %rd2397, 32;
	mul.wide.u32 	%rd2399, %r227, %r2360;
	and.b64  	%rd2400, %rd2351, 4294967295;
	add.s64 	%rd2401, %rd2398, %rd2400;
	add.s64 	%rd2402, %rd2401, %rd2399;
	shr.u64 	%rd2403, %rd2402, 32;
	mul.wide.u32 	%rd2404, %r226, %r2360;
	and.b64  	%rd2405, %rd2356, 4294967295;
	add.s64 	%rd2406, %rd2403, %rd2405;
	add.s64 	%rd2407, %rd2406, %rd2404;
	shr.u64 	%rd2408, %rd2407, 32;
	mul.wide.u32 	%rd2409, %r225, %r2360;
	and.b64  	%rd2410, %rd2361, 4294967295;
	add.s64 	%rd2411, %rd2408, %rd2410;
	add.s64 	%rd2412, %rd2411, %rd2409;
	shr.u64 	%rd2413, %rd2412, 32;
	mul.wide.u32 	%rd2414, %r224, %r2360;
	and.b64  	%rd2415, %rd2366, 4294967295;
	add.s64 	%rd2416, %rd2413, %rd2415;
	add.s64 	%rd2417, %rd2416, %rd2414;
	shr.u64 	%rd2418, %rd2417, 32;
	mul.wide.u32 	%rd2419, %r223, %r2360;
	and.b64  	%rd2420, %rd2371, 4294967295;
	add.s64 	%rd2421, %rd2418, %rd2420;
	add.s64 	%rd2422, %rd2421, %rd2419;
	shr.u64 	%rd2423, %rd2422, 32;
	mul.wide.u32 	%rd2424, %r158, %r2360;
	and.b64  	%rd2425, %rd2374, 4294967295;
	add.s64 	%rd2426, %rd2423, %rd2425;
	add.s64 	%rd2427, %rd2426, %rd2424;
	shr.u64 	%rd2428, %rd2427, 32;
	and.b64  	%rd2429, %rd2377, 4294967295;
	add.s64 	%rd2430, %rd2428, %rd2429;
	shr.u64 	%rd2431, %rd2430, 32;
	and.b64  	%rd2432, %rd2380, 4294967295;
	add.s64 	%rd2433, %rd2431, %rd2432;
	shr.u64 	%rd2434, %rd2433, 32;
	and.b64  	%rd2435, %rd2383, 4294967295;
	add.s64 	%rd2436, %rd2434, %rd2435;
	shr.u64 	%rd2437, %rd2436, 32;
	and.b64  	%rd2438, %rd2386, 4294967295;
	add.s64 	%rd2439, %rd2437, %rd2438;
	shr.u64 	%rd2440, %rd2439, 32;
	and.b64  	%rd2441, %rd2389, 4294967295;
	add.s64 	%rd2442, %rd2440, %rd2441;
	{ .reg .b32 tmp; mov.b64 {tmp, %r2362}, %rd2442; }
	add.s32 	%r2363, %r2359, %r2362;
	mul.lo.s32 	%r2364, %r2351, %r2361;
	mul.wide.u32 	%rd2443, %r229, %r2364;
	and.b64  	%rd2444, %rd2397, 4294967295;
	add.s64 	%rd2445, %rd2443, %rd2444;
	shr.u64 	%rd2446, %rd2445, 32;
	mul.wide.u32 	%rd2447, %r228, %r2364;
	and.b64  	%rd2448, %rd2402, 4294967295;
	add.s64 	%rd2449, %rd2446, %rd2448;
	add.s64 	%rd2450, %rd2449, %rd2447;
	cvt.u32.u64 	%r2365, %rd2450;
	shr.u64 	%rd2451, %rd2450, 32;
	mul.wide.u32 	%rd2452, %r227, %r2364;
	and.b64  	%rd2453, %rd2407, 4294967295;
	add.s64 	%rd2454, %rd2451, %rd2453;
	add.s64 	%rd2455, %rd2454, %rd2452;
	shr.u64 	%rd2456, %rd2455, 32;
	mul.wide.u32 	%rd2457, %r226, %r2364;
	and.b64  	%rd2458, %rd2412, 4294967295;
	add.s64 	%rd2459, %rd2456, %rd2458;
	add.s64 	%rd2460, %rd2459, %rd2457;
	shr.u64 	%rd2461, %rd2460, 32;
	mul.wide.u32 	%rd2462, %r225, %r2364;
	and.b64  	%rd2463, %rd2417, 4294967295;
	add.s64 	%rd2464, %rd2461, %rd2463;
	add.s64 	%rd2465, %rd2464, %rd2462;
	shr.u64 	%rd2466, %rd2465, 32;
	mul.wide.u32 	%rd2467, %r224, %r2364;
	and.b64  	%rd2468, %rd2422, 4294967295;
	add.s64 	%rd2469, %rd2466, %rd2468;
	add.s64 	%rd2470, %rd2469, %rd2467;
	shr.u64 	%rd2471, %rd2470, 32;
	mul.wide.u32 	%rd2472, %r223, %r2364;
	and.b64  	%rd2473, %rd2427, 4294967295;
	add.s64 	%rd2474, %rd2471, %rd2473;
	add.s64 	%rd2475, %rd2474, %rd2472;
	shr.u64 	%rd2476, %rd2475, 32;
	mul.wide.u32 	%rd2477, %r158, %r2364;
	and.b64  	%rd2478, %rd2430, 4294967295;
	add.s64 	%rd2479, %rd2476, %rd2478;
	add.s64 	%rd2480, %rd2479, %rd2477;
	shr.u64 	%rd2481, %rd2480, 32;
	and.b64  	%rd2482, %rd2433, 4294967295;
	add.s64 	%rd2483, %rd2481, %rd2482;
	shr.u64 	%rd2484, %rd2483, 32;
	and.b64  	%rd2485, %rd2436, 4294967295;
	add.s64 	%rd2486, %rd2484, %rd2485;
	shr.u64 	%rd2487, %rd2486, 32;
	and.b64  	%rd2488, %rd2439, 4294967295;
	add.s64 	%rd2489, %rd2487, %rd2488;
	shr.u64 	%rd2490, %rd2489, 32;
	and.b64  	%rd2491, %rd2442, 4294967295;
	add.s64 	%rd2492, %rd2490, %rd2491;
	{ .reg .b32 tmp; mov.b64 {tmp, %r2366}, %rd2492; }
	add.s32 	%r2367, %r2363, %r2366;
	mul.lo.s32 	%r2368, %r2351, %r2365;
	mul.wide.u32 	%rd2493, %r229, %r2368;
	and.b64  	%rd2494, %rd2450, 4294967295;
	add.s64 	%rd2495, %rd2493, %rd2494;
	shr.u64 	%rd2496, %rd2495, 32;
	mul.wide.u32 	%rd2497, %r228, %r2368;
	and.b64  	%rd2498, %rd2455, 4294967295;
	add.s64 	%rd2499, %rd2496, %rd2498;
	add.s64 	%rd2500, %rd2499, %rd2497;
	cvt.u32.u64 	%r2369, %rd2500;
	shr.u64 	%rd2501, %rd2500, 32;
	mul.wide.u32 	%rd2502, %r227, %r2368;
	and.b64  	%rd2503, %rd2460, 4294967295;
	add.s64 	%rd2504, %rd2501, %rd2503;
	add.s64 	%rd2505, %rd2504, %rd2502;
	shr.u64 	%rd2506, %rd2505, 32;
	mul.wide.u32 	%rd2507, %r226, %r2368;
	and.b64  	%rd2508, %rd2465, 4294967295;
	add.s64 	%rd2509, %rd2506, %rd2508;
	add.s64 	%rd2510, %rd2509, %rd2507;
	shr.u64 	%rd2511, %rd2510, 32;
	mul.wide.u32 	%rd2512, %r225, %r2368;
	and.b64  	%rd2513, %rd2470, 4294967295;
	add.s64 	%rd2514, %rd2511, %rd2513;
	add.s64 	%rd2515, %rd2514, %rd2512;
	shr.u64 	%rd2516, %rd2515, 32;
	mul.wide.u32 	%rd2517, %r224, %r2368;
	and.b64  	%rd2518, %rd2475, 4294967295;
	add.s64 	%rd2519, %rd2516, %rd2518;
	add.s64 	%rd2520, %rd2519, %rd2517;
	shr.u64 	%rd2521, %rd2520, 32;
	mul.wide.u32 	%rd2522, %r223, %r2368;
	and.b64  	%rd2523, %rd2480, 4294967295;
	add.s64 	%rd2524, %rd2521, %rd2523;
	add.s64 	%rd2525, %rd2524, %rd2522;
	shr.u64 	%rd2526, %rd2525, 32;
	mul.wide.u32 	%rd2527, %r158, %r2368;
	and.b64  	%rd2528, %rd2483, 4294967295;
	add.s64 	%rd2529, %rd2526, %rd2528;
	add.s64 	%rd2530, %rd2529, %rd2527;
	shr.u64 	%rd2531, %rd2530, 32;
	and.b64  	%rd2532, %rd2486, 4294967295;
	add.s64 	%rd2533, %rd2531, %rd2532;
	shr.u64 	%rd2534, %rd2533, 32;
	and.b64  	%rd2535, %rd2489, 4294967295;
	add.s64 	%rd2536, %rd2534, %rd2535;
	shr.u64 	%rd2537, %rd2536, 32;
	and.b64  	%rd2538, %rd2492, 4294967295;
	add.s64 	%rd2539, %rd2537, %rd2538;
	{ .reg .b32 tmp; mov.b64 {tmp, %r2370}, %rd2539; }
	add.s32 	%r2371, %r2367, %r2370;
	mul.lo.s32 	%r2372, %r2351, %r2369;
	mul.wide.u32 	%rd2540, %r229, %r2372;
	and.b64  	%rd2541, %rd2500, 4294967295;
	add.s64 	%rd2542, %rd2540, %rd2541;
	shr.u64 	%rd2543, %rd2542, 32;
	mul.wide.u32 	%rd2544, %r228, %r2372;
	and.b64  	%rd2545, %rd2505, 4294967295;
	add.s64 	%rd2546, %rd2543, %rd2545;
	add.s64 	%rd2547, %rd2546, %rd2544;
	cvt.u32.u64 	%r2373, %rd2547;
	shr.u64 	%rd2548, %rd2547, 32;
	mul.wide.u32 	%rd2549, %r227, %r2372;
	and.b64  	%rd2550, %rd2510, 4294967295;
	add.s64 	%rd2551, %rd2548, %rd2550;
	add.s64 	%rd2552, %rd2551, %rd2549;
	shr.u64 	%rd2553, %rd2552, 32;
	mul.wide.u32 	%rd2554, %r226, %r2372;
	and.b64  	%rd2555, %rd2515, 4294967295;
	add.s64 	%rd2556, %rd2553, %rd2555;
	add.s64 	%rd2557, %rd2556, %rd2554;
	shr.u64 	%rd2558, %rd2557, 32;
	mul.wide.u32 	%rd2559, %r225, %r2372;
	and.b64  	%rd2560, %rd2520, 4294967295;
	add.s64 	%rd2561, %rd2558, %rd2560;
	add.s64 	%rd2562, %rd2561, %rd2559;
	shr.u64 	%rd2563, %rd2562, 32;
	mul.wide.u32 	%rd2564, %r224, %r2372;
	and.b64  	%rd2565, %rd2525, 4294967295;
	add.s64 	%rd2566, %rd2563, %rd2565;
	add.s64 	%rd2567, %rd2566, %rd2564;
	shr.u64 	%rd2568, %rd2567, 32;
	mul.wide.u32 	%rd2569, %r223, %r2372;
	and.b64  	%rd2570, %rd2530, 4294967295;
	add.s64 	%rd2571, %rd2568, %rd2570;
	add.s64 	%rd2572, %rd2571, %rd2569;
	shr.u64 	%rd2573, %rd2572, 32;
	mul.wide.u32 	%rd2574, %r158, %r2372;
	and.b64  	%rd2575, %rd2533, 4294967295;
	add.s64 	%rd2576, %rd2573, %rd2575;
	add.s64 	%rd2577, %rd2576, %rd2574;
	shr.u64 	%rd2578, %rd2577, 32;
	and.b64  	%rd2579, %rd2536, 4294967295;
	add.s64 	%rd2580, %rd2578, %rd2579;
	shr.u64 	%rd2581, %rd2580, 32;
	and.b64  	%rd2582, %rd2539, 4294967295;
	add.s64 	%rd2583, %rd2581, %rd2582;
	{ .reg .b32 tmp; mov.b64 {tmp, %r2374}, %rd2583; }
	add.s32 	%r2375, %r2371, %r2374;
	mul.lo.s32 	%r2376, %r2351, %r2373;
	mul.wide.u32 	%rd2584, %r229, %r2376;
	and.b64  	%rd2585, %rd2547, 4294967295;
	add.s64 	%rd2586, %rd2584, %rd2585;
	shr.u64 	%rd2587, %rd2586, 32;
	mul.wide.u32 	%rd2588, %r228, %r2376;
	and.b64  	%rd2589, %rd2552, 4294967295;
	add.s64 	%rd2590, %rd2587, %rd2589;
	add.s64 	%rd2591, %rd2590, %rd2588;
	cvt.u32.u64 	%r2377, %rd2591;
	shr.u64 	%rd2592, %rd2591, 32;
	mul.wide.u32 	%rd2593, %r227, %r2376;
	and.b64  	%rd2594, %rd2557, 4294967295;
	add.s64 	%rd2595, %rd2592, %rd2594;
	add.s64 	%rd2596, %rd2595, %rd2593;
	shr.u64 	%rd2597, %rd2596, 32;
	mul.wide.u32 	%rd2598, %r226, %r2376;
	and.b64  	%rd2599, %rd2562, 4294967295;
	add.s64 	%rd2600, %rd2597, %rd2599;
	add.s64 	%rd2601, %rd2600, %rd2598;
	shr.u64 	%rd2602, %rd2601, 32;
	mul.wide.u32 	%rd2603, %r225, %r2376;
	and.b64  	%rd2604, %rd2567, 4294967295;
	add.s64 	%rd2605, %rd2602, %rd2604;
	add.s64 	%rd2606, %rd2605, %rd2603;
	shr.u64 	%rd2607, %rd2606, 32;
	mul.wide.u32 	%rd2608, %r224, %r2376;
	and.b64  	%rd2609, %rd2572, 4294967295;
	add.s64 	%rd2610, %rd2607, %rd2609;
	add.s64 	%rd2611, %rd2610, %rd2608;
	shr.u64 	%rd2612, %rd2611, 32;
	mul.wide.u32 	%rd2613, %r223, %r2376;
	and.b64  	%rd2614, %rd2577, 4294967295;
	add.s64 	%rd2615, %rd2612, %rd2614;
	add.s64 	%rd2616, %rd2615, %rd2613;
	shr.u64 	%rd2617, %rd2616, 32;
	mul.wide.u32 	%rd2618, %r158, %r2376;
	and.b64  	%rd2619, %rd2580, 4294967295;
	add.s64 	%rd2620, %rd2617, %rd2619;
	add.s64 	%rd2621, %rd2620, %rd2618;
	shr.u64 	%rd2622, %rd2621, 32;
	and.b64  	%rd2623, %rd2583, 4294967295;
	add.s64 	%rd2624, %rd2622, %rd2623;
	{ .reg .b32 tmp; mov.b64 {tmp, %r2378}, %rd2624; }
	add.s32 	%r2379, %r2375, %r2378;
	mul.lo.s32 	%r2380, %r2351, %r2377;
	mul.wide.u32 	%rd2625, %r229, %r2380;
	and.b64  	%rd2626, %rd2591, 4294967295;
	add.s64 	%rd2627, %rd2625, %rd2626;
	shr.u64 	%rd2628, %rd2627, 32;
	mul.wide.u32 	%rd2629, %r228, %r2380;
	and.b64  	%rd2630, %rd2596, 4294967295;
	add.s64 	%rd2631, %rd2628, %rd2630;
	add.s64 	%rd2632, %rd2631, %rd2629;
	cvt.u32.u64 	%r3943, %rd2632;
	shr.u64 	%rd2633, %rd2632, 32;
	mul.wide.u32 	%rd2634, %r227, %r2380;
	and.b64  	%rd2635, %rd2601, 4294967295;
	add.s64 	%rd2636, %rd2633, %rd2635;
	add.s64 	%rd2637, %rd2636, %rd2634;
	cvt.u32.u64 	%r3942, %rd2637;
	shr.u64 	%rd2638, %rd2637, 32;
	mul.wide.u32 	%rd2639, %r226, %r2380;
	and.b64  	%rd2640, %rd2606, 4294967295;
	add.s64 	%rd2641, %rd2638, %rd2640;
	add.s64 	%rd2642, %rd2641, %rd2639;
	cvt.u32.u64 	%r3941, %rd2642;
	shr.u64 	%rd2643, %rd2642, 32;
	mul.wide.u32 	%rd2644, %r225, %r2380;
	and.b64  	%rd2645, %rd2611, 4294967295;
	add.s64 	%rd2646, %rd2643, %rd2645;
	add.s64 	%rd2647, %rd2646, %rd2644;
	cvt.u32.u64 	%r3940, %rd2647;
	shr.u64 	%rd2648, %rd2647, 32;
	mul.wide.u32 	%rd2649, %r224, %r2380;
	and.b64  	%rd2650, %rd2616, 4294967295;
	add.s64 	%rd2651, %rd2648, %rd2650;
	add.s64 	%rd2652, %rd2651, %rd2649;
	cvt.u32.u64 	%r3939, %rd2652;
	shr.u64 	%rd2653, %rd2652, 32;
	mul.wide.u32 	%rd2654, %r223, %r2380;
	and.b64  	%rd2655, %rd2621, 4294967295;
	add.s64 	%rd2656, %rd2653, %rd2655;
	add.s64 	%rd2657, %rd2656, %rd2654;
	cvt.u32.u64 	%r3938, %rd2657;
	shr.u64 	%rd2658, %rd2657, 32;
	mul.wide.u32 	%rd2659, %r158, %r2380;
	and.b64  	%rd2660, %rd2624, 4294967295;
	add.s64 	%rd2661, %rd2658, %rd2660;
	add.s64 	%rd2662, %rd2661, %rd2659;
	cvt.u32.u64 	%r3937, %rd2662;
	{ .reg .b32 tmp; mov.b64 {tmp, %r2381}, %rd2662; }
	add.s32 	%r3936, %r2379, %r2381;
	setp.gt.u32 	%p74, %r3936, %r158;
	@%p74 bra 	$L__BB1_88;
	setp.lt.u32 	%p75, %r3936, %r158;
	@%p75 bra 	$L__BB1_89;
	setp.lt.u32 	%p76, %r223, %r3937;
	@%p76 bra 	$L__BB1_88;
	setp.gt.u32 	%p77, %r223, %r3937;
	@%p77 bra 	$L__BB1_89;
	setp.lt.u32 	%p78, %r224, %r3938;
	@%p78 bra 	$L__BB1_88;
	setp.gt.u32 	%p79, %r224, %r3938;
	@%p79 bra 	$L__BB1_89;
	setp.lt.u32 	%p80, %r225, %r3939;
	@%p80 bra 	$L__BB1_88;
	setp.gt.u32 	%p81, %r225, %r3939;
	@%p81 bra 	$L__BB1_89;
	setp.lt.u32 	%p82, %r226, %r3940;
	@%p82 bra 	$L__BB1_88;
	setp.gt.u32 	%p83, %r226, %r3940;
	@%p83 bra 	$L__BB1_89;
	setp.lt.u32 	%p84, %r227, %r3941;
	@%p84 bra 	$L__BB1_88;
	setp.gt.u32 	%p85, %r227, %r3941;
	@%p85 bra 	$L__BB1_89;
	setp.lt.u32 	%p86, %r228, %r3942;
	@%p86 bra 	$L__BB1_88;
	setp.gt.u32 	%p87, %r228, %r3942;
	setp.gt.u32 	%p88, %r229, %r3943;
	or.pred  	%p89, %p87, %p88;
	@%p89 bra 	$L__BB1_89;
$L__BB1_88:
	sub.s32 	%r3943, %r3943, %r229;
	sub.s32 	%r3942, %r3942, %r228;
	sub.s32 	%r3941, %r3941, %r227;
	sub.s32 	%r3940, %r3940, %r226;
	sub.s32 	%r3939, %r3939, %r225;
	sub.s32 	%r3938, %r3938, %r224;
	sub.s32 	%r3937, %r3937, %r223;
	sub.s32 	%r3936, %r3936, %r158;
$L__BB1_89:
	ld.const.u32 	%r254, [P_CONST+28];
	ld.const.u32 	%r255, [P_CONST+24];
	ld.const.u32 	%r256, [P_CONST+20];
	ld.const.u32 	%r257, [P_CONST+16];
	ld.const.u32 	%r258, [P_CONST+12];
	ld.const.u32 	%r259, [P_CONST+8];
	ld.const.u32 	%r260, [P_CONST+4];
	ld.const.u32 	%r261, [P_CONST];
	mul.wide.u32 	%rd2663, %r3927, %r76;
	cvt.u32.u64 	%r2382, %rd2663;
	shr.u64 	%rd2664, %rd2663, 32;
	mul.wide.u32 	%rd2665, %r3926, %r76;
	add.s64 	%rd2666, %rd2664, %rd2665;
	shr.u64 	%rd2667, %rd2666, 32;
	mul.wide.u32 	%rd2668, %r3925, %r76;
	add.s64 	%rd2669, %rd2667, %rd2668;
	shr.u64 	%rd2670, %rd2669, 32;
	mul.wide.u32 	%rd2671, %r3924, %r76;
	add.s64 	%rd2672, %rd2670, %rd2671;
	shr.u64 	%rd2673, %rd2672, 32;
	mul.wide.u32 	%rd2674, %r3923, %r76;
	add.s64 	%rd2675, %rd2673, %rd2674;
	shr.u64 	%rd2676, %rd2675, 32;
	mul.wide.u32 	%rd2677, %r3922, %r76;
	add.s64 	%rd2678, %rd2676, %rd2677;
	shr.u64 	%rd2679, %rd2678, 32;
	mul.wide.u32 	%rd2680, %r3921, %r76;
	add.s64 	%rd2681, %rd2679, %rd2680;
	shr.u64 	%rd2682, %rd2681, 32;
	mul.wide.u32 	%rd2683, %r3920, %r76;
	add.s64 	%rd2684, %rd2682, %rd2683;
	shr.u64 	%rd2685, %rd2684, 32;
	mul.wide.u32 	%rd2686, %r3927, %r75;
	and.b64  	%rd2687, %rd2666, 4294967295;
	add.s64 	%rd2688, %rd2686, %rd2687;
	shr.u64 	%rd2689, %rd2688, 32;
	mul.wide.u32 	%rd2690, %r3926, %r75;
	and.b64  	%rd2691, %rd2669, 4294967295;
	add.s64 	%rd2692, %rd2689, %rd2691;
	add.s64 	%rd2693, %rd2692, %rd2690;
	shr.u64 	%rd2694, %rd2693, 32;
	mul.wide.u32 	%rd2695, %r3925, %r75;
	and.b64  	%rd2696, %rd2672, 4294967295;
	add.s64 	%rd2697, %rd2694, %rd2696;
	add.s64 	%rd2698, %rd2697, %rd2695;
	shr.u64 	%rd2699, %rd2698, 32;
	mul.wide.u32 	%rd2700, %r3924, %r75;
	and.b64  	%rd2701, %rd2675, 4294967295;
	add.s64 	%rd2702, %rd2699, %rd2701;
	add.s64 	%rd2703, %rd2702, %rd2700;
	shr.u64 	%rd2704, %rd2703, 32;
	mul.wide.u32 	%rd2705, %r3923, %r75;
	and.b64  	%rd2706, %rd2678, 4294967295;
	add.s64 	%rd2707, %rd2704, %rd2706;
	add.s64 	%rd2708, %rd2707, %rd2705;
	shr.u64 	%rd2709, %rd2708, 32;
	mul.wide.u32 	%rd2710, %r3922, %r75;
	and.b64  	%rd2711, %rd2681, 4294967295;
	add.s64 	%rd2712, %rd2709, %rd2711;
	add.s64 	%rd2713, %rd2712, %rd2710;
	shr.u64 	%rd2714, %rd2713, 32;
	mul.wide.u32 	%rd2715, %r3921, %r75;
	and.b64  	%rd2716, %rd2684, 4294967295;
	add.s64 	%rd2717, %rd2714, %rd2716;
	add.s64 	%rd2718, %rd2717, %rd2715;
	shr.u64 	%rd2719, %rd2718, 32;
	mul.wide.u32 	%rd2720, %r3920, %r75;
	add.s64 	%rd2721, %rd2719, %rd2685;
	add.s64 	%rd2722, %rd2721, %rd2720;
	shr.u64 	%rd2723, %rd2722, 32;
	mul.wide.u32 	%rd2724, %r3927, %r74;
	and.b64  	%rd2725, %rd2693, 4294967295;
	add.s64 	%rd2726, %rd2724, %rd2725;
	shr.u64 	%rd2727, %rd2726, 32;
	mul.wide.u32 	%rd2728, %r3926, %r74;
	and.b64  	%rd2729, %rd2698, 4294967295;
	add.s64 	%rd2730, %rd2727, %rd2729;
	add.s64 	%rd2731, %rd2730, %rd2728;
	shr.u64 	%rd2732, %rd2731, 32;
	mul.wide.u32 	%rd2733, %r3925, %r74;
	and.b64  	%rd2734, %rd2703, 4294967295;
	add.s64 	%rd2735, %rd2732, %rd2734;
	add.s64 	%rd2736, %rd2735, %rd2733;
	shr.u64 	%rd2737, %rd2736, 32;
	mul.wide.u32 	%rd2738, %r3924, %r74;
	and.b64  	%rd2739, %rd2708, 4294967295;
	add.s64 	%rd2740, %rd2737, %rd2739;
	add.s64 	%rd2741, %rd2740, %rd2738;
	shr.u64 	%rd2742, %rd2741, 32;
	mul.wide.u32 	%rd2743, %r3923, %r74;
	and.b64  	%rd2744, %rd2713, 4294967295;
	add.s64 	%rd2745, %rd2742, %rd2744;
	add.s64 	%rd2746, %rd2745, %rd2743;
	shr.u64 	%rd2747, %rd2746, 32;
	mul.wide.u32 	%rd2748, %r3922, %r74;
	and.b64  	%rd2749, %rd2718, 4294967295;
	add.s64 	%rd2750, %rd2747, %rd2749;
	add.s64 	%rd2751, %rd2750, %rd2748;
	shr.u64 	%rd2752, %rd2751, 32;
	mul.wide.u32 	%rd2753, %r3921, %r74;
	and.b64  	%rd2754, %rd2722, 4294967295;
	add.s64 	%rd2755, %rd2752, %rd2754;
	add.s64 	%rd2756, %rd2755, %rd2753;
	shr.u64 	%rd2757, %rd2756, 32;
	mul.wide.u32 	%rd2758, %r3920, %r74;
	add.s64 	%rd2759, %rd2757, %rd2723;
	add.s64 	%rd2760, %rd2759, %rd2758;
	shr.u64 	%rd2761, %rd2760, 32;
	mul.wide.u32 	%rd2762, %r3927, %r73;
	and.b64  	%rd2763, %rd2731, 4294967295;
	add.s64 	%rd2764, %rd2762, %rd2763;
	shr.u64 	%rd2765, %rd2764, 32;
	mul.wide.u32 	%rd2766, %r3926, %r73;
	and.b64  	%rd2767, %rd2736, 4294967295;
	add.s64 	%rd2768, %rd2765, %rd2767;
	add.s64 	%rd2769, %rd2768, %rd2766;
	shr.u64 	%rd2770, %rd2769, 32;
	mul.wide.u32 	%rd2771, %r3925, %r73;
	and.b64  	%rd2772, %rd2741, 4294967295;
	add.s64 	%rd2773, %rd2770, %rd2772;
	add.s64 	%rd2774, %rd2773, %rd2771;
	shr.u64 	%rd2775, %rd2774, 32;
	mul.wide.u32 	%rd2776, %r3924, %r73;
	and.b64  	%rd2777, %rd2746, 4294967295;
	add.s64 	%rd2778, %rd2775, %rd2777;
	add.s64 	%rd2779, %rd2778, %rd2776;
	shr.u64 	%rd2780, %rd2779, 32;
	mul.wide.u32 	%rd2781, %r3923, %r73;
	and.b64  	%rd2782, %rd2751, 4294967295;
	add.s64 	%rd2783, %rd2780, %rd2782;
	add.s64 	%rd2784, %rd2783, %rd2781;
	shr.u64 	%rd2785, %rd2784, 32;
	mul.wide.u32 	%rd2786, %r3922, %r73;
	and.b64  	%rd2787, %rd2756, 4294967295;
	add.s64 	%rd2788, %rd2785, %rd2787;
	add.s64 	%rd2789, %rd2788, %rd2786;
	shr.u64 	%rd2790, %rd2789, 32;
	mul.wide.u32 	%rd2791, %r3921, %r73;
	and.b64  	%rd2792, %rd2760, 4294967295;
	add.s64 	%rd2793, %rd2790, %rd2792;
	add.s64 	%rd2794, %rd2793, %rd2791;
	shr.u64 	%rd2795, %rd2794, 32;
	mul.wide.u32 	%rd2796, %r3920, %r73;
	add.s64 	%rd2797, %rd2795, %rd2761;
	add.s64 	%rd2798, %rd2797, %rd2796;
	shr.u64 	%rd2799, %rd2798, 32;
	mul.wide.u32 	%rd2800, %r3927, %r72;
	and.b64  	%rd2801, %rd2769, 4294967295;
	add.s64 	%rd2802, %rd2800, %rd2801;
	shr.u64 	%rd2803, %rd2802, 32;
	mul.wide.u32 	%rd2804, %r3926, %r72;
	and.b64  	%rd2805, %rd2774, 4294967295;
	add.s64 	%rd2806, %rd2803, %rd2805;
	add.s64 	%rd2807, %rd2806, %rd2804;
	shr.u64 	%rd2808, %rd2807, 32;
	mul.wide.u32 	%rd2809, %r3925, %r72;
	and.b64  	%rd2810, %rd2779, 4294967295;
	add.s64 	%rd2811, %rd2808, %rd2810;
	add.s64 	%rd2812, %rd2811, %rd2809;
	shr.u64 	%rd2813, %rd2812, 32;
	mul.wide.u32 	%rd2814, %r3924, %r72;
	and.b64  	%rd2815, %rd2784, 4294967295;
	add.s64 	%rd2816, %rd2813, %rd2815;
	add.s64 	%rd2817, %rd2816, %rd2814;
	shr.u64 	%rd2818, %rd2817, 32;
	mul.wide.u32 	%rd2819, %r3923, %r72;
	and.b64  	%rd2820, %rd2789, 4294967295;
	add.s64 	%rd2821, %rd2818, %rd2820;
	add.s64 	%rd2822, %rd2821, %rd2819;
	shr.u64 	%rd2823, %rd2822, 32;
	mul.wide.u32 	%rd2824, %r3922, %r72;
	and.b64  	%rd2825, %rd2794, 4294967295;
	add.s64 	%rd2826, %rd2823, %rd2825;
	add.s64 	%rd2827, %rd2826, %rd2824;
	shr.u64 	%rd2828, %rd2827, 32;
	mul.wide.u32 	%rd2829, %r3921, %r72;
	and.b64  	%rd2830, %rd2798, 4294967295;
	add.s64 	%rd2831, %rd2828, %rd2830;
	add.s64 	%rd2832, %rd2831, %rd2829;
	shr.u64 	%rd2833, %rd2832, 32;
	mul.wide.u32 	%rd2834, %r3920, %r72;
	add.s64 	%rd2835, %rd2833, %rd2799;
	add.s64 	%rd2836, %rd2835, %rd2834;
	shr.u64 	%rd2837, %rd2836, 32;
	mul.wide.u32 	%rd2838, %r3927, %r71;
	and.b64  	%rd2839, %rd2807, 4294967295;
	add.s64 	%rd2840, %rd2838, %rd2839;
	shr.u64 	%rd2841, %rd2840, 32;
	mul.wide.u32 	%rd2842, %r3926, %r71;
	and.b64  	%rd2843, %rd2812, 4294967295;
	add.s64 	%rd2844, %rd2841, %rd2843;
	add.s64 	%rd2845, %rd2844, %rd2842;
	shr.u64 	%rd2846, %rd2845, 32;
	mul.wide.u32 	%rd2847, %r3925, %r71;
	and.b64  	%rd2848, %rd2817, 4294967295;
	add.s64 	%rd2849, %rd2846, %rd2848;
	add.s64 	%rd2850, %rd2849, %rd2847;
	shr.u64 	%rd2851, %rd2850, 32;
	mul.wide.u32 	%rd2852, %r3924, %r71;
	and.b64  	%rd2853, %rd2822, 4294967295;
	add.s64 	%rd2854, %rd2851, %rd2853;
	add.s64 	%rd2855, %rd2854, %rd2852;
	shr.u64 	%rd2856, %rd2855, 32;
	mul.wide.u32 	%rd2857, %r3923, %r71;
	and.b64  	%rd2858, %rd2827, 4294967295;
	add.s64 	%rd2859, %rd2856, %rd2858;
	add.s64 	%rd2860, %rd2859, %rd2857;
	shr.u64 	%rd2861, %rd2860, 32;
	mul.wide.u32 	%rd2862, %r3922, %r71;
	and.b64  	%rd2863, %rd2832, 4294967295;
	add.s64 	%rd2864, %rd2861, %rd2863;
	add.s64 	%rd2865, %rd2864, %rd2862;
	shr.u64 	%rd2866, %rd2865, 32;
	mul.wide.u32 	%rd2867, %r3921, %r71;
	and.b64  	%rd2868, %rd2836, 4294967295;
	add.s64 	%rd2869, %rd2866, %rd2868;
	add.s64 	%rd2870, %rd2869, %rd2867;
	shr.u64 	%rd2871, %rd2870, 32;
	mul.wide.u32 	%rd2872, %r3920, %r71;
	add.s64 	%rd2873, %rd2871, %rd2837;
	add.s64 	%rd2874, %rd2873, %rd2872;
	shr.u64 	%rd2875, %rd2874, 32;
	mul.wide.u32 	%rd2876, %r3927, %r70;
	and.b64  	%rd2877, %rd2845, 4294967295;
	add.s64 	%rd2878, %rd2876, %rd2877;
	shr.u64 	%rd2879, %rd2878, 32;
	mul.wide.u32 	%rd2880, %r3926, %r70;
	and.b64  	%rd2881, %rd2850, 4294967295;
	add.s64 	%rd2882, %rd2879, %rd2881;
	add.s64 	%rd2883, %rd2882, %rd2880;
	shr.u64 	%rd2884, %rd2883, 32;
	mul.wide.u32 	%rd2885, %r3925, %r70;
	and.b64  	%rd2886, %rd2855, 4294967295;
	add.s64 	%rd2887, %rd2884, %rd2886;
	add.s64 	%rd2888, %rd2887, %rd2885;
	shr.u64 	%rd2889, %rd2888, 32;
	mul.wide.u32 	%rd2890, %r3924, %r70;
	and.b64  	%rd2891, %rd2860, 4294967295;
	add.s64 	%rd2892, %rd2889, %rd2891;
	add.s64 	%rd2893, %rd2892, %rd2890;
	shr.u64 	%rd2894, %rd2893, 32;
	mul.wide.u32 	%rd2895, %r3923, %r70;
	and.b64  	%rd2896, %rd2865, 4294967295;
	add.s64 	%rd2897, %rd2894, %rd2896;
	add.s64 	%rd2898, %rd2897, %rd2895;
	shr.u64 	%rd2899, %rd2898, 32;
	mul.wide.u32 	%rd2900, %r3922, %r70;
	and.b64  	%rd2901, %rd2870, 4294967295;
	add.s64 	%rd2902, %rd2899, %rd2901;
	add.s64 	%rd2903, %rd2902, %rd2900;
	shr.u64 	%rd2904, %rd2903, 32;
	mul.wide.u32 	%rd2905, %r3921, %r70;
	and.b64  	%rd2906, %rd2874, 4294967295;
	add.s64 	%rd2907, %rd2904, %rd2906;
	add.s64 	%rd2908, %rd2907, %rd2905;
	shr.u64 	%rd2909, %rd2908, 32;
	mul.wide.u32 	%rd2910, %r3920, %r70;
	add.s64 	%rd2911, %rd2909, %rd2875;
	add.s64 	%rd2912, %rd2911, %rd2910;
	shr.u64 	%rd2913, %rd2912, 32;
	mul.wide.u32 	%rd2914, %r3927, %r69;
	and.b64  	%rd2915, %rd2883, 4294967295;
	add.s64 	%rd2916, %rd2914, %rd2915;
	shr.u64 	%rd2917, %rd2916, 32;
	mul.wide.u32 	%rd2918, %r3926, %r69;
	and.b64  	%rd2919, %rd2888, 4294967295;
	add.s64 	%rd2920, %rd2917, %rd2919;
	add.s64 	%rd2921, %rd2920, %rd2918;
	shr.u64 	%rd2922, %rd2921, 32;
	mul.wide.u32 	%rd2923, %r3925, %r69;
	and.b64  	%rd2924, %rd2893, 4294967295;
	add.s64 	%rd2925, %rd2922, %rd2924;
	add.s64 	%rd2926, %rd2925, %rd2923;
	shr.u64 	%rd2927, %rd2926, 32;
	mul.wide.u32 	%rd2928, %r3924, %r69;
	and.b64  	%rd2929, %rd2898, 4294967295;
	add.s64 	%rd2930, %rd2927, %rd2929;
	add.s64 	%rd2931, %rd2930, %rd2928;
	shr.u64 	%rd2932, %rd2931, 32;
	mul.wide.u32 	%rd2933, %r3923, %r69;
	and.b64  	%rd2934, %rd2903, 4294967295;
	add.s64 	%rd2935, %rd2932, %rd2934;
	add.s64 	%rd2936, %rd2935, %rd2933;
	shr.u64 	%rd2937, %rd2936, 32;
	mul.wide.u32 	%rd2938, %r3922, %r69;
	and.b64  	%rd2939, %rd2908, 4294967295;
	add.s64 	%rd2940, %rd2937, %rd2939;
	add.s64 	%rd2941, %rd2940, %rd2938;
	shr.u64 	%rd2942, %rd2941, 32;
	mul.wide.u32 	%rd2943, %r3921, %r69;
	and.b64  	%rd2944, %rd2912, 4294967295;
	add.s64 	%rd2945, %rd2942, %rd2944;
	add.s64 	%rd2946, %rd2945, %rd2943;
	shr.u64 	%rd2947, %rd2946, 32;
	mul.wide.u32 	%rd2948, %r3920, %r69;
	add.s64 	%rd2949, %rd2947, %rd2913;
	add.s64 	%rd2950, %rd2949, %rd2948;
	{ .reg .b32 tmp; mov.b64 {tmp, %r2383}, %rd2950; }
	ld.const.u32 	%r2384, [MU_P];
	mul.lo.s32 	%r2385, %r2384, %r2382;
	mul.wide.u32 	%rd2951, %r261, %r2385;
	and.b64  	%rd2952, %rd2663, 4294967295;
	add.s64 	%rd2953, %rd2951, %rd2952;
	shr.u64 	%rd2954, %rd2953, 32;
	mul.wide.u32 	%rd2955, %r260, %r2385;
	and.b64  	%rd2956, %rd2688, 4294967295;
	add.s64 	%rd2957, %rd2954, %rd2956;
	add.s64 	%rd2958, %rd2957, %rd2955;
	cvt.u32.u64 	%r2386, %rd2958;
	shr.u64 	%rd2959, %rd2958, 32;
	mul.wide.u32 	%rd2960, %r259, %r2385;
	and.b64  	%rd2961, %rd2726, 4294967295;
	add.s64 	%rd2962, %rd2959, %rd2961;
	add.s64 	%rd2963, %rd2962, %rd2960;
	shr.u64 	%rd2964, %rd2963, 32;
	mul.wide.u32 	%rd2965, %r258, %r2385;
	and.b64  	%rd2966, %rd2764, 4294967295;
	add.s64 	%rd2967, %rd2964, %rd2966;
	add.s64 	%rd2968, %rd2967, %rd2965;
	shr.u64 	%rd2969, %rd2968, 32;
	mul.wide.u32 	%rd2970, %r257, %r2385;
	and.b64  	%rd2971, %rd2802, 4294967295;
	add.s64 	%rd2972, %rd2969, %rd2971;
	add.s64 	%rd2973, %rd2972, %rd2970;
	shr.u64 	%rd2974, %rd2973, 32;
	mul.wide.u32 	%rd2975, %r256, %r2385;
	and.b64  	%rd2976, %rd2840, 4294967295;
	add.s64 	%rd2977, %rd2974, %rd2976;
	add.s64 	%rd2978, %rd2977, %rd2975;
	shr.u64 	%rd2979, %rd2978, 32;
	mul.wide.u32 	%rd2980, %r255, %r2385;
	and.b64  	%rd2981, %rd2878, 4294967295;
	add.s64 	%rd2982, %rd2979, %rd2981;
	add.s64 	%rd2983, %rd2982, %rd2980;
	shr.u64 	%rd2984, %rd2983, 32;
	mul.wide.u32 	%rd2985, %r254, %r2385;
	and.b64  	%rd2986, %rd2916, 4294967295;
	add.s64 	%rd2987, %rd2984, %rd2986;
	add.s64 	%rd2988, %rd2987, %rd2985;
	shr.u64 	%rd2989, %rd2988, 32;
	and.b64  	%rd2990, %rd2921, 4294967295;
	add.s64 	%rd2991, %rd2989, %rd2990;
	shr.u64 	%rd2992, %rd2991, 32;
	and.b64  	%rd2993, %rd2926, 4294967295;
	add.s64 	%rd2994, %rd2992, %rd2993;
	shr.u64 	%rd2995, %rd2994, 32;
	and.b64  	%rd2996, %rd2931, 4294967295;
	add.s64 	%rd2997, %rd2995, %rd2996;
	shr.u64 	%rd2998, %rd2997, 32;
	and.b64  	%rd2999, %rd2936, 4294967295;
	add.s64 	%rd3000, %rd2998, %rd2999;
	shr.u64 	%rd3001, %rd3000, 32;
	and.b64  	%rd3002, %rd2941, 4294967295;
	add.s64 	%rd3003, %rd3001, %rd3002;
	shr.u64 	%rd3004, %rd3003, 32;
	and.b64  	%rd3005, %rd2946, 4294967295;
	add.s64 	%rd3006, %rd3004, %rd3005;
	shr.u64 	%rd3007, %rd3006, 32;
	and.b64  	%rd3008, %rd2950, 4294967295;
	add.s64 	%rd3009, %rd3007, %rd3008;
	{ .reg .b32 tmp; mov.b64 {tmp, %r2387}, %rd3009; }
	add.s32 	%r2388, %r2383, %r2387;
	mul.lo.s32 	%r2389, %r2384, %r2386;
	mul.wide.u32 	%rd3010, %r261, %r2389;
	and.b64  	%rd3011, %rd2958, 4294967295;
	add.s64 	%rd3012, %rd3010, %rd3011;
	shr.u64 	%rd3013, %rd3012, 32;
	mul.wide.u32 	%rd3014, %r260, %r2389;
	and.b64  	%rd3015, %rd2963, 4294967295;
	add.s64 	%rd3016, %rd3013, %rd3015;
	add.s64 	%rd3017, %rd3016, %rd3014;
	cvt.u32.u64 	%r2390, %rd3017;
	shr.u64 	%rd3018, %rd3017, 32;
	mul.wide.u32 	%rd3019, %r259, %r2389;
	and.b64  	%rd3020, %rd2968, 4294967295;
	add.s64 	%rd3021, %rd3018, %rd3020;
	add.s64 	%rd3022, %rd3021, %rd3019;
	shr.u64 	%rd3023, %rd3022, 32;
	mul.wide.u32 	%rd3024, %r258, %r2389;
	and.b64  	%rd3025, %rd2973, 4294967295;
	add.s64 	%rd3026, %rd3023, %rd3025;
	add.s64 	%rd3027, %rd3026, %rd3024;
	shr.u64 	%rd3028, %rd3027, 32;
	mul.wide.u32 	%rd3029, %r257, %r2389;
	and.b64  	%rd3030, %rd2978, 4294967295;
	add.s64 	%rd3031, %rd3028, %rd3030;
	add.s64 	%rd3032, %rd3031, %rd3029;
	shr.u64 	%rd3033, %rd3032, 32;
	mul.wide.u32 	%rd3034, %r256, %r2389;
	and.b64  	%rd3035, %rd2983, 4294967295;
	add.s64 	%rd3036, %rd3033, %rd3035;
	add.s64 	%rd3037, %rd3036, %rd3034;
	shr.u64 	%rd3038, %rd3037, 32;
	mul.wide.u32 	%rd3039, %r255, %r2389;
	and.b64  	%rd3040, %rd2988, 4294967295;
	add.s64 	%rd3041, %rd3038, %rd3040;
	add.s64 	%rd3042, %rd3041, %rd3039;
	shr.u64 	%rd3043, %rd3042, 32;
	mul.wide.u32 	%rd3044, %r254, %r2389;
	and.b64  	%rd3045, %rd2991, 4294967295;
	add.s64 	%rd3046, %rd3043, %rd3045;
	add.s64 	%rd3047, %rd3046, %rd3044;
	shr.u64 	%rd3048, %rd3047, 32;
	and.b64  	%rd3049, %rd2994, 4294967295;
	add.s64 	%rd3050, %rd3048, %rd3049;
	shr.u64 	%rd3051, %rd3050, 32;
	and.b64  	%rd3052, %rd2997, 4294967295;
	add.s64 	%rd3053, %rd3051, %rd3052;
	shr.u64 	%rd3054, %rd3053, 32;
	and.b64  	%rd3055, %rd3000, 4294967295;
	add.s64 	%rd3056, %rd3054, %rd3055;
	shr.u64 	%rd3057, %rd3056, 32;
	and.b64  	%rd3058, %rd3003, 4294967295;
	add.s64 	%rd3059, %rd3057, %rd3058;
	shr.u64 	%rd3060, %rd3059, 32;
	and.b64  	%rd3061, %rd3006, 4294967295;
	add.s64 	%rd3062, %rd3060, %rd3061;
	shr.u64 	%rd3063, %rd3062, 32;
	and.b64  	%rd3064, %rd3009, 4294967295;
	add.s64 	%rd3065, %rd3063, %rd3064;
	{ .reg .b32 tmp; mov.b64 {tmp, %r2391}, %rd3065; }
	add.s32 	%r2392, %r2388, %r2391;
	mul.lo.s32 	%r2393, %r2384, %r2390;
	mul.wide.u32 	%rd3066, %r261, %r2393;
	and.b64  	%rd3067, %rd3017, 4294967295;
	add.s64 	%rd3068, %rd3066, %rd3067;
	shr.u64 	%rd3069, %rd3068, 32;
	mul.wide.u32 	%rd3070, %r260, %r2393;
	and.b64  	%rd3071, %rd3022, 4294967295;
	add.s64 	%rd3072, %rd3069, %rd3071;
	add.s64 	%rd3073, %rd3072, %rd3070;
	cvt.u32.u64 	%r2394, %rd3073;
	shr.u64 	%rd3074, %rd3073, 32;
	mul.wide.u32 	%rd3075, %r259, %r2393;
	and.b64  	%rd3076, %rd3027, 4294967295;
	add.s64 	%rd3077, %rd3074, %rd3076;
	add.s64 	%rd3078, %rd3077, %rd3075;
	shr.u64 	%rd3079, %rd3078, 32;
	mul.wide.u32 	%rd3080, %r258, %r2393;
	and.b64  	%rd3081, %rd3032, 4294967295;
	add.s64 	%rd3082, %rd3079, %rd3081;
	add.s64 	%rd3083, %rd3082, %rd3080;
	shr.u64 	%rd3084, %rd3083, 32;
	mul.wide.u32 	%rd3085, %r257, %r2393;
	and.b64  	%rd3086, %rd3037, 4294967295;
	add.s64 	%rd3087, %rd3084, %rd3086;
	add.s64 	%rd3088, %rd3087, %rd3085;
	shr.u64 	%rd3089, %rd3088, 32;
	mul.wide.u32 	%rd3090, %r256, %r2393;
	and.b64  	%rd3091, %rd3042, 4294967295;
	add.s64 	%rd3092, %rd3089, %rd3091;
	add.s64 	%rd3093, %rd3092, %rd3090;
	shr.u64 	%rd3094, %rd3093, 32;
	mul.wide.u32 	%rd3095, %r255, %r2393;
	and.b64  	%rd3096, %rd3047, 4294967295;
	add.s64 	%rd3097, %rd3094, %rd3096;
	add.s64 	%rd3098, %rd3097, %rd3095;
	shr.u64 	%rd3099, %rd3098, 32;
	mul.wide.u32 	%rd3100, %r254, %r2393;
	and.b64  	%rd3101, %rd3050, 4294967295;
	add.s64 	%rd3102, %rd3099, %rd3101;
	add.s64 	%rd3103, %rd3102, %rd3100;
	shr.u64 	%rd3104, %rd3103, 32;
	and.b64  	%rd3105, %rd3053, 4294967295;
	add.s64 	%rd3106, %rd3104, %rd3105;
	shr.u64 	%rd3107, %rd3106, 32;
	and.b64  	%rd3108, %rd3056, 4294967295;
	add.s64 	%rd3109, %rd3107, %rd3108;
	shr.u64 	%rd3110, %rd3109, 32;
	and.b64  	%rd3111, %rd3059, 4294967295;
	add.s64 	%rd3112, %rd3110, %rd3111;
	shr.u64 	%rd3113, %rd3112, 32;
	and.b64  	%rd3114, %rd3062, 4294967295;
	add.s64 	%rd3115, %rd3113, %rd3114;
	shr.u64 	%rd3116, %rd3115, 32;
	and.b64  	%rd3117, %rd3065, 4294967295;
	add.s64 	%rd3118, %rd3116, %rd3117;
	{ .reg .b32 tmp; mov.b64 {tmp, %r2395}, %rd3118; }
	add.s32 	%r2396, %r2392, %r2395;
	mul.lo.s32 	%r2397, %r2384, %r2394;
	mul.wide.u32 	%rd3119, %r261, %r2397;
	and.b64  	%rd3120, %rd3073, 4294967295;
	add.s64 	%rd3121, %rd3119, %rd3120;
	shr.u64 	%rd3122, %rd3121, 32;
	mul.wide.u32 	%rd3123, %r260, %r2397;
	and.b64  	%rd3124, %rd3078, 4294967295;
	add.s64 	%rd3125, %rd3122, %rd3124;
	add.s64 	%rd3126, %rd3125, %rd3123;
	cvt.u32.u64 	%r2398, %rd3126;
	shr.u64 	%rd3127, %rd3126, 32;
	mul.wide.u32 	%rd3128, %r259, %r2397;
	and.b64  	%rd3129, %rd3083, 4294967295;
	add.s64 	%rd3130, %rd3127, %rd3129;
	add.s64 	%rd3131, %rd3130, %rd3128;
	shr.u64 	%rd3132, %rd3131, 32;
	mul.wide.u32 	%rd3133, %r258, %r2397;
	and.b64  	%rd3134, %rd3088, 4294967295;
	add.s64 	%rd3135, %rd3132, %rd3134;
	add.s64 	%rd3136, %rd3135, %rd3133;
	shr.u64 	%rd3137, %rd3136, 32;
	mul.wide.u32 	%rd3138, %r257, %r2397;
	and.b64  	%rd3139, %rd3093, 4294967295;
	add.s64 	%rd3140, %rd3137, %rd3139;
	add.s64 	%rd3141, %rd3140, %rd3138;
	shr.u64 	%rd3142, %rd3141, 32;
	mul.wide.u32 	%rd3143, %r256, %r2397;
	and.b64  	%rd3144, %rd3098, 4294967295;
	add.s64 	%rd3145, %rd3142, %rd3144;
	add.s64 	%rd3146, %rd3145, %rd3143;
	shr.u64 	%rd3147, %rd3146, 32;
	mul.wide.u32 	%rd3148, %r255, %r2397;
	and.b64  	%rd3149, %rd3103, 4294967295;
	add.s64 	%rd3150, %rd3147, %rd3149;
	add.s64 	%rd3151, %rd3150, %rd3148;
	shr.u64 	%rd3152, %rd3151, 32;
	mul.wide.u32 	%rd3153, %r254, %r2397;
	and.b64  	%rd3154, %rd3106, 4294967295;
	add.s64 	%rd3155, %rd3152, %rd3154;
	add.s64 	%rd3156, %rd3155, %rd3153;
	shr.u64 	%rd3157, %rd3156, 32;
	and.b64  	%rd3158, %rd3109, 4294967295;
	add.s64 	%rd3159, %rd3157, %rd3158;
	shr.u64 	%rd3160, %rd3159, 32;
	and.b64  	%rd3161, %rd3112, 4294967295;
	add.s64 	%rd3162, %rd3160, %rd3161;
	shr.u64 	%rd3163, %rd3162, 32;
	and.b64  	%rd3164, %rd3115, 4294967295;
	add.s64 	%rd3165, %rd3163, %rd3164;
	shr.u64 	%rd3166, %rd3165, 32;
	and.b64  	%rd3167, %rd3118, 4294967295;
	add.s64 	%rd3168, %rd3166, %rd3167;
	{ .reg .b32 tmp; mov.b64 {tmp, %r2399}, %rd3168; }
	add.s32 	%r2400, %r2396, %r2399;
	mul.lo.s32 	%r2401, %r2384, %r2398;
	mul.wide.u32 	%rd3169, %r261, %r2401;
	and.b64  	%rd3170, %rd3126, 4294967295;
	add.s64 	%rd3171, %rd3169, %rd3170;
	shr.u64 	%rd3172, %rd3171, 32;
	mul.wide.u32 	%rd3173, %r260, %r2401;
	and.b64  	%rd3174, %rd3131, 4294967295;
	add.s64 	%rd3175, %rd3172, %rd3174;
	add.s64 	%rd3176, %rd3175, %rd3173;
	cvt.u32.u64 	%r2402, %rd3176;
	shr.u64 	%rd3177, %rd3176, 32;
	mul.wide.u32 	%rd3178, %r259, %r2401;
	and.b64  	%rd3179, %rd3136, 4294967295;
	add.s64 	%rd3180, %rd3177, %rd3179;
	add.s64 	%rd3181, %rd3180, %rd3178;
	shr.u64 	%rd3182, %rd3181, 32;
	mul.wide.u32 	%rd3183, %r258, %r2401;
	and.b64  	%rd3184, %rd3141, 4294967295;
	add.s64 	%rd3185, %rd3182, %rd3184;
	add.s64 	%rd3186, %rd3185, %rd3183;
	shr.u64 	%rd3187, %rd3186, 32;
	mul.wide.u32 	%rd3188, %r257, %r2401;
	and.b64  	%rd3189, %rd3146, 4294967295;
	add.s64 	%rd3190, %rd3187, %rd3189;
	add.s64 	%rd3191, %rd3190, %rd3188;
	shr.u64 	%rd3192, %rd3191, 32;
	mul.wide.u32 	%rd3193, %r256, %r2401;
	and.b64  	%rd3194, %rd3151, 4294967295;
	add.s64 	%rd3195, %rd3192, %rd3194;
	add.s64 	%rd3196, %rd3195, %rd3193;
	shr.u64 	%rd3197, %rd3196, 32;
	mul.wide.u32 	%rd3198, %r255, %r2401;
	and.b64  	%rd3199, %rd3156, 4294967295;
	add.s64 	%rd3200, %rd3197, %rd3199;
	add.s64 	%rd3201, %rd3200, %rd3198;
	shr.u64 	%rd3202, %rd3201, 32;
	mul.wide.u32 	%rd3203, %r254, %r2401;
	and.b64  	%rd3204, %rd3159, 4294967295;
	add.s64 	%rd3205, %rd3202, %rd3204;
	add.s64 	%rd3206, %rd3205, %rd3203;
	shr.u64 	%rd3207, %rd3206, 32;
	and.b64  	%rd3208, %rd3162, 4294967295;
	add.s64 	%rd3209, %rd3207, %rd3208;
	shr.u64 	%rd3210, %rd3209, 32;
	and.b64  	%rd3211, %rd3165, 4294967295;
	add.s64 	%rd3212, %rd3210, %rd3211;
	shr.u64 	%rd3213, %rd3212, 32;
	and.b64  	%rd3214, %rd3168, 4294967295;
	add.s64 	%rd3215, %rd3213, %rd3214;
	{ .reg .b32 tmp; mov.b64 {tmp, %r2403}, %rd3215; }
	add.s32 	%r2404, %r2400, %r2403;
	mul.lo.s32 	%r2405, %r2384, %r2402;
	mul.wide.u32 	%rd3216, %r261, %r2405;
	and.b64  	%rd3217, %rd3176, 4294967295;
	add.s64 	%rd3218, %rd3216, %rd3217;
	shr.u64 	%rd3219, %rd3218, 32;
	mul.wide.u32 	%rd3220, %r260, %r2405;
	and.b64  	%rd3221, %rd3181, 4294967295;
	add.s64 	%rd3222, %rd3219, %rd3221;
	add.s64 	%rd3223, %rd3222, %rd3220;
	cvt.u32.u64 	%r2406, %rd3223;
	shr.u64 	%rd3224, %rd3223, 32;
	mul.wide.u32 	%rd3225, %r259, %r2405;
	and.b64  	%rd3226, %rd3186, 4294967295;
	add.s64 	%rd3227, %rd3224, %rd3226;
	add.s64 	%rd3228, %rd3227, %rd3225;
	shr.u64 	%rd3229, %rd3228, 32;
	mul.wide.u32 	%rd3230, %r258, %r2405;
	and.b64  	%rd3231, %rd3191, 4294967295;
	add.s64 	%rd3232, %rd3229, %rd3231;
	add.s64 	%rd3233, %rd3232, %rd3230;
	shr.u64 	%rd3234, %rd3233, 32;
	mul.wide.u32 	%rd3235, %r257, %r2405;
	and.b64  	%rd3236, %rd3196, 4294967295;
	add.s64 	%rd3237, %rd3234, %rd3236;
	add.s64 	%rd3238, %rd3237, %rd3235;
	shr.u64 	%rd3239, %rd3238, 32;
	mul.wide.u32 	%rd3240, %r256, %r2405;
	and.b64  	%rd3241, %rd3201, 4294967295;
	add.s64 	%rd3242, %rd3239, %rd3241;
	add.s64 	%rd3243, %rd3242, %rd3240;
	shr.u64 	%rd3244, %rd3243, 32;
	mul.wide.u32 	%rd3245, %r255, %r2405;
	and.b64  	%rd3246, %rd3206, 4294967295;
	add.s64 	%rd3247, %rd3244, %rd3246;
	add.s64 	%rd3248, %rd3247, %rd3245;
	shr.u64 	%rd3249, %rd3248, 32;
	mul.wide.u32 	%rd3250, %r254, %r2405;
	and.b64  	%rd3251, %rd3209, 4294967295;
	add.s64 	%rd3252, %rd3249, %rd3251;
	add.s64 	%rd3253, %rd3252, %rd3250;
	shr.u64 	%rd3254, %rd3253, 32;
	and.b64  	%rd3255, %rd3212, 4294967295;
	add.s64 	%rd3256, %rd3254, %rd3255;
	shr.u64 	%rd3257, %rd3256, 32;
	and.b64  	%rd3258, %rd3215, 4294967295;
	add.s64 	%rd3259, %rd3257, %rd3258;
	{ .reg .b32 tmp; mov.b64 {tmp, %r2407}, %rd3259; }
	add.s32 	%r2408, %r2404, %r2407;
	mul.lo.s32 	%r2409, %r2384, %r2406;
	mul.wide.u32 	%rd3260, %r261, %r2409;
	and.b64  	%rd3261, %rd3223, 4294967295;
	add.s64 	%rd3262, %rd3260, %rd3261;
	shr.u64 	%rd3263, %rd3262, 32;
	mul.wide.u32 	%rd3264, %r260, %r2409;
	and.b64  	%rd3265, %rd3228, 4294967295;
	add.s64 	%rd3266, %rd3263, %rd3265;
	add.s64 	%rd3267, %rd3266, %rd3264;
	cvt.u32.u64 	%r2410, %rd3267;
	shr.u64 	%rd3268, %rd3267, 32;
	mul.wide.u32 	%rd3269, %r259, %r2409;
	and.b64  	%rd3270, %rd3233, 4294967295;
	add.s64 	%rd3271, %rd3268, %rd3270;
	add.s64 	%rd3272, %rd3271, %rd3269;
	shr.u64 	%rd3273, %rd3272, 32;
	mul.wide.u32 	%rd3274, %r258, %r2409;
	and.b64  	%rd3275, %rd3238, 4294967295;
	add.s64 	%rd3276, %rd3273, %rd3275;
	add.s64 	%rd3277, %rd3276, %rd3274;
	shr.u64 	%rd3278, %rd3277, 32;
	mul.wide.u32 	%rd3279, %r257, %r2409;
	and.b64  	%rd3280, %rd3243, 4294967295;
	add.s64 	%rd3281, %rd3278, %rd3280;
	add.s64 	%rd3282, %rd3281, %rd3279;
	shr.u64 	%rd3283, %rd3282, 32;
	mul.wide.u32 	%rd3284, %r256, %r2409;
	and.b64  	%rd3285, %rd3248, 4294967295;
	add.s64 	%rd3286, %rd3283, %rd3285;
	add.s64 	%rd3287, %rd3286, %rd3284;
	shr.u64 	%rd3288, %rd3287, 32;
	mul.wide.u32 	%rd3289, %r255, %r2409;
	and.b64  	%rd3290, %rd3253, 4294967295;
	add.s64 	%rd3291, %rd3288, %rd3290;
	add.s64 	%rd3292, %rd3291, %rd3289;
	shr.u64 	%rd3293, %rd3292, 32;
	mul.wide.u32 	%rd3294, %r254, %r2409;
	and.b64  	%rd3295, %rd3256, 4294967295;
	add.s64 	%rd3296, %rd3293, %rd3295;
	add.s64 	%rd3297, %rd3296, %rd3294;
	shr.u64 	%rd3298, %rd3297, 32;
	and.b64  	%rd3299, %rd3259, 4294967295;
	add.s64 	%rd3300, %rd3298, %rd3299;
	{ .reg .b32 tmp; mov.b64 {tmp, %r2411}, %rd3300; }
	add.s32 	%r2412, %r2408, %r2411;
	mul.lo.s32 	%r2413, %r2384, %r2410;
	mul.wide.u32 	%rd3301, %r261, %r2413;
	and.b64  	%rd3302, %rd3267, 4294967295;
	add.s64 	%rd3303, %rd3301, %rd3302;
	shr.u64 	%rd3304, %rd3303, 32;
	mul.wide.u32 	%rd3305, %r260, %r2413;
	and.b64  	%rd3306, %rd3272, 4294967295;
	add.s64 	%rd3307, %rd3304, %rd3306;
	add.s64 	%rd3308, %rd3307, %rd3305;
	cvt.u32.u64 	%r3951, %rd3308;
	shr.u64 	%rd3309, %rd3308, 32;
	mul.wide.u32 	%rd3310, %r259, %r2413;
	and.b64  	%rd3311, %rd3277, 4294967295;
	add.s64 	%rd3312, %rd3309, %rd3311;
	add.s64 	%rd3313, %rd3312, %rd3310;
	cvt.u32.u64 	%r3950, %rd3313;
	shr.u64 	%rd3314, %rd3313, 32;
	mul.wide.u32 	%rd3315, %r258, %r2413;
	and.b64  	%rd3316, %rd3282, 4294967295;
	add.s64 	%rd3317, %rd3314, %rd3316;
	add.s64 	%rd3318, %rd3317, %rd3315;
	cvt.u32.u64 	%r3949, %rd3318;
	shr.u64 	%rd3319, %rd3318, 32;
	mul.wide.u32 	%rd3320, %r257, %r2413;
	and.b64  	%rd3321, %rd3287, 4294967295;
	add.s64 	%rd3322, %rd3319, %rd3321;
	add.s64 	%rd3323, %rd3322, %rd3320;
	cvt.u32.u64 	%r3948, %rd3323;
	shr.u64 	%rd3324, %rd3323, 32;
	mul.wide.u32 	%rd3325, %r256, %r2413;
	and.b64  	%rd3326, %rd3292, 4294967295;
	add.s64 	%rd3327, %rd3324, %rd3326;
	add.s64 	%rd3328, %rd3327, %rd3325;
	cvt.u32.u64 	%r3947, %rd3328;
	shr.u64 	%rd3329, %rd3328, 32;
	mul.wide.u32 	%rd3330, %r255, %r2413;
	and.b64  	%rd3331, %rd3297, 4294967295;
	add.s64 	%rd3332, %rd3329, %rd3331;
	add.s64 	%rd3333, %rd3332, %rd3330;
	cvt.u32.u64 	%r3946, %rd3333;
	shr.u64 	%rd3334, %rd3333, 32;
	mul.wide.u32 	%rd3335, %r254, %r2413;
	and.b64  	%rd3336, %rd3300, 4294967295;
	add.s64 	%rd3337, %rd3334, %rd3336;
	add.s64 	%rd3338, %rd3337, %rd3335;
	cvt.u32.u64 	%r3945, %rd3338;
	{ .reg .b32 tmp; mov.b64 {tmp, %r2414}, %rd3338; }
	add.s32 	%r3944, %r2412, %r2414;
	setp.gt.u32 	%p90, %r3944, %r254;
	@%p90 bra 	$L__BB1_103;
	setp.lt.u32 	%p91, %r3944, %r254;
	@%p91 bra 	$L__BB1_104;
	setp.lt.u32 	%p92, %r255, %r3945;
	@%p92 bra 	$L__BB1_103;
	setp.gt.u32 	%p93, %r255, %r3945;
	@%p93 bra 	$L__BB1_104;
	setp.lt.u32 	%p94, %r256, %r3946;
	@%p94 bra 	$L__BB1_103;
	setp.gt.u32 	%p95, %r256, %r3946;
	@%p95 bra 	$L__BB1_104;
	setp.lt.u32 	%p96, %r257, %r3947;
	@%p96 bra 	$L__BB1_103;
	setp.gt.u32 	%p97, %r257, %r3947;
	@%p97 bra 	$L__BB1_104;
	setp.lt.u32 	%p98, %r258, %r3948;
	@%p98 bra 	$L__BB1_103;
	setp.gt.u32 	%p99, %r258, %r3948;
	@%p99 bra 	$L__BB1_104;
	setp.lt.u32 	%p100, %r259, %r3949;
	@%p100 bra 	$L__BB1_103;
	setp.gt.u32 	%p101, %r259, %r3949;
	@%p101 bra 	$L__BB1_104;
	setp.lt.u32 	%p102, %r260, %r3950;
	@%p102 bra 	$L__BB1_103;
	setp.gt.u32 	%p103, %r260, %r3950;
	setp.gt.u32 	%p104, %r261, %r3951;
	or.pred  	%p105, %p103, %p104;
	@%p105 bra 	$L__BB1_104;
$L__BB1_103:
	sub.s32 	%r3951, %r3951, %r261;
	sub.s32 	%r3950, %r3950, %r260;
	sub.s32 	%r3949, %r3949, %r259;
	sub.s32 	%r3948, %r3948, %r258;
	sub.s32 	%r3947, %r3947, %r257;
	sub.s32 	%r3946, %r3946, %r256;
	sub.s32 	%r3945, %r3945, %r255;
	sub.s32 	%r3944, %r3944, %r254;
$L__BB1_104:
	ld.const.u32 	%r286, [P_CONST+28];
	ld.const.u32 	%r287, [P_CONST+24];
	ld.const.u32 	%r288, [P_CONST+20];
	ld.const.u32 	%r289, [P_CONST+16];
	ld.const.u32 	%r290, [P_CONST+12];
	ld.const.u32 	%r291, [P_CONST+8];
	ld.const.u32 	%r292, [P_CONST+4];
	ld.const.u32 	%r293, [P_CONST];
	mul.wide.u32 	%rd3339, %r3951, %r117;
	cvt.u32.u64 	%r2415, %rd3339;
	shr.u64 	%rd3340, %rd3339, 32;
	mul.wide.u32 	%rd3341, %r3950, %r117;
	add.s64 	%rd3342, %rd3340, %rd3341;
	shr.u64 	%rd3343, %rd3342, 32;
	mul.wide.u32 	%rd3344, %r3949, %r117;
	add.s64 	%rd3345, %rd3343, %rd3344;
	shr.u64 	%rd3346, %rd3345, 32;
	mul.wide.u32 	%rd3347, %r3948, %r117;
	add.s64 	%rd3348, %rd3346, %rd3347;
	shr.u64 	%rd3349, %rd3348, 32;
	mul.wide.u32 	%rd3350, %r3947, %r117;
	add.s64 	%rd3351, %rd3349, %rd3350;
	shr.u64 	%rd3352, %rd3351, 32;
	mul.wide.u32 	%rd3353, %r3946, %r117;
	add.s64 	%rd3354, %rd3352, %rd3353;
	shr.u64 	%rd3355, %rd3354, 32;
	mul.wide.u32 	%rd3356, %r3945, %r117;
	add.s64 	%rd3357, %rd3355, %rd3356;
	shr.u64 	%rd3358, %rd3357, 32;
	mul.wide.u32 	%rd3359, %r3944, %r117;
	add.s64 	%rd3360, %rd3358, %rd3359;
	shr.u64 	%rd3361, %rd3360, 32;
	mul.wide.u32 	%rd3362, %r3951, %r116;
	and.b64  	%rd3363, %rd3342, 4294967295;
	add.s64 	%rd3364, %rd3362, %rd3363;
	shr.u64 	%rd3365, %rd3364, 32;
	mul.wide.u32 	%rd3366, %r3950, %r116;
	and.b64  	%rd3367, %rd3345, 4294967295;
	add.s64 	%rd3368, %rd3365, %rd3367;
	add.s64 	%rd3369, %rd3368, %rd3366;
	shr.u64 	%rd3370, %rd3369, 32;
	mul.wide.u32 	%rd3371, %r3949, %r116;
	and.b64  	%rd3372, %rd3348, 4294967295;
	add.s64 	%rd3373, %rd3370, %rd3372;
	add.s64 	%rd3374, %rd3373, %rd3371;
	shr.u64 	%rd3375, %rd3374, 32;
	mul.wide.u32 	%rd3376, %r3948, %r116;
	and.b64  	%rd3377, %rd3351, 4294967295;
	add.s64 	%rd3378, %rd3375, %rd3377;
	add.s64 	%rd3379, %rd3378, %rd3376;
	shr.u64 	%rd3380, %rd3379, 32;
	mul.wide.u32 	%rd3381, %r3947, %r116;
	and.b64  	%rd3382, %rd3354, 4294967295;
	add.s64 	%rd3383, %rd3380, %rd3382;
	add.s64 	%rd3384, %rd3383, %rd3381;
	shr.u64 	%rd3385, %rd3384, 32;
	mul.wide.u32 	%rd3386, %r3946, %r116;
	and.b64  	%rd3387, %rd3357, 4294967295;
	add.s64 	%rd3388, %rd3385, %rd3387;
	add.s64 	%rd3389, %rd3388, %rd3386;
	shr.u64 	%rd3390, %rd3389, 32;
	mul.wide.u32 	%rd3391, %r3945, %r116;
	and.b64  	%rd3392, %rd3360, 4294967295;
	add.s64 	%rd3393, %rd3390, %rd3392;
	add.s64 	%rd3394, %rd3393, %rd3391;
	shr.u64 	%rd3395, %rd3394, 32;
	mul.wide.u32 	%rd3396, %r3944, %r116;
	add.s64 	%rd3397, %rd3395, %rd3361;
	add.s64 	%rd3398, %rd3397, %rd3396;
	shr.u64 	%rd3399, %rd3398, 32;
	mul.wide.u32 	%rd3400, %r3951, %r115;
	and.b64  	%rd3401, %rd3369, 4294967295;
	add.s64 	%rd3402, %rd3400, %rd3401;
	shr.u64 	%rd3403, %rd3402, 32;
	mul.wide.u32 	%rd3404, %r3950, %r115;
	and.b64  	%rd3405, %rd3374, 4294967295;
	add.s64 	%rd3406, %rd3403, %rd3405;
	add.s64 	%rd3407, %rd3406, %rd3404;
	shr.u64 	%rd3408, %rd3407, 32;
	mul.wide.u32 	%rd3409, %r3949, %r115;
	and.b64  	%rd3410, %rd3379, 4294967295;
	add.s64 	%rd3411, %rd3408, %rd3410;
	add.s64 	%rd3412, %rd3411, %rd3409;
	shr.u64 	%rd3413, %rd3412, 32;
	mul.wide.u32 	%rd3414, %r3948, %r115;
	and.b64  	%rd3415, %rd3384, 4294967295;
	add.s64 	%rd3416, %rd3413, %rd3415;
	add.s64 	%rd3417, %rd3416, %rd3414;
	shr.u64 	%rd3418, %rd3417, 32;
	mul.wide.u32 	%rd3419, %r3947, %r115;
	and.b64  	%rd3420, %rd3389, 4294967295;
	add.s64 	%rd3421, %rd3418, %rd3420;
	add.s64 	%rd3422, %rd3421, %rd3419;
	shr.u64 	%rd3423, %rd3422, 32;
	mul.wide.u32 	%rd3424, %r3946, %r115;
	and.b64  	%rd3425, %rd3394, 4294967295;
	add.s64 	%rd3426, %rd3423, %rd3425;
	add.s64 	%rd3427, %rd3426, %rd3424;
	shr.u64 	%rd3428, %rd3427, 32;
	mul.wide.u32 	%rd3429, %r3945, %r115;
	and.b64  	%rd3430, %rd3398, 4294967295;
	add.s64 	%rd3431, %rd3428, %rd3430;
	add.s64 	%rd3432, %rd3431, %rd3429;
	shr.u64 	%rd3433, %rd3432, 32;
	mul.wide.u32 	%rd3434, %r3944, %r115;
	add.s64 	%rd3435, %rd3433, %rd3399;
	add.s64 	%rd3436, %rd3435, %rd3434;
	shr.u64 	%rd3437, %rd3436, 32;
	mul.wide.u32 	%rd3438, %r3951, %r114;
	and.b64  	%rd3439, %rd3407, 4294967295;
	add.s64 	%rd3440, %rd3438, %rd3439;
	shr.u64 	%rd3441, %rd3440, 32;
	mul.wide.u32 	%rd3442, %r3950, %r114;
	and.b64  	%rd3443, %rd3412, 4294967295;
	add.s64 	%rd3444, %rd3441, %rd3443;
	add.s64 	%rd3445, %rd3444, %rd3442;
	shr.u64 	%rd3446, %rd3445, 32;
	mul.wide.u32 	%rd3447, %r3949, %r114;
	and.b64  	%rd3448, %rd3417, 4294967295;
	add.s64 	%rd3449, %rd3446, %rd3448;
	add.s64 	%rd3450, %rd3449, %rd3447;
	shr.u64 	%rd3451, %rd3450, 32;
	mul.wide.u32 	%rd3452, %r3948, %r114;
	and.b64  	%rd3453, %rd3422, 4294967295;
	add.s64 	%rd3454, %rd3451, %rd3453;
	add.s64 	%rd3455, %rd3454, %rd3452;
	shr.u64 	%rd3456, %rd3455, 32;
	mul.wide.u32 	%rd3457, %r3947, %r114;
	and.b64  	%rd3458, %rd3427, 4294967295;
	add.s64 	%rd3459, %rd3456, %rd3458;
	add.s64 	%rd3460, %rd3459, %rd3457;
	shr.u64 	%rd3461, %rd3460, 32;
	mul.wide.u32 	%rd3462, %r3946, %r114;
	and.b64  	%rd3463, %rd3432, 4294967295;
	add.s64 	%rd3464, %rd3461, %rd3463;
	add.s64 	%rd3465, %rd3464, %rd3462;
	shr.u64 	%rd3466, %rd3465, 32;
	mul.wide.u32 	%rd3467, %r3945, %r114;
	and.b64  	%rd3468, %rd3436, 4294967295;
	add.s64 	%rd3469, %rd3466, %rd3468;
	add.s64 	%rd3470, %rd3469, %rd3467;
	shr.u64 	%rd3471, %rd3470, 32;
	mul.wide.u32 	%rd3472, %r3944, %r114;
	add.s64 	%rd3473, %rd3471, %rd3437;
	add.s64 	%rd3474, %rd3473, %rd3472;
	shr.u64 	%rd3475, %rd3474, 32;
	mul.wide.u32 	%rd3476, %r3951, %r113;
	and.b64  	%rd3477, %rd3445, 4294967295;
	add.s64 	%rd3478, %rd3476, %rd3477;
	shr.u64 	%rd3479, %rd3478, 32;
	mul.wide.u32 	%rd3480, %r3950, %r113;
	and.b64  	%rd3481, %rd3450, 4294967295;
	add.s64 	%rd3482, %rd3479, %rd3481;
	add.s64 	%rd3483, %rd3482, %rd3480;
	shr.u64 	%rd3484, %rd3483, 32;
	mul.wide.u32 	%rd3485, %r3949, %r113;
	and.b64  	%rd3486, %rd3455, 4294967295;
	add.s64 	%rd3487, %rd3484, %rd3486;
	add.s64 	%rd3488, %rd3487, %rd3485;
	shr.u64 	%rd3489, %rd3488, 32;
	mul.wide.u32 	%rd3490, %r3948, %r113;
	and.b64  	%rd3491, %rd3460, 4294967295;
	add.s64 	%rd3492, %rd3489, %rd3491;
	add.s64 	%rd3493, %rd3492, %rd3490;
	shr.u64 	%rd3494, %rd3493, 32;
	mul.wide.u32 	%rd3495, %r3947, %r113;
	and.b64  	%rd3496, %rd3465, 4294967295;
	add.s64 	%rd3497, %rd3494, %rd3496;
	add.s64 	%rd3498, %rd3497, %rd3495;
	shr.u64 	%rd3499, %rd3498, 32;
	mul.wide.u32 	%rd3500, %r3946, %r113;
	and.b64  	%rd3501, %rd3470, 4294967295;
	add.s64 	%rd3502, %rd3499, %rd3501;
	add.s64 	%rd3503, %rd3502, %rd3500;
	shr.u64 	%rd3504, %rd3503, 32;
	mul.wide.u32 	%rd3505, %r3945, %r113;
	and.b64  	%rd3506, %rd3474, 4294967295;
	add.s64 	%rd3507, %rd3504, %rd3506;
	add.s64 	%rd3508, %rd3507, %rd3505;
	shr.u64 	%rd3509, %rd3508, 32;
	mul.wide.u32 	%rd3510, %r3944, %r113;
	add.s64 	%rd3511, %rd3509, %rd3475;
	add.s64 	%rd3512, %rd3511, %rd3510;
	shr.u64 	%rd3513, %rd3512, 32;
	mul.wide.u32 	%rd3514, %r3951, %r112;
	and.b64  	%rd3515, %rd3483, 4294967295;
	add.s64 	%rd3516, %rd3514, %rd3515;
	shr.u64 	%rd3517, %rd3516, 32;
	mul.wide.u32 	%rd3518, %r3950, %r112;
	and.b64  	%rd3519, %rd3488, 4294967295;
	add.s64 	%rd3520, %rd3517, %rd3519;
	add.s64 	%rd3521, %rd3520, %rd3518;
	shr.u64 	%rd3522, %rd3521, 32;
	mul.wide.u32 	%rd3523, %r3949, %r112;
	and.b64  	%rd3524, %rd3493, 4294967295;
	add.s64 	%rd3525, %rd3522, %rd3524;
	add.s64 	%rd3526, %rd3525, %rd3523;
	shr.u64 	%rd3527, %rd3526, 32;
	mul.wide.u32 	%rd3528, %r3948, %r112;
	and.b64  	%rd3529, %rd3498, 4294967295;
	add.s64 	%rd3530, %rd3527, %rd3529;
	add.s64 	%rd3531, %rd3530, %rd3528;
	shr.u64 	%rd3532, %rd3531, 32;
	mul.wide.u32 	%rd3533, %r3947, %r112;
	and.b64  	%rd3534, %rd3503, 4294967295;
	add.s64 	%rd3535, %rd3532, %rd3534;
	add.s64 	%rd3536, %rd3535, %rd3533;
	shr.u64 	%rd3537, %rd3536, 32;
	mul.wide.u32 	%rd3538, %r3946, %r112;
	and.b64  	%rd3539, %rd3508, 4294967295;
	add.s64 	%rd3540, %rd3537, %rd3539;
	add.s64 	%rd3541, %rd3540, %rd3538;
	shr.u64 	%rd3542, %rd3541, 32;
	mul.wide.u32 	%rd3543, %r3945, %r112;
	and.b64  	%rd3544, %rd3512, 4294967295;
	add.s64 	%rd3545, %rd3542, %rd3544;
	add.s64 	%rd3546, %rd3545, %rd3543;
	shr.u64 	%rd3547, %rd3546, 32;
	mul.wide.u32 	%rd3548, %r3944, %r112;
	add.s64 	%rd3549, %rd3547, %rd3513;
	add.s64 	%rd3550, %rd3549, %rd3548;
	shr.u64 	%rd3551, %rd3550, 32;
	mul.wide.u32 	%rd3552, %r3951, %r111;
	and.b64  	%rd3553, %rd3521, 4294967295;
	add.s64 	%rd3554, %rd3552, %rd3553;
	shr.u64 	%rd3555, %rd3554, 32;
	mul.wide.u32 	%rd3556, %r3950, %r111;
	and.b64  	%rd3557, %rd3526, 4294967295;
	add.s64 	%rd3558, %rd3555, %rd3557;
	add.s64 	%rd3559, %rd3558, %rd3556;
	shr.u64 	%rd3560, %rd3559, 32;
	mul.wide.u32 	%rd3561, %r3949, %r111;
	and.b64  	%rd3562, %rd3531, 4294967295;
	add.s64 	%rd3563, %rd3560, %rd3562;
	add.s64 	%rd3564, %rd3563, %rd3561;
	shr.u64 	%rd3565, %rd3564, 32;
	mul.wide.u32 	%rd3566, %r3948, %r111;
	and.b64  	%rd3567, %rd3536, 4294967295;
	add.s64 	%rd3568, %rd3565, %rd3567;
	add.s64 	%rd3569, %rd3568, %rd3566;
	shr.u64 	%rd3570, %rd3569, 32;
	mul.wide.u32 	%rd3571, %r3947, %r111;
	and.b64  	%rd3572, %rd3541, 4294967295;
	add.s64 	%rd3573, %rd3570, %rd3572;
	add.s64 	%rd3574, %rd3573, %rd3571;
	shr.u64 	%rd3575, %rd3574, 32;
	mul.wide.u32 	%rd3576, %r3946, %r111;
	and.b64  	%rd3577, %rd3546, 4294967295;
	add.s64 	%rd3578, %rd3575, %rd3577;
	add.s64 	%rd3579, %rd3578, %rd3576;
	shr.u64 	%rd3580, %rd3579, 32;
	mul.wide.u32 	%rd3581, %r3945, %r111;
	and.b64  	%rd3582, %rd3550, 4294967295;
	add.s64 	%rd3583, %rd3580, %rd3582;
	add.s64 	%rd3584, %rd3583, %rd3581;
	shr.u64 	%rd3585, %rd3584, 32;
	mul.wide.u32 	%rd3586, %r3944, %r111;
	add.s64 	%rd3587, %rd3585, %rd3551;
	add.s64 	%rd3588, %rd3587, %rd3586;
	shr.u64 	%rd3589, %rd3588, 32;
	mul.wide.u32 	%rd3590, %r3951, %r110;
	and.b64  	%rd3591, %rd3559, 4294967295;
	add.s64 	%rd3592, %rd3590, %rd3591;
	shr.u64 	%rd3593, %rd3592, 32;
	mul.wide.u32 	%rd3594, %r3950, %r110;
	and.b64  	%rd3595, %rd3564, 4294967295;
	add.s64 	%rd3596, %rd3593, %rd3595;
	add.s64 	%rd3597, %rd3596, %rd3594;
	shr.u64 	%rd3598, %rd3597, 32;
	mul.wide.u32 	%rd3599, %r3949, %r110;
	and.b64  	%rd3600, %rd3569, 4294967295;
	add.s64 	%rd3601, %rd3598, %rd3600;
	add.s64 	%rd3602, %rd3601, %rd3599;
	shr.u64 	%rd3603, %rd3602, 32;
	mul.wide.u32 	%rd3604, %r3948, %r110;
	and.b64  	%rd3605, %rd3574, 4294967295;
	add.s64 	%rd3606, %rd3603, %rd3605;
	add.s64 	%rd3607, %rd3606, %rd3604;
	shr.u64 	%rd3608, %rd3607, 32;
	mul.wide.u32 	%rd3609, %r3947, %r110;
	and.b64  	%rd3610, %rd3579, 4294967295;
	add.s64 	%rd3611, %rd3608, %rd3610;
	add.s64 	%rd3612, %rd3611, %rd3609;
	shr.u64 	%rd3613, %rd3612, 32;
	mul.wide.u32 	%rd3614, %r3946, %r110;
	and.b64  	%rd3615, %rd3584, 4294967295;
	add.s64 	%rd3616, %rd3613, %rd3615;
	add.s64 	%rd3617, %rd3616, %rd3614;
	shr.u64 	%rd3618, %rd3617, 32;
	mul.wide.u32 	%rd3619, %r3945, %r110;
	and.b64  	%rd3620, %rd3588, 4294967295;
	add.s64 	%rd3621, %rd3618, %rd3620;
	add.s64 	%rd3622, %rd3621, %rd3619;
	shr.u64 	%rd3623, %rd3622, 32;
	mul.wide.u32 	%rd3624, %r3944, %r110;
	add.s64 	%rd3625, %rd3623, %rd3589;
	add.s64 	%rd3626, %rd3625, %rd3624;
	{ .reg .b32 tmp; mov.b64 {tmp, %r2416}, %rd3626; }
	ld.const.u32 	%r2417, [MU_P];
	mul.lo.s32 	%r2418, %r2417, %r2415;
	mul.wide.u32 	%rd3627, %r293, %r2418;
	and.b64  	%rd3628, %rd3339, 4294967295;
	add.s64 	%rd3629, %rd3627, %rd3628;
	shr.u64 	%rd3630, %rd3629, 32;
	mul.wide.u32 	%rd3631, %r292, %r2418;
	and.b64  	%rd3632, %rd3364, 4294967295;
	add.s64 	%rd3633, %rd3630, %rd3632;
	add.s64 	%rd3634, %rd3633, %rd3631;
	cvt.u32.u64 	%r2419, %rd3634;
	shr.u64 	%rd3635, %rd3634, 32;
	mul.wide.u32 	%rd3636, %r291, %r2418;
	and.b64  	%rd3637, %rd3402, 4294967295;
	add.s64 	%rd3638, %rd3635, %rd3637;
	add.s64 	%rd3639, %rd3638, %rd3636;
	shr.u64 	%rd3640, %rd3639, 32;
	mul.wide.u32 	%rd3641, %r290, %r2418;
	and.b64  	%rd3642, %rd3440, 4294967295;
	add.s64 	%rd3643, %rd3640, %rd3642;
	add.s64 	%rd3644, %rd3643, %rd3641;
	shr.u64 	%rd3645, %rd3644, 32;
	mul.wide.u32 	%rd3646, %r289, %r2418;
	and.b64  	%rd3647, %rd3478, 4294967295;
	add.s64 	%rd3648, %rd3645, %rd3647;
	add.s64 	%rd3649, %rd3648, %rd3646;
	shr.u64 	%rd3650, %rd3649, 32;
	mul.wide.u32 	%rd3651, %r288, %r2418;
	and.b64  	%rd3652, %rd3516, 4294967295;
	add.s64 	%rd3653, %rd3650, %rd3652;
	add.s64 	%rd3654, %rd3653, %rd3651;
	shr.u64 	%rd3655, %rd3654, 32;
	mul.wide.u32 	%rd3656, %r287, %r2418;
	and.b64  	%rd3657, %rd3554, 4294967295;
	add.s64 	%rd3658, %rd3655, %rd3657;
	add.s64 	%rd3659, %rd3658, %rd3656;
	shr.u64 	%rd3660, %rd3659, 32;
	mul.wide.u32 	%rd3661, %r286, %r2418;
	and.b64  	%rd3662, %rd3592, 4294967295;
	add.s64 	%rd3663, %rd3660, %rd3662;
	add.s64 	%rd3664, %rd3663, %rd3661;
	shr.u64 	%rd3665, %rd3664, 32;
	and.b64  	%rd3666, %rd3597, 4294967295;
	add.s64 	%rd3667, %rd3665, %rd3666;
	shr.u64 	%rd3668, %rd3667, 32;
	and.b64  	%rd3669, %rd3602, 4294967295;
	add.s64 	%rd3670, %rd3668, %rd3669;
	shr.u64 	%rd3671, %rd3670, 32;
	and.b64  	%rd3672, %rd3607, 4294967295;
	add.s64 	%rd3673, %rd3671, %rd3672;
	shr.u64 	%rd3674, %rd3673, 32;
	and.b64  	%rd3675, %rd3612, 4294967295;
	add.s64 	%rd3676, %rd3674, %rd3675;
	shr.u64 	%rd3677, %rd3676, 32;
	and.b64  	%rd3678, %rd3617, 4294967295;
	add.s64 	%rd3679, %rd3677, %rd3678;
	shr.u64 	%rd3680, %rd3679, 32;
	and.b64  	%rd3681, %rd3622, 4294967295;
	add.s64 	%rd3682, %rd3680, %rd3681;
	shr.u64 	%rd3683, %rd3682, 32;
	and.b64  	%rd3684, %rd3626, 4294967295;
	add.s64 	%rd3685, %rd3683, %rd3684;
	{ .reg .b32 tmp; mov.b64 {tmp, %r2420}, %rd3685; }
	add.s32 	%r2421, %r2416, %r2420;
	mul.lo.s32 	%r2422, %r2417, %r2419;
	mul.wide.u32 	%rd3686, %r293, %r2422;
	and.b64  	%rd3687, %rd3634, 4294967295;
	add.s64 	%rd3688, %rd3686, %rd3687;
	shr.u64 	%rd3689, %rd3688, 32;
	mul.wide.u32 	%rd3690, %r292, %r2422;
	and.b64  	%rd3691, %rd3639, 4294967295;
	add.s64 	%rd3692, %rd3689, %rd3691;
	add.s64 	%rd3693, %rd3692, %rd3690;
	cvt.u32.u64 	%r2423, %rd3693;
	shr.u64 	%rd3694, %rd3693, 32;
	mul.wide.u32 	%rd3695, %r291, %r2422;
	and.b64  	%rd3696, %rd3644, 4294967295;
	add.s64 	%rd3697, %rd3694, %rd3696;
	add.s64 	%rd3698, %rd3697, %rd3695;
	shr.u64 	%rd3699, %rd3698, 32;
	mul.wide.u32 	%rd3700, %r290, %r2422;
	and.b64  	%rd3701, %rd3649, 4294967295;
	add.s64 	%rd3702, %rd3699, %rd3701;
	add.s64 	%rd3703, %rd3702, %rd3700;
	shr.u64 	%rd3704, %rd3703, 32;
	mul.wide.u32 	%rd3705, %r289, %r2422;
	and.b64  	%rd3706, %rd3654, 4294967295;
	add.s64 	%rd3707, %rd3704, %rd3706;
	add.s64 	%rd3708, %rd3707, %rd3705;
	shr.u64 	%rd3709, %rd3708, 32;
	mul.wide.u32 	%rd3710, %r288, %r2422;
	and.b64  	%rd3711, %rd3659, 4294967295;
	add.s64 	%rd3712, %rd3709, %rd3711;
	add.s64 	%rd3713, %rd3712, %rd3710;
	shr.u64 	%rd3714, %rd3713, 32;
	mul.wide.u32 	%rd3715, %r287, %r2422;
	and.b64  	%rd3716, %rd3664, 4294967295;
	add.s64 	%rd3717, %rd3714, %rd3716;
	add.s64 	%rd3718, %rd3717, %rd3715;
	shr.u64 	%rd3719, %rd3718, 32;
	mul.wide.u32 	%rd3720, %r286, %r2422;
	and.b64  	%rd3721, %rd3667, 4294967295;
	add.s64 	%rd3722, %rd3719, %rd3721;
	add.s64 	%rd3723, %rd3722, %rd3720;
	shr.u64 	%rd3724, %rd3723, 32;
	and.b64  	%rd3725, %rd3670, 4294967295;
	add.s64 	%rd3726, %rd3724, %rd3725;
	shr.u64 	%rd3727, %rd3726, 32;
	and.b64  	%rd3728, %rd3673, 4294967295;
	add.s64 	%rd3729, %rd3727, %rd3728;
	shr.u64 	%rd3730, %rd3729, 32;
	and.b64  	%rd3731, %rd3676, 4294967295;
	add.s64 	%rd3732, %rd3730, %rd3731;
	shr.u64 	%rd3733, %rd3732, 32;
	and.b64  	%rd3734, %rd3679, 4294967295;
	add.s64 	%rd3735, %rd3733, %rd3734;
	shr.u64 	%rd3736, %rd3735, 32;
	and.b64  	%rd3737, %rd3682, 4294967295;
	add.s64 	%rd3738, %rd3736, %rd3737;
	shr.u64 	%rd3739, %rd3738, 32;
	and.b64  	%rd3740, %rd3685, 4294967295;
	add.s64 	%rd3741, %rd3739, %rd3740;
	{ .reg .b32 tmp; mov.b64 {tmp, %r2424}, %rd3741; }
	add.s32 	%r2425, %r2421, %r2424;
	mul.lo.s32 	%r2426, %r2417, %r2423;
	mul.wide.u32 	%rd3742, %r293, %r2426;
	and.b64  	%rd3743, %rd3693, 4294967295;
	add.s64 	%rd3744, %rd3742, %rd3743;
	shr.u64 	%rd3745, %rd3744, 32;
	mul.wide.u32 	%rd3746, %r292, %r2426;
	and.b64  	%rd3747, %rd3698, 4294967295;
	add.s64 	%rd3748, %rd3745, %rd3747;
	add.s64 	%rd3749, %rd3748, %rd3746;
	cvt.u32.u64 	%r2427, %rd3749;
	shr.u64 	%rd3750, %rd3749, 32;
	mul.wide.u32 	%rd3751, %r291, %r2426;
	and.b64  	%rd3752, %rd3703, 4294967295;
	add.s64 	%rd3753, %rd3750, %rd3752;
	add.s64 	%rd3754, %rd3753, %rd3751;
	shr.u64 	%rd3755, %rd3754, 32;
	mul.wide.u32 	%rd3756, %r290, %r2426;
	and.b64  	%rd3757, %rd3708, 4294967295;
	add.s64 	%rd3758, %rd3755, %rd3757;
	add.s64 	%rd3759, %rd3758, %rd3756;
	shr.u64 	%rd3760, %rd3759, 32;
	mul.wide.u32 	%rd3761, %r289, %r2426;
	and.b64  	%rd3762, %rd3713, 4294967295;
	add.s64 	%rd3763, %rd3760, %rd3762;
	add.s64 	%rd3764, %rd3763, %rd3761;
	shr.u64 	%rd3765, %rd3764, 32;
	mul.wide.u32 	%rd3766, %r288, %r2426;
	and.b64  	%rd3767, %rd3718, 4294967295;
	add.s64 	%rd3768, %rd3765, %rd3767;
	add.s64 	%rd3769, %rd3768, %rd3766;
	shr.u64 	%rd3770, %rd3769, 32;
	mul.wide.u32 	%rd3771, %r287, %r2426;
	and.b64  	%rd3772, %rd3723, 4294967295;
	add.s64 	%rd3773, %rd3770, %rd3772;
	add.s64 	%rd3774, %rd3773, %rd3771;
	shr.u64 	%rd3775, %rd3774, 32;
	mul.wide.u32 	%rd3776, %r286, %r2426;
	and.b64  	%rd3777, %rd3726, 4294967295;
	add.s64 	%rd3778, %rd3775, %rd3777;
	add.s64 	%rd3779, %rd3778, %rd3776;
	shr.u64 	%rd3780, %rd3779, 32;
	and.b64  	%rd3781, %rd3729, 4294967295;
	add.s64 	%rd3782, %rd3780, %rd3781;
	shr.u64 	%rd3783, %rd3782, 32;
	and.b64  	%rd3784, %rd3732, 4294967295;
	add.s64 	%rd3785, %rd3783, %rd3784;
	shr.u64 	%rd3786, %rd3785, 32;
	and.b64  	%rd3787, %rd3735, 4294967295;
	add.s64 	%rd3788, %rd3786, %rd3787;
	shr.u64 	%rd3789, %rd3788, 32;
	and.b64  	%rd3790, %rd3738, 4294967295;
	add.s64 	%rd3791, %rd3789, %rd3790;
	shr.u64 	%rd3792, %rd3791, 32;
	and.b64  	%rd3793, %rd3741, 4294967295;
	add.s64 	%rd3794, %rd3792, %rd3793;
	{ .reg .b32 tmp; mov.b64 {tmp, %r2428}, %rd3794; }
	add.s32 	%r2429, %r2425, %r2428;
	mul.lo.s32 	%r2430, %r2417, %r2427;
	mul.wide.u32 	%rd3795, %r293, %r2430;
	and.b64  	%rd3796, %rd3749, 4294967295;
	add.s64 	%rd3797, %rd3795, %rd3796;
	shr.u64 	%rd3798, %rd3797, 32;
	mul.wide.u32 	%rd3799, %r292, %r2430;
	and.b64  	%rd3800, %rd3754, 4294967295;
	add.s64 	%rd3801, %rd3798, %rd3800;
	add.s64 	%rd3802, %rd3801, %rd3799;
	cvt.u32.u64 	%r2431, %rd3802;
	shr.u64 	%rd3803, %rd3802, 32;
	mul.wide.u32 	%rd3804, %r291, %r2430;
	and.b64  	%rd3805, %rd3759, 4294967295;
	add.s64 	%rd3806, %rd3803, %rd3805;
	add.s64 	%rd3807, %rd3806, %rd3804;
	shr.u64 	%rd3808, %rd3807, 32;
	mul.wide.u32 	%rd3809, %r290, %r2430;
	and.b64  	%rd3810, %rd3764, 4294967295;
	add.s64 	%rd3811, %rd3808, %rd3810;
	add.s64 	%rd3812, %rd3811, %rd3809;
	shr.u64 	%rd3813, %rd3812, 32;
	mul.wide.u32 	%rd3814, %r289, %r2430;
	and.b64  	%rd3815, %rd3769, 4294967295;
	add.s64 	%rd3816, %rd3813, %rd3815;
	add.s64 	%rd3817, %rd3816, %rd3814;
	shr.u64 	%rd3818, %rd3817, 32;
	mul.wide.u32 	%rd3819, %r288, %r2430;
	and.b64  	%rd3820, %rd3774, 4294967295;
	add.s64 	%rd3821, %rd3818, %rd3820;
	add.s64 	%rd3822, %rd3821, %rd3819;
	shr.u64 	%rd3823, %rd3822, 32;
	mul.wide.u32 	%rd3824, %r287, %r2430;
	and.b64  	%rd3825, %rd3779, 4294967295;
	add.s64 	%rd3826, %rd3823, %rd3825;
	add.s64 	%rd3827, %rd3826, %rd3824;
	shr.u64 	%rd3828, %rd3827, 32;
	mul.wide.u32 	%rd3829, %r286, %r2430;
	and.b64  	%rd3830, %rd3782, 4294967295;
	add.s64 	%rd3831, %rd3828, %rd3830;
	add.s64 	%rd3832, %rd3831, %rd3829;
	shr.u64 	%rd3833, %rd3832, 32;
	and.b64  	%rd3834, %rd3785, 4294967295;
	add.s64 	%rd3835, %rd3833, %rd3834;
	shr.u64 	%rd3836, %rd3835, 32;
	and.b64  	%rd3837, %rd3788, 4294967295;
	add.s64 	%rd3838, %rd3836, %rd3837;
	shr.u64 	%rd3839, %rd3838, 32;
	and.b64  	%rd3840, %rd3791, 4294967295;
	add.s64 	%rd3841, %rd3839, %rd3840;
	shr.u64 	%rd3842, %rd3841, 32;
	and.b64  	%rd3843, %rd3794, 4294967295;
	add.s64 	%rd3844, %rd3842, %rd3843;
	{ .reg .b32 tmp; mov.b64 {tmp, %r2432}, %rd3844; }
	add.s32 	%r2433, %r2429, %r2432;
	mul.lo.s32 	%r2434, %r2417, %r2431;
	mul.wide.u32 	%rd3845, %r293, %r2434;
	and.b64  	%rd3846, %rd3802, 4294967295;
	add.s64 	%rd3847, %rd3845, %rd3846;
	shr.u64 	%rd3848, %rd3847, 32;
	mul.wide.u32 	%rd3849, %r292, %r2434;
	and.b64  	%rd3850, %rd3807, 4294967295;
	add.s64 	%rd3851, %rd3848, %rd3850;
	add.s64 	%rd3852, %rd3851, %rd3849;
	cvt.u32.u64 	%r2435, %rd3852;
	shr.u64 	%rd3853, %rd3852, 32;
	mul.wide.u32 	%rd3854, %r291, %r2434;
	and.b64  	%rd3855, %rd3812, 4294967295;
	add.s64 	%rd3856, %rd3853, %rd3855;
	add.s64 	%rd3857, %rd3856, %rd3854;
	shr.u64 	%rd3858, %rd3857, 32;
	mul.wide.u32 	%rd3859, %r290, %r2434;
	and.b64  	%rd3860, %rd3817, 4294967295;
	add.s64 	%rd3861, %rd3858, %rd3860;
	add.s64 	%rd3862, %rd3861, %rd3859;
	shr.u64 	%rd3863, %rd3862, 32;
	mul.wide.u32 	%rd3864, %r289, %r2434;
	and.b64  	%rd3865, %rd3822, 4294967295;
	add.s64 	%rd3866, %rd3863, %rd3865;
	add.s64 	%rd3867, %rd3866, %rd3864;
	shr.u64 	%rd3868, %rd3867, 32;
	mul.wide.u32 	%rd3869, %r288, %r2434;
	and.b64  	%rd3870, %rd3827, 4294967295;
	add.s64 	%rd3871, %rd3868, %rd3870;
	add.s64 	%rd3872, %rd3871, %rd3869;
	shr.u64 	%rd3873, %rd3872, 32;
	mul.wide.u32 	%rd3874, %r287, %r2434;
	and.b64  	%rd3875, %rd3832, 4294967295;
	add.s64 	%rd3876, %rd3873, %rd3875;
	add.s64 	%rd3877, %rd3876, %rd3874;
	shr.u64 	%rd3878, %rd3877, 32;
	mul.wide.u32 	%rd3879, %r286, %r2434;
	and.b64  	%rd3880, %rd3835, 4294967295;
	add.s64 	%rd3881, %rd3878, %rd3880;
	add.s64 	%rd3882, %rd3881, %rd3879;
	shr.u64 	%rd3883, %rd3882, 32;
	and.b64  	%rd3884, %rd3838, 4294967295;
	add.s64 	%rd3885, %rd3883, %rd3884;
	shr.u64 	%rd3886, %rd3885, 32;
	and.b64  	%rd3887, %rd3841, 4294967295;
	add.s64 	%rd3888, %rd3886, %rd3887;
	shr.u64 	%rd3889, %rd3888, 32;
	and.b64  	%rd3890, %rd3844, 4294967295;
	add.s64 	%rd3891, %rd3889, %rd3890;
	{ .reg .b32 tmp; mov.b64 {tmp, %r2436}, %rd3891; }
	add.s32 	%r2437, %r2433, %r2436;
	mul.lo.s32 	%r2438, %r2417, %r2435;
	mul.wide.u32 	%rd3892, %r293, %r2438;
	and.b64  	%rd3893, %rd3852, 4294967295;
	add.s64 	%rd3894, %rd3892, %rd3893;
	shr.u64 	%rd3895, %rd3894, 32;
	mul.wide.u32 	%rd3896, %r292, %r2438;
	and.b64  	%rd3897, %rd3857, 4294967295;
	add.s64 	%rd3898, %rd3895, %rd3897;
	add.s64 	%rd3899, %rd3898, %rd3896;
	cvt.u32.u64 	%r2439, %rd3899;
	shr.u64 	%rd3900, %rd3899, 32;
	mul.wide.u32 	%rd3901, %r291, %r2438;
	and.b64  	%rd3902, %rd3862, 4294967295;
	add.s64 	%rd3903, %rd3900, %rd3902;
	add.s64 	%rd3904, %rd3903, %rd3901;
	shr.u64 	%rd3905, %rd3904, 32;
	mul.wide.u32 	%rd3906, %r290, %r2438;
	and.b64  	%rd3907, %rd3867, 4294967295;
	add.s64 	%rd3908, %rd3905, %rd3907;
	add.s64 	%rd3909, %rd3908, %rd3906;
	shr.u64 	%rd3910, %rd3909, 32;
	mul.wide.u32 	%rd3911, %r289, %r2438;
	and.b64  	%rd3912, %rd3872, 4294967295;
	add.s64 	%rd3913, %rd3910, %rd3912;
	add.s64 	%rd3914, %rd3913, %rd3911;
	shr.u64 	%rd3915, %rd3914, 32;
	mul.wide.u32 	%rd3916, %r288, %r2438;
	and.b64  	%rd3917, %rd3877, 4294967295;
	add.s64 	%rd3918, %rd3915, %rd3917;
	add.s64 	%rd3919, %rd3918, %rd3916;
	shr.u64 	%rd3920, %rd3919, 32;
	mul.wide.u32 	%rd3921, %r287, %r2438;
	and.b64  	%rd3922, %rd3882, 4294967295;
	add.s64 	%rd3923, %rd3920, %rd3922;
	add.s64 	%rd3924, %rd3923, %rd3921;
	shr.u64 	%rd3925, %rd3924, 32;
	mul.wide.u32 	%rd3926, %r286, %r2438;
	and.b64  	%rd3927, %rd3885, 4294967295;
	add.s64 	%rd3928, %rd3925, %rd3927;
	add.s64 	%rd3929, %rd3928, %rd3926;
	shr.u64 	%rd3930, %rd3929, 32;
	and.b64  	%rd3931, %rd3888, 4294967295;
	add.s64 	%rd3932, %rd3930, %rd3931;
	shr.u64 	%rd3933, %rd3932, 32;
	and.b64  	%rd3934, %rd3891, 4294967295;
	add.s64 	%rd3935, %rd3933, %rd3934;
	{ .reg .b32 tmp; mov.b64 {tmp, %r2440}, %rd3935; }
	add.s32 	%r2441, %r2437, %r2440;
	mul.lo.s32 	%r2442, %r2417, %r2439;
	mul.wide.u32 	%rd3936, %r293, %r2442;
	and.b64  	%rd3937, %rd3899, 4294967295;
	add.s64 	%rd3938, %rd3936, %rd3937;
	shr.u64 	%rd3939, %rd3938, 32;
	mul.wide.u32 	%rd3940, %r292, %r2442;
	and.b64  	%rd3941, %rd3904, 4294967295;
	add.s64 	%rd3942, %rd3939, %rd3941;
	add.s64 	%rd3943, %rd3942, %rd3940;
	cvt.u32.u64 	%r2443, %rd3943;
	shr.u64 	%rd3944, %rd3943, 32;
	mul.wide.u32 	%rd3945, %r291, %r2442;
	and.b64  	%rd3946, %rd3909, 4294967295;
	add.s64 	%rd3947, %rd3944, %rd3946;
	add.s64 	%rd3948, %rd3947, %rd3945;
	shr.u64 	%rd3949, %rd3948, 32;
	mul.wide.u32 	%rd3950, %r290, %r2442;
	and.b64  	%rd3951, %rd3914, 4294967295;
	add.s64 	%rd3952, %rd3949, %rd3951;
	add.s64 	%rd3953, %rd3952, %rd3950;
	shr.u64 	%rd3954, %rd3953, 32;
	mul.wide.u32 	%rd3955, %r289, %r2442;
	and.b64  	%rd3956, %rd3919, 4294967295;
	add.s64 	%rd3957, %rd3954, %rd3956;
	add.s64 	%rd3958, %rd3957, %rd3955;
	shr.u64 	%rd3959, %rd3958, 32;
	mul.wide.u32 	%rd3960, %r288, %r2442;
	and.b64  	%rd3961, %rd3924, 4294967295;
	add.s64 	%rd3962, %rd3959, %rd3961;
	add.s64 	%rd3963, %rd3962, %rd3960;
	shr.u64 	%rd3964, %rd3963, 32;
	mul.wide.u32 	%rd3965, %r287, %r2442;
	and.b64  	%rd3966, %rd3929, 4294967295;
	add.s64 	%rd3967, %rd3964, %rd3966;
	add.s64 	%rd3968, %rd3967, %rd3965;
	shr.u64 	%rd3969, %rd3968, 32;
	mul.wide.u32 	%rd3970, %r286, %r2442;
	and.b64  	%rd3971, %rd3932, 4294967295;
	add.s64 	%rd3972, %rd3969, %rd3971;
	add.s64 	%rd3973, %rd3972, %rd3970;
	shr.u64 	%rd3974, %rd3973, 32;
	and.b64  	%rd3975, %rd3935, 4294967295;
	add.s64 	%rd3976, %rd3974, %rd3975;
	{ .reg .b32 tmp; mov.b64 {tmp, %r2444}, %rd3976; }
	add.s32 	%r2445, %r2441, %r2444;
	mul.lo.s32 	%r2446, %r2417, %r2443;
	mul.wide.u32 	%rd3977, %r293, %r2446;
	and.b64  	%rd3978, %rd3943, 4294967295;
	add.s64 	%rd3979, %rd3977, %rd3978;
	shr.u64 	%rd3980, %rd3979, 32;
	mul.wide.u32 	%rd3981, %r292, %r2446;
	and.b64  	%rd3982, %rd3948, 4294967295;
	add.s64 	%rd3983, %rd3980, %rd3982;
	add.s64 	%rd3984, %rd3983, %rd3981;
	cvt.u32.u64 	%r3959, %rd3984;
	shr.u64 	%rd3985, %rd3984, 32;
	mul.wide.u32 	%rd3986, %r291, %r2446;
	and.b64  	%rd3987, %rd3953, 4294967295;
	add.s64 	%rd3988, %rd3985, %rd3987;
	add.s64 	%rd3989, %rd3988, %rd3986;
	cvt.u32.u64 	%r3958, %rd3989;
	shr.u64 	%rd3990, %rd3989, 32;
	mul.wide.u32 	%rd3991, %r290, %r2446;
	and.b64  	%rd3992, %rd3958, 4294967295;
	add.s64 	%rd3993, %rd3990, %rd3992;
	add.s64 	%rd3994, %rd3993, %rd3991;
	cvt.u32.u64 	%r3957, %rd3994;
	shr.u64 	%rd3995, %rd3994, 32;
	mul.wide.u32 	%rd3996, %r289, %r2446;
	and.b64  	%rd3997, %rd3963, 4294967295;
	add.s64 	%rd3998, %rd3995, %rd3997;
	add.s64 	%rd3999, %rd3998, %rd3996;
	cvt.u32.u64 	%r3956, %rd3999;
	shr.u64 	%rd4000, %rd3999, 32;
	mul.wide.u32 	%rd4001, %r288, %r2446;
	and.b64  	%rd4002, %rd3968, 4294967295;
	add.s64 	%rd4003, %rd4000, %rd4002;
	add.s64 	%rd4004, %rd4003, %rd4001;
	cvt.u32.u64 	%r3955, %rd4004;
	shr.u64 	%rd4005, %rd4004, 32;
	mul.wide.u32 	%rd4006, %r287, %r2446;
	and.b64  	%rd4007, %rd3973, 4294967295;
	add.s64 	%rd4008, %rd4005, %rd4007;
	add.s64 	%rd4009, %rd4008, %rd4006;
	cvt.u32.u64 	%r3954, %rd4009;
	shr.u64 	%rd4010, %rd4009, 32;
	mul.wide.u32 	%rd4011, %r286, %r2446;
	and.b64  	%rd4012, %rd3976, 4294967295;
	add.s64 	%rd4013, %rd4010, %rd4012;
	add.s64 	%rd4014, %rd4013, %rd4011;
	cvt.u32.u64 	%r3953, %rd4014;
	{ .reg .b32 tmp; mov.b64 {tmp, %r2447}, %rd4014; }
	add.s32 	%r3952, %r2445, %r2447;
	setp.gt.u32 	%p106, %r3952, %r286;
	@%p106 bra 	$L__BB1_118;
	setp.lt.u32 	%p107, %r3952, %r286;
	@%p107 bra 	$L__BB1_119;
	setp.lt.u32 	%p108, %r287, %r3953;
	@%p108 bra 	$L__BB1_118;
	setp.gt.u32 	%p109, %r287, %r3953;
	@%p109 bra 	$L__BB1_119;
	setp.lt.u32 	%p110, %r288, %r3954;
	@%p110 bra 	$L__BB1_118;
	setp.gt.u32 	%p111, %r288, %r3954;
	@%p111 bra 	$L__BB1_119;
	setp.lt.u32 	%p112, %r289, %r3955;
	@%p112 bra 	$L__BB1_118;
	setp.gt.u32 	%p113, %r289, %r3955;
	@%p113 bra 	$L__BB1_119;
	setp.lt.u32 	%p114, %r290, %r3956;
	@%p114 bra 	$L__BB1_118;
	setp.gt.u32 	%p115, %r290, %r3956;
	@%p115 bra 	$L__BB1_119;
	setp.lt.u32 	%p116, %r291, %r3957;
	@%p116 bra 	$L__BB1_118;
	setp.gt.u32 	%p117, %r291, %r3957;
	@%p117 bra 	$L__BB1_119;
	setp.lt.u32 	%p118, %r292, %r3958;
	@%p118 bra 	$L__BB1_118;
	setp.gt.u32 	%p119, %r292, %r3958;
	setp.gt.u32 	%p120, %r293, %r3959;
	or.pred  	%p121, %p119, %p120;
	@%p121 bra 	$L__BB1_119;
$L__BB1_118:
	sub.s32 	%r3959, %r3959, %r293;
	sub.s32 	%r3958, %r3958, %r292;
	sub.s32 	%r3957, %r3957, %r291;
	sub.s32 	%r3956, %r3956, %r290;
	sub.s32 	%r3955, %r3955, %r289;
	sub.s32 	%r3954, %r3954, %r288;
	sub.s32 	%r3953, %r3953, %r287;
	sub.s32 	%r3952, %r3952, %r286;
$L__BB1_119:
	ld.const.u32 	%r318, [P_CONST+28];
	ld.const.u32 	%r319, [P_CONST+24];
	ld.const.u32 	%r320, [P_CONST+20];
	ld.const.u32 	%r321, [P_CONST+16];
	ld.const.u32 	%r322, [P_CONST+12];
	ld.const.u32 	%r323, [P_CONST+8];
	ld.const.u32 	%r324, [P_CONST+4];
	ld.const.u32 	%r325, [P_CONST];
	mul.wide.u32 	%rd4015, %r3919, %r109;
	cvt.u32.u64 	%r2448, %rd4015;
	shr.u64 	%rd4016, %rd4015, 32;
	mul.wide.u32 	%rd4017, %r3918, %r109;
	add.s64 	%rd4018, %rd4016, %rd4017;
	shr.u64 	%rd4019, %rd4018, 32;
	mul.wide.u32 	%rd4020, %r3917, %r109;
	add.s64 	%rd4021, %rd4019, %rd4020;
	shr.u64 	%rd4022, %rd4021, 32;
	mul.wide.u32 	%rd4023, %r3916, %r109;
	add.s64 	%rd4024, %rd4022, %rd4023;
	shr.u64 	%rd4025, %rd4024, 32;
	mul.wide.u32 	%rd4026, %r3915, %r109;
	add.s64 	%rd4027, %rd4025, %rd4026;
	shr.u64 	%rd4028, %rd4027, 32;
	mul.wide.u32 	%rd4029, %r3914, %r109;
	add.s64 	%rd4030, %rd4028, %rd4029;
	shr.u64 	%rd4031, %rd4030, 32;
	mul.wide.u32 	%rd4032, %r3913, %r109;
	add.s64 	%rd4033, %rd4031, %rd4032;
	shr.u64 	%rd4034, %rd4033, 32;
	mul.wide.u32 	%rd4035, %r3912, %r109;
	add.s64 	%rd4036, %rd4034, %rd4035;
	shr.u64 	%rd4037, %rd4036, 32;
	mul.wide.u32 	%rd4038, %r3919, %r108;
	and.b64  	%rd4039, %rd4018, 4294967295;
	add.s64 	%rd4040, %rd4038, %rd4039;
	shr.u64 	%rd4041, %rd4040, 32;
	mul.wide.u32 	%rd4042, %r3918, %r108;
	and.b64  	%rd4043, %rd4021, 4294967295;
	add.s64 	%rd4044, %rd4041, %rd4043;
	add.s64 	%rd4045, %rd4044, %rd4042;
	shr.u64 	%rd4046, %rd4045, 32;
	mul.wide.u32 	%rd4047, %r3917, %r108;
	and.b64  	%rd4048, %rd4024, 4294967295;
	add.s64 	%rd4049, %rd4046, %rd4048;
	add.s64 	%rd4050, %rd4049, %rd4047;
	shr.u64 	%rd4051, %rd4050, 32;
	mul.wide.u32 	%rd4052, %r3916, %r108;
	and.b64  	%rd4053, %rd4027, 4294967295;
	add.s64 	%rd4054, %rd4051, %rd4053;
	add.s64 	%rd4055, %rd4054, %rd4052;
	shr.u64 	%rd4056, %rd4055, 32;
	mul.wide.u32 	%rd4057, %r3915, %r108;
	and.b64  	%rd4058, %rd4030, 4294967295;
	add.s64 	%rd4059, %rd4056, %rd4058;
	add.s64 	%rd4060, %rd4059, %rd4057;
	shr.u64 	%rd4061, %rd4060, 32;
	mul.wide.u32 	%rd4062, %r3914, %r108;
	and.b64  	%rd4063, %rd4033, 4294967295;
	add.s64 	%rd4064, %rd4061, %rd4063;
	add.s64 	%rd4065, %rd4064, %rd4062;
	shr.u64 	%rd4066, %rd4065, 32;
	mul.wide.u32 	%rd4067, %r3913, %r108;
	and.b64  	%rd4068, %rd4036, 4294967295;
	add.s64 	%rd4069, %rd4066, %rd4068;
	add.s64 	%rd4070, %rd4069, %rd4067;
	shr.u64 	%rd4071, %rd4070, 32;
	mul.wide.u32 	%rd4072, %r3912, %r108;
	add.s64 	%rd4073, %rd4071, %rd4037;
	add.s64 	%rd4074, %rd4073, %rd4072;
	shr.u64 	%rd4075, %rd4074, 32;
	mul.wide.u32 	%rd4076, %r3919, %r107;
	and.b64  	%rd4077, %rd4045, 4294967295;
	add.s64 	%rd4078, %rd4076, %rd4077;
	shr.u64 	%rd4079, %rd4078, 32;
	mul.wide.u32 	%rd4080, %r3918, %r107;
	and.b64  	%rd4081, %rd4050, 4294967295;
	add.s64 	%rd4082, %rd4079, %rd4081;
	add.s64 	%rd4083, %rd4082, %rd4080;
	shr.u64 	%rd4084, %rd4083, 32;
	mul.wide.u32 	%rd4085, %r3917, %r107;
	and.b64  	%rd4086, %rd4055, 4294967295;
	add.s64 	%rd4087, %rd4084, %rd4086;
	add.s64 	%rd4088, %rd4087, %rd4085;
	shr.u64 	%rd4089, %rd4088, 32;
	mul.wide.u32 	%rd4090, %r3916, %r107;
	and.b64  	%rd4091, %rd4060, 4294967295;
	add.s64 	%rd4092, %rd4089, %rd4091;
	add.s64 	%rd4093, %rd4092, %rd4090;
	shr.u64 	%rd4094, %rd4093, 32;
	mul.wide.u32 	%rd4095, %r3915, %r107;
	and.b64  	%rd4096, %rd4065, 4294967295;
	add.s64 	%rd4097, %rd4094, %rd4096;
	add.s64 	%rd4098, %rd4097, %rd4095;
	shr.u64 	%rd4099, %rd4098, 32;
	mul.wide.u32 	%rd4100, %r3914, %r107;
	and.b64  	%rd4101, %rd4070, 4294967295;
	add.s64 	%rd4102, %rd4099, %rd4101;
	add.s64 	%rd4103, %rd4102, %rd4100;
	shr.u64 	%rd4104, %rd4103, 32;
	mul.wide.u32 	%rd4105, %r3913, %r107;
	and.b64  	%rd4106, %rd4074, 4294967295;
	add.s64 	%rd4107, %rd4104, %rd4106;
	add.s64 	%rd4108, %rd4107, %rd4105;
	shr.u64 	%rd4109, %rd4108, 32;
	mul.wide.u32 	%rd4110, %r3912, %r107;
	add.s64 	%rd4111, %rd4109, %rd4075;
	add.s64 	%rd4112, %rd4111, %rd4110;
	shr.u64 	%rd4113, %rd4112, 32;
	mul.wide.u32 	%rd4114, %r3919, %r106;
	and.b64  	%rd4115, %rd4083, 4294967295;
	add.s64 	%rd4116, %rd4114, %rd4115;
	shr.u64 	%rd4117, %rd4116, 32;
	mul.wide.u32 	%rd4118, %r3918, %r106;
	and.b64  	%rd4119, %rd4088, 4294967295;
	add.s64 	%rd4120, %rd4117, %rd4119;
	add.s64 	%rd4121, %rd4120, %rd4118;
	shr.u64 	%rd4122, %rd4121, 32;
	mul.wide.u32 	%rd4123, %r3917, %r106;
	and.b64  	%rd4124, %rd4093, 4294967295;
	add.s64 	%rd4125, %rd4122, %rd4124;
	add.s64 	%rd4126, %rd4125, %rd4123;
	shr.u64 	%rd4127, %rd4126, 32;
	mul.wide.u32 	%rd4128, %r3916, %r106;
	and.b64  	%rd4129, %rd4098, 4294967295;
	add.s64 	%rd4130, %rd4127, %rd4129;
	add.s64 	%rd4131, %rd4130, %rd4128;
	shr.u64 	%rd4132, %rd4131, 32;
	mul.wide.u32 	%rd4133, %r3915, %r106;
	and.b64  	%rd4134, %rd4103, 4294967295;
	add.s64 	%rd4135, %rd4132, %rd4134;
	add.s64 	%rd4136, %rd4135, %rd4133;
	shr.u64 	%rd4137, %rd4136, 32;
	mul.wide.u32 	%rd4138, %r3914, %r106;
	and.b64  	%rd4139, %rd4108, 4294967295;
	add.s64 	%rd4140, %rd4137, %rd4139;
	add.s64 	%rd4141, %rd4140, %rd4138;
	shr.u64 	%rd4142, %rd4141, 32;
	mul.wide.u32 	%rd4143, %r3913, %r106;
	and.b64  	%rd4144, %rd4112, 4294967295;
	add.s64 	%rd4145, %rd4142, %rd4144;
	add.s64 	%rd4146, %rd4145, %rd4143;
	shr.u64 	%rd4147, %rd4146, 32;
	mul.wide.u32 	%rd4148, %r3912, %r106;
	add.s64 	%rd4149, %rd4147, %rd4113;
	add.s64 	%rd4150, %rd4149, %rd4148;
	shr.u64 	%rd4151, %rd4150, 32;
	mul.wide.u32 	%rd4152, %r3919, %r105;
	and.b64  	%rd4153, %rd4121, 4294967295;
	add.s64 	%rd4154, %rd4152, %rd4153;
	shr.u64 	%rd4155, %rd4154, 32;
	mul.wide.u32 	%rd4156, %r3918, %r105;
	and.b64  	%rd4157, %rd4126, 4294967295;
	add.s64 	%rd4158, %rd4155, %rd4157;
	add.s64 	%rd4159, %rd4158, %rd4156;
	shr.u64 	%rd4160, %rd4159, 32;
	mul.wide.u32 	%rd4161, %r3917, %r105;
	and.b64  	%rd4162, %rd4131, 4294967295;
	add.s64 	%rd4163, %rd4160, %rd4162;
	add.s64 	%rd4164, %rd4163, %rd4161;
	shr.u64 	%rd4165, %rd4164, 32;
	mul.wide.u32 	%rd4166, %r3916, %r105;
	and.b64  	%rd4167, %rd4136, 4294967295;
	add.s64 	%rd4168, %rd4165, %rd4167;
	add.s64 	%rd4169, %rd4168, %rd4166;
	shr.u64 	%rd4170, %rd4169, 32;
	mul.wide.u32 	%rd4171, %r3915, %r105;
	and.b64  	%rd4172, %rd4141, 4294967295;
	add.s64 	%rd4173, %rd4170, %rd4172;
	add.s64 	%rd4174, %rd4173, %rd4171;
	shr.u64 	%rd4175, %rd4174, 32;
	mul.wide.u32 	%rd4176, %r3914, %r105;
	and.b64  	%rd4177, %rd4146, 4294967295;
	add.s64 	%rd4178, %rd4175, %rd4177;
	add.s64 	%rd4179, %rd4178, %rd4176;
	shr.u64 	%rd4180, %rd4179, 32;
	mul.wide.u32 	%rd4181, %r3913, %r105;
	and.b64  	%rd4182, %rd4150, 4294967295;
	add.s64 	%rd4183, %rd4180, %rd4182;
	add.s64 	%rd4184, %rd4183, %rd4181;
	shr.u64 	%rd4185, %rd4184, 32;
	mul.wide.u32 	%rd4186, %r3912, %r105;
	add.s64 	%rd4187, %rd4185, %rd4151;
	add.s64 	%rd4188, %rd4187, %rd4186;
	shr.u64 	%rd4189, %rd4188, 32;
	mul.wide.u32 	%rd4190, %r3919, %r104;
	and.b64  	%rd4191, %rd4159, 4294967295;
	add.s64 	%rd4192, %rd4190, %rd4191;
	shr.u64 	%rd4193, %rd4192, 32;
	mul.wide.u32 	%rd4194, %r3918, %r104;
	and.b64  	%rd4195, %rd4164, 4294967295;
	add.s64 	%rd4196, %rd4193, %rd4195;
	add.s64 	%rd4197, %rd4196, %rd4194;
	shr.u64 	%rd4198, %rd4197, 32;
	mul.wide.u32 	%rd4199, %r3917, %r104;
	and.b64  	%rd4200, %rd4169, 4294967295;
	add.s64 	%rd4201, %rd4198, %rd4200;
	add.s64 	%rd4202, %rd4201, %rd4199;
	shr.u64 	%rd4203, %rd4202, 32;
	mul.wide.u32 	%rd4204, %r3916, %r104;
	and.b64  	%rd4205, %rd4174, 4294967295;
	add.s64 	%rd4206, %rd4203, %rd4205;
	add.s64 	%rd4207, %rd4206, %rd4204;
	shr.u64 	%rd4208, %rd4207, 32;
	mul.wide.u32 	%rd4209, %r3915, %r104;
	and.b64  	%rd4210, %rd4179, 4294967295;
	add.s64 	%rd4211, %rd4208, %rd4210;
	add.s64 	%rd4212, %rd4211, %rd4209;
	shr.u64 	%rd4213, %rd4212, 32;
	mul.wide.u32 	%rd4214, %r3914, %r104;
	and.b64  	%rd4215, %rd4184, 4294967295;
	add.s64 	%rd4216, %rd4213, %rd4215;
	add.s64 	%rd4217, %rd4216, %rd4214;
	shr.u64 	%rd4218, %rd4217, 32;
	mul.wide.u32 	%rd4219, %r3913, %r104;
	and.b64  	%rd4220, %rd4188, 4294967295;
	add.s64 	%rd4221, %rd4218, %rd4220;
	add.s64 	%rd4222, %rd4221, %rd4219;
	shr.u64 	%rd4223, %rd4222, 32;
	mul.wide.u32 	%rd4224, %r3912, %r104;
	add.s64 	%rd4225, %rd4223, %rd4189;
	add.s64 	%rd4226, %rd4225, %rd4224;
	shr.u64 	%rd4227, %rd4226, 32;
	mul.wide.u32 	%rd4228, %r3919, %r103;
	and.b64  	%rd4229, %rd4197, 4294967295;
	add.s64 	%rd4230, %rd4228, %rd4229;
	shr.u64 	%rd4231, %rd4230, 32;
	mul.wide.u32 	%rd4232, %r3918, %r103;
	and.b64  	%rd4233, %rd4202, 4294967295;
	add.s64 	%rd4234, %rd4231, %rd4233;
	add.s64 	%rd4235, %rd4234, %rd4232;
	shr.u64 	%rd4236, %rd4235, 32;
	mul.wide.u32 	%rd4237, %r3917, %r103;
	and.b64  	%rd4238, %rd4207, 4294967295;
	add.s64 	%rd4239, %rd4236, %rd4238;
	add.s64 	%rd4240, %rd4239, %rd4237;
	shr.u64 	%rd4241, %rd4240, 32;
	mul.wide.u32 	%rd4242, %r3916, %r103;
	and.b64  	%rd4243, %rd4212, 4294967295;
	add.s64 	%rd4244, %rd4241, %rd4243;
	add.s64 	%rd4245, %rd4244, %rd4242;
	shr.u64 	%rd4246, %rd4245, 32;
	mul.wide.u32 	%rd4247, %r3915, %r103;
	and.b64  	%rd4248, %rd4217, 4294967295;
	add.s64 	%rd4249, %rd4246, %rd4248;
	add.s64 	%rd4250, %rd4249, %rd4247;
	shr.u64 	%rd4251, %rd4250, 32;
	mul.wide.u32 	%rd4252, %r3914, %r103;
	and.b64  	%rd4253, %rd4222, 4294967295;
	add.s64 	%rd4254, %rd4251, %rd4253;
	add.s64 	%rd4255, %rd4254, %rd4252;
	shr.u64 	%rd4256, %rd4255, 32;
	mul.wide.u32 	%rd4257, %r3913, %r103;
	and.b64  	%rd4258, %rd4226, 4294967295;
	add.s64 	%rd4259, %rd4256, %rd4258;
	add.s64 	%rd4260, %rd4259, %rd4257;
	shr.u64 	%rd4261, %rd4260, 32;
	mul.wide.u32 	%rd4262, %r3912, %r103;
	add.s64 	%rd4263, %rd4261, %rd4227;
	add.s64 	%rd4264, %rd4263, %rd4262;
	shr.u64 	%rd4265, %rd4264, 32;
	mul.wide.u32 	%rd4266, %r3919, %r102;
	and.b64  	%rd4267, %rd4235, 4294967295;
	add.s64 	%rd4268, %rd4266, %rd4267;
	shr.u64 	%rd4269, %rd4268, 32;
	mul.wide.u32 	%rd4270, %r3918, %r102;
	and.b64  	%rd4271, %rd4240, 4294967295;
	add.s64 	%rd4272, %rd4269, %rd4271;
	add.s64 	%rd4273, %rd4272, %rd4270;
	shr.u64 	%rd4274, %rd4273, 32;
	mul.wide.u32 	%rd4275, %r3917, %r102;
	and.b64  	%rd4276, %rd4245, 4294967295;
	add.s64 	%rd4277, %rd4274, %rd4276;
	add.s64 	%rd4278, %rd4277, %rd4275;
	shr.u64 	%rd4279, %rd4278, 32;
	mul.wide.u32 	%rd4280, %r3916, %r102;
	and.b64  	%rd4281, %rd4250, 4294967295;
	add.s64 	%rd4282, %rd4279, %rd4281;
	add.s64 	%rd4283, %rd4282, %rd4280;
	shr.u64 	%rd4284, %rd4283, 32;
	mul.wide.u32 	%rd4285, %r3915, %r102;
	and.b64  	%rd4286, %rd4255, 4294967295;
	add.s64 	%rd4287, %rd4284, %rd4286;
	add.s64 	%rd4288, %rd4287, %rd4285;
	shr.u64 	%rd4289, %rd4288, 32;
	mul.wide.u32 	%rd4290, %r3914, %r102;
	and.b64  	%rd4291, %rd4260, 4294967295;
	add.s64 	%rd4292, %rd4289, %rd4291;
	add.s64 	%rd4293, %rd4292, %rd4290;
	shr.u64 	%rd4294, %rd4293, 32;
	mul.wide.u32 	%rd4295, %r3913, %r102;
	and.b64  	%rd4296, %rd4264, 4294967295;
	add.s64 	%rd4297, %rd4294, %rd4296;
	add.s64 	%rd4298, %rd4297, %rd4295;
	shr.u64 	%rd4299, %rd4298, 32;
	mul.wide.u32 	%rd4300, %r3912, %r102;
	add.s64 	%rd4301, %rd4299, %rd4265;
	add.s64 	%rd4302, %rd4301, %rd4300;
	{ .reg .b32 tmp; mov.b64 {tmp, %r2449}, %rd4302; }
	ld.const.u32 	%r2450, [MU_P];
	mul.lo.s32 	%r2451, %r2450, %r2448;
	mul.wide.u32 	%rd4303, %r325, %r2451;
	and.b64  	%rd4304, %rd4015, 4294967295;
	add.s64 	%rd4305, %rd4303, %rd4304;
	shr.u64 	%rd4306, %rd4305, 32;
	mul.wide.u32 	%rd4307, %r324, %r2451;
	and.b64  	%rd4308, %rd4040, 4294967295;
	add.s64 	%rd4309, %rd4306, %rd4308;
	add.s64 	%rd4310, %rd4309, %rd4307;
	cvt.u32.u64 	%r2452, %rd4310;
	shr.u64 	%rd4311, %rd4310, 32;
	mul.wide.u32 	%rd4312, %r323, %r2451;
	and.b64  	%rd4313, %rd4078, 4294967295;
	add.s64 	%rd4314, %rd4311, %rd4313;
	add.s64 	%rd4315, %rd4314, %rd4312;
	shr.u64 	%rd4316, %rd4315, 32;
	mul.wide.u32 	%rd4317, %r322, %r2451;
	and.b64  	%rd4318, %rd4116, 4294967295;
	add.s64 	%rd4319, %rd4316, %rd4318;
	add.s64 	%rd4320, %rd4319, %rd4317;
	shr.u64 	%rd4321, %rd4320, 32;
	mul.wide.u32 	%rd4322, %r321, %r2451;
	and.b64  	%rd4323, %rd4154, 4294967295;
	add.s64 	%rd4324, %rd4321, %rd4323;
	add.s64 	%rd4325, %rd4324, %rd4322;
	shr.u64 	%rd4326, %rd4325, 32;
	mul.wide.u32 	%rd4327, %r320, %r2451;
	and.b64  	%rd4328, %rd4192, 4294967295;
	add.s64 	%rd4329, %rd4326, %rd4328;
	add.s64 	%rd4330, %rd4329, %rd4327;
	shr.u64 	%rd4331, %rd4330, 32;
	mul.wide.u32 	%rd4332, %r319, %r2451;
	and.b64  	%rd4333, %rd4230, 4294967295;
	add.s64 	%rd4334, %rd4331, %rd4333;
	add.s64 	%rd4335, %rd4334, %rd4332;
	shr.u64 	%rd4336, %rd4335, 32;
	mul.wide.u32 	%rd4337, %r318, %r2451;
	and.b64  	%rd4338, %rd4268, 4294967295;
	add.s64 	%rd4339, %rd4336, %rd4338;
	add.s64 	%rd4340, %rd4339, %rd4337;
	shr.u64 	%rd4341, %rd4340, 32;
	and.b64  	%rd4342, %rd4273, 4294967295;
	add.s64 	%rd4343, %rd4341, %rd4342;
	shr.u64 	%rd4344, %rd4343, 32;
	and.b64  	%rd4345, %rd4278, 4294967295;
	add.s64 	%rd4346, %rd4344, %rd4345;
	shr.u64 	%rd4347, %rd4346, 32;
	and.b64  	%rd4348, %rd4283, 4294967295;
	add.s64 	%rd4349, %rd4347, %rd4348;
	shr.u64 	%rd4350, %rd4349, 32;
	and.b64  	%rd4351, %rd4288, 4294967295;
	add.s64 	%rd4352, %rd4350, %rd4351;
	shr.u64 	%rd4353, %rd4352, 32;
	and.b64  	%rd4354, %rd4293, 4294967295;
	add.s64 	%rd4355, %rd4353, %rd4354;
	shr.u64 	%rd4356, %rd4355, 32;
	and.b64  	%rd4357, %rd4298, 4294967295;
	add.s64 	%rd4358, %rd4356, %rd4357;
	shr.u64 	%rd4359, %rd4358, 32;
	and.b64  	%rd4360, %rd4302, 4294967295;
	add.s64 	%rd4361, %rd4359, %rd4360;
	{ .reg .b32 tmp; mov.b64 {tmp, %r2453}, %rd4361; }
	add.s32 	%r2454, %r2449, %r2453;
	mul.lo.s32 	%r2455, %r2450, %r2452;
	mul.wide.u32 	%rd4362, %r325, %r2455;
	and.b64  	%rd4363, %rd4310, 4294967295;
	add.s64 	%rd4364, %rd4362, %rd4363;
	shr.u64 	%rd4365, %rd4364, 32;
	mul.wide.u32 	%rd4366, %r324, %r2455;
	and.b64  	%rd4367, %rd4315, 4294967295;
	add.s64 	%rd4368, %rd4365, %rd4367;
	add.s64 	%rd4369, %rd4368, %rd4366;
	cvt.u32.u64 	%r2456, %rd4369;
	shr.u64 	%rd4370, %rd4369, 32;
	mul.wide.u32 	%rd4371, %r323, %r2455;
	and.b64  	%rd4372, %rd4320, 4294967295;
	add.s64 	%rd4373, %rd4370, %rd4372;
	add.s64 	%rd4374, %rd4373, %rd4371;
	shr.u64 	%rd4375, %rd4374, 32;
	mul.wide.u32 	%rd4376, %r322, %r2455;
	and.b64  	%rd4377, %rd4325, 4294967295;
	add.s64 	%rd4378, %rd4375, %rd4377;
	add.s64 	%rd4379, %rd4378, %rd4376;
	shr.u64 	%rd4380, %rd4379, 32;
	mul.wide.u32 	%rd4381, %r321, %r2455;
	and.b64  	%rd4382, %rd4330, 4294967295;
	add.s64 	%rd4383, %rd4380, %rd4382;
	add.s64 	%rd4384, %rd4383, %rd4381;
	shr.u64 	%rd4385, %rd4384, 32;
	mul.wide.u32 	%rd4386, %r320, %r2455;
	and.b64  	%rd4387, %rd4335, 4294967295;
	add.s64 	%rd4388, %rd4385, %rd4387;
	add.s64 	%rd4389, %rd4388, %rd4386;
	shr.u64 	%rd4390, %rd4389, 32;
	mul.wide.u32 	%rd4391, %r319, %r2455;
	and.b64  	%rd4392, %rd4340, 4294967295;
	add.s64 	%rd4393, %rd4390, %rd4392;
	add.s64 	%rd4394, %rd4393, %rd4391;
	shr.u64 	%rd4395, %rd4394, 32;
	mul.wide.u32 	%rd4396, %r318, %r2455;
	and.b64  	%rd4397, %rd4343, 4294967295;
	add.s64 	%rd4398, %rd4395, %rd4397;
	add.s64 	%rd4399, %rd4398, %rd4396;
	shr.u64 	%rd4400, %rd4399, 32;
	and.b64  	%rd4401, %rd4346, 4294967295;
	add.s64 	%rd4402, %rd4400, %rd4401;
	shr.u64 	%rd4403, %rd4402, 32;
	and.b64  	%rd4404, %rd4349, 4294967295;
	add.s64 	%rd4405, %rd4403, %rd4404;
	shr.u64 	%rd4406, %rd4405, 32;
	and.b64  	%rd4407, %rd4352, 4294967295;
	add.s64 	%rd4408, %rd4406, %rd4407;
	shr.u64 	%rd4409, %rd4408, 32;
	and.b64  	%rd4410, %rd4355, 4294967295;
	add.s64 	%rd4411, %rd4409, %rd4410;
	shr.u64 	%rd4412, %rd4411, 32;
	and.b64  	%rd4413, %rd4358, 4294967295;
	add.s64 	%rd4414, %rd4412, %rd4413;
	shr.u64 	%rd4415, %rd4414, 32;
	and.b64  	%rd4416, %rd4361, 4294967295;
	add.s64 	%rd4417, %rd4415, %rd4416;
	{ .reg .b32 tmp; mov.b64 {tmp, %r2457}, %rd4417; }
	add.s32 	%r2458, %r2454, %r2457;
	mul.lo.s32 	%r2459, %r2450, %r2456;
	mul.wide.u32 	%rd4418, %r325, %r2459;
	and.b64  	%rd4419, %rd4369, 4294967295;
	add.s64 	%rd4420, %rd4418, %rd4419;
	shr.u64 	%rd4421, %rd4420, 32;
	mul.wide.u32 	%rd4422, %r324, %r2459;
	and.b64  	%rd4423, %rd4374, 4294967295;
	add.s64 	%rd4424, %rd4421, %rd4423;
	add.s64 	%rd4425, %rd4424, %rd4422;
	cvt.u32.u64 	%r2460, %rd4425;
	shr.u64 	%rd4426, %rd4425, 32;
	mul.wide.u32 	%rd4427, %r323, %r2459;
	and.b64  	%rd4428, %rd4379, 4294967295;
	add.s64 	%rd4429, %rd4426, %rd4428;
	add.s64 	%rd4430, %rd4429, %rd4427;
	shr.u64 	%rd4431, %rd4430, 32;
	mul.wide.u32 	%rd4432, %r322, %r2459;
	and.b64  	%rd4433, %rd4384, 4294967295;
	add.s64 	%rd4434, %rd4431, %rd4433;
	add.s64 	%rd4435, %rd4434, %rd4432;
	shr.u64 	%rd4436, %rd4435, 32;
	mul.wide.u32 	%rd4437, %r321, %r2459;
	and.b64  	%rd4438, %rd4389, 4294967295;
	add.s64 	%rd4439, %rd4436, %rd4438;
	add.s64 	%rd4440, %rd4439, %rd4437;
	shr.u64 	%rd4441, %rd4440, 32;
	mul.wide.u32 	%rd4442, %r320, %r2459;
	and.b64  	%rd4443, %rd4394, 4294967295;
	add.s64 	%rd4444, %rd4441, %rd4443;
	add.s64 	%rd4445, %rd4444, %rd4442;
	shr.u64 	%rd4446, %rd4445, 32;
	mul.wide.u32 	%rd4447, %r319, %r2459;
	and.b64  	%rd4448, %rd4399, 4294967295;
	add.s64 	%rd4449, %rd4446, %rd4448;
	add.s64 	%rd4450, %rd4449, %rd4447;
	shr.u64 	%rd4451, %rd4450, 32;
	mul.wide.u32 	%rd4452, %r318, %r2459;
	and.b64  	%rd4453, %rd4402, 4294967295;
	add.s64 	%rd4454, %rd4451, %rd4453;
	add.s64 	%rd4455, %rd4454, %rd4452;
	shr.u64 	%rd4456, %rd4455, 32;
	and.b64  	%rd4457, %rd4405, 4294967295;
	add.s64 	%rd4458, %rd4456, %rd4457;
	shr.u64 	%rd4459, %rd4458, 32;
	and.b64  	%rd4460, %rd4408, 4294967295;
	add.s64 	%rd4461, %rd4459, %rd4460;
	shr.u64 	%rd4462, %rd4461, 32;
	and.b64  	%rd4463, %rd4411, 4294967295;
	add.s64 	%rd4464, %rd4462, %rd4463;
	shr.u64 	%rd4465, %rd4464, 32;
	and.b64  	%rd4466, %rd4414, 4294967295;
	add.s64 	%rd4467, %rd4465, %rd4466;
	shr.u64 	%rd4468, %rd4467, 32;
	and.b64  	%rd4469, %rd4417, 4294967295;
	add.s64 	%rd4470, %rd4468, %rd4469;
	{ .reg .b32 tmp; mov.b64 {tmp, %r2461}, %rd4470; }
	add.s32 	%r2462, %r2458, %r2461;
	mul.lo.s32 	%r2463, %r2450, %r2460;
	mul.wide.u32 	%rd4471, %r325, %r2463;
	and.b64  	%rd4472, %rd4425, 4294967295;
	add.s64 	%rd4473, %rd4471, %rd4472;
	shr.u64 	%rd4474, %rd4473, 32;
	mul.wide.u32 	%rd4475, %r324, %r2463;
	and.b64  	%rd4476, %rd4430, 4294967295;
	add.s64 	%rd4477, %rd4474, %rd4476;
	add.s64 	%rd4478, %rd4477, %rd4475;
	cvt.u32.u64 	%r2464, %rd4478;
	shr.u64 	%rd4479, %rd4478, 32;
	mul.wide.u32 	%rd4480, %r323, %r2463;
	and.b64  	%rd4481, %rd4435, 4294967295;
	add.s64 	%rd4482, %rd4479, %rd4481;
	add.s64 	%rd4483, %rd4482, %rd4480;
	shr.u64 	%rd4484, %rd4483, 32;
	mul.wide.u32 	%rd4485, %r322, %r2463;
	and.b64  	%rd4486, %rd4440, 4294967295;
	add.s64 	%rd4487, %rd4484, %rd4486;
	add.s64 	%rd4488, %rd4487, %rd4485;
	shr.u64 	%rd4489, %rd4488, 32;
	mul.wide.u32 	%rd4490, %r321, %r2463;
	and.b64  	%rd4491, %rd4445, 4294967295;
	add.s64 	%rd4492, %rd4489, %rd4491;
	add.s64 	%rd4493, %rd4492, %rd4490;
	shr.u64 	%rd4494, %rd4493, 32;
	mul.wide.u32 	%rd4495, %r320, %r2463;
	and.b64  	%rd4496, %rd4450, 4294967295;
	add.s64 	%rd4497, %rd4494, %rd4496;
	add.s64 	%rd4498, %rd4497, %rd4495;
	shr.u64 	%rd4499, %rd4498, 32;
	mul.wide.u32 	%rd4500, %r319, %r2463;
	and.b64  	%rd4501, %rd4455, 4294967295;
	add.s64 	%rd4502, %rd4499, %rd4501;
	add.s64 	%rd4503, %rd4502, %rd4500;
	shr.u64 	%rd4504, %rd4503, 32;
	mul.wide.u32 	%rd4505, %r318, %r2463;
	and.b64  	%rd4506, %rd4458, 4294967295;
	add.s64 	%rd4507, %rd4504, %rd4506;
	add.s64 	%rd4508, %rd4507, %rd4505;
	shr.u64 	%rd4509, %rd4508, 32;
	and.b64  	%rd4510, %rd4461, 4294967295;
	add.s64 	%rd4511, %rd4509, %rd4510;
	shr.u64 	%rd4512, %rd4511, 32;
	and.b64  	%rd4513, %rd4464, 4294967295;
	add.s64 	%rd4514, %rd4512, %rd4513;
	shr.u64 	%rd4515, %rd4514, 32;
	and.b64  	%rd4516, %rd4467, 4294967295;
	add.s64 	%rd4517, %rd4515, %rd4516;
	shr.u64 	%rd4518, %rd4517, 32;
	and.b64  	%rd4519, %rd4470, 4294967295;
	add.s64 	%rd4520, %rd4518, %rd4519;
	{ .reg .b32 tmp; mov.b64 {tmp, %r2465}, %rd4520; }
	add.s32 	%r2466, %r2462, %r2465;
	mul.lo.s32 	%r2467, %r2450, %r2464;
	mul.wide.u32 	%rd4521, %r325, %r2467;
	and.b64  	%rd4522, %rd4478, 4294967295;
	add.s64 	%rd4523, %rd4521, %rd4522;
	shr.u64 	%rd4524, %rd4523, 32;
	mul.wide.u32 	%rd4525, %r324, %r2467;
	and.b64  	%rd4526, %rd4483, 4294967295;
	add.s64 	%rd4527, %rd4524, %rd4526;
	add.s64 	%rd4528, %rd4527, %rd4525;
	cvt.u32.u64 	%r2468, %rd4528;
	shr.u64 	%rd4529, %rd4528, 32;
	mul.wide.u32 	%rd4530, %r323, %r2467;
	and.b64  	%rd4531, %rd4488, 4294967295;
	add.s64 	%rd4532, %rd4529, %rd4531;
	add.s64 	%rd4533, %rd4532, %rd4530;
	shr.u64 	%rd4534, %rd4533, 32;
	mul.wide.u32 	%rd4535, %r322, %r2467;
	and.b64  	%rd4536, %rd4493, 4294967295;
	add.s64 	%rd4537, %rd4534, %rd4536;
	add.s64 	%rd4538, %rd4537, %rd4535;
	shr.u64 	%rd4539, %rd4538, 32;
	mul.wide.u32 	%rd4540, %r321, %r2467;
	and.b64  	%rd4541, %rd4498, 4294967295;
	add.s64 	%rd4542, %rd4539, %rd4541;
	add.s64 	%rd4543, %rd4542, %rd4540;
	shr.u64 	%rd4544, %rd4543, 32;
	mul.wide.u32 	%rd4545, %r320, %r2467;
	and.b64  	%rd4546, %rd4503, 4294967295;
	add.s64 	%rd4547, %rd4544, %rd4546;
	add.s64 	%rd4548, %rd4547, %rd4545;
	shr.u64 	%rd4549, %rd4548, 32;
	mul.wide.u32 	%rd4550, %r319, %r2467;
	and.b64  	%rd4551, %rd4508, 4294967295;
	add.s64 	%rd4552, %rd4549, %rd4551;
	add.s64 	%rd4553, %rd4552, %rd4550;
	shr.u64 	%rd4554, %rd4553, 32;
	mul.wide.u32 	%rd4555, %r318, %r2467;
	and.b64  	%rd4556, %rd4511, 4294967295;
	add.s64 	%rd4557, %rd4554, %rd4556;
	add.s64 	%rd4558, %rd4557, %rd4555;
	shr.u64 	%rd4559, %rd4558, 32;
	and.b64  	%rd4560, %rd4514, 4294967295;
	add.s64 	%rd4561, %rd4559, %rd4560;
	shr.u64 	%rd4562, %rd4561, 32;
	and.b64  	%rd4563, %rd4517, 4294967295;
	add.s64 	%rd4564, %rd4562, %rd4563;
	shr.u64 	%rd4565, %rd4564, 32;
	and.b64  	%rd4566, %rd4520, 4294967295;
	add.s64 	%rd4567, %rd4565, %rd4566;
	{ .reg .b32 tmp; mov.b64 {tmp, %r2469}, %rd4567; }
	add.s32 	%r2470, %r2466, %r2469;
	mul.lo.s32 	%r2471, %r2450, %r2468;
	mul.wide.u32 	%rd4568, %r325, %r2471;
	and.b64  	%rd4569, %rd4528, 4294967295;
	add.s64 	%rd4570, %rd4568, %rd4569;
	shr.u64 	%rd4571, %rd4570, 32;
	mul.wide.u32 	%rd4572, %r324, %r2471;
	and.b64  	%rd4573, %rd4533, 4294967295;
	add.s64 	%rd4574, %rd4571, %rd4573;
	add.s64 	%rd4575, %rd4574, %rd4572;
	cvt.u32.u64 	%r2472, %rd4575;
	shr.u64 	%rd4576, %rd4575, 32;
	mul.wide.u32 	%rd4577, %r323, %r2471;
	and.b64  	%rd4578, %rd4538, 4294967295;
	add.s64 	%rd4579, %rd4576, %rd4578;
	add.s64 	%rd4580, %rd4579, %rd4577;
	shr.u64 	%rd4581, %rd4580, 32;
	mul.wide.u32 	%rd4582, %r322, %r2471;
	and.b64  	%rd4583, %rd4543, 4294967295;
	add.s64 	%rd4584, %rd4581, %rd4583;
	add.s64 	%rd4585, %rd4584, %rd4582;
	shr.u64 	%rd4586, %rd4585, 32;
	mul.wide.u32 	%rd4587, %r321, %r2471;
	and.b64  	%rd4588, %rd4548, 4294967295;
	add.s64 	%rd4589, %rd4586, %rd4588;
	add.s64 	%rd4590, %rd4589, %rd4587;
	shr.u64 	%rd4591, %rd4590, 32;
	mul.wide.u32 	%rd4592, %r320, %r2471;
	and.b64  	%rd4593, %rd4553, 4294967295;
	add.s64 	%rd4594, %rd4591, %rd4593;
	add.s64 	%rd4595, %rd4594, %rd4592;
	shr.u64 	%rd4596, %rd4595, 32;
	mul.wide.u32 	%rd4597, %r319, %r2471;
	and.b64  	%rd4598, %rd4558, 4294967295;
	add.s64 	%rd4599, %rd4596, %rd4598;
	add.s64 	%rd4600, %rd4599, %rd4597;
	shr.u64 	%rd4601, %rd4600, 32;
	mul.wide.u32 	%rd4602, %r318, %r2471;
	and.b64  	%rd4603, %rd4561, 4294967295;
	add.s64 	%rd4604, %rd4601, %rd4603;
	add.s64 	%rd4605, %rd4604, %rd4602;
	shr.u64 	%rd4606, %rd4605, 32;
	and.b64  	%rd4607, %rd4564, 4294967295;
	add.s64 	%rd4608, %rd4606, %rd4607;
	shr.u64 	%rd4609, %rd4608, 32;
	and.b64  	%rd4610, %rd4567, 4294967295;
	add.s64 	%rd4611, %rd4609, %rd4610;
	{ .reg .b32 tmp; mov.b64 {tmp, %r2473}, %rd4611; }
	add.s32 	%r2474, %r2470, %r2473;
	mul.lo.s32 	%r2475, %r2450, %r2472;
	mul.wide.u32 	%rd4612, %r325, %r2475;
	and.b64  	%rd4613, %rd4575, 4294967295;
	add.s64 	%rd4614, %rd4612, %rd4613;
	shr.u64 	%rd4615, %rd4614, 32;
	mul.wide.u32 	%rd4616, %r324, %r2475;
	and.b64  	%rd4617, %rd4580, 4294967295;
	add.s64 	%rd4618, %rd4615, %rd4617;
	add.s64 	%rd4619, %rd4618, %rd4616;
	cvt.u32.u64 	%r2476, %rd4619;
	shr.u64 	%rd4620, %rd4619, 32;
	mul.wide.u32 	%rd4621, %r323, %r2475;
	and.b64  	%rd4622, %rd4585, 4294967295;
	add.s64 	%rd4623, %rd4620, %rd4622;
	add.s64 	%rd4624, %rd4623, %rd4621;
	shr.u64 	%rd4625, %rd4624, 32;
	mul.wide.u32 	%rd4626, %r322, %r2475;
	and.b64  	%rd4627, %rd4590, 4294967295;
	add.s64 	%rd4628, %rd4625, %rd4627;
	add.s64 	%rd4629, %rd4628, %rd4626;
	shr.u64 	%rd4630, %rd4629, 32;
	mul.wide.u32 	%rd4631, %r321, %r2475;
	and.b64  	%rd4632, %rd4595, 4294967295;
	add.s64 	%rd4633, %rd4630, %rd4632;
	add.s64 	%rd4634, %rd4633, %rd4631;
	shr.u64 	%rd4635, %rd4634, 32;
	mul.wide.u32 	%rd4636, %r320, %r2475;
	and.b64  	%rd4637, %rd4600, 4294967295;
	add.s64 	%rd4638, %rd4635, %rd4637;
	add.s64 	%rd4639, %rd4638, %rd4636;
	shr.u64 	%rd4640, %rd4639, 32;
	mul.wide.u32 	%rd4641, %r319, %r2475;
	and.b64  	%rd4642, %rd4605, 4294967295;
	add.s64 	%rd4643, %rd4640, %rd4642;
	add.s64 	%rd4644, %rd4643, %rd4641;
	shr.u64 	%rd4645, %rd4644, 32;
	mul.wide.u32 	%rd4646, %r318, %r2475;
	and.b64  	%rd4647, %rd4608, 4294967295;
	add.s64 	%rd4648, %rd4645, %rd4647;
	add.s64 	%rd4649, %rd4648, %rd4646;
	shr.u64 	%rd4650, %rd4649, 32;
	and.b64  	%rd4651, %rd4611, 4294967295;
	add.s64 	%rd4652, %rd4650, %rd4651;
	{ .reg .b32 tmp; mov.b64 {tmp, %r2477}, %rd4652; }
	add.s32 	%r2478, %r2474, %r2477;
	mul.lo.s32 	%r2479, %r2450, %r2476;
	mul.wide.u32 	%rd4653, %r325, %r2479;
	and.b64  	%rd4654, %rd4619, 4294967295;
	add.s64 	%rd4655, %rd4653, %rd4654;
	shr.u64 	%rd4656, %rd4655, 32;
	mul.wide.u32 	%rd4657, %r324, %r2479;
	and.b64  	%rd4658, %rd4624, 4294967295;
	add.s64 	%rd4659, %rd4656, %rd4658;
	add.s64 	%rd4660, %rd4659, %rd4657;
	cvt.u32.u64 	%r3967, %rd4660;
	shr.u64 	%rd4661, %rd4660, 32;
	mul.wide.u32 	%rd4662, %r323, %r2479;
	and.b64  	%rd4663, %rd4629, 4294967295;
	add.s64 	%rd4664, %rd4661, %rd4663;
	add.s64 	%rd4665, %rd4664, %rd4662;
	cvt.u32.u64 	%r3966, %rd4665;
	shr.u64 	%rd4666, %rd4665, 32;
	mul.wide.u32 	%rd4667, %r322, %r2479;
	and.b64  	%rd4668, %rd4634, 4294967295;
	add.s64 	%rd4669, %rd4666, %rd4668;
	add.s64 	%rd4670, %rd4669, %rd4667;
	cvt.u32.u64 	%r3965, %rd4670;
	shr.u64 	%rd4671, %rd4670, 32;
	mul.wide.u32 	%rd4672, %r321, %r2479;
	and.b64  	%rd4673, %rd4639, 4294967295;
	add.s64 	%rd4674, %rd4671, %rd4673;
	add.s64 	%rd4675, %rd4674, %rd4672;
	cvt.u32.u64 	%r3964, %rd4675;
	shr.u64 	%rd4676, %rd4675, 32;
	mul.wide.u32 	%rd4677, %r320, %r2479;
	and.b64  	%rd4678, %rd4644, 4294967295;
	add.s64 	%rd4679, %rd4676, %rd4678;
	add.s64 	%rd4680, %rd4679, %rd4677;
	cvt.u32.u64 	%r3963, %rd4680;
	shr.u64 	%rd4681, %rd4680, 32;
	mul.wide.u32 	%rd4682, %r319, %r2479;
	and.b64  	%rd4683, %rd4649, 4294967295;
	add.s64 	%rd4684, %rd4681, %rd4683;
	add.s64 	%rd4685, %rd4684, %rd4682;
	cvt.u32.u64 	%r3962, %rd4685;
	shr.u64 	%rd4686, %rd4685, 32;
	mul.wide.u32 	%rd4687, %r318, %r2479;
	and.b64  	%rd4688, %rd4652, 4294967295;
	add.s64 	%rd4689, %rd4686, %rd4688;
	add.s64 	%rd4690, %rd4689, %rd4687;
	cvt.u32.u64 	%r3961, %rd4690;
	{ .reg .b32 tmp; mov.b64 {tmp, %r2480}, %rd4690; }
	add.s32 	%r3960, %r2478, %r2480;
	setp.gt.u32 	%p122, %r3960, %r318;
	@%p122 bra 	$L__BB1_133;
	setp.lt.u32 	%p123, %r3960, %r318;
	@%p123 bra 	$L__BB1_134;
	setp.lt.u32 	%p124, %r319, %r3961;
	@%p124 bra 	$L__BB1_133;
	setp.gt.u32 	%p125, %r319, %r3961;
	@%p125 bra 	$L__BB1_134;
	setp.lt.u32 	%p126, %r320, %r3962;
	@%p126 bra 	$L__BB1_133;
	setp.gt.u32 	%p127, %r320, %r3962;
	@%p127 bra 	$L__BB1_134;
	setp.lt.u32 	%p128, %r321, %r3963;
	@%p128 bra 	$L__BB1_133;
	setp.gt.u32 	%p129, %r321, %r3963;
	@%p129 bra 	$L__BB1_134;
	setp.lt.u32 	%p130, %r322, %r3964;
	@%p130 bra 	$L__BB1_133;
	setp.gt.u32 	%p131, %r322, %r3964;
	@%p131 bra 	$L__BB1_134;
	setp.lt.u32 	%p132, %r323, %r3965;
	@%p132 bra 	$L__BB1_133;
	setp.gt.u32 	%p133, %r323, %r3965;
	@%p133 bra 	$L__BB1_134;
	setp.lt.u32 	%p134, %r324, %r3966;
	@%p134 bra 	$L__BB1_133;
	setp.gt.u32 	%p135, %r324, %r3966;
	setp.gt.u32 	%p136, %r325, %r3967;
	or.pred  	%p137, %p135, %p136;
	@%p137 bra 	$L__BB1_134;
$L__BB1_133:
	sub.s32 	%r3967, %r3967, %r325;
	sub.s32 	%r3966, %r3966, %r324;
	sub.s32 	%r3965, %r3965, %r323;
	sub.s32 	%r3964, %r3964, %r322;
	sub.s32 	%r3963, %r3963, %r321;
	sub.s32 	%r3962, %r3962, %r320;
	sub.s32 	%r3961, %r3961, %r319;
	sub.s32 	%r3960, %r3960, %r318;
$L__BB1_134:
	ld.const.u32 	%r350, [P_CONST+28];
	ld.const.u32 	%r351, [P_CONST+24];
	ld.const.u32 	%r352, [P_CONST+20];
	ld.const.u32 	%r353, [P_CONST+16];
	ld.const.u32 	%r354, [P_CONST+12];
	ld.const.u32 	%r355, [P_CONST+8];
	ld.const.u32 	%r356, [P_CONST+4];
	ld.const.u32 	%r357, [P_CONST];
	mul.wide.u32 	%rd4691, %r3967, %r84;
	cvt.u32.u64 	%r2481, %rd4691;
	shr.u64 	%rd4692, %rd4691, 32;
	mul.wide.u32 	%rd4693, %r3966, %r84;
	add.s64 	%rd4694, %rd4692, %rd4693;
	shr.u64 	%rd4695, %rd4694, 32;
	mul.wide.u32 	%rd4696, %r3965, %r84;
	add.s64 	%rd4697, %rd4695, %rd4696;
	shr.u64 	%rd4698, %rd4697, 32;
	mul.wide.u32 	%rd4699, %r3964, %r84;
	add.s64 	%rd4700, %rd4698, %rd4699;
	shr.u64 	%rd4701, %rd4700, 32;
	mul.wide.u32 	%rd4702, %r3963, %r84;
	add.s64 	%rd4703, %rd4701, %rd4702;
	shr.u64 	%rd4704, %rd4703, 32;
	mul.wide.u32 	%rd4705, %r3962, %r84;
	add.s64 	%rd4706, %rd4704, %rd4705;
	shr.u64 	%rd4707, %rd4706, 32;
	mul.wide.u32 	%rd4708, %r3961, %r84;
	add.s64 	%rd4709, %rd4707, %rd4708;
	shr.u64 	%rd4710, %rd4709, 32;
	mul.wide.u32 	%rd4711, %r3960, %r84;
	add.s64 	%rd4712, %rd4710, %rd4711;
	shr.u64 	%rd4713, %rd4712, 32;
	mul.wide.u32 	%rd4714, %r3967, %r83;
	and.b64  	%rd4715, %rd4694, 4294967295;
	add.s64 	%rd4716, %rd4714, %rd4715;
	shr.u64 	%rd4717, %rd4716, 32;
	mul.wide.u32 	%rd4718, %r3966, %r83;
	and.b64  	%rd4719, %rd4697, 4294967295;
	add.s64 	%rd4720, %rd4717, %rd4719;
	add.s64 	%rd4721, %rd4720, %rd4718;
	shr.u64 	%rd4722, %rd4721, 32;
	mul.wide.u32 	%rd4723, %r3965, %r83;
	and.b64  	%rd4724, %rd4700, 4294967295;
	add.s64 	%rd4725, %rd4722, %rd4724;
	add.s64 	%rd4726, %rd4725, %rd4723;
	shr.u64 	%rd4727, %rd4726, 32;
	mul.wide.u32 	%rd4728, %r3964, %r83;
	and.b64  	%rd4729, %rd4703, 4294967295;
	add.s64 	%rd4730, %rd4727, %rd4729;
	add.s64 	%rd4731, %rd4730, %rd4728;
	shr.u64 	%rd4732, %rd4731, 32;
	mul.wide.u32 	%rd4733, %r3963, %r83;
	and.b64  	%rd4734, %rd4706, 4294967295;
	add.s64 	%rd4735, %rd4732, %rd4734;
	add.s64 	%rd4736, %rd4735, %rd4733;
	shr.u64 	%rd4737, %rd4736, 32;
	mul.wide.u32 	%rd4738, %r3962, %r83;
	and.b64  	%rd4739, %rd4709, 4294967295;
	add.s64 	%rd4740, %rd4737, %rd4739;
	add.s64 	%rd4741, %rd4740, %rd4738;
	shr.u64 	%rd4742, %rd4741, 32;
	mul.wide.u32 	%rd4743, %r3961, %r83;
	and.b64  	%rd4744, %rd4712, 4294967295;
	add.s64 	%rd4745, %rd4742, %rd4744;
	add.s64 	%rd4746, %rd4745, %rd4743;
	shr.u64 	%rd4747, %rd4746, 32;
	mul.wide.u32 	%rd4748, %r3960, %r83;
	add.s64 	%rd4749, %rd4747, %rd4713;
	add.s64 	%rd4750, %rd4749, %rd4748;
	shr.u64 	%rd4751, %rd4750, 32;
	mul.wide.u32 	%rd4752, %r3967, %r82;
	and.b64  	%rd4753, %rd4721, 4294967295;
	add.s64 	%rd4754, %rd4752, %rd4753;
	shr.u64 	%rd4755, %rd4754, 32;
	mul.wide.u32 	%rd4756, %r3966, %r82;
	and.b64  	%rd4757, %rd4726, 4294967295;
	add.s64 	%rd4758, %rd4755, %rd4757;
	add.s64 	%rd4759, %rd4758, %rd4756;
	shr.u64 	%rd4760, %rd4759, 32;
	mul.wide.u32 	%rd4761, %r3965, %r82;
	and.b64  	%rd4762, %rd4731, 4294967295;
	add.s64 	%rd4763, %rd4760, %rd4762;
	add.s64 	%rd4764, %rd4763, %rd4761;
	shr.u64 	%rd4765, %rd4764, 32;
	mul.wide.u32 	%rd4766, %r3964, %r82;
	and.b64  	%rd4767, %rd4736, 4294967295;
	add.s64 	%rd4768, %rd4765, %rd4767;
	add.s64 	%rd4769, %rd4768, %rd4766;
	shr.u64 	%rd4770, %rd4769, 32;
	mul.wide.u32 	%rd4771, %r3963, %r82;
	and.b64  	%rd4772, %rd4741, 4294967295;
	add.s64 	%rd4773, %rd4770, %rd4772;
	add.s64 	%rd4774, %rd4773, %rd4771;
	shr.u64 	%rd4775, %rd4774, 32;
	mul.wide.u32 	%rd4776, %r3962, %r82;
	and.b64  	%rd4777, %rd4746, 4294967295;
	add.s64 	%rd4778, %rd4775, %rd4777;
	add.s64 	%rd4779, %rd4778, %rd4776;
	shr.u64 	%rd4780, %rd4779, 32;
	mul.wide.u32 	%rd4781, %r3961, %r82;
	and.b64  	%rd4782, %rd4750, 4294967295;
	add.s64 	%rd4783, %rd4780, %rd4782;
	add.s64 	%rd4784, %rd4783, %rd4781;
	shr.u64 	%rd4785, %rd4784, 32;
	mul.wide.u32 	%rd4786, %r3960, %r82;
	add.s64 	%rd4787, %rd4785, %rd4751;
	add.s64 	%rd4788, %rd4787, %rd4786;
	shr.u64 	%rd4789, %rd4788, 32;
	mul.wide.u32 	%rd4790, %r3967, %r81;
	and.b64  	%rd4791, %rd4759, 4294967295;
	add.s64 	%rd4792, %rd4790, %rd4791;
	shr.u64 	%rd4793, %rd4792, 32;
	mul.wide.u32 	%rd4794, %r3966, %r81;
	and.b64  	%rd4795, %rd4764, 4294967295;
	add.s64 	%rd4796, %rd4793, %rd4795;
	add.s64 	%rd4797, %rd4796, %rd4794;
	shr.u64 	%rd4798, %rd4797, 32;
	mul.wide.u32 	%rd4799, %r3965, %r81;
	and.b64  	%rd4800, %rd4769, 4294967295;
	add.s64 	%rd4801, %rd4798, %rd4800;
	add.s64 	%rd4802, %rd4801, %rd4799;
	shr.u64 	%rd4803, %rd4802, 32;
	mul.wide.u32 	%rd4804, %r3964, %r81;
	and.b64  	%rd4805, %rd4774, 4294967295;
	add.s64 	%rd4806, %rd4803, %rd4805;
	add.s64 	%rd4807, %rd4806, %rd4804;
	shr.u64 	%rd4808, %rd4807, 32;
	mul.wide.u32 	%rd4809, %r3963, %r81;
	and.b64  	%rd4810, %rd4779, 4294967295;
	add.s64 	%rd4811, %rd4808, %rd4810;
	add.s64 	%rd4812, %rd4811, %rd4809;
	shr.u64 	%rd4813, %rd4812, 32;
	mul.wide.u32 	%rd4814, %r3962, %r81;
	and.b64  	%rd4815, %rd4784, 4294967295;
	add.s64 	%rd4816, %rd4813, %rd4815;
	add.s64 	%rd4817, %rd4816, %rd4814;
	shr.u64 	%rd4818, %rd4817, 32;
	mul.wide.u32 	%rd4819, %r3961, %r81;
	and.b64  	%rd4820, %rd4788, 4294967295;
	add.s64 	%rd4821, %rd4818, %rd4820;
	add.s64 	%rd4822, %rd4821, %rd4819;
	shr.u64 	%rd4823, %rd4822, 32;
	mul.wide.u32 	%rd4824, %r3960, %r81;
	add.s64 	%rd4825, %rd4823, %rd4789;
	add.s64 	%rd4826, %rd4825, %rd4824;
	shr.u64 	%rd4827, %rd4826, 32;
	mul.wide.u32 	%rd4828, %r3967, %r80;
	and.b64  	%rd4829, %rd4797, 4294967295;
	add.s64 	%rd4830, %rd4828, %rd4829;
	shr.u64 	%rd4831, %rd4830, 32;
	mul.wide.u32 	%rd4832, %r3966, %r80;
	and.b64  	%rd4833, %rd4802, 4294967295;
	add.s64 	%rd4834, %rd4831, %rd4833;
	add.s64 	%rd4835, %rd4834, %rd4832;
	shr.u64 	%rd4836, %rd4835, 32;
	mul.wide.u32 	%rd4837, %r3965, %r80;
	and.b64  	%rd4838, %rd4807, 4294967295;
	add.s64 	%rd4839, %rd4836, %rd4838;
	add.s64 	%rd4840, %rd4839, %rd4837;
	shr.u64 	%rd4841, %rd4840, 32;
	mul.wide.u32 	%rd4842, %r3964, %r80;
	and.b64  	%rd4843, %rd4812, 4294967295;
	add.s64 	%rd4844, %rd4841, %rd4843;
	add.s64 	%rd4845, %rd4844, %rd4842;
	shr.u64 	%rd4846, %rd4845, 32;
	mul.wide.u32 	%rd4847, %r3963, %r80;
	and.b64  	%rd4848, %rd4817, 4294967295;
	add.s64 	%rd4849, %rd4846, %rd4848;
	add.s64 	%rd4850, %rd4849, %rd4847;
	shr.u64 	%rd4851, %rd4850, 32;
	mul.wide.u32 	%rd4852, %r3962, %r80;
	and.b64  	%rd4853, %rd4822, 4294967295;
	add.s64 	%rd4854, %rd4851, %rd4853;
	add.s64 	%rd4855, %rd4854, %rd4852;
	shr.u64 	%rd4856, %rd4855, 32;
	mul.wide.u32 	%rd4857, %r3961, %r80;
	and.b64  	%rd4858, %rd4826, 4294967295;
	add.s64 	%rd4859, %rd4856, %rd4858;
	add.s64 	%rd4860, %rd4859, %rd4857;
	shr.u64 	%rd4861, %rd4860, 32;
	mul.wide.u32 	%rd4862, %r3960, %r80;
	add.s64 	%rd4863, %rd4861, %rd4827;
	add.s64 	%rd4864, %rd4863, %rd4862;
	shr.u64 	%rd4865, %rd4864, 32;
	mul.wide.u32 	%rd4866, %r3967, %r79;
	and.b64  	%rd4867, %rd4835, 4294967295;
	add.s64 	%rd4868, %rd4866, %rd4867;
	shr.u64 	%rd4869, %rd4868, 32;
	mul.wide.u32 	%rd4870, %r3966, %r79;
	and.b64  	%rd4871, %rd4840, 4294967295;
	add.s64 	%rd4872, %rd4869, %rd4871;
	add.s64 	%rd4873, %rd4872, %rd4870;
	shr.u64 	%rd4874, %rd4873, 32;
	mul.wide.u32 	%rd4875, %r3965, %r79;
	and.b64  	%rd4876, %rd4845, 4294967295;
	add.s64 	%rd4877, %rd4874, %rd4876;
	add.s64 	%rd4878, %rd4877, %rd4875;
	shr.u64 	%rd4879, %rd4878, 32;
	mul.wide.u32 	%rd4880, %r3964, %r79;
	and.b64  	%rd4881, %rd4850, 4294967295;
	add.s64 	%rd4882, %rd4879, %rd4881;
	add.s64 	%rd4883, %rd4882, %rd4880;
	shr.u64 	%rd4884, %rd4883, 32;
	mul.wide.u32 	%rd4885, %r3963, %r79;
	and.b64  	%rd4886, %rd4855, 4294967295;
	add.s64 	%rd4887, %rd4884, %rd4886;
	add.s64 	%rd4888, %rd4887, %rd4885;
	shr.u64 	%rd4889, %rd4888, 32;
	mul.wide.u32 	%rd4890, %r3962, %r79;
	and.b64  	%rd4891, %rd4860, 4294967295;
	add.s64 	%rd4892, %rd4889, %rd4891;
	add.s64 	%rd4893, %rd4892, %rd4890;
	shr.u64 	%rd4894, %rd4893, 32;
	mul.wide.u32 	%rd4895, %r3961, %r79;
	and.b64  	%rd4896, %rd4864, 4294967295;
	add.s64 	%rd4897, %rd4894, %rd4896;
	add.s64 	%rd4898, %rd4897, %rd4895;
	shr.u64 	%rd4899, %rd4898, 32;
	mul.wide.u32 	%rd4900, %r3960, %r79;
	add.s64 	%rd4901, %rd4899, %rd4865;
	add.s64 	%rd4902, %rd4901, %rd4900;
	shr.u64 	%rd4903, %rd4902, 32;
	mul.wide.u32 	%rd4904, %r3967, %r78;
	and.b64  	%rd4905, %rd4873, 4294967295;
	add.s64 	%rd4906, %rd4904, %rd4905;
	shr.u64 	%rd4907, %rd4906, 32;
	mul.wide.u32 	%rd4908, %r3966, %r78;
	and.b64  	%rd4909, %rd4878, 4294967295;
	add.s64 	%rd4910, %rd4907, %rd4909;
	add.s64 	%rd4911, %rd4910, %rd4908;
	shr.u64 	%rd4912, %rd4911, 32;
	mul.wide.u32 	%rd4913, %r3965, %r78;
	and.b64  	%rd4914, %rd4883, 4294967295;
	add.s64 	%rd4915, %rd4912, %rd4914;
	add.s64 	%rd4916, %rd4915, %rd4913;
	shr.u64 	%rd4917, %rd4916, 32;
	mul.wide.u32 	%rd4918, %r3964, %r78;
	and.b64  	%rd4919, %rd4888, 4294967295;
	add.s64 	%rd4920, %rd4917, %rd4919;
	add.s64 	%rd4921, %rd4920, %rd4918;
	shr.u64 	%rd4922, %rd4921, 32;
	mul.wide.u32 	%rd4923, %r3963, %r78;
	and.b64  	%rd4924, %rd4893, 4294967295;
	add.s64 	%rd4925, %rd4922, %rd4924;
	add.s64 	%rd4926, %rd4925, %rd4923;
	shr.u64 	%rd4927, %rd4926, 32;
	mul.wide.u32 	%rd4928, %r3962, %r78;
	and.b64  	%rd4929, %rd4898, 4294967295;
	add.s64 	%rd4930, %rd4927, %rd4929;
	add.s64 	%rd4931, %rd4930, %rd4928;
	shr.u64 	%rd4932, %rd4931, 32;
	mul.wide.u32 	%rd4933, %r3961, %r78;
	and.b64  	%rd4934, %rd4902, 4294967295;
	add.s64 	%rd4935, %rd4932, %rd4934;
	add.s64 	%rd4936, %rd4935, %rd4933;
	shr.u64 	%rd4937, %rd4936, 32;
	mul.wide.u32 	%rd4938, %r3960, %r78;
	add.s64 	%rd4939, %rd4937, %rd4903;
	add.s64 	%rd4940, %rd4939, %rd4938;
	shr.u64 	%rd4941, %rd4940, 32;
	mul.wide.u32 	%rd4942, %r3967, %r77;
	and.b64  	%rd4943, %rd4911, 4294967295;
	add.s64 	%rd4944, %rd4942, %rd4943;
	shr.u64 	%rd4945, %rd4944, 32;
	mul.wide.u32 	%rd4946, %r3966, %r77;
	and.b64  	%rd4947, %rd4916, 4294967295;
	add.s64 	%rd4948, %rd4945, %rd4947;
	add.s64 	%rd4949, %rd4948, %rd4946;
	shr.u64 	%rd4950, %rd4949, 32;
	mul.wide.u32 	%rd4951, %r3965, %r77;
	and.b64  	%rd4952, %rd4921, 4294967295;
	add.s64 	%rd4953, %rd4950, %rd4952;
	add.s64 	%rd4954, %rd4953, %rd4951;
	shr.u64 	%rd4955, %rd4954, 32;
	mul.wide.u32 	%rd4956, %r3964, %r77;
	and.b64  	%rd4957, %rd4926, 4294967295;
	add.s64 	%rd4958, %rd4955, %rd4957;
	add.s64 	%rd4959, %rd4958, %rd4956;
	shr.u64 	%rd4960, %rd4959, 32;
	mul.wide.u32 	%rd4961, %r3963, %r77;
	and.b64  	%rd4962, %rd4931, 4294967295;
	add.s64 	%rd4963, %rd4960, %rd4962;
	add.s64 	%rd4964, %rd4963, %rd4961;
	shr.u64 	%rd4965, %rd4964, 32;
	mul.wide.u32 	%rd4966, %r3962, %r77;
	and.b64  	%rd4967, %rd4936, 4294967295;
	add.s64 	%rd4968, %rd4965, %rd4967;
	add.s64 	%rd4969, %rd4968, %rd4966;
	shr.u64 	%rd4970, %rd4969, 32;
	mul.wide.u32 	%rd4971, %r3961, %r77;
	and.b64  	%rd4972, %rd4940, 4294967295;
	add.s64 	%rd4973, %rd4970, %rd4972;
	add.s64 	%rd4974, %rd4973, %rd4971;
	shr.u64 	%rd4975, %rd4974, 32;
	mul.wide.u32 	%rd4976, %r3960, %r77;
	add.s64 	%rd4977, %rd4975, %rd4941;
	add.s64 	%rd4978, %rd4977, %rd4976;
	{ .reg .b32 tmp; mov.b64 {tmp, %r2482}, %rd4978; }
	ld.const.u32 	%r2483, [MU_P];
	mul.lo.s32 	%r2484, %r2483, %r2481;
	mul.wide.u32 	%rd4979, %r357, %r2484;
	and.b64  	%rd4980, %rd4691, 4294967295;
	add.s64 	%rd4981, %rd4979, %rd4980;
	shr.u64 	%rd4982, %rd4981, 32;
	mul.wide.u32 	%rd4983, %r356, %r2484;
	and.b64  	%rd4984, %rd4716, 4294967295;
	add.s64 	%rd4985, %rd4982, %rd4984;
	add.s64 	%rd4986, %rd4985, %rd4983;
	cvt.u32.u64 	%r2485, %rd4986;
	shr.u64 	%rd4987, %rd4986, 32;
	mul.wide.u32 	%rd4988, %r355, %r2484;
	and.b64  	%rd4989, %rd4754, 4294967295;
	add.s64 	%rd4990, %rd4987, %rd4989;
	add.s64 	%rd4991, %rd4990, %rd4988;
	shr.u64 	%rd4992, %rd4991, 32;
	mul.wide.u32 	%rd4993, %r354, %r2484;
	and.b64  	%rd4994, %rd4792, 4294967295;
	add.s64 	%rd4995, %rd4992, %rd4994;
	add.s64 	%rd4996, %rd4995, %rd4993;
	shr.u64 	%rd4997, %rd4996, 32;
	mul.wide.u32 	%rd4998, %r353, %r2484;
	and.b64  	%rd4999, %rd4830, 4294967295;
	add.s64 	%rd5000, %rd4997, %rd4999;
	add.s64 	%rd5001, %rd5000, %rd4998;
	shr.u64 	%rd5002, %rd5001, 32;
	mul.wide.u32 	%rd5003, %r352, %r2484;
	and.b64  	%rd5004, %rd4868, 4294967295;
	add.s64 	%rd5005, %rd5002, %rd5004;
	add.s64 	%rd5006, %rd5005, %rd5003;
	shr.u64 	%rd5007, %rd5006, 32;
	mul.wide.u32 	%rd5008, %r351, %r2484;
	and.b64  	%rd5009, %rd4906, 4294967295;
	add.s64 	%rd5010, %rd5007, %rd5009;
	add.s64 	%rd5011, %rd5010, %rd5008;
	shr.u64 	%rd5012, %rd5011, 32;
	mul.wide.u32 	%rd5013, %r350, %r2484;
	and.b64  	%rd5014, %rd4944, 4294967295;
	add.s64 	%rd5015, %rd5012, %rd5014;
	add.s64 	%rd5016, %rd5015, %rd5013;
	shr.u64 	%rd5017, %rd5016, 32;
	and.b64  	%rd5018, %rd4949, 4294967295;
	add.s64 	%rd5019, %rd5017, %rd5018;
	shr.u64 	%rd5020, %rd5019, 32;
	and.b64  	%rd5021, %rd4954, 4294967295;
	add.s64 	%rd5022, %rd5020, %rd5021;
	shr.u64 	%rd5023, %rd5022, 32;
	and.b64  	%rd5024, %rd4959, 4294967295;
	add.s64 	%rd5025, %rd5023, %rd5024;
	shr.u64 	%rd5026, %rd5025, 32;
	and.b64  	%rd5027, %rd4964, 4294967295;
	add.s64 	%rd5028, %rd5026, %rd5027;
	shr.u64 	%rd5029, %rd5028, 32;
	and.b64  	%rd5030, %rd4969, 4294967295;
	add.s64 	%rd5031, %rd5029, %rd5030;
	shr.u64 	%rd5032, %rd5031, 32;
	and.b64  	%rd5033, %rd4974, 4294967295;
	add.s64 	%rd5034, %rd5032, %rd5033;
	shr.u64 	%rd5035, %rd5034, 32;
	and.b64  	%rd5036, %rd4978, 4294967295;
	add.s64 	%rd5037, %rd5035, %rd5036;
	{ .reg .b32 tmp; mov.b64 {tmp, %r2486}, %rd5037; }
	add.s32 	%r2487, %r2482, %r2486;
	mul.lo.s32 	%r2488, %r2483, %r2485;
	mul.wide.u32 	%rd5038, %r357, %r2488;
	and.b64  	%rd5039, %rd4986, 4294967295;
	add.s64 	%rd5040, %rd5038, %rd5039;
	shr.u64 	%rd5041, %rd5040, 32;
	mul.wide.u32 	%rd5042, %r356, %r2488;
	and.b64  	%rd5043, %rd4991, 4294967295;
	add.s64 	%rd5044, %rd5041, %rd5043;
	add.s64 	%rd5045, %rd5044, %rd5042;
	cvt.u32.u64 	%r2489, %rd5045;
	shr.u64 	%rd5046, %rd5045, 32;
	mul.wide.u32 	%rd5047, %r355, %r2488;
	and.b64  	%rd5048, %rd4996, 4294967295;
	add.s64 	%rd5049, %rd5046, %rd5048;
	add.s64 	%rd5050, %rd5049, %rd5047;
	shr.u64 	%rd5051, %rd5050, 32;
	mul.wide.u32 	%rd5052, %r354, %r2488;
	and.b64  	%rd5053, %rd5001, 4294967295;
	add.s64 	%rd5054, %rd5051, %rd5053;
	add.s64 	%rd5055, %rd5054, %rd5052;
	shr.u64 	%rd5056, %rd5055, 32;
	mul.wide.u32 	%rd5057, %r353, %r2488;
	and.b64  	%rd5058, %rd5006, 4294967295;
	add.s64 	%rd5059, %rd5056, %rd5058;
	add.s64 	%rd5060, %rd5059, %rd5057;
	shr.u64 	%rd5061, %rd5060, 32;
	mul.wide.u32 	%rd5062, %r352, %r2488;
	and.b64  	%rd5063, %rd5011, 4294967295;
	add.s64 	%rd5064, %rd5061, %rd5063;
	add.s64 	%rd5065, %rd5064, %rd5062;
	shr.u64 	%rd5066, %rd5065, 32;
	mul.wide.u32 	%rd5067, %r351, %r2488;
	and.b64  	%rd5068, %rd5016, 4294967295;
	add.s64 	%rd5069, %rd5066, %rd5068;
	add.s64 	%rd5070, %rd5069, %rd5067;
	shr.u64 	%rd5071, %rd5070, 32;
	mul.wide.u32 	%rd5072, %r350, %r2488;
	and.b64  	%rd5073, %rd5019, 4294967295;
	add.s64 	%rd5074, %rd5071, %rd5073;
	add.s64 	%rd5075, %rd5074, %rd5072;
	shr.u64 	%rd5076, %rd5075, 32;
	and.b64  	%rd5077, %rd5022, 4294967295;
	add.s64 	%rd5078, %rd5076, %rd5077;
	shr.u64 	%rd5079, %rd5078, 32;
	and.b64  	%rd5080, %rd5025, 4294967295;
	add.s64 	%rd5081, %rd5079, %rd5080;
	shr.u64 	%rd5082, %rd5081, 32;
	and.b64  	%rd5083, %rd5028, 4294967295;
	add.s64 	%rd5084, %rd5082, %rd5083;
	shr.u64 	%rd5085, %rd5084, 32;
	and.b64  	%rd5086, %rd5031, 4294967295;
	add.s64 	%rd5087, %rd5085, %rd5086;
	shr.u64 	%rd5088, %rd5087, 32;
	and.b64  	%rd5089, %rd5034, 4294967295;
	add.s64 	%rd5090, %rd5088, %rd5089;
	shr.u64 	%rd5091, %rd5090, 32;
	and.b64  	%rd5092, %rd5037, 4294967295;
	add.s64 	%rd5093, %rd5091, %rd5092;
	{ .reg .b32 tmp; mov.b64 {tmp, %r2490}, %rd5093; }
	add.s32 	%r2491, %r2487, %r2490;
	mul.lo.s32 	%r2492, %r2483, %r2489;
	mul.wide.u32 	%rd5094, %r357, %r2492;
	and.b64  	%rd5095, %rd5045, 4294967295;
	add.s64 	%rd5096, %rd5094, %rd5095;
	shr.u64 	%rd5097, %rd5096, 32;
	mul.wide.u32 	%rd5098, %r356, %r2492;
	and.b64  	%rd5099, %rd5050, 4294967295;
	add.s64 	%rd5100, %rd5097, %rd5099;
	add.s64 	%rd5101, %rd5100, %rd5098;
	cvt.u32.u64 	%r2493, %rd5101;
	shr.u64 	%rd5102, %rd5101, 32;
	mul.wide.u32 	%rd5103, %r355, %r2492;
	and.b64  	%rd5104, %rd5055, 4294967295;
	add.s64 	%rd5105, %rd5102, %rd5104;
	add.s64 	%rd5106, %rd5105, %rd5103;
	shr.u64 	%rd5107, %rd5106, 32;
	mul.wide.u32 	%rd5108, %r354, %r2492;
	and.b64  	%rd5109, %rd5060, 4294967295;
	add.s64 	%rd5110, %rd5107, %rd5109;
	add.s64 	%rd5111, %rd5110, %rd5108;
	shr.u64 	%rd5112, %rd5111, 32;
	mul.wide.u32 	%rd5113, %r353, %r2492;
	and.b64  	%rd5114, %rd5065, 4294967295;
	add.s64 	%rd5115, %rd5112, %rd5114;
	add.s64 	%rd5116, %rd5115, %rd5113;
	shr.u64 	%rd5117, %rd5116, 32;
	mul.wide.u32 	%rd5118, %r352, %r2492;
	and.b64  	%rd5119, %rd5070, 4294967295;
	add.s64 	%rd5120, %rd5117, %rd5119;
	add.s64 	%rd5121, %rd5120, %rd5118;
	shr.u64 	%rd5122, %rd5121, 32;
	mul.wide.u32 	%rd5123, %r351, %r2492;
	and.b64  	%rd5124, %rd5075, 4294967295;
	add.s64 	%rd5125, %rd5122, %rd5124;
	add.s64 	%rd5126, %rd5125, %rd5123;
	shr.u64 	%rd5127, %rd5126, 32;
	mul.wide.u32 	%rd5128, %r350, %r2492;
	and.b64  	%rd5129, %rd5078, 4294967295;
	add.s64 	%rd5130, %rd5127, %rd5129;
	add.s64 	%rd5131, %rd5130, %rd5128;
	shr.u64 	%rd5132, %rd5131, 32;
	and.b64  	%rd5133, %rd5081, 4294967295;
	add.s64 	%rd5134, %rd5132, %rd5133;
	shr.u64 	%rd5135, %rd5134, 32;
	and.b64  	%rd5136, %rd5084, 4294967295;
	add.s64 	%rd5137, %rd5135, %rd5136;
	shr.u64 	%rd5138, %rd5137, 32;
	and.b64  	%rd5139, %rd5087, 4294967295;
	add.s64 	%rd5140, %rd5138, %rd5139;
	shr.u64 	%rd5141, %rd5140, 32;
	and.b64  	%rd5142, %rd5090, 4294967295;
	add.s64 	%rd5143, %rd5141, %rd5142;
	shr.u64 	%rd5144, %rd5143, 32;
	and.b64  	%rd5145, %rd5093, 4294967295;
	add.s64 	%rd5146, %rd5144, %rd5145;
	{ .reg .b32 tmp; mov.b64 {tmp, %r2494}, %rd5146; }
	add.s32 	%r2495, %r2491, %r2494;
	mul.lo.s32 	%r2496, %r2483, %r2493;
	mul.wide.u32 	%rd5147, %r357, %r2496;
	and.b64  	%rd5148, %rd5101, 4294967295;
	add.s64 	%rd5149, %rd5147, %rd5148;
	shr.u64 	%rd5150, %rd5149, 32;
	mul.wide.u32 	%rd5151, %r356, %r2496;
	and.b64  	%rd5152, %rd5106, 4294967295;
	add.s64 	%rd5153, %rd5150, %rd5152;
	add.s64 	%rd5154, %rd5153, %rd5151;
	cvt.u32.u64 	%r2497, %rd5154;
	shr.u64 	%rd5155, %rd5154, 32;
	mul.wide.u32 	%rd5156, %r355, %r2496;
	and.b64  	%rd5157, %rd5111, 4294967295;
	add.s64 	%rd5158, %rd5155, %rd5157;
	add.s64 	%rd5159, %rd5158, %rd5156;
	shr.u64 	%rd5160, %rd5159, 32;
	mul.wide.u32 	%rd5161, %r354, %r2496;
	and.b64  	%rd5162, %rd5116, 4294967295;
	add.s64 	%rd5163, %rd5160, %rd5162;
	add.s64 	%rd5164, %rd5163, %rd5161;
	shr.u64 	%rd5165, %rd5164, 32;
	mul.wide.u32 	%rd5166, %r353, %r2496;
	and.b64  	%rd5167, %rd5121, 4294967295;
	add.s64 	%rd5168, %rd5165, %rd5167;
	add.s64 	%rd5169, %rd5168, %rd5166;
	shr.u64 	%rd5170, %rd5169, 32;
	mul.wide.u32 	%rd5171, %r352, %r2496;
	and.b64  	%rd5172, %rd5126, 4294967295;
	add.s64 	%rd5173, %rd5170, %rd5172;
	add.s64 	%rd5174, %rd5173, %rd5171;
	shr.u64 	%rd5175, %rd5174, 32;
	mul.wide.u32 	%rd5176, %r351, %r2496;
	and.b64  	%rd5177, %rd5131, 4294967295;
	add.s64 	%rd5178, %rd5175, %rd5177;
	add.s64 	%rd5179, %rd5178, %rd5176;
	shr.u64 	%rd5180, %rd5179, 32;
	mul.wide.u32 	%rd5181, %r350, %r2496;
	and.b64  	%rd5182, %rd5134, 4294967295;
	add.s64 	%rd5183, %rd5180, %rd5182;
	add.s64 	%rd5184, %rd5183, %rd5181;
	shr.u64 	%rd5185, %rd5184, 32;
	and.b64  	%rd5186, %rd5137, 4294967295;
	add.s64 	%rd5187, %rd5185, %rd5186;
	shr.u64 	%rd5188, %rd5187, 32;
	and.b64  	%rd5189, %rd5140, 4294967295;
	add.s64 	%rd5190, %rd5188, %rd5189;
	shr.u64 	%rd5191, %rd5190, 32;
	and.b64  	%rd5192, %rd5143, 4294967295;
	add.s64 	%rd5193, %rd5191, %rd5192;
	shr.u64 	%rd5194, %rd5193, 32;
	and.b64  	%rd5195, %rd5146, 4294967295;
	add.s64 	%rd5196, %rd5194, %rd5195;
	{ .reg .b32 tmp; mov.b64 {tmp, %r2498}, %rd5196; }
	add.s32 	%r2499, %r2495, %r2498;
	mul.lo.s32 	%r2500, %r2483, %r2497;
	mul.wide.u32 	%rd5197, %r357, %r2500;
	and.b64  	%rd5198, %rd5154, 4294967295;
	add.s64 	%rd5199, %rd5197, %rd5198;
	shr.u64 	%rd5200, %rd5199, 32;
	mul.wide.u32 	%rd5201, %r356, %r2500;
	and.b64  	%rd5202, %rd5159, 4294967295;
	add.s64 	%rd5203, %rd5200, %rd5202;
	add.s64 	%rd5204, %rd5203, %rd5201;
	cvt.u32.u64 	%r2501, %rd5204;
	shr.u64 	%rd5205, %rd5204, 32;
	mul.wide.u32 	%rd5206, %r355, %r2500;
	and.b64  	%rd5207, %rd5164, 4294967295;
	add.s64 	%rd5208, %rd5205, %rd5207;
	add.s64 	%rd5209, %rd5208, %rd5206;
	shr.u64 	%rd5210, %rd5209, 32;
	mul.wide.u32 	%rd5211, %r354, %r2500;
	and.b64  	%rd5212, %rd5169, 4294967295;
	add.s64 	%rd5213, %rd5210, %rd5212;
	add.s64 	%rd5214, %rd5213, %rd5211;
	shr.u64 	%rd5215, %rd5214, 32;
	mul.wide.u32 	%rd5216, %r353, %r2500;
	and.b64  	%rd5217, %rd5174, 4294967295;
	add.s64 	%rd5218, %rd5215, %rd5217;
	add.s64 	%rd5219, %rd5218, %rd5216;
	shr.u64 	%rd5220, %rd5219, 32;
	mul.wide.u32 	%rd5221, %r352, %r2500;
	and.b64  	%rd5222, %rd5179, 4294967295;
	add.s64 	%rd5223, %rd5220, %rd5222;
	add.s64 	%rd5224, %rd5223, %rd5221;
	shr.u64 	%rd5225, %rd5224, 32;
	mul.wide.u32 	%rd5226, %r351, %r2500;
	and.b64  	%rd5227, %rd5184, 4294967295;
	add.s64 	%rd5228, %rd5225, %rd5227;
	add.s64 	%rd5229, %rd5228, %rd5226;
	shr.u64 	%rd5230, %rd5229, 32;
	mul.wide.u32 	%rd5231, %r350, %r2500;
	and.b64  	%rd5232, %rd5187, 4294967295;
	add.s64 	%rd5233, %rd5230, %rd5232;
	add.s64 	%rd5234, %rd5233, %rd5231;
	shr.u64 	%rd5235, %rd5234, 32;
	and.b64  	%rd5236, %rd5190, 4294967295;
	add.s64 	%rd5237, %rd5235, %rd5236;
	shr.u64 	%rd5238, %rd5237, 32;
	and.b64  	%rd5239, %rd5193, 4294967295;
	add.s64 	%rd5240, %rd5238, %rd5239;
	shr.u64 	%rd5241, %rd5240, 32;
	and.b64  	%rd5242, %rd5196, 4294967295;
	add.s64 	%rd5243, %rd5241, %rd5242;
	{ .reg .b32 tmp; mov.b64 {tmp, %r2502}, %rd5243; }
	add.s32 	%r2503, %r2499, %r2502;
	mul.lo.s32 	%r2504, %r2483, %r2501;
	mul.wide.u32 	%rd5244, %r357, %r2504;
	and.b64  	%rd5245, %rd5204, 4294967295;
	add.s64 	%rd5246, %rd5244, %rd5245;
	shr.u64 	%rd5247, %rd5246, 32;
	mul.wide.u32 	%rd5248, %r356, %r2504;
	and.b64  	%rd5249, %rd5209, 4294967295;
	add.s64 	%rd5250, %rd5247, %rd5249;
	add.s64 	%rd5251, %rd5250, %rd5248;
	cvt.u32.u64 	%r2505, %rd5251;
	shr.u64 	%rd5252, %rd5251, 32;
	mul.wide.u32 	%rd5253, %r355, %r2504;
	and.b64  	%rd5254, %rd5214, 4294967295;
	add.s64 	%rd5255, %rd5252, %rd5254;
	add.s64 	%rd5256, %rd5255, %rd5253;
	shr.u64 	%rd5257, %rd5256, 32;
	mul.wide.u32 	%rd5258, %r354, %r2504;
	and.b64  	%rd5259, %rd5219, 4294967295;
	add.s64 	%rd5260, %rd5257, %rd5259;
	add.s64 	%rd5261, %rd5260, %rd5258;
	shr.u64 	%rd5262, %rd5261, 32;
	mul.wide.u32 	%rd5263, %r353, %r2504;
	and.b64  	%rd5264, %rd5224, 4294967295;
	add.s64 	%rd5265, %rd5262, %rd5264;
	add.s64 	%rd5266, %rd5265, %rd5263;
	shr.u64 	%rd5267, %rd5266, 32;
	mul.wide.u32 	%rd5268, %r352, %r2504;
	and.b64  	%rd5269, %rd5229, 4294967295;
	add.s64 	%rd5270, %rd5267, %rd5269;
	add.s64 	%rd5271, %rd5270, %rd5268;
	shr.u64 	%rd5272, %rd5271, 32;
	mul.wide.u32 	%rd5273, %r351, %r2504;
	and.b64  	%rd5274, %rd5234, 4294967295;
	add.s64 	%rd5275, %rd5272, %rd5274;
	add.s64 	%rd5276, %rd5275, %rd5273;
	shr.u64 	%rd5277, %rd5276, 32;
	mul.wide.u32 	%rd5278, %r350, %r2504;
	and.b64  	%rd5279, %rd5237, 4294967295;
	add.s64 	%rd5280, %rd5277, %rd5279;
	add.s64 	%rd5281, %rd5280, %rd5278;
	shr.u64 	%rd5282, %rd5281, 32;
	and.b64  	%rd5283, %rd5240, 4294967295;
	add.s64 	%rd5284, %rd5282, %rd5283;
	shr.u64 	%rd5285, %rd5284, 32;
	and.b64  	%rd5286, %rd5243, 4294967295;
	add.s64 	%rd5287, %rd5285, %rd5286;
	{ .reg .b32 tmp; mov.b64 {tmp, %r2506}, %rd5287; }
	add.s32 	%r2507, %r2503, %r2506;
	mul.lo.s32 	%r2508, %r2483, %r2505;
	mul.wide.u32 	%rd5288, %r357, %r2508;
	and.b64  	%rd5289, %rd5251, 4294967295;
	add.s64 	%rd5290, %rd5288, %rd5289;
	shr.u64 	%rd5291, %rd5290, 32;
	mul.wide.u32 	%rd5292, %r356, %r2508;
	and.b64  	%rd5293, %rd5256, 4294967295;
	add.s64 	%rd5294, %rd5291, %rd5293;
	add.s64 	%rd5295, %rd5294, %rd5292;
	cvt.u32.u64 	%r2509, %rd5295;
	shr.u64 	%rd5296, %rd5295, 32;
	mul.wide.u32 	%rd5297, %r355, %r2508;
	and.b64  	%rd5298, %rd5261, 4294967295;
	add.s64 	%rd5299, %rd5296, %rd5298;
	add.s64 	%rd5300, %rd5299, %rd5297;
	shr.u64 	%rd5301, %rd5300, 32;
	mul.wide.u32 	%rd5302, %r354, %r2508;
	and.b64  	%rd5303, %rd5266, 4294967295;
	add.s64 	%rd5304, %rd5301, %rd5303;
	add.s64 	%rd5305, %rd5304, %rd5302;
	shr.u64 	%rd5306, %rd5305, 32;
	mul.wide.u32 	%rd5307, %r353, %r2508;
	and.b64  	%rd5308, %rd5271, 4294967295;
	add.s64 	%rd5309, %rd5306, %rd5308;
	add.s64 	%rd5310, %rd5309, %rd5307;
	shr.u64 	%rd5311, %rd5310, 32;
	mul.wide.u32 	%rd5312, %r352, %r2508;
	and.b64  	%rd5313, %rd5276, 4294967295;
	add.s64 	%rd5314, %rd5311, %rd5313;
	add.s64 	%rd5315, %rd5314, %rd5312;
	shr.u64 	%rd5316, %rd5315, 32;
	mul.wide.u32 	%rd5317, %r351, %r2508;
	and.b64  	%rd5318, %rd5281, 4294967295;
	add.s64 	%rd5319, %rd5316, %rd5318;
	add.s64 	%rd5320, %rd5319, %rd5317;
	shr.u64 	%rd5321, %rd5320, 32;
	mul.wide.u32 	%rd5322, %r350, %r2508;
	and.b64  	%rd5323, %rd5284, 4294967295;
	add.s64 	%rd5324, %rd5321, %rd5323;
	add.s64 	%rd5325, %rd5324, %rd5322;
	shr.u64 	%rd5326, %rd5325, 32;
	and.b64  	%rd5327, %rd5287, 4294967295;
	add.s64 	%rd5328, %rd5326, %rd5327;
	{ .reg .b32 tmp; mov.b64 {tmp, %r2510}, %rd5328; }
	add.s32 	%r2511, %r2507, %r2510;
	mul.lo.s32 	%r2512, %r2483, %r2509;
	mul.wide.u32 	%rd5329, %r357, %r2512;
	and.b64  	%rd5330, %rd5295, 4294967295;
	add.s64 	%rd5331, %rd5329, %rd5330;
	shr.u64 	%rd5332, %rd5331, 32;
	mul.wide.u32 	%rd5333, %r356, %r2512;
	and.b64  	%rd5334, %rd5300, 4294967295;
	add.s64 	%rd5335, %rd5332, %rd5334;
	add.s64 	%rd5336, %rd5335, %rd5333;
	cvt.u32.u64 	%r3975, %rd5336;
	shr.u64 	%rd5337, %rd5336, 32;
	mul.wide.u32 	%rd5338, %r355, %r2512;
	and.b64  	%rd5339, %rd5305, 4294967295;
	add.s64 	%rd5340, %rd5337, %rd5339;
	add.s64 	%rd5341, %rd5340, %rd5338;
	cvt.u32.u64 	%r3974, %rd5341;
	shr.u64 	%rd5342, %rd5341, 32;
	mul.wide.u32 	%rd5343, %r354, %r2512;
	and.b64  	%rd5344, %rd5310, 4294967295;
	add.s64 	%rd5345, %rd5342, %rd5344;
	add.s64 	%rd5346, %rd5345, %rd5343;
	cvt.u32.u64 	%r3973, %rd5346;
	shr.u64 	%rd5347, %rd5346, 32;
	mul.wide.u32 	%rd5348, %r353, %r2512;
	and.b64  	%rd5349, %rd5315, 4294967295;
	add.s64 	%rd5350, %rd5347, %rd5349;
	add.s64 	%rd5351, %rd5350, %rd5348;
	cvt.u32.u64 	%r3972, %rd5351;
	shr.u64 	%rd5352, %rd5351, 32;
	mul.wide.u32 	%rd5353, %r352, %r2512;
	and.b64  	%rd5354, %rd5320, 4294967295;
	add.s64 	%rd5355, %rd5352, %rd5354;
	add.s64 	%rd5356, %rd5355, %rd5353;
	cvt.u32.u64 	%r3971, %rd5356;
	shr.u64 	%rd5357, %rd5356, 32;
	mul.wide.u32 	%rd5358, %r351, %r2512;
	and.b64  	%rd5359, %rd5325, 4294967295;
	add.s64 	%rd5360, %rd5357, %rd5359;
	add.s64 	%rd5361, %rd5360, %rd5358;
	cvt.u32.u64 	%r3970, %rd5361;
	shr.u64 	%rd5362, %rd5361, 32;
	mul.wide.u32 	%rd5363, %r350, %r2512;
	and.b64  	%rd5364, %rd5328, 4294967295;
	add.s64 	%rd5365, %rd5362, %rd5364;
	add.s64 	%rd5366, %rd5365, %rd5363;
	cvt.u32.u64 	%r3969, %rd5366;
	{ .reg .b32 tmp; mov.b64 {tmp, %r2513}, %rd5366; }
	add.s32 	%r3968, %r2511, %r2513;
	setp.gt.u32 	%p138, %r3968, %r350;
	@%p138 bra 	$L__BB1_148;
	setp.lt.u32 	%p139, %r3968, %r350;
	@%p139 bra 	$L__BB1_149;
	setp.lt.u32 	%p140, %r351, %r3969;
	@%p140 bra 	$L__BB1_148;
	setp.gt.u32 	%p141, %r351, %r3969;
	@%p141 bra 	$L__BB1_149;
	setp.lt.u32 	%p142, %r352, %r3970;
	@%p142 bra 	$L__BB1_148;
	setp.gt.u32 	%p143, %r352, %r3970;
	@%p143 bra 	$L__BB1_149;
	setp.lt.u32 	%p144, %r353, %r3971;
	@%p144 bra 	$L__BB1_148;
	setp.gt.u32 	%p145, %r353, %r3971;
	@%p145 bra 	$L__BB1_149;
	setp.lt.u32 	%p146, %r354, %r3972;
	@%p146 bra 	$L__BB1_148;
	setp.gt.u32 	%p147, %r354, %r3972;
	@%p147 bra 	$L__BB1_149;
	setp.lt.u32 	%p148, %r355, %r3973;
	@%p148 bra 	$L__BB1_148;
	setp.gt.u32 	%p149, %r355, %r3973;
	@%p149 bra 	$L__BB1_149;
	setp.lt.u32 	%p150, %r356, %r3974;
	@%p150 bra 	$L__BB1_148;
	setp.gt.u32 	%p151, %r356, %r3974;
	setp.gt.u32 	%p152, %r357, %r3975;
	or.pred  	%p153, %p151, %p152;
	@%p153 bra 	$L__BB1_149;
$L__BB1_148:
	sub.s32 	%r3975, %r3975, %r357;
	sub.s32 	%r3974, %r3974, %r356;
	sub.s32 	%r3973, %r3973, %r355;
	sub.s32 	%r3972, %r3972, %r354;
	sub.s32 	%r3971, %r3971, %r353;
	sub.s32 	%r3970, %r3970, %r352;
	sub.s32 	%r3969, %r3969, %r351;
	sub.s32 	%r3968, %r3968, %r350;
$L__BB1_149:
	setp.lt.u32 	%p154, %r3936, %r3928;
	@%p154 bra 	$L__BB1_392;
	setp.gt.u32 	%p155, %r3936, %r3928;
	setp.ne.s32 	%p156, %r3937, %r3929;
	setp.ne.s32 	%p157, %r3938, %r3930;
	or.pred  	%p158, %p156, %p157;
	or.pred  	%p159, %p158, %p155;
	setp.ne.s32 	%p160, %r3939, %r3931;
	or.pred  	%p161, %p159, %p160;
	setp.ne.s32 	%p162, %r3940, %r3932;
	or.pred  	%p163, %p161, %p162;
	setp.ne.s32 	%p164, %r3941, %r3933;
	or.pred  	%p165, %p163, %p164;
	setp.ne.s32 	%p166, %r3942, %r3934;
	or.pred  	%p167, %p165, %p166;
	setp.ne.s32 	%p168, %r3943, %r3935;
	or.pred  	%p169, %p167, %p168;
	@%p169 bra 	$L__BB1_392;
	setp.lt.u32 	%p170, %r3968, %r3952;
	mov.b32 	%r4185, 0;
	mov.b32 	%r4184, 1;
	mov.u32 	%r4186, %r4185;
	mov.u32 	%r4187, %r4185;
	mov.u32 	%r4188, %r4185;
	mov.u32 	%r4189, %r4185;
	mov.u32 	%r4190, %r4185;
	mov.u32 	%r4191, %r4185;
	mov.u32 	%r4192, %r4185;
	mov.u32 	%r4193, %r4185;
	mov.u32 	%r4194, %r4185;
	mov.u32 	%r4195, %r4185;
	mov.u32 	%r4196, %r4185;
	mov.u32 	%r4197, %r4185;
	mov.u32 	%r4198, %r4185;
	mov.u32 	%r4199, %r4185;
	mov.u32 	%r4200, %r4184;
	mov.u32 	%r4201, %r4185;
	mov.u32 	%r4202, %r4185;
	mov.u32 	%r4203, %r4185;
	mov.u32 	%r4204, %r4185;
	mov.u32 	%r4205, %r4185;
	mov.u32 	%r4206, %r4185;
	mov.u32 	%r4207, %r4185;
	mov.u32 	%r4208, %r4184;
	@%p170 bra 	$L__BB1_574;
	setp.gt.u32 	%p171, %r3968, %r3952;
	setp.ne.s32 	%p172, %r3969, %r3953;
	setp.ne.s32 	%p173, %r3970, %r3954;
	or.pred  	%p174, %p172, %p173;
	or.pred  	%p175, %p174, %p171;
	setp.ne.s32 	%p176, %r3971, %r3955;
	or.pred  	%p177, %p175, %p176;
	setp.ne.s32 	%p178, %r3972, %r3956;
	or.pred  	%p179, %p177, %p178;
	setp.ne.s32 	%p180, %r3973, %r3957;
	or.pred  	%p181, %p179, %p180;
	setp.ne.s32 	%p182, %r3974, %r3958;
	or.pred  	%p183, %p181, %p182;
	setp.ne.s32 	%p184, %r3975, %r3959;
	or.pred  	%p185, %p183, %p184;
	@%p185 bra 	$L__BB1_574;
	or.b32  	%r2520, %r117, %r116;
	or.b32  	%r2521, %r2520, %r115;
	or.b32  	%r2522, %r2521, %r114;
	or.b32  	%r2523, %r2522, %r113;
	or.b32  	%r2524, %r2523, %r112;
	or.b32  	%r2525, %r2524, %r111;
	or.b32  	%r2526, %r2525, %r110;
	setp.eq.s32 	%p186, %r2526, 0;
	mov.u32 	%r4186, %r4185;
	mov.u32 	%r4187, %r4185;
	mov.u32 	%r4188, %r4185;
	mov.u32 	%r4189, %r4185;
	mov.u32 	%r4190, %r4185;
	mov.u32 	%r4191, %r4185;
	mov.u32 	%r4192, %r4185;
	mov.u32 	%r4193, %r4185;
	mov.u32 	%r4194, %r4185;
	mov.u32 	%r4195, %r4185;
	mov.u32 	%r4196, %r4185;
	mov.u32 	%r4197, %r4185;
	mov.u32 	%r4198, %r4185;
	mov.u32 	%r4199, %r4185;
	mov.u32 	%r4200, %r4184;
	mov.u32 	%r4201, %r4185;
	mov.u32 	%r4202, %r4185;
	mov.u32 	%r4203, %r4185;
	mov.u32 	%r4204, %r4185;
	mov.u32 	%r4205, %r4185;
	mov.u32 	%r4206, %r4185;
	mov.u32 	%r4207, %r4185;
	mov.u32 	%r4208, %r4184;
	@%p186 bra 	$L__BB1_574;
	ld.const.u32 	%r386, [P_CONST+12];
	ld.const.u32 	%r387, [P_CONST+8];
	ld.const.u32 	%r388, [P_CONST+4];
	ld.const.u32 	%r389, [P_CONST];
	mul.wide.u32 	%rd5367, %r117, %r117;
	cvt.u32.u64 	%r2527, %rd5367;
	shr.u64 	%rd5368, %rd5367, 32;
	mul.wide.u32 	%rd5369, %r116, %r117;
	add.s64 	%rd5370, %rd5368, %rd5369;
	shr.u64 	%rd5371, %rd5370, 32;
	mul.wide.u32 	%rd5372, %r115, %r117;
	add.s64 	%rd5373, %rd5371, %rd5372;
	shr.u64 	%rd5374, %rd5373, 32;
	mul.wide.u32 	%rd5375, %r114, %r117;
	add.s64 	%rd5376, %rd5374, %rd5375;
	shr.u64 	%rd5377, %rd5376, 32;
	mul.wide.u32 	%rd5378, %r113, %r117;
	add.s64 	%rd5379, %rd5377, %rd5378;
	shr.u64 	%rd5380, %rd5379, 32;
	mul.wide.u32 	%rd5381, %r112, %r117;
	add.s64 	%rd5382, %rd5380, %rd5381;
	shr.u64 	%rd5383, %rd5382, 32;
	mul.wide.u32 	%rd5384, %r111, %r117;
	add.s64 	%rd5385, %rd5383, %rd5384;
	shr.u64 	%rd5386, %rd5385, 32;
	mul.wide.u32 	%rd5387, %r110, %r117;
	add.s64 	%rd5388, %rd5386, %rd5387;
	shr.u64 	%rd5389, %rd5388, 32;
	and.b64  	%rd5390, %rd5370, 4294967295;
	add.s64 	%rd5391, %rd5369, %rd5390;
	shr.u64 	%rd5392, %rd5391, 32;
	mul.wide.u32 	%rd5393, %r116, %r116;
	and.b64  	%rd5394, %rd5373, 4294967295;
	add.s64 	%rd5395, %rd5392, %rd5394;
	add.s64 	%rd5396, %rd5395, %rd5393;
	shr.u64 	%rd5397, %rd5396, 32;
	mul.wide.u32 	%rd5398, %r115, %r116;
	and.b64  	%rd5399, %rd5376, 4294967295;
	add.s64 	%rd5400, %rd5397, %rd5399;
	add.s64 	%rd5401, %rd5400, %rd5398;
	shr.u64 	%rd5402, %rd5401, 32;
	mul.wide.u32 	%rd5403, %r114, %r116;
	and.b64  	%rd5404, %rd5379, 4294967295;
	add.s64 	%rd5405, %rd5402, %rd5404;
	add.s64 	%rd5406, %rd5405, %rd5403;
	shr.u64 	%rd5407, %rd5406, 32;
	mul.wide.u32 	%rd5408, %r113, %r116;
	and.b64  	%rd5409, %rd5382, 4294967295;
	add.s64 	%rd5410, %rd5407, %rd5409;
	add.s64 	%rd5411, %rd5410, %rd5408;
	shr.u64 	%rd5412, %rd5411, 32;
	mul.wide.u32 	%rd5413, %r112, %r116;
	and.b64  	%rd5414, %rd5385, 4294967295;
	add.s64 	%rd5415, %rd5412, %rd5414;
	add.s64 	%rd5416, %rd5415, %rd5413;
	shr.u64 	%rd5417, %rd5416, 32;
	mul.wide.u32 	%rd5418, %r111, %r116;
	and.b64  	%rd5419, %rd5388, 4294967295;
	add.s64 	%rd5420, %rd5417, %rd5419;
	add.s64 	%rd5421, %rd5420, %rd5418;
	shr.u64 	%rd5422, %rd5421, 32;
	mul.wide.u32 	%rd5423, %r110, %r116;
	add.s64 	%rd5424, %rd5422, %rd5389;
	add.s64 	%rd5425, %rd5424, %rd5423;
	shr.u64 	%rd5426, %rd5425, 32;
	and.b64  	%rd5427, %rd5396, 4294967295;
	add.s64 	%rd5428, %rd5372, %rd5427;
	shr.u64 	%rd5429, %rd5428, 32;
	and.b64  	%rd5430, %rd5401, 4294967295;
	add.s64 	%rd5431, %rd5429, %rd5430;
	add.s64 	%rd5432, %rd5431, %rd5398;
	shr.u64 	%rd5433, %rd5432, 32;
	mul.wide.u32 	%rd5434, %r115, %r115;
	and.b64  	%rd5435, %rd5406, 4294967295;
	add.s64 	%rd5436, %rd5433, %rd5435;
	add.s64 	%rd5437, %rd5436, %rd5434;
	shr.u64 	%rd5438, %rd5437, 32;
	mul.wide.u32 	%rd5439, %r114, %r115;
	and.b64  	%rd5440, %rd5411, 4294967295;
	add.s64 	%rd5441, %rd5438, %rd5440;
	add.s64 	%rd5442, %rd5441, %rd5439;
	shr.u64 	%rd5443, %rd5442, 32;
	mul.wide.u32 	%rd5444, %r113, %r115;
	and.b64  	%rd5445, %rd5416, 4294967295;
	add.s64 	%rd5446, %rd5443, %rd5445;
	add.s64 	%rd5447, %rd5446, %rd5444;
	shr.u64 	%rd5448, %rd5447, 32;
	mul.wide.u32 	%rd5449, %r112, %r115;
	and.b64  	%rd5450, %rd5421, 4294967295;
	add.s64 	%rd5451, %rd5448, %rd5450;
	add.s64 	%rd5452, %rd5451, %rd5449;
	shr.u64 	%rd5453, %rd5452, 32;
	mul.wide.u32 	%rd5454, %r111, %r115;
	and.b64  	%rd5455, %rd5425, 4294967295;
	add.s64 	%rd5456, %rd5453, %rd5455;
	add.s64 	%rd5457, %rd5456, %rd5454;
	shr.u64 	%rd5458, %rd5457, 32;
	mul.wide.u32 	%rd5459, %r110, %r115;
	add.s64 	%rd5460, %rd5458, %rd5426;
	add.s64 	%rd5461, %rd5460, %rd5459;
	shr.u64 	%rd5462, %rd5461, 32;
	and.b64  	%rd5463, %rd5432, 4294967295;
	add.s64 	%rd5464, %rd5375, %rd5463;
	shr.u64 	%rd5465, %rd5464, 32;
	and.b64  	%rd5466, %rd5437, 4294967295;
	add.s64 	%rd5467, %rd5465, %rd5466;
	add.s64 	%rd5468, %rd5467, %rd5403;
	shr.u64 	%rd5469, %rd5468, 32;
	and.b64  	%rd5470, %rd5442, 4294967295;
	add.s64 	%rd5471, %rd5469, %rd5470;
	add.s64 	%rd5472, %rd5471, %rd5439;
	shr.u64 	%rd5473, %rd5472, 32;
	mul.wide.u32 	%rd5474, %r114, %r114;
	and.b64  	%rd5475, %rd5447, 4294967295;
	add.s64 	%rd5476, %rd5473, %rd5475;
	add.s64 	%rd5477, %rd5476, %rd5474;
	shr.u64 	%rd5478, %rd5477, 32;
	mul.wide.u32 	%rd5479, %r113, %r114;
	and.b64  	%rd5480, %rd5452, 4294967295;
	add.s64 	%rd5481, %rd5478, %rd5480;
	add.s64 	%rd5482, %rd5481, %rd5479;
	shr.u64 	%rd5483, %rd5482, 32;
	mul.wide.u32 	%rd5484, %r112, %r114;
	and.b64  	%rd5485, %rd5457, 4294967295;
	add.s64 	%rd5486, %rd5483, %rd5485;
	add.s64 	%rd5487, %rd5486, %rd5484;
	shr.u64 	%rd5488, %rd5487, 32;
	mul.wide.u32 	%rd5489, %r111, %r114;
	and.b64  	%rd5490, %rd5461, 4294967295;
	add.s64 	%rd5491, %rd5488, %rd5490;
	add.s64 	%rd5492, %rd5491, %rd5489;
	shr.u64 	%rd5493, %rd5492, 32;
	mul.wide.u32 	%rd5494, %r110, %r114;
	add.s64 	%rd5495, %rd5493, %rd5462;
	add.s64 	%rd5496, %rd5495, %rd5494;
	shr.u64 	%rd5497, %rd5496, 32;
	and.b64  	%rd5498, %rd5468, 4294967295;
	add.s64 	%rd5499, %rd5378, %rd5498;
	shr.u64 	%rd5500, %rd5499, 32;
	and.b64  	%rd5501, %rd5472, 4294967295;
	add.s64 	%rd5502, %rd5500, %rd5501;
	add.s64 	%rd5503, %rd5502, %rd5408;
	shr.u64 	%rd5504, %rd5503, 32;
	and.b64  	%rd5505, %rd5477, 4294967295;
	add.s64 	%rd5506, %rd5504, %rd5505;
	add.s64 	%rd5507, %rd5506, %rd5444;
	shr.u64 	%rd5508, %rd5507, 32;
	and.b64  	%rd5509, %rd5482, 4294967295;
	add.s64 	%rd5510, %rd5508, %rd5509;
	add.s64 	%rd5511, %rd5510, %rd5479;
	shr.u64 	%rd5512, %rd5511, 32;
	mul.wide.u32 	%rd5513, %r113, %r113;
	and.b64  	%rd5514, %rd5487, 4294967295;
	add.s64 	%rd5515, %rd5512, %rd5514;
	add.s64 	%rd5516, %rd5515, %rd5513;
	shr.u64 	%rd5517, %rd5516, 32;
	mul.wide.u32 	%rd5518, %r112, %r113;
	and.b64  	%rd5519, %rd5492, 4294967295;
	add.s64 	%rd5520, %rd5517, %rd5519;
	add.s64 	%rd5521, %rd5520, %rd5518;
	shr.u64 	%rd5522, %rd5521, 32;
	mul.wide.u32 	%rd5523, %r111, %r113;
	and.b64  	%rd5524, %rd5496, 4294967295;
	add.s64 	%rd5525, %rd5522, %rd5524;
	add.s64 	%rd5526, %rd5525, %rd5523;
	shr.u64 	%rd5527, %rd5526, 32;
	mul.wide.u32 	%rd5528, %r110, %r113;
	add.s64 	%rd5529, %rd5527, %rd5497;
	add.s64 	%rd5530, %rd5529, %rd5528;
	shr.u64 	%rd5531, %rd5530, 32;
	and.b64  	%rd5532, %rd5503, 4294967295;
	add.s64 	%rd5533, %rd5381, %rd5532;
	shr.u64 	%rd5534, %rd5533, 32;
	and.b64  	%rd5535, %rd5507, 4294967295;
	add.s64 	%rd5536, %rd5534, %rd5535;
	add.s64 	%rd5537, %rd5536, %rd5413;
	shr.u64 	%rd5538, %rd5537, 32;
	and.b64  	%rd5539, %rd5511, 4294967295;
	add.s64 	%rd5540, %rd5538, %rd5539;
	add.s64 	%rd5541, %rd5540, %rd5449;
	shr.u64 	%rd5542, %rd5541, 32;
	and.b64  	%rd5543, %rd5516, 4294967295;
	add.s64 	%rd5544, %rd5542, %rd5543;
	add.s64 	%rd5545, %rd5544, %rd5484;
	shr.u64 	%rd5546, %rd5545, 32;
	and.b64  	%rd5547, %rd5521, 4294967295;
	add.s64 	%rd5548, %rd5546, %rd5547;
	add.s64 	%rd5549, %rd5548, %rd5518;
	shr.u64 	%rd5550, %rd5549, 32;
	mul.wide.u32 	%rd5551, %r112, %r112;
	and.b64  	%rd5552, %rd5526, 4294967295;
	add.s64 	%rd5553, %rd5550, %rd5552;
	add.s64 	%rd5554, %rd5553, %rd5551;
	shr.u64 	%rd5555, %rd5554, 32;
	mul.wide.u32 	%rd5556, %r111, %r112;
	and.b64  	%rd5557, %rd5530, 4294967295;
	add.s64 	%rd5558, %rd5555, %rd5557;
	add.s64 	%rd5559, %rd5558, %rd5556;
	shr.u64 	%rd5560, %rd5559, 32;
	mul.wide.u32 	%rd5561, %r110, %r112;
	add.s64 	%rd5562, %rd5560, %rd5531;
	add.s64 	%rd5563, %rd5562, %rd5561;
	shr.u64 	%rd5564, %rd5563, 32;
	and.b64  	%rd5565, %rd5537, 4294967295;
	add.s64 	%rd5566, %rd5384, %rd5565;
	shr.u64 	%rd5567, %rd5566, 32;
	and.b64  	%rd5568, %rd5541, 4294967295;
	add.s64 	%rd5569, %rd5567, %rd5568;
	add.s64 	%rd5570, %rd5569, %rd5418;
	shr.u64 	%rd5571, %rd5570, 32;
	and.b64  	%rd5572, %rd5545, 4294967295;
	add.s64 	%rd5573, %rd5571, %rd5572;
	add.s64 	%rd5574, %rd5573, %rd5454;
	shr.u64 	%rd5575, %rd5574, 32;
	and.b64  	%rd5576, %rd5549, 4294967295;
	add.s64 	%rd5577, %rd5575, %rd5576;
	add.s64 	%rd5578, %rd5577, %rd5489;
	shr.u64 	%rd5579, %rd5578, 32;
	and.b64  	%rd5580, %rd5554, 4294967295;
	add.s64 	%rd5581, %rd5579, %rd5580;
	add.s64 	%rd5582, %rd5581, %rd5523;
	shr.u64 	%rd5583, %rd5582, 32;
	and.b64  	%rd5584, %rd5559, 4294967295;
	add.s64 	%rd5585, %rd5583, %rd5584;
	add.s64 	%rd5586, %rd5585, %rd5556;
	shr.u64 	%rd5587, %rd5586, 32;
	mul.wide.u32 	%rd5588, %r111, %r111;
	and.b64  	%rd5589, %rd5563, 4294967295;
	add.s64 	%rd5590, %rd5587, %rd5589;
	add.s64 	%rd5591, %rd5590, %rd5588;
	shr.u64 	%rd5592, %rd5591, 32;
	mul.wide.u32 	%rd5593, %r110, %r111;
	add.s64 	%rd5594, %rd5592, %rd5564;
	add.s64 	%rd5595, %rd5594, %rd5593;
	shr.u64 	%rd5596, %rd5595, 32;
	and.b64  	%rd5597, %rd5570, 4294967295;
	add.s64 	%rd5598, %rd5387, %rd5597;
	shr.u64 	%rd5599, %rd5598, 32;
	and.b64  	%rd5600, %rd5574, 4294967295;
	add.s64 	%rd5601, %rd5599, %rd5600;
	add.s64 	%rd5602, %rd5601, %rd5423;
	shr.u64 	%rd5603, %rd5602, 32;
	and.b64  	%rd5604, %rd5578, 4294967295;
	add.s64 	%rd5605, %rd5603, %rd5604;
	add.s64 	%rd5606, %rd5605, %rd5459;
	shr.u64 	%rd5607, %rd5606, 32;
	and.b64  	%rd5608, %rd5582, 4294967295;
	add.s64 	%rd5609, %rd5607, %rd5608;
	add.s64 	%rd5610, %rd5609, %rd5494;
	shr.u64 	%rd5611, %rd5610, 32;
	and.b64  	%rd5612, %rd5586, 4294967295;
	add.s64 	%rd5613, %rd5611, %rd5612;
	add.s64 	%rd5614, %rd5613, %rd5528;
	shr.u64 	%rd5615, %rd5614, 32;
	and.b64  	%rd5616, %rd5591, 4294967295;
	add.s64 	%rd5617, %rd5615, %rd5616;
	add.s64 	%rd5618, %rd5617, %rd5561;
	shr.u64 	%rd5619, %rd5618, 32;
	and.b64  	%rd5620, %rd5595, 4294967295;
	add.s64 	%rd5621, %rd5619, %rd5620;
	add.s64 	%rd5622, %rd5621, %rd5593;
	shr.u64 	%rd5623, %rd5622, 32;
	mul.wide.u32 	%rd5624, %r110, %r110;
	add.s64 	%rd5625, %rd5623, %rd5596;
	add.s64 	%rd5626, %rd5625, %rd5624;
	{ .reg .b32 tmp; mov.b64 {tmp, %r2528}, %rd5626; }
	ld.const.u32 	%r2529, [MU_P];
	mul.lo.s32 	%r2530, %r2529, %r2527;
	mul.wide.u32 	%rd5627, %r389, %r2530;
	and.b64  	%rd5628, %rd5367, 4294967293;
	add.s64 	%rd5629, %rd5627, %rd5628;
	shr.u64 	%rd5630, %rd5629, 32;
	mul.wide.u32 	%rd5631, %r388, %r2530;
	and.b64  	%rd5632, %rd5391, 4294967295;
	add.s64 	%rd5633, %rd5630, %rd5632;
	add.s64 	%rd5634, %rd5633, %rd5631;
	cvt.u32.u64 	%r2531, %rd5634;
	shr.u64 	%rd5635, %rd5634, 32;
	mul.wide.u32 	%rd5636, %r387, %r2530;
	and.b64  	%rd5637, %rd5428, 4294967295;
	add.s64 	%rd5638, %rd5635, %rd5637;
	add.s64 	%rd5639, %rd5638, %rd5636;
	shr.u64 	%rd5640, %rd5639, 32;
	mul.wide.u32 	%rd5641, %r386, %r2530;
	and.b64  	%rd5642, %rd5464, 4294967295;
	add.s64 	%rd5643, %rd5640, %rd5642;
	add.s64 	%rd5644, %rd5643, %rd5641;
	shr.u64 	%rd5645, %rd5644, 32;
	mul.wide.u32 	%rd5646, %r353, %r2530;
	and.b64  	%rd5647, %rd5499, 4294967295;
	add.s64 	%rd5648, %rd5645, %rd5647;
	add.s64 	%rd5649, %rd5648, %rd5646;
	shr.u64 	%rd5650, %rd5649, 32;
	mul.wide.u32 	%rd5651, %r352, %r2530;
	and.b64  	%rd5652, %rd5533, 4294967295;
	add.s64 	%rd5653, %rd5650, %rd5652;
	add.s64 	%rd5654, %rd5653, %rd5651;
	shr.u64 	%rd5655, %rd5654, 32;
	mul.wide.u32 	%rd5656, %r351, %r2530;
	and.b64  	%rd5657, %rd5566, 4294967295;
	add.s64 	%rd5658, %rd5655, %rd5657;
	add.s64 	%rd5659, %rd5658, %rd5656;
	shr.u64 	%rd5660, %rd5659, 32;
	mul.wide.u32 	%rd5661, %r350, %r2530;
	and.b64  	%rd5662, %rd5598, 4294967295;
	add.s64 	%rd5663, %rd5660, %rd5662;
	add.s64 	%rd5664, %rd5663, %rd5661;
	shr.u64 	%rd5665, %rd5664, 32;
	and.b64  	%rd5666, %rd5602, 4294967295;
	add.s64 	%rd5667, %rd5665, %rd5666;
	shr.u64 	%rd5668, %rd5667, 32;
	and.b64  	%rd5669, %rd5606, 4294967295;
	add.s64 	%rd5670, %rd5668, %rd5669;
	shr.u64 	%rd5671, %rd5670, 32;
	and.b64  	%rd5672, %rd5610, 4294967295;
	add.s64 	%rd5673, %rd5671, %rd5672;
	shr.u64 	%rd5674, %rd5673, 32;
	and.b64  	%rd5675, %rd5614, 4294967295;
	add.s64 	%rd5676, %rd5674, %rd5675;
	shr.u64 	%rd5677, %rd5676, 32;
	and.b64  	%rd5678, %rd5618, 4294967295;
	add.s64 	%rd5679, %rd5677, %rd5678;
	shr.u64 	%rd5680, %rd5679, 32;
	and.b64  	%rd5681, %rd5622, 4294967295;
	add.s64 	%rd5682, %rd5680, %rd5681;
	shr.u64 	%rd5683, %rd5682, 32;
	and.b64  	%rd5684, %rd5626, 4294967295;
	add.s64 	%rd5685, %rd5683, %rd5684;
	{ .reg .b32 tmp; mov.b64 {tmp, %r2532}, %rd5685; }
	add.s32 	%r2533, %r2528, %r2532;
	mul.lo.s32 	%r2534, %r2529, %r2531;
	mul.wide.u32 	%rd5686, %r389, %r2534;
	and.b64  	%rd5687, %rd5634, 4294967295;
	add.s64 	%rd5688, %rd5686, %rd5687;
	shr.u64 	%rd5689, %rd5688, 32;
	mul.wide.u32 	%rd5690, %r388, %r2534;
	and.b64  	%rd5691, %rd5639, 4294967295;
	add.s64 	%rd5692, %rd5689, %rd5691;
	add.s64 	%rd5693, %rd5692, %rd5690;
	cvt.u32.u64 	%r2535, %rd5693;
	shr.u64 	%rd5694, %rd5693, 32;
	mul.wide.u32 	%rd5695, %r387, %r2534;
	and.b64  	%rd5696, %rd5644, 4294967295;
	add.s64 	%rd5697, %rd5694, %rd5696;
	add.s64 	%rd5698, %rd5697, %rd5695;
	shr.u64 	%rd5699, %rd5698, 32;
	mul.wide.u32 	%rd5700, %r386, %r2534;
	and.b64  	%rd5701, %rd5649, 4294967295;
	add.s64 	%rd5702, %rd5699, %rd5701;
	add.s64 	%rd5703, %rd5702, %rd5700;
	shr.u64 	%rd5704, %rd5703, 32;
	mul.wide.u32 	%rd5705, %r353, %r2534;
	and.b64  	%rd5706, %rd5654, 4294967295;
	add.s64 	%rd5707, %rd5704, %rd5706;
	add.s64 	%rd5708, %rd5707, %rd5705;
	shr.u64 	%rd5709, %rd5708, 32;
	mul.wide.u32 	%rd5710, %r352, %r2534;
	and.b64  	%rd5711, %rd5659, 4294967295;
	add.s64 	%rd5712, %rd5709, %rd5711;
	add.s64 	%rd5713, %rd5712, %rd5710;
	shr.u64 	%rd5714, %rd5713, 32;
	mul.wide.u32 	%rd5715, %r351, %r2534;
	and.b64  	%rd5716, %rd5664, 4294967295;
	add.s64 	%rd5717, %rd5714, %rd5716;
	add.s64 	%rd5718, %rd5717, %rd5715;
	shr.u64 	%rd5719, %rd5718, 32;
	mul.wide.u32 	%rd5720, %r350, %r2534;
	and.b64  	%rd5721, %rd5667, 4294967295;
	add.s64 	%rd5722, %rd5719, %rd5721;
	add.s64 	%rd5723, %rd5722, %rd5720;
	shr.u64 	%rd5724, %rd5723, 32;
	and.b64  	%rd5725, %rd5670, 4294967295;
	add.s64 	%rd5726, %rd5724, %rd5725;
	shr.u64 	%rd5727, %rd5726, 32;
	and.b64  	%rd5728, %rd5673, 4294967295;
	add.s64 	%rd5729, %rd5727, %rd5728;
	shr.u64 	%rd5730, %rd5729, 32;
	and.b64  	%rd5731, %rd5676, 4294967295;
	add.s64 	%rd5732, %rd5730, %rd5731;
	shr.u64 	%rd5733, %rd5732, 32;
	and.b64  	%rd5734, %rd5679, 4294967295;
	add.s64 	%rd5735, %rd5733, %rd5734;
	shr.u64 	%rd5736, %rd5735, 32;
	and.b64  	%rd5737, %rd5682, 4294967295;
	add.s64 	%rd5738, %rd5736, %rd5737;
	shr.u64 	%rd5739, %rd5738, 32;
	and.b64  	%rd5740, %rd5685, 4294967295;
	add.s64 	%rd5741, %rd5739, %rd5740;
	{ .reg .b32 tmp; mov.b64 {tmp, %r2536}, %rd5741; }
	add.s32 	%r2537, %r2533, %r2536;
	mul.lo.s32 	%r2538, %r2529, %r2535;
	mul.wide.u32 	%rd5742, %r389, %r2538;
	and.b64  	%rd5743, %rd5693, 4294967295;
	add.s64 	%rd5744, %rd5742, %rd5743;
	shr.u64 	%rd5745, %rd5744, 32;
	mul.wide.u32 	%rd5746, %r388, %r2538;
	and.b64  	%rd5747, %rd5698, 4294967295;
	add.s64 	%rd5748, %rd5745, %rd5747;
	add.s64 	%rd5749, %rd5748, %rd5746;
	cvt.u32.u64 	%r2539, %rd5749;
	shr.u64 	%rd5750, %rd5749, 32;
	mul.wide.u32 	%rd5751, %r387, %r2538;
	and.b64  	%rd5752, %rd5703, 4294967295;
	add.s64 	%rd5753, %rd5750, %rd5752;
	add.s64 	%rd5754, %rd5753, %rd5751;
	shr.u64 	%rd5755, %rd5754, 32;
	mul.wide.u32 	%rd5756, %r386, %r2538;
	and.b64  	%rd5757, %rd5708, 4294967295;
	add.s64 	%rd5758, %rd5755, %rd5757;
	add.s64 	%rd5759, %rd5758, %rd5756;
	shr.u64 	%rd5760, %rd5759, 32;
	mul.wide.u32 	%rd5761, %r353, %r2538;
	and.b64  	%rd5762, %rd5713, 4294967295;
	add.s64 	%rd5763, %rd5760, %rd5762;
	add.s64 	%rd5764, %rd5763, %rd5761;
	shr.u64 	%rd5765, %rd5764, 32;
	mul.wide.u32 	%rd5766, %r352, %r2538;
	and.b64  	%rd5767, %rd5718, 4294967295;
	add.s64 	%rd5768, %rd5765, %rd5767;
	add.s64 	%rd5769, %rd5768, %rd5766;
	shr.u64 	%rd5770, %rd5769, 32;
	mul.wide.u32 	%rd5771, %r351, %r2538;
	and.b64  	%rd5772, %rd5723, 4294967295;
	add.s64 	%rd5773, %rd5770, %rd5772;
	add.s64 	%rd5774, %rd5773, %rd5771;
	shr.u64 	%rd5775, %rd5774, 32;
	mul.wide.u32 	%rd5776, %r350, %r2538;
	and.b64  	%rd5777, %rd5726, 4294967295;
	add.s64 	%rd5778, %rd5775, %rd5777;
	add.s64 	%rd5779, %rd5778, %rd5776;
	shr.u64 	%rd5780, %rd5779, 32;
	and.b64  	%rd5781, %rd5729, 4294967295;
	add.s64 	%rd5782, %rd5780, %rd5781;
	shr.u64 	%rd5783, %rd5782, 32;
	and.b64  	%rd5784, %rd5732, 4294967295;
	add.s64 	%rd5785, %rd5783, %rd5784;
	shr.u64 	%rd5786, %rd5785, 32;
	and.b64  	%rd5787, %rd5735, 4294967295;
	add.s64 	%rd5788, %rd5786, %rd5787;
	shr.u64 	%rd5789, %rd5788, 32;
	and.b64  	%rd5790, %rd5738, 4294967295;
	add.s64 	%rd5791, %rd5789, %rd5790;
	shr.u64 	%rd5792, %rd5791, 32;
	and.b64  	%rd5793, %rd5741, 4294967295;
	add.s64 	%rd5794, %rd5792, %rd5793;
	{ .reg .b32 tmp; mov.b64 {tmp, %r2540}, %rd5794; }
	add.s32 	%r2541, %r2537, %r2540;
	mul.lo.s32 	%r2542, %r2529, %r2539;
	mul.wide.u32 	%rd5795, %r389, %r2542;
	and.b64  	%rd5796, %rd5749, 4294967295;
	add.s64 	%rd5797, %rd5795, %rd5796;
	shr.u64 	%rd5798, %rd5797, 32;
	mul.wide.u32 	%rd5799, %r388, %r2542;
	and.b64  	%rd5800, %rd5754, 4294967295;
	add.s64 	%rd5801, %rd5798, %rd5800;
	add.s64 	%rd5802, %rd5801, %rd5799;
	cvt.u32.u64 	%r2543, %rd5802;
	shr.u64 	%rd5803, %rd5802, 32;
	mul.wide.u32 	%rd5804, %r387, %r2542;
	and.b64  	%rd5805, %rd5759, 4294967295;
	add.s64 	%rd5806, %rd5803, %rd5805;
	add.s64 	%rd5807, %rd5806, %rd5804;
	shr.u64 	%rd5808, %rd5807, 32;
	mul.wide.u32 	%rd5809, %r386, %r2542;
	and.b64  	%rd5810, %rd5764, 4294967295;
	add.s64 	%rd5811, %rd5808, %rd5810;
	add.s64 	%rd5812, %rd5811, %rd5809;
	shr.u64 	%rd5813, %rd5812, 32;
	mul.wide.u32 	%rd5814, %r353, %r2542;
	and.b64  	%rd5815, %rd5769, 4294967295;
	add.s64 	%rd5816, %rd5813, %rd5815;
	add.s64 	%rd5817, %rd5816, %rd5814;
	shr.u64 	%rd5818, %rd5817, 32;
	mul.wide.u32 	%rd5819, %r352, %r2542;
	and.b64  	%rd5820, %rd5774, 4294967295;
	add.s64 	%rd5821, %rd5818, %rd5820;
	add.s64 	%rd5822, %rd5821, %rd5819;
	shr.u64 	%rd5823, %rd5822, 32;
	mul.wide.u32 	%rd5824, %r351, %r2542;
	and.b64  	%rd5825, %rd5779, 4294967295;
	add.s64 	%rd5826, %rd5823, %rd5825;
	add.s64 	%rd5827, %rd5826, %rd5824;
	shr.u64 	%rd5828, %rd5827, 32;
	mul.wide.u32 	%rd5829, %r350, %r2542;
	and.b64  	%rd5830, %rd5782, 4294967295;
	add.s64 	%rd5831, %rd5828, %rd5830;
	add.s64 	%rd5832, %rd5831, %rd5829;
	shr.u64 	%rd5833, %rd5832, 32;
	and.b64  	%rd5834, %rd5785, 4294967295;
	add.s64 	%rd5835, %rd5833, %rd5834;
	shr.u64 	%rd5836, %rd5835, 32;
	and.b64  	%rd5837, %rd5788, 4294967295;
	add.s64 	%rd5838, %rd5836, %rd5837;
	shr.u64 	%rd5839, %rd5838, 32;
	and.b64  	%rd5840, %rd5791, 4294967295;
	add.s64 	%rd5841, %rd5839, %rd5840;
	shr.u64 	%rd5842, %rd5841, 32;
	and.b64  	%rd5843, %rd5794, 4294967295;
	add.s64 	%rd5844, %rd5842, %rd5843;
	{ .reg .b32 tmp; mov.b64 {tmp, %r2544}, %rd5844; }
	add.s32 	%r2545, %r2541, %r2544;
	mul.lo.s32 	%r2546, %r2529, %r2543;
	mul.wide.u32 	%rd5845, %r389, %r2546;
	and.b64  	%rd5846, %rd5802, 4294967295;
	add.s64 	%rd5847, %rd5845, %rd5846;
	shr.u64 	%rd5848, %rd5847, 32;
	mul.wide.u32 	%rd5849, %r388, %r2546;
	and.b64  	%rd5850, %rd5807, 4294967295;
	add.s64 	%rd5851, %rd5848, %rd5850;
	add.s64 	%rd5852, %rd5851, %rd5849;
	cvt.u32.u64 	%r2547, %rd5852;
	shr.u64 	%rd5853, %rd5852, 32;
	mul.wide.u32 	%rd5854, %r387, %r2546;
	and.b64  	%rd5855, %rd5812, 4294967295;
	add.s64 	%rd5856, %rd5853, %rd5855;
	add.s64 	%rd5857, %rd5856, %rd5854;
	shr.u64 	%rd5858, %rd5857, 32;
	mul.wide.u32 	%rd5859, %r386, %r2546;
	and.b64  	%rd5860, %rd5817, 4294967295;
	add.s64 	%rd5861, %rd5858, %rd5860;
	add.s64 	%rd5862, %rd5861, %rd5859;
	shr.u64 	%rd5863, %rd5862, 32;
	mul.wide.u32 	%rd5864, %r353, %r2546;
	and.b64  	%rd5865, %rd5822, 4294967295;
	add.s64 	%rd5866, %rd5863, %rd5865;
	add.s64 	%rd5867, %rd5866, %rd5864;
	shr.u64 	%rd5868, %rd5867, 32;
	mul.wide.u32 	%rd5869, %r352, %r2546;
	and.b64  	%rd5870, %rd5827, 4294967295;
	add.s64 	%rd5871, %rd5868, %rd5870;
	add.s64 	%rd5872, %rd5871, %rd5869;
	shr.u64 	%rd5873, %rd5872, 32;
	mul.wide.u32 	%rd5874, %r351, %r2546;
	and.b64  	%rd5875, %rd5832, 4294967295;
	add.s64 	%rd5876, %rd5873, %rd5875;
	add.s64 	%rd5877, %rd5876, %rd5874;
	shr.u64 	%rd5878, %rd5877, 32;
	mul.wide.u32 	%rd5879, %r350, %r2546;
	and.b64  	%rd5880, %rd5835, 4294967295;
	add.s64 	%rd5881, %rd5878, %rd5880;
	add.s64 	%rd5882, %rd5881, %rd5879;
	shr.u64 	%rd5883, %rd5882, 32;
	and.b64  	%rd5884, %rd5838, 4294967295;
	add.s64 	%rd5885, %rd5883, %rd5884;
	shr.u64 	%rd5886, %rd5885, 32;
	and.b64  	%rd5887, %rd5841, 4294967295;
	add.s64 	%rd5888, %rd5886, %rd5887;
	shr.u64 	%rd5889, %rd5888, 32;
	and.b64  	%rd5890, %rd5844, 4294967295;
	add.s64 	%rd5891, %rd5889, %rd5890;
	{ .reg .b32 tmp; mov.b64 {tmp, %r2548}, %rd5891; }
	add.s32 	%r2549, %r2545, %r2548;
	mul.lo.s32 	%r2550, %r2529, %r2547;
	mul.wide.u32 	%rd5892, %r389, %r2550;
	and.b64  	%rd5893, %rd5852, 4294967295;
	add.s64 	%rd5894, %rd5892, %rd5893;
	shr.u64 	%rd5895, %rd5894, 32;
	mul.wide.u32 	%rd5896, %r388, %r2550;
	and.b64  	%rd5897, %rd5857, 4294967295;
	add.s64 	%rd5898, %rd5895, %rd5897;
	add.s64 	%rd5899, %rd5898, %rd5896;
	cvt.u32.u64 	%r2551, %rd5899;
	shr.u64 	%rd5900, %rd5899, 32;
	mul.wide.u32 	%rd5901, %r387, %r2550;
	and.b64  	%rd5902, %rd5862, 4294967295;
	add.s64 	%rd5903, %rd5900, %rd5902;
	add.s64 	%rd5904, %rd5903, %rd5901;
	shr.u64 	%rd5905, %rd5904, 32;
	mul.wide.u32 	%rd5906, %r386, %r2550;
	and.b64  	%rd5907, %rd5867, 4294967295;
	add.s64 	%rd5908, %rd5905, %rd5907;
	add.s64 	%rd5909, %rd5908, %rd5906;
	shr.u64 	%rd5910, %rd5909, 32;
	mul.wide.u32 	%rd5911, %r353, %r2550;
	and.b64  	%rd5912, %rd5872, 4294967295;
	add.s64 	%rd5913, %rd5910, %rd5912;
	add.s64 	%rd5914, %rd5913, %rd5911;
	shr.u64 	%rd5915, %rd5914, 32;
	mul.wide.u32 	%rd5916, %r352, %r2550;
	and.b64  	%rd5917, %rd5877, 4294967295;
	add.s64 	%rd5918, %rd5915, %rd5917;
	add.s64 	%rd5919, %rd5918, %rd5916;
	shr.u64 	%rd5920, %rd5919, 32;
	mul.wide.u32 	%rd5921, %r351, %r2550;
	and.b64  	%rd5922, %rd5882, 4294967295;
	add.s64 	%rd5923, %rd5920, %rd5922;
	add.s64 	%rd5924, %rd5923, %rd5921;
	shr.u64 	%rd5925, %rd5924, 32;
	mul.wide.u32 	%rd5926, %r350, %r2550;
	and.b64  	%rd5927, %rd5885, 4294967295;
	add.s64 	%rd5928, %rd5925, %rd5927;
	add.s64 	%rd5929, %rd5928, %rd5926;
	shr.u64 	%rd5930, %rd5929, 32;
	and.b64  	%rd5931, %rd5888, 4294967295;
	add.s64 	%rd5932, %rd5930, %rd5931;
	shr.u64 	%rd5933, %rd5932, 32;
	and.b64  	%rd5934, %rd5891, 4294967295;
	add.s64 	%rd5935, %rd5933, %rd5934;
	{ .reg .b32 tmp; mov.b64 {tmp, %r2552}, %rd5935; }
	add.s32 	%r2553, %r2549, %r2552;
	mul.lo.s32 	%r2554, %r2529, %r2551;
	mul.wide.u32 	%rd5936, %r389, %r2554;
	and.b64  	%rd5937, %rd5899, 4294967295;
	add.s64 	%rd5938, %rd5936, %rd5937;
	shr.u64 	%rd5939, %rd5938, 32;
	mul.wide.u32 	%rd5940, %r388, %r2554;
	and.b64  	%rd5941, %rd5904, 4294967295;
	add.s64 	%rd5942, %rd5939, %rd5941;
	add.s64 	%rd5943, %rd5942, %rd5940;
	cvt.u32.u64 	%r2555, %rd5943;
	shr.u64 	%rd5944, %rd5943, 32;
	mul.wide.u32 	%rd5945, %r387, %r2554;
	and.b64  	%rd5946, %rd5909, 4294967295;
	add.s64 	%rd5947, %rd5944, %rd5946;
	add.s64 	%rd5948, %rd5947, %rd5945;
	shr.u64 	%rd5949, %rd5948, 32;
	mul.wide.u32 	%rd5950, %r386, %r2554;
	and.b64  	%rd5951, %rd5914, 4294967295;
	add.s64 	%rd5952, %rd5949, %rd5951;
	add.s64 	%rd5953, %rd5952, %rd5950;
	shr.u64 	%rd5954, %rd5953, 32;
	mul.wide.u32 	%rd5955, %r353, %r2554;
	and.b64  	%rd5956, %rd5919, 4294967295;
	add.s64 	%rd5957, %rd5954, %rd5956;
	add.s64 	%rd5958, %rd5957, %rd5955;
	shr.u64 	%rd5959, %rd5958, 32;
	mul.wide.u32 	%rd5960, %r352, %r2554;
	and.b64  	%rd5961, %rd5924, 4294967295;
	add.s64 	%rd5962, %rd5959, %rd5961;
	add.s64 	%rd5963, %rd5962, %rd5960;
	shr.u64 	%rd5964, %rd5963, 32;
	mul.wide.u32 	%rd5965, %r351, %r2554;
	and.b64  	%rd5966, %rd5929, 4294967295;
	add.s64 	%rd5967, %rd5964, %rd5966;
	add.s64 	%rd5968, %rd5967, %rd5965;
	shr.u64 	%rd5969, %rd5968, 32;
	mul.wide.u32 	%rd5970, %r350, %r2554;
	and.b64  	%rd5971, %rd5932, 4294967295;
	add.s64 	%rd5972, %rd5969, %rd5971;
	add.s64 	%rd5973, %rd5972, %rd5970;
	shr.u64 	%rd5974, %rd5973, 32;
	and.b64  	%rd5975, %rd5935, 4294967295;
	add.s64 	%rd5976, %rd5974, %rd5975;
	{ .reg .b32 tmp; mov.b64 {tmp, %r2556}, %rd5976; }
	add.s32 	%r2557, %r2553, %r2556;
	mul.lo.s32 	%r2558, %r2529, %r2555;
	mul.wide.u32 	%rd5977, %r389, %r2558;
	and.b64  	%rd5978, %rd5943, 4294967295;
	add.s64 	%rd5979, %rd5977, %rd5978;
	shr.u64 	%rd5980, %rd5979, 32;
	mul.wide.u32 	%rd5981, %r388, %r2558;
	and.b64  	%rd5982, %rd5948, 4294967295;
	add.s64 	%rd5983, %rd5980, %rd5982;
	add.s64 	%rd5984, %rd5983, %rd5981;
	cvt.u32.u64 	%r3976, %rd5984;
	shr.u64 	%rd5985, %rd5984, 32;
	mul.wide.u32 	%rd5986, %r387, %r2558;
	and.b64  	%rd5987, %rd5953, 4294967295;
	add.s64 	%rd5988, %rd5985, %rd5987;
	add.s64 	%rd5989, %rd5988, %rd5986;
	cvt.u32.u64 	%r3977, %rd5989;
	shr.u64 	%rd5990, %rd5989, 32;
	mul.wide.u32 	%rd5991, %r386, %r2558;
	and.b64  	%rd5992, %rd5958, 4294967295;
	add.s64 	%rd5993, %rd5990, %rd5992;
	add.s64 	%rd5994, %rd5993, %rd5991;
	cvt.u32.u64 	%r3978, %rd5994;
	shr.u64 	%rd5995, %rd5994, 32;
	mul.wide.u32 	%rd5996, %r353, %r2558;
	and.b64  	%rd5997, %rd5963, 4294967295;
	add.s64 	%rd5998, %rd5995, %rd5997;
	add.s64 	%rd5999, %rd5998, %rd5996;
	cvt.u32.u64 	%r3979, %rd5999;
	shr.u64 	%rd6000, %rd5999, 32;
	mul.wide.u32 	%rd6001, %r352, %r2558;
	and.b64  	%rd6002, %rd5968, 4294967295;
	add.s64 	%rd6003, %rd6000, %rd6002;
	add.s64 	%rd6004, %rd6003, %rd6001;
	cvt.u32.u64 	%r3980, %rd6004;
	shr.u64 	%rd6005, %rd6004, 32;
	mul.wide.u32 	%rd6006, %r351, %r2558;
	and.b64  	%rd6007, %rd5973, 4294967295;
	add.s64 	%rd6008, %rd6005, %rd6007;
	add.s64 	%rd6009, %rd6008, %rd6006;
	cvt.u32.u64 	%r3981, %rd6009;
	shr.u64 	%rd6010, %rd6009, 32;
	mul.wide.u32 	%rd6011, %r350, %r2558;
	and.b64  	%rd6012, %rd5976, 4294967295;
	add.s64 	%rd6013, %rd6010, %rd6012;
	add.s64 	%rd6014, %rd6013, %rd6011;
	cvt.u32.u64 	%r3982, %rd6014;
	{ .reg .b32 tmp; mov.b64 {tmp, %r2559}, %rd6014; }
	add.s32 	%r3983, %r2557, %r2559;
	setp.gt.u32 	%p187, %r3983, %r350;
	@%p187 bra 	$L__BB1_168;
	setp.lt.u32 	%p188, %r3983, %r350;
	@%p188 bra 	$L__BB1_169;
	setp.lt.u32 	%p189, %r351, %r3982;
	@%p189 bra 	$L__BB1_168;
	setp.gt.u32 	%p190, %r351, %r3982;
	@%p190 bra 	$L__BB1_169;
	setp.lt.u32 	%p191, %r352, %r3981;
	@%p191 bra 	$L__BB1_168;
	setp.gt.u32 	%p192, %r352, %r3981;
	@%p192 bra 	$L__BB1_169;
	setp.lt.u32 	%p193, %r353, %r3980;
	@%p193 bra 	$L__BB1_168;
	setp.gt.u32 	%p194, %r353, %r3980;
	@%p194 bra 	$L__BB1_169;
	setp.lt.u32 	%p195, %r386, %r3979;
	@%p195 bra 	$L__BB1_168;
	setp.gt.u32 	%p196, %r386, %r3979;
	@%p196 bra 	$L__BB1_169;
	setp.lt.u32 	%p197, %r387, %r3978;
	@%p197 bra 	$L__BB1_168;
	setp.gt.u32 	%p198, %r387, %r3978;
	@%p198 bra 	$L__BB1_169;
	setp.lt.u32 	%p199, %r388, %r3977;
	@%p199 bra 	$L__BB1_168;
	setp.gt.u32 	%p200, %r388, %r3977;
	setp.gt.u32 	%p201, %r389, %r3976;
	or.pred  	%p202, %p200, %p201;
	@%p202 bra 	$L__BB1_169;
$L__BB1_168:
	sub.s32 	%r3976, %r3976, %r389;
	sub.s32 	%r3977, %r3977, %r388;
	sub.s32 	%r3978, %r3978, %r387;
	sub.s32 	%r3979, %r3979, %r386;
	sub.s32 	%r3980, %r3980, %r353;
	sub.s32 	%r3981, %r3981, %r352;
	sub.s32 	%r3982, %r3982, %r351;
	sub.s32 	%r3983, %r3983, %r350;
$L__BB1_169:
	ld.const.u32 	%r415, [P_CONST+24];
	ld.const.u32 	%r416, [P_CONST+20];
	ld.const.u32 	%r417, [P_CONST+16];
	mul.wide.u32 	%rd6015, %r3976, %r125;
	cvt.u32.u64 	%r2560, %rd6015;
	shr.u64 	%rd6016, %rd6015, 32;
	mul.wide.u32 	%rd6017, %r3977, %r125;
	add.s64 	%rd6018, %rd6016, %rd6017;
	shr.u64 	%rd6019, %rd6018, 32;
	mul.wide.u32 	%rd6020, %r3978, %r125;
	add.s64 	%rd6021, %rd6019, %rd6020;
	shr.u64 	%rd6022, %rd6021, 32;
	mul.wide.u32 	%rd6023, %r3979, %r125;
	add.s64 	%rd6024, %rd6022, %rd6023;
	shr.u64 	%rd6025, %rd6024, 32;
	mul.wide.u32 	%rd6026, %r3980, %r125;
	add.s64 	%rd6027, %rd6025, %rd6026;
	shr.u64 	%rd6028, %rd6027, 32;
	mul.wide.u32 	%rd6029, %r3981, %r125;
	add.s64 	%rd6030, %rd6028, %rd6029;
	shr.u64 	%rd6031, %rd6030, 32;
	mul.wide.u32 	%rd6032, %r3982, %r125;
	add.s64 	%rd6033, %rd6031, %rd6032;
	shr.u64 	%rd6034, %rd6033, 32;
	mul.wide.u32 	%rd6035, %r3983, %r125;
	add.s64 	%rd6036, %rd6034, %rd6035;
	shr.u64 	%rd6037, %rd6036, 32;
	mul.wide.u32 	%rd6038, %r3976, %r124;
	and.b64  	%rd6039, %rd6018, 4294967295;
	add.s64 	%rd6040, %rd6038, %rd6039;
	shr.u64 	%rd6041, %rd6040, 32;
	mul.wide.u32 	%rd6042, %r3977, %r124;
	and.b64  	%rd6043, %rd6021, 4294967295;
	add.s64 	%rd6044, %rd6041, %rd6043;
	add.s64 	%rd6045, %rd6044, %rd6042;
	shr.u64 	%rd6046, %rd6045, 32;
	mul.wide.u32 	%rd6047, %r3978, %r124;
	and.b64  	%rd6048, %rd6024, 4294967295;
	add.s64 	%rd6049, %rd6046, %rd6048;
	add.s64 	%rd6050, %rd6049, %rd6047;
	shr.u64 	%rd6051, %rd6050, 32;
	mul.wide.u32 	%rd6052, %r3979, %r124;
	and.b64  	%rd6053, %rd6027, 4294967295;
	add.s64 	%rd6054, %rd6051, %rd6053;
	add.s64 	%rd6055, %rd6054, %rd6052;
	shr.u64 	%rd6056, %rd6055, 32;
	mul.wide.u32 	%rd6057, %r3980, %r124;
	and.b64  	%rd6058, %rd6030, 4294967295;
	add.s64 	%rd6059, %rd6056, %rd6058;
	add.s64 	%rd6060, %rd6059, %rd6057;
	shr.u64 	%rd6061, %rd6060, 32;
	mul.wide.u32 	%rd6062, %r3981, %r124;
	and.b64  	%rd6063, %rd6033, 4294967295;
	add.s64 	%rd6064, %rd6061, %rd6063;
	add.s64 	%rd6065, %rd6064, %rd6062;
	shr.u64 	%rd6066, %rd6065, 32;
	mul.wide.u32 	%rd6067, %r3982, %r124;
	and.b64  	%rd6068, %rd6036, 4294967295;
	add.s64 	%rd6069, %rd6066, %rd6068;
	add.s64 	%rd6070, %rd6069, %rd6067;
	shr.u64 	%rd6071, %rd6070, 32;
	mul.wide.u32 	%rd6072, %r3983, %r124;
	add.s64 	%rd6073, %rd6071, %rd6037;
	add.s64 	%rd6074, %rd6073, %rd6072;
	shr.u64 	%rd6075, %rd6074, 32;
	mul.wide.u32 	%rd6076, %r3976, %r123;
	and.b64  	%rd6077, %rd6045, 4294967295;
	add.s64 	%rd6078, %rd6076, %rd6077;
	shr.u64 	%rd6079, %rd6078, 32;
	mul.wide.u32 	%rd6080, %r3977, %r123;
	and.b64  	%rd6081, %rd6050, 4294967295;
	add.s64 	%rd6082, %rd6079, %rd6081;
	add.s64 	%rd6083, %rd6082, %rd6080;
	shr.u64 	%rd6084, %rd6083, 32;
	mul.wide.u32 	%rd6085, %r3978, %r123;
	and.b64  	%rd6086, %rd6055, 4294967295;
	add.s64 	%rd6087, %rd6084, %rd6086;
	add.s64 	%rd6088, %rd6087, %rd6085;
	shr.u64 	%rd6089, %rd6088, 32;
	mul.wide.u32 	%rd6090, %r3979, %r123;
	and.b64  	%rd6091, %rd6060, 4294967295;
	add.s64 	%rd6092, %rd6089, %rd6091;
	add.s64 	%rd6093, %rd6092, %rd6090;
	shr.u64 	%rd6094, %rd6093, 32;
	mul.wide.u32 	%rd6095, %r3980, %r123;
	and.b64  	%rd6096, %rd6065, 4294967295;
	add.s64 	%rd6097, %rd6094, %rd6096;
	add.s64 	%rd6098, %rd6097, %rd6095;
	shr.u64 	%rd6099, %rd6098, 32;
	mul.wide.u32 	%rd6100, %r3981, %r123;
	and.b64  	%rd6101, %rd6070, 4294967295;
	add.s64 	%rd6102, %rd6099, %rd6101;
	add.s64 	%rd6103, %rd6102, %rd6100;
	shr.u64 	%rd6104, %rd6103, 32;
	mul.wide.u32 	%rd6105, %r3982, %r123;
	and.b64  	%rd6106, %rd6074, 4294967295;
	add.s64 	%rd6107, %rd6104, %rd6106;
	add.s64 	%rd6108, %rd6107, %rd6105;
	shr.u64 	%rd6109, %rd6108, 32;
	mul.wide.u32 	%rd6110, %r3983, %r123;
	add.s64 	%rd6111, %rd6109, %rd6075;
	add.s64 	%rd6112, %rd6111, %rd6110;
	shr.u64 	%rd6113, %rd6112, 32;
	mul.wide.u32 	%rd6114, %r3976, %r122;
	and.b64  	%rd6115, %rd6083, 4294967295;
	add.s64 	%rd6116, %rd6114, %rd6115;
	shr.u64 	%rd6117, %rd6116, 32;
	mul.wide.u32 	%rd6118, %r3977, %r122;
	and.b64  	%rd6119, %rd6088, 4294967295;
	add.s64 	%rd6120, %rd6117, %rd6119;
	add.s64 	%rd6121, %rd6120, %rd6118;
	shr.u64 	%rd6122, %rd6121, 32;
	mul.wide.u32 	%rd6123, %r3978, %r122;
	and.b64  	%rd6124, %rd6093, 4294967295;
	add.s64 	%rd6125, %rd6122, %rd6124;
	add.s64 	%rd6126, %rd6125, %rd6123;
	shr.u64 	%rd6127, %rd6126, 32;
	mul.wide.u32 	%rd6128, %r3979, %r122;
	and.b64  	%rd6129, %rd6098, 4294967295;
	add.s64 	%rd6130, %rd6127, %rd6129;
	add.s64 	%rd6131, %rd6130, %rd6128;
	shr.u64 	%rd6132, %rd6131, 32;
	mul.wide.u32 	%rd6133, %r3980, %r122;
	and.b64  	%rd6134, %rd6103, 4294967295;
	add.s64 	%rd6135, %rd6132, %rd6134;
	add.s64 	%rd6136, %rd6135, %rd6133;
	shr.u64 	%rd6137, %rd6136, 32;
	mul.wide.u32 	%rd6138, %r3981, %r122;
	and.b64  	%rd6139, %rd6108, 4294967295;
	add.s64 	%rd6140, %rd6137, %rd6139;
	add.s64 	%rd6141, %rd6140, %rd6138;
	shr.u64 	%rd6142, %rd6141, 32;
	mul.wide.u32 	%rd6143, %r3982, %r122;
	and.b64  	%rd6144, %rd6112, 4294967295;
	add.s64 	%rd6145, %rd6142, %rd6144;
	add.s64 	%rd6146, %rd6145, %rd6143;
	shr.u64 	%rd6147, %rd6146, 32;
	mul.wide.u32 	%rd6148, %r3983, %r122;
	add.s64 	%rd6149, %rd6147, %rd6113;
	add.s64 	%rd6150, %rd6149, %rd6148;
	shr.u64 	%rd6151, %rd6150, 32;
	mul.wide.u32 	%rd6152, %r3976, %r121;
	and.b64  	%rd6153, %rd6121, 4294967295;
	add.s64 	%rd6154, %rd6152, %rd6153;
	shr.u64 	%rd6155, %rd6154, 32;
	mul.wide.u32 	%rd6156, %r3977, %r121;
	and.b64  	%rd6157, %rd6126, 4294967295;
	add.s64 	%rd6158, %rd6155, %rd6157;
	add.s64 	%rd6159, %rd6158, %rd6156;
	shr.u64 	%rd6160, %rd6159, 32;
	mul.wide.u32 	%rd6161, %r3978, %r121;
	and.b64  	%rd6162, %rd6131, 4294967295;
	add.s64 	%rd6163, %rd6160, %rd6162;
	add.s64 	%rd6164, %rd6163, %rd6161;
	shr.u64 	%rd6165, %rd6164, 32;
	mul.wide.u32 	%rd6166, %r3979, %r121;
	and.b64  	%rd6167, %rd6136, 4294967295;
	add.s64 	%rd6168, %rd6165, %rd6167;
	add.s64 	%rd6169, %rd6168, %rd6166;
	shr.u64 	%rd6170, %rd6169, 32;
	mul.wide.u32 	%rd6171, %r3980, %r121;
	and.b64  	%rd6172, %rd6141, 4294967295;
	add.s64 	%rd6173, %rd6170, %rd6172;
	add.s64 	%rd6174, %rd6173, %rd6171;
	shr.u64 	%rd6175, %rd6174, 32;
	mul.wide.u32 	%rd6176, %r3981, %r121;
	and.b64  	%rd6177, %rd6146, 4294967295;
	add.s64 	%rd6178, %rd6175, %rd6177;
	add.s64 	%rd6179, %rd6178, %rd6176;
	shr.u64 	%rd6180, %rd6179, 32;
	mul.wide.u32 	%rd6181, %r3982, %r121;
	and.b64  	%rd6182, %rd6150, 4294967295;
	add.s64 	%rd6183, %rd6180, %rd6182;
	add.s64 	%rd6184, %rd6183, %rd6181;
	shr.u64 	%rd6185, %rd6184, 32;
	mul.wide.u32 	%rd6186, %r3983, %r121;
	add.s64 	%rd6187, %rd6185, %rd6151;
	add.s64 	%rd6188, %rd6187, %rd6186;
	shr.u64 	%rd6189, %rd6188, 32;
	mul.wide.u32 	%rd6190, %r3976, %r120;
	and.b64  	%rd6191, %rd6159, 4294967295;
	add.s64 	%rd6192, %rd6190, %rd6191;
	shr.u64 	%rd6193, %rd6192, 32;
	mul.wide.u32 	%rd6194, %r3977, %r120;
	and.b64  	%rd6195, %rd6164, 4294967295;
	add.s64 	%rd6196, %rd6193, %rd6195;
	add.s64 	%rd6197, %rd6196, %rd6194;
	shr.u64 	%rd6198, %rd6197, 32;
	mul.wide.u32 	%rd6199, %r3978, %r120;
	and.b64  	%rd6200, %rd6169, 4294967295;
	add.s64 	%rd6201, %rd6198, %rd6200;
	add.s64 	%rd6202, %rd6201, %rd6199;
	shr.u64 	%rd6203, %rd6202, 32;
	mul.wide.u32 	%rd6204, %r3979, %r120;
	and.b64  	%rd6205, %rd6174, 4294967295;
	add.s64 	%rd6206, %rd6203, %rd6205;
	add.s64 	%rd6207, %rd6206, %rd6204;
	shr.u64 	%rd6208, %rd6207, 32;
	mul.wide.u32 	%rd6209, %r3980, %r120;
	and.b64  	%rd6210, %rd6179, 4294967295;
	add.s64 	%rd6211, %rd6208, %rd6210;
	add.s64 	%rd6212, %rd6211, %rd6209;
	shr.u64 	%rd6213, %rd6212, 32;
	mul.wide.u32 	%rd6214, %r3981, %r120;
	and.b64  	%rd6215, %rd6184, 4294967295;
	add.s64 	%rd6216, %rd6213, %rd6215;
	add.s64 	%rd6217, %rd6216, %rd6214;
	shr.u64 	%rd6218, %rd6217, 32;
	mul.wide.u32 	%rd6219, %r3982, %r120;
	and.b64  	%rd6220, %rd6188, 4294967295;
	add.s64 	%rd6221, %rd6218, %rd6220;
	add.s64 	%rd6222, %rd6221, %rd6219;
	shr.u64 	%rd6223, %rd6222, 32;
	mul.wide.u32 	%rd6224, %r3983, %r120;
	add.s64 	%rd6225, %rd6223, %rd6189;
	add.s64 	%rd6226, %rd6225, %rd6224;
	shr.u64 	%rd6227, %rd6226, 32;
	mul.wide.u32 	%rd6228, %r3976, %r119;
	and.b64  	%rd6229, %rd6197, 4294967295;
	add.s64 	%rd6230, %rd6228, %rd6229;
	shr.u64 	%rd6231, %rd6230, 32;
	mul.wide.u32 	%rd6232, %r3977, %r119;
	and.b64  	%rd6233, %rd6202, 4294967295;
	add.s64 	%rd6234, %rd6231, %rd6233;
	add.s64 	%rd6235, %rd6234, %rd6232;
	shr.u64 	%rd6236, %rd6235, 32;
	mul.wide.u32 	%rd6237, %r3978, %r119;
	and.b64  	%rd6238, %rd6207, 4294967295;
	add.s64 	%rd6239, %rd6236, %rd6238;
	add.s64 	%rd6240, %rd6239, %rd6237;
	shr.u64 	%rd6241, %rd6240, 32;
	mul.wide.u32 	%rd6242, %r3979, %r119;
	and.b64  	%rd6243, %rd6212, 4294967295;
	add.s64 	%rd6244, %rd6241, %rd6243;
	add.s64 	%rd6245, %rd6244, %rd6242;
	shr.u64 	%rd6246, %rd6245, 32;
	mul.wide.u32 	%rd6247, %r3980, %r119;
	and.b64  	%rd6248, %rd6217, 4294967295;
	add.s64 	%rd6249, %rd6246, %rd6248;
	add.s64 	%rd6250, %rd6249, %rd6247;
	shr.u64 	%rd6251, %rd6250, 32;
	mul.wide.u32 	%rd6252, %r3981, %r119;
	and.b64  	%rd6253, %rd6222, 4294967295;
	add.s64 	%rd6254, %rd6251, %rd6253;
	add.s64 	%rd6255, %rd6254, %rd6252;
	shr.u64 	%rd6256, %rd6255, 32;
	mul.wide.u32 	%rd6257, %r3982, %r119;
	and.b64  	%rd6258, %rd6226, 4294967295;
	add.s64 	%rd6259, %rd6256, %rd6258;
	add.s64 	%rd6260, %rd6259, %rd6257;
	shr.u64 	%rd6261, %rd6260, 32;
	mul.wide.u32 	%rd6262, %r3983, %r119;
	add.s64 	%rd6263, %rd6261, %rd6227;
	add.s64 	%rd6264, %rd6263, %rd6262;
	shr.u64 	%rd6265, %rd6264, 32;
	mul.wide.u32 	%rd6266, %r3976, %r118;
	and.b64  	%rd6267, %rd6235, 4294967295;
	add.s64 	%rd6268, %rd6266, %rd6267;
	shr.u64 	%rd6269, %rd6268, 32;
	mul.wide.u32 	%rd6270, %r3977, %r118;
	and.b64  	%rd6271, %rd6240, 4294967295;
	add.s64 	%rd6272, %rd6269, %rd6271;
	add.s64 	%rd6273, %rd6272, %rd6270;
	shr.u64 	%rd6274, %rd6273, 32;
	mul.wide.u32 	%rd6275, %r3978, %r118;
	and.b64  	%rd6276, %rd6245, 4294967295;
	add.s64 	%rd6277, %rd6274, %rd6276;
	add.s64 	%rd6278, %rd6277, %rd6275;
	shr.u64 	%rd6279, %rd6278, 32;
	mul.wide.u32 	%rd6280, %r3979, %r118;
	and.b64  	%rd6281, %rd6250, 4294967295;
	add.s64 	%rd6282, %rd6279, %rd6281;
	add.s64 	%rd6283, %rd6282, %rd6280;
	shr.u64 	%rd6284, %rd6283, 32;
	mul.wide.u32 	%rd6285, %r3980, %r118;
	and.b64  	%rd6286, %rd6255, 4294967295;
	add.s64 	%rd6287, %rd6284, %rd6286;
	add.s64 	%rd6288, %rd6287, %rd6285;
	shr.u64 	%rd6289, %rd6288, 32;
	mul.wide.u32 	%rd6290, %r3981, %r118;
	and.b64  	%rd6291, %rd6260, 4294967295;
	add.s64 	%rd6292, %rd6289, %rd6291;
	add.s64 	%rd6293, %rd6292, %rd6290;
	shr.u64 	%rd6294, %rd6293, 32;
	mul.wide.u32 	%rd6295, %r3982, %r118;
	and.b64  	%rd6296, %rd6264, 4294967295;
	add.s64 	%rd6297, %rd6294, %rd6296;
	add.s64 	%rd6298, %rd6297, %rd6295;
	shr.u64 	%rd6299, %rd6298, 32;
	mul.wide.u32 	%rd6300, %r3983, %r118;
	add.s64 	%rd6301, %rd6299, %rd6265;
	add.s64 	%rd6302, %rd6301, %rd6300;
	{ .reg .b32 tmp; mov.b64 {tmp, %r2561}, %rd6302; }
	mul.lo.s32 	%r2563, %r2529, %r2560;
	mul.wide.u32 	%rd6303, %r389, %r2563;
	and.b64  	%rd6304, %rd6015, 4294967295;
	add.s64 	%rd6305, %rd6303, %rd6304;
	shr.u64 	%rd6306, %rd6305, 32;
	mul.wide.u32 	%rd6307, %r388, %r2563;
	and.b64  	%rd6308, %rd6040, 4294967295;
	add.s64 	%rd6309, %rd6306, %rd6308;
	add.s64 	%rd6310, %rd6309, %rd6307;
	cvt.u32.u64 	%r2564, %rd6310;
	shr.u64 	%rd6311, %rd6310, 32;
	mul.wide.u32 	%rd6312, %r387, %r2563;
	and.b64  	%rd6313, %rd6078, 4294967295;
	add.s64 	%rd6314, %rd6311, %rd6313;
	add.s64 	%rd6315, %rd6314, %rd6312;
	shr.u64 	%rd6316, %rd6315, 32;
	mul.wide.u32 	%rd6317, %r386, %r2563;
	and.b64  	%rd6318, %rd6116, 4294967295;
	add.s64 	%rd6319, %rd6316, %rd6318;
	add.s64 	%rd6320, %rd6319, %rd6317;
	shr.u64 	%rd6321, %rd6320, 32;
	mul.wide.u32 	%rd6322, %r417, %r2563;
	and.b64  	%rd6323, %rd6154, 4294967295;
	add.s64 	%rd6324, %rd6321, %rd6323;
	add.s64 	%rd6325, %rd6324, %rd6322;
	shr.u64 	%rd6326, %rd6325, 32;
	mul.wide.u32 	%rd6327, %r416, %r2563;
	and.b64  	%rd6328, %rd6192, 4294967295;
	add.s64 	%rd6329, %rd6326, %rd6328;
	add.s64 	%rd6330, %rd6329, %rd6327;
	shr.u64 	%rd6331, %rd6330, 32;
	mul.wide.u32 	%rd6332, %r415, %r2563;
	and.b64  	%rd6333, %rd6230, 4294967295;
	add.s64 	%rd6334, %rd6331, %rd6333;
	add.s64 	%rd6335, %rd6334, %rd6332;
	shr.u64 	%rd6336, %rd6335, 32;
	mul.wide.u32 	%rd6337, %r350, %r2563;
	and.b64  	%rd6338, %rd6268, 4294967295;
	add.s64 	%rd6339, %rd6336, %rd6338;
	add.s64 	%rd6340, %rd6339, %rd6337;
	shr.u64 	%rd6341, %rd6340, 32;
	and.b64  	%rd6342, %rd6273, 4294967295;
	add.s64 	%rd6343, %rd6341, %rd6342;
	shr.u64 	%rd6344, %rd6343, 32;
	and.b64  	%rd6345, %rd6278, 4294967295;
	add.s64 	%rd6346, %rd6344, %rd6345;
	shr.u64 	%rd6347, %rd6346, 32;
	and.b64  	%rd6348, %rd6283, 4294967295;
	add.s64 	%rd6349, %rd6347, %rd6348;
	shr.u64 	%rd6350, %rd6349, 32;
	and.b64  	%rd6351, %rd6288, 4294967295;
	add.s64 	%rd6352, %rd6350, %rd6351;
	shr.u64 	%rd6353, %rd6352, 32;
	and.b64  	%rd6354, %rd6293, 4294967295;
	add.s64 	%rd6355, %rd6353, %rd6354;
	shr.u64 	%rd6356, %rd6355, 32;
	and.b64  	%rd6357, %rd6298, 4294967295;
	add.s64 	%rd6358, %rd6356, %rd6357;
	shr.u64 	%rd6359, %rd6358, 32;
	and.b64  	%rd6360, %rd6302, 4294967295;
	add.s64 	%rd6361, %rd6359, %rd6360;
	{ .reg .b32 tmp; mov.b64 {tmp, %r2565}, %rd6361; }
	add.s32 	%r2566, %r2561, %r2565;
	mul.lo.s32 	%r2567, %r2529, %r2564;
	mul.wide.u32 	%rd6362, %r389, %r2567;
	and.b64  	%rd6363, %rd6310, 4294967295;
	add.s64 	%rd6364, %rd6362, %rd6363;
	shr.u64 	%rd6365, %rd6364, 32;
	mul.wide.u32 	%rd6366, %r388, %r2567;
	and.b64  	%rd6367, %rd6315, 4294967295;
	add.s64 	%rd6368, %rd6365, %rd6367;
	add.s64 	%rd6369, %rd6368, %rd6366;
	cvt.u32.u64 	%r2568, %rd6369;
	shr.u64 	%rd6370, %rd6369, 32;
	mul.wide.u32 	%rd6371, %r387, %r2567;
	and.b64  	%rd6372, %rd6320, 4294967295;
	add.s64 	%rd6373, %rd6370, %rd6372;
	add.s64 	%rd6374, %rd6373, %rd6371;
	shr.u64 	%rd6375, %rd6374, 32;
	mul.wide.u32 	%rd6376, %r386, %r2567;
	and.b64  	%rd6377, %rd6325, 4294967295;
	add.s64 	%rd6378, %rd6375, %rd6377;
	add.s64 	%rd6379, %rd6378, %rd6376;
	shr.u64 	%rd6380, %rd6379, 32;
	mul.wide.u32 	%rd6381, %r417, %r2567;
	and.b64  	%rd6382, %rd6330, 4294967295;
	add.s64 	%rd6383, %rd6380, %rd6382;
	add.s64 	%rd6384, %rd6383, %rd6381;
	shr.u64 	%rd6385, %rd6384, 32;
	mul.wide.u32 	%rd6386, %r416, %r2567;
	and.b64  	%rd6387, %rd6335, 4294967295;
	add.s64 	%rd6388, %rd6385, %rd6387;
	add.s64 	%rd6389, %rd6388, %rd6386;
	shr.u64 	%rd6390, %rd6389, 32;
	mul.wide.u32 	%rd6391, %r415, %r2567;
	and.b64  	%rd6392, %rd6340, 4294967295;
	add.s64 	%rd6393, %rd6390, %rd6392;
	add.s64 	%rd6394, %rd6393, %rd6391;
	shr.u64 	%rd6395, %rd6394, 32;
	mul.wide.u32 	%rd6396, %r350, %r2567;
	and.b64  	%rd6397, %rd6343, 4294967295;
	add.s64 	%rd6398, %rd6395, %rd6397;
	add.s64 	%rd6399, %rd6398, %rd6396;
	shr.u64 	%rd6400, %rd6399, 32;
	and.b64  	%rd6401, %rd6346, 4294967295;
	add.s64 	%rd6402, %rd6400, %rd6401;
	shr.u64 	%rd6403, %rd6402, 32;
	and.b64  	%rd6404, %rd6349, 4294967295;
	add.s64 	%rd6405, %rd6403, %rd6404;
	shr.u64 	%rd6406, %rd6405, 32;
	and.b64  	%rd6407, %rd6352, 4294967295;
	add.s64 	%rd6408, %rd6406, %rd6407;
	shr.u64 	%rd6409, %rd6408, 32;
	and.b64  	%rd6410, %rd6355, 4294967295;
	add.s64 	%rd6411, %rd6409, %rd6410;
	shr.u64 	%rd6412, %rd6411, 32;
	and.b64  	%rd6413, %rd6358, 4294967295;
	add.s64 	%rd6414, %rd6412, %rd6413;
	shr.u64 	%rd6415, %rd6414, 32;
	and.b64  	%rd6416, %rd6361, 4294967295;
	add.s64 	%rd6417, %rd6415, %rd6416;
	{ .reg .b32 tmp; mov.b64 {tmp, %r2569}, %rd6417; }
	add.s32 	%r2570, %r2566, %r2569;
	mul.lo.s32 	%r2571, %r2529, %r2568;
	mul.wide.u32 	%rd6418, %r389, %r2571;
	and.b64  	%rd6419, %rd6369, 4294967295;
	add.s64 	%rd6420, %rd6418, %rd6419;
	shr.u64 	%rd6421, %rd6420, 32;
	mul.wide.u32 	%rd6422, %r388, %r2571;
	and.b64  	%rd6423, %rd6374, 4294967295;
	add.s64 	%rd6424, %rd6421, %rd6423;
	add.s64 	%rd6425, %rd6424, %rd6422;
	cvt.u32.u64 	%r2572, %rd6425;
	shr.u64 	%rd6426, %rd6425, 32;
	mul.wide.u32 	%rd6427, %r387, %r2571;
	and.b64  	%rd6428, %rd6379, 4294967295;
	add.s64 	%rd6429, %rd6426, %rd6428;
	add.s64 	%rd6430, %rd6429, %rd6427;
	shr.u64 	%rd6431, %rd6430, 32;
	mul.wide.u32 	%rd6432, %r386, %r2571;
	and.b64  	%rd6433, %rd6384, 4294967295;
	add.s64 	%rd6434, %rd6431, %rd6433;
	add.s64 	%rd6435, %rd6434, %rd6432;
	shr.u64 	%rd6436, %rd6435, 32;
	mul.wide.u32 	%rd6437, %r417, %r2571;
	and.b64  	%rd6438, %rd6389, 4294967295;
	add.s64 	%rd6439, %rd6436, %rd6438;
	add.s64 	%rd6440, %rd6439, %rd6437;
	shr.u64 	%rd6441, %rd6440, 32;
	mul.wide.u32 	%rd6442, %r416, %r2571;
	and.b64  	%rd6443, %rd6394, 4294967295;
	add.s64 	%rd6444, %rd6441, %rd6443;
	add.s64 	%rd6445, %rd6444, %rd6442;
	shr.u64 	%rd6446, %rd6445, 32;
	mul.wide.u32 	%rd6447, %r415, %r2571;
	and.b64  	%rd6448, %rd6399, 4294967295;
	add.s64 	%rd6449, %rd6446, %rd6448;
	add.s64 	%rd6450, %rd6449, %rd6447;
	shr.u64 	%rd6451, %rd6450, 32;
	mul.wide.u32 	%rd6452, %r350, %r2571;
	and.b64  	%rd6453, %rd6402, 4294967295;
	add.s64 	%rd6454, %rd6451, %rd6453;
	add.s64 	%rd6455, %rd6454, %rd6452;
	shr.u64 	%rd6456, %rd6455, 32;
	and.b64  	%rd6457, %rd6405, 4294967295;
	add.s64 	%rd6458, %rd6456, %rd6457;
	shr.u64 	%rd6459, %rd6458, 32;
	and.b64  	%rd6460, %rd6408, 4294967295;
	add.s64 	%rd6461, %rd6459, %rd6460;
	shr.u64 	%rd6462, %rd6461, 32;
	and.b64  	%rd6463, %rd6411, 4294967295;
	add.s64 	%rd6464, %rd6462, %rd6463;
	shr.u64 	%rd6465, %rd6464, 32;
	and.b64  	%rd6466, %rd6414, 4294967295;
	add.s64 	%rd6467, %rd6465, %rd6466;
	shr.u64 	%rd6468, %rd6467, 32;
	and.b64  	%rd6469, %rd6417, 4294967295;
	add.s64 	%rd6470, %rd6468, %rd6469;
	{ .reg .b32 tmp; mov.b64 {tmp, %r2573}, %rd6470; }
	add.s32 	%r2574, %r2570, %r2573;
	mul.lo.s32 	%r2575, %r2529, %r2572;
	mul.wide.u32 	%rd6471, %r389, %r2575;
	and.b64  	%rd6472, %rd6425, 4294967295;
	add.s64 	%rd6473, %rd6471, %rd6472;
	shr.u64 	%rd6474, %rd6473, 32;
	mul.wide.u32 	%rd6475, %r388, %r2575;
	and.b64  	%rd6476, %rd6430, 4294967295;
	add.s64 	%rd6477, %rd6474, %rd6476;
	add.s64 	%rd6478, %rd6477, %rd6475;
	cvt.u32.u64 	%r2576, %rd6478;
	shr.u64 	%rd6479, %rd6478, 32;
	mul.wide.u32 	%rd6480, %r387, %r2575;
	and.b64  	%rd6481, %rd6435, 4294967295;
	add.s64 	%rd6482, %rd6479, %rd6481;
	add.s64 	%rd6483, %rd6482, %rd6480;
	shr.u64 	%rd6484, %rd6483, 32;
	mul.wide.u32 	%rd6485, %r386, %r2575;
	and.b64  	%rd6486, %rd6440, 4294967295;
	add.s64 	%rd6487, %rd6484, %rd6486;
	add.s64 	%rd6488, %rd6487, %rd6485;
	shr.u64 	%rd6489, %rd6488, 32;
	mul.wide.u32 	%rd6490, %r417, %r2575;
	and.b64  	%rd6491, %rd6445, 4294967295;
	add.s64 	%rd6492, %rd6489, %rd6491;
	add.s64 	%rd6493, %rd6492, %rd6490;
	shr.u64 	%rd6494, %rd6493, 32;
	mul.wide.u32 	%rd6495, %r416, %r2575;
	and.b64  	%rd6496, %rd6450, 4294967295;
	add.s64 	%rd6497, %rd6494, %rd6496;
	add.s64 	%rd6498, %rd6497, %rd6495;
	shr.u64 	%rd6499, %rd6498, 32;
	mul.wide.u32 	%rd6500, %r415, %r2575;
	and.b64  	%rd6501, %rd6455, 4294967295;
	add.s64 	%rd6502, %rd6499, %rd6501;
	add.s64 	%rd6503, %rd6502, %rd6500;
	shr.u64 	%rd6504, %rd6503, 32;
	mul.wide.u32 	%rd6505, %r350, %r2575;
	and.b64  	%rd6506, %rd6458, 4294967295;
	add.s64 	%rd6507, %rd6504, %rd6506;
	add.s64 	%rd6508, %rd6507, %rd6505;
	shr.u64 	%rd6509, %rd6508, 32;
	and.b64  	%rd6510, %rd6461, 4294967295;
	add.s64 	%rd6511, %rd6509, %rd6510;
	shr.u64 	%rd6512, %rd6511, 32;
	and.b64  	%rd6513, %rd6464, 4294967295;
	add.s64 	%rd6514, %rd6512, %rd6513;
	shr.u64 	%rd6515, %rd6514, 32;
	and.b64  	%rd6516, %rd6467, 4294967295;
	add.s64 	%rd6517, %rd6515, %rd6516;
	shr.u64 	%rd6518, %rd6517, 32;
	and.b64  	%rd6519, %rd6470, 4294967295;
	add.s64 	%rd6520, %rd6518, %rd6519;
	{ .reg .b32 tmp; mov.b64 {tmp, %r2577}, %rd6520; }
	add.s32 	%r2578, %r2574, %r2577;
	mul.lo.s32 	%r2579, %r2529, %r2576;
	mul.wide.u32 	%rd6521, %r389, %r2579;
	and.b64  	%rd6522, %rd6478, 4294967295;
	add.s64 	%rd6523, %rd6521, %rd6522;
	shr.u64 	%rd6524, %rd6523, 32;
	mul.wide.u32 	%rd6525, %r388, %r2579;
	and.b64  	%rd6526, %rd6483, 4294967295;
	add.s64 	%rd6527, %rd6524, %rd6526;
	add.s64 	%rd6528, %rd6527, %rd6525;
	cvt.u32.u64 	%r2580, %rd6528;
	shr.u64 	%rd6529, %rd6528, 32;
	mul.wide.u32 	%rd6530, %r387, %r2579;
	and.b64  	%rd6531, %rd6488, 4294967295;
	add.s64 	%rd6532, %rd6529, %rd6531;
	add.s64 	%rd6533, %rd6532, %rd6530;
	shr.u64 	%rd6534, %rd6533, 32;
	mul.wide.u32 	%rd6535, %r386, %r2579;
	and.b64  	%rd6536, %rd6493, 4294967295;
	add.s64 	%rd6537, %rd6534, %rd6536;
	add.s64 	%rd6538, %rd6537, %rd6535;
	shr.u64 	%rd6539, %rd6538, 32;
	mul.wide.u32 	%rd6540, %r417, %r2579;
	and.b64  	%rd6541, %rd6498, 4294967295;
	add.s64 	%rd6542, %rd6539, %rd6541;
	add.s64 	%rd6543, %rd6542, %rd6540;
	shr.u64 	%rd6544, %rd6543, 32;
	mul.wide.u32 	%rd6545, %r416, %r2579;
	and.b64  	%rd6546, %rd6503, 4294967295;
	add.s64 	%rd6547, %rd6544, %rd6546;
	add.s64 	%rd6548, %rd6547, %rd6545;
	shr.u64 	%rd6549, %rd6548, 32;
	mul.wide.u32 	%rd6550, %r415, %r2579;
	and.b64  	%rd6551, %rd6508, 4294967295;
	add.s64 	%rd6552, %rd6549, %rd6551;
	add.s64 	%rd6553, %rd6552, %rd6550;
	shr.u64 	%rd6554, %rd6553, 32;
	mul.wide.u32 	%rd6555, %r350, %r2579;
	and.b64  	%rd6556, %rd6511, 4294967295;
	add.s64 	%rd6557, %rd6554, %rd6556;
	add.s64 	%rd6558, %rd6557, %rd6555;
	shr.u64 	%rd6559, %rd6558, 32;
	and.b64  	%rd6560, %rd6514, 4294967295;
	add.s64 	%rd6561, %rd6559, %rd6560;
	shr.u64 	%rd6562, %rd6561, 32;
	and.b64  	%rd6563, %rd6517, 4294967295;
	add.s64 	%rd6564, %rd6562, %rd6563;
	shr.u64 	%rd6565, %rd6564, 32;
	and.b64  	%rd6566, %rd6520, 4294967295;
	add.s64 	%rd6567, %rd6565, %rd6566;
	{ .reg .b32 tmp; mov.b64 {tmp, %r2581}, %rd6567; }
	add.s32 	%r2582, %r2578, %r2581;
	mul.lo.s32 	%r2583, %r2529, %r2580;
	mul.wide.u32 	%rd6568, %r389, %r2583;
	and.b64  	%rd6569, %rd6528, 4294967295;
	add.s64 	%rd6570, %rd6568, %rd6569;
	shr.u64 	%rd6571, %rd6570, 32;
	mul.wide.u32 	%rd6572, %r388, %r2583;
	and.b64  	%rd6573, %rd6533, 4294967295;
	add.s64 	%rd6574, %rd6571, %rd6573;
	add.s64 	%rd6575, %rd6574, %rd6572;
	cvt.u32.u64 	%r2584, %rd6575;
	shr.u64 	%rd6576, %rd6575, 32;
	mul.wide.u32 	%rd6577, %r387, %r2583;
	and.b64  	%rd6578, %rd6538, 4294967295;
	add.s64 	%rd6579, %rd6576, %rd6578;
	add.s64 	%rd6580, %rd6579, %rd6577;
	shr.u64 	%rd6581, %rd6580, 32;
	mul.wide.u32 	%rd6582, %r386, %r2583;
	and.b64  	%rd6583, %rd6543, 4294967295;
	add.s64 	%rd6584, %rd6581, %rd6583;
	add.s64 	%rd6585, %rd6584, %rd6582;
	shr.u64 	%rd6586, %rd6585, 32;
	mul.wide.u32 	%rd6587, %r417, %r2583;
	and.b64  	%rd6588, %rd6548, 4294967295;
	add.s64 	%rd6589, %rd6586, %rd6588;
	add.s64 	%rd6590, %rd6589, %rd6587;
	shr.u64 	%rd6591, %rd6590, 32;
	mul.wide.u32 	%rd6592, %r416, %r2583;
	and.b64  	%rd6593, %rd6553, 4294967295;
	add.s64 	%rd6594, %rd6591, %rd6593;
	add.s64 	%rd6595, %rd6594, %rd6592;
	shr.u64 	%rd6596, %rd6595, 32;
	mul.wide.u32 	%rd6597, %r415, %r2583;
	and.b64  	%rd6598, %rd6558, 4294967295;
	add.s64 	%rd6599, %rd6596, %rd6598;
	add.s64 	%rd6600, %rd6599, %rd6597;
	shr.u64 	%rd6601, %rd6600, 32;
	mul.wide.u32 	%rd6602, %r350, %r2583;
	and.b64  	%rd6603, %rd6561, 4294967295;
	add.s64 	%rd6604, %rd6601, %rd6603;
	add.s64 	%rd6605, %rd6604, %rd6602;
	shr.u64 	%rd6606, %rd6605, 32;
	and.b64  	%rd6607, %rd6564, 4294967295;
	add.s64 	%rd6608, %rd6606, %rd6607;
	shr.u64 	%rd6609, %rd6608, 32;
	and.b64  	%rd6610, %rd6567, 4294967295;
	add.s64 	%rd6611, %rd6609, %rd6610;
	{ .reg .b32 tmp; mov.b64 {tmp, %r2585}, %rd6611; }
	add.s32 	%r2586, %r2582, %r2585;
	mul.lo.s32 	%r2587, %r2529, %r2584;
	mul.wide.u32 	%rd6612, %r389, %r2587;
	and.b64  	%rd6613, %rd6575, 4294967295;
	add.s64 	%rd6614, %rd6612, %rd6613;
	shr.u64 	%rd6615, %rd6614, 32;
	mul.wide.u32 	%rd6616, %r388, %r2587;
	and.b64  	%rd6617, %rd6580, 4294967295;
	add.s64 	%rd6618, %rd6615, %rd6617;
	add.s64 	%rd6619, %rd6618, %rd6616;
	cvt.u32.u64 	%r2588, %rd6619;
	shr.u64 	%rd6620, %rd6619, 32;
	mul.wide.u32 	%rd6621, %r387, %r2587;
	and.b64  	%rd6622, %rd6585, 4294967295;
	add.s64 	%rd6623, %rd6620, %rd6622;
	add.s64 	%rd6624, %rd6623, %rd6621;
	shr.u64 	%rd6625, %rd6624, 32;
	mul.wide.u32 	%rd6626, %r386, %r2587;
	and.b64  	%rd6627, %rd6590, 4294967295;
	add.s64 	%rd6628, %rd6625, %rd6627;
	add.s64 	%rd6629, %rd6628, %rd6626;
	shr.u64 	%rd6630, %rd6629, 32;
	mul.wide.u32 	%rd6631, %r417, %r2587;
	and.b64  	%rd6632, %rd6595, 4294967295;
	add.s64 	%rd6633, %rd6630, %rd6632;
	add.s64 	%rd6634, %rd6633, %rd6631;
	shr.u64 	%rd6635, %rd6634, 32;
	mul.wide.u32 	%rd6636, %r416, %r2587;
	and.b64  	%rd6637, %rd6600, 4294967295;
	add.s64 	%rd6638, %rd6635, %rd6637;
	add.s64 	%rd6639, %rd6638, %rd6636;
	shr.u64 	%rd6640, %rd6639, 32;
	mul.wide.u32 	%rd6641, %r415, %r2587;
	and.b64  	%rd6642, %rd6605, 4294967295;
	add.s64 	%rd6643, %rd6640, %rd6642;
	add.s64 	%rd6644, %rd6643, %rd6641;
	shr.u64 	%rd6645, %rd6644, 32;
	mul.wide.u32 	%rd6646, %r350, %r2587;
	and.b64  	%rd6647, %rd6608, 4294967295;
	add.s64 	%rd6648, %rd6645, %rd6647;
	add.s64 	%rd6649, %rd6648, %rd6646;
	shr.u64 	%rd6650, %rd6649, 32;
	and.b64  	%rd6651, %rd6611, 4294967295;
	add.s64 	%rd6652, %rd6650, %rd6651;
	{ .reg .b32 tmp; mov.b64 {tmp, %r2589}, %rd6652; }
	add.s32 	%r2590, %r2586, %r2589;
	mul.lo.s32 	%r2591, %r2529, %r2588;
	mul.wide.u32 	%rd6653, %r389, %r2591;
	and.b64  	%rd6654, %rd6619, 4294967295;
	add.s64 	%rd6655, %rd6653, %rd6654;
	shr.u64 	%rd6656, %rd6655, 32;
	mul.wide.u32 	%rd6657, %r388, %r2591;
	and.b64  	%rd6658, %rd6624, 4294967295;
	add.s64 	%rd6659, %rd6656, %rd6658;
	add.s64 	%rd6660, %rd6659, %rd6657;
	cvt.u32.u64 	%r3984, %rd6660;
	shr.u64 	%rd6661, %rd6660, 32;
	mul.wide.u32 	%rd6662, %r387, %r2591;
	and.b64  	%rd6663, %rd6629, 4294967295;
	add.s64 	%rd6664, %rd6661, %rd6663;
	add.s64 	%rd6665, %rd6664, %rd6662;
	cvt.u32.u64 	%r3985, %rd6665;
	shr.u64 	%rd6666, %rd6665, 32;
	mul.wide.u32 	%rd6667, %r386, %r2591;
	and.b64  	%rd6668, %rd6634, 4294967295;
	add.s64 	%rd6669, %rd6666, %rd6668;
	add.s64 	%rd6670, %rd6669, %rd6667;
	cvt.u32.u64 	%r3986, %rd6670;
	shr.u64 	%rd6671, %rd6670, 32;
	mul.wide.u32 	%rd6672, %r417, %r2591;
	and.b64  	%rd6673, %rd6639, 4294967295;
	add.s64 	%rd6674, %rd6671, %rd6673;
	add.s64 	%rd6675, %rd6674, %rd6672;
	cvt.u32.u64 	%r3987, %rd6675;
	shr.u64 	%rd6676, %rd6675, 32;
	mul.wide.u32 	%rd6677, %r416, %r2591;
	and.b64  	%rd6678, %rd6644, 4294967295;
	add.s64 	%rd6679, %rd6676, %rd6678;
	add.s64 	%rd6680, %rd6679, %rd6677;
	cvt.u32.u64 	%r3988, %rd6680;
	shr.u64 	%rd6681, %rd6680, 32;
	mul.wide.u32 	%rd6682, %r415, %r2591;
	and.b64  	%rd6683, %rd6649, 4294967295;
	add.s64 	%rd6684, %rd6681, %rd6683;
	add.s64 	%rd6685, %rd6684, %rd6682;
	cvt.u32.u64 	%r3989, %rd6685;
	shr.u64 	%rd6686, %rd6685, 32;
	mul.wide.u32 	%rd6687, %r350, %r2591;
	and.b64  	%rd6688, %rd6652, 4294967295;
	add.s64 	%rd6689, %rd6686, %rd6688;
	add.s64 	%rd6690, %rd6689, %rd6687;
	cvt.u32.u64 	%r3990, %rd6690;
	{ .reg .b32 tmp; mov.b64 {tmp, %r2592}, %rd6690; }
	add.s32 	%r3991, %r2590, %r2592;
	setp.gt.u32 	%p203, %r3991, %r350;
	@%p203 bra 	$L__BB1_183;
	setp.lt.u32 	%p204, %r3991, %r350;
	@%p204 bra 	$L__BB1_184;
	setp.lt.u32 	%p205, %r415, %r3990;
	@%p205 bra 	$L__BB1_183;
	setp.gt.u32 	%p206, %r415, %r3990;
	@%p206 bra 	$L__BB1_184;
	setp.lt.u32 	%p207, %r416, %r3989;
	@%p207 bra 	$L__BB1_183;
	setp.gt.u32 	%p208, %r416, %r3989;
	@%p208 bra 	$L__BB1_184;
	setp.lt.u32 	%p209, %r417, %r3988;
	@%p209 bra 	$L__BB1_183;
	setp.gt.u32 	%p210, %r417, %r3988;
	@%p210 bra 	$L__BB1_184;
	setp.lt.u32 	%p211, %r386, %r3987;
	@%p211 bra 	$L__BB1_183;
	setp.gt.u32 	%p212, %r386, %r3987;
	@%p212 bra 	$L__BB1_184;
	setp.lt.u32 	%p213, %r387, %r3986;
	@%p213 bra 	$L__BB1_183;
	setp.gt.u32 	%p214, %r387, %r3986;
	@%p214 bra 	$L__BB1_184;
	setp.lt.u32 	%p215, %r388, %r3985;
	@%p215 bra 	$L__BB1_183;
	setp.gt.u32 	%p216, %r388, %r3985;
	setp.gt.u32 	%p217, %r389, %r3984;
	or.pred  	%p218, %p216, %p217;
	@%p218 bra 	$L__BB1_184;
$L__BB1_183:
	sub.s32 	%r3984, %r3984, %r389;
	sub.s32 	%r3985, %r3985, %r388;
	sub.s32 	%r3986, %r3986, %r387;
	sub.s32 	%r3987, %r3987, %r386;
	sub.s32 	%r3988, %r3988, %r417;
	sub.s32 	%r3989, %r3989, %r416;
	sub.s32 	%r3990, %r3990, %r415;
	sub.s32 	%r3991, %r3991, %r350;
$L__BB1_184:
	shl.b32 	%r3992, %r3984, 1;
	shr.u32 	%r2593, %r3984, 31;
	cvt.u64.u32 	%rd6691, %r2593;
	mul.wide.u32 	%rd6692, %r3985, 2;
	cvt.u32.u64 	%r2594, %rd6692;
	cvt.u32.u64 	%r2595, %rd6691;
	or.b32  	%r3993, %r2594, %r2595;
	shr.u64 	%rd6693, %rd6692, 32;
	mul.wide.u32 	%rd6694, %r3986, 2;
	cvt.u32.u64 	%r2596, %rd6694;
	cvt.u32.u64 	%r2597, %rd6693;
	or.b32  	%r3994, %r2597, %r2596;
	shr.u64 	%rd6695, %rd6694, 32;
	mul.wide.u32 	%rd6696, %r3987, 2;
	cvt.u32.u64 	%r2598, %rd6696;
	cvt.u32.u64 	%r2599, %rd6695;
	or.b32  	%r3995, %r2599, %r2598;
	shr.u64 	%rd6697, %rd6696, 32;
	mul.wide.u32 	%rd6698, %r3988, 2;
	add.s64 	%rd6699, %rd6697, %rd6698;
	cvt.u32.u64 	%r3996, %rd6699;
	shr.u64 	%rd6700, %rd6699, 32;
	mul.wide.u32 	%rd6701, %r3989, 2;
	add.s64 	%rd6702, %rd6700, %rd6701;
	cvt.u32.u64 	%r3997, %rd6702;
	shr.u64 	%rd6703, %rd6702, 32;
	mul.wide.u32 	%rd6704, %r3990, 2;
	add.s64 	%rd6705, %rd6703, %rd6704;
	cvt.u32.u64 	%r3998, %rd6705;
	shr.u64 	%rd6706, %rd6705, 32;
	mul.wide.u32 	%rd6707, %r3991, 2;
	add.s64 	%rd6708, %rd6706, %rd6707;
	cvt.u32.u64 	%r3999, %rd6708;
	setp.gt.u64 	%p219, %rd6708, 4294967295;
	setp.lt.u32 	%p220, %r350, %r3999;
	or.pred  	%p221, %p219, %p220;
	@%p221 bra 	$L__BB1_198;
	setp.gt.u32 	%p222, %r350, %r3999;
	@%p222 bra 	$L__BB1_199;
	setp.lt.u32 	%p223, %r415, %r3998;
	@%p223 bra 	$L__BB1_198;
	setp.gt.u32 	%p224, %r415, %r3998;
	@%p224 bra 	$L__BB1_199;
	setp.lt.u32 	%p225, %r416, %r3997;
	@%p225 bra 	$L__BB1_198;
	setp.gt.u32 	%p226, %r416, %r3997;
	@%p226 bra 	$L__BB1_199;
	setp.lt.u32 	%p227, %r417, %r3996;
	@%p227 bra 	$L__BB1_198;
	setp.gt.u32 	%p228, %r417, %r3996;
	@%p228 bra 	$L__BB1_199;
	setp.lt.u32 	%p229, %r386, %r3995;
	@%p229 bra 	$L__BB1_198;
	setp.gt.u32 	%p230, %r386, %r3995;
	@%p230 bra 	$L__BB1_199;
	setp.lt.u32 	%p231, %r387, %r3994;
	@%p231 bra 	$L__BB1_198;
	setp.gt.u32 	%p232, %r387, %r3994;
	@%p232 bra 	$L__BB1_199;
	setp.lt.u32 	%p233, %r388, %r3993;
	@%p233 bra 	$L__BB1_198;
	setp.gt.u32 	%p234, %r388, %r3993;
	setp.lt.u32 	%p235, %r3992, %r389;
	or.pred  	%p236, %p234, %p235;
	@%p236 bra 	$L__BB1_199;
$L__BB1_198:
	sub.s32 	%r3992, %r3992, %r389;
	sub.s32 	%r3993, %r3993, %r388;
	sub.s32 	%r3994, %r3994, %r387;
	sub.s32 	%r3995, %r3995, %r386;
	sub.s32 	%r3996, %r3996, %r417;
	sub.s32 	%r3997, %r3997, %r416;
	sub.s32 	%r3998, %r3998, %r415;
	sub.s32 	%r3999, %r3999, %r350;
$L__BB1_199:
	shl.b32 	%r4000, %r3992, 1;
	shr.u32 	%r2600, %r3992, 31;
	cvt.u64.u32 	%rd6710, %r2600;
	mul.wide.u32 	%rd6711, %r3993, 2;
	cvt.u32.u64 	%r2601, %rd6711;
	cvt.u32.u64 	%r2602, %rd6710;
	or.b32  	%r4001, %r2601, %r2602;
	shr.u64 	%rd6712, %rd6711, 32;
	mul.wide.u32 	%rd6713, %r3994, 2;
	cvt.u32.u64 	%r2603, %rd6713;
	cvt.u32.u64 	%r2604, %rd6712;
	or.b32  	%r4002, %r2604, %r2603;
	shr.u64 	%rd6714, %rd6713, 32;
	mul.wide.u32 	%rd6715, %r3995, 2;
	cvt.u32.u64 	%r2605, %rd6715;
	cvt.u32.u64 	%r2606, %rd6714;
	or.b32  	%r4003, %r2606, %r2605;
	shr.u64 	%rd6716, %rd6715, 32;
	mul.wide.u32 	%rd6717, %r3996, 2;
	add.s64 	%rd6718, %rd6716, %rd6717;
	cvt.u32.u64 	%r4004, %rd6718;
	shr.u64 	%rd6719, %rd6718, 32;
	mul.wide.u32 	%rd6720, %r3997, 2;
	add.s64 	%rd6721, %rd6719, %rd6720;
	cvt.u32.u64 	%r4005, %rd6721;
	shr.u64 	%rd6722, %rd6721, 32;
	mul.wide.u32 	%rd6723, %r3998, 2;
	add.s64 	%rd6724, %rd6722, %rd6723;
	cvt.u32.u64 	%r4006, %rd6724;
	shr.u64 	%rd6725, %rd6724, 32;
	mul.wide.u32 	%rd6726, %r3999, 2;
	add.s64 	%rd6727, %rd6725, %rd6726;
	cvt.u32.u64 	%r4007, %rd6727;
	setp.gt.u64 	%p237, %rd6727, 4294967295;
	setp.lt.u32 	%p238, %r350, %r4007;
	or.pred  	%p239, %p237, %p238;
	@%p239 bra 	$L__BB1_213;
	setp.gt.u32 	%p240, %r350, %r4007;
	@%p240 bra 	$L__BB1_214;
	setp.lt.u32 	%p241, %r415, %r4006;
	@%p241 bra 	$L__BB1_213;
	setp.gt.u32 	%p242, %r415, %r4006;
	@%p242 bra 	$L__BB1_214;
	setp.lt.u32 	%p243, %r416, %r4005;
	@%p243 bra 	$L__BB1_213;
	setp.gt.u32 	%p244, %r416, %r4005;
	@%p244 bra 	$L__BB1_214;
	setp.lt.u32 	%p245, %r417, %r4004;
	@%p245 bra 	$L__BB1_213;
	setp.gt.u32 	%p246, %r417, %r4004;
	@%p246 bra 	$L__BB1_214;
	setp.lt.u32 	%p247, %r386, %r4003;
	@%p247 bra 	$L__BB1_213;
	setp.gt.u32 	%p248, %r386, %r4003;
	@%p248 bra 	$L__BB1_214;
	setp.lt.u32 	%p249, %r387, %r4002;
	@%p249 bra 	$L__BB1_213;
	setp.gt.u32 	%p250, %r387, %r4002;
	@%p250 bra 	$L__BB1_214;
	setp.lt.u32 	%p251, %r388, %r4001;
	@%p251 bra 	$L__BB1_213;
	setp.gt.u32 	%p252, %r388, %r4001;
	setp.lt.u32 	%p253, %r4000, %r389;
	or.pred  	%p254, %p252, %p253;
	@%p254 bra 	$L__BB1_214;
$L__BB1_213:
	sub.s32 	%r4000, %r4000, %r389;
	sub.s32 	%r4001, %r4001, %r388;
	sub.s32 	%r4002, %r4002, %r387;
	sub.s32 	%r4003, %r4003, %r386;
	sub.s32 	%r4004, %r4004, %r417;
	sub.s32 	%r4005, %r4005, %r416;
	sub.s32 	%r4006, %r4006, %r415;
	sub.s32 	%r4007, %r4007, %r350;
$L__BB1_214:
	ld.const.u32 	%r494, [P_CONST+28];
	ld.const.u32 	%r495, [P_CONST+24];
	ld.const.u32 	%r496, [P_CONST+20];
	ld.const.u32 	%r497, [P_CONST+16];
	ld.const.u32 	%r498, [P_CONST+12];
	ld.const.u32 	%r499, [P_CONST+8];
	ld.const.u32 	%r500, [P_CONST+4];
	ld.const.u32 	%r501, [P_CONST];
	mul.wide.u32 	%rd6729, %r3976, %r3976;
	cvt.u32.u64 	%r2607, %rd6729;
	shr.u64 	%rd6730, %rd6729, 32;
	mul.wide.u32 	%rd6731, %r3977, %r3976;
	add.s64 	%rd6732, %rd6730, %rd6731;
	shr.u64 	%rd6733, %rd6732, 32;
	mul.wide.u32 	%rd6734, %r3978, %r3976;
	add.s64 	%rd6735, %rd6733, %rd6734;
	shr.u64 	%rd6736, %rd6735, 32;
	mul.wide.u32 	%rd6737, %r3979, %r3976;
	add.s64 	%rd6738, %rd6736, %rd6737;
	shr.u64 	%rd6739, %rd6738, 32;
	mul.wide.u32 	%rd6740, %r3980, %r3976;
	add.s64 	%rd6741, %rd6739, %rd6740;
	shr.u64 	%rd6742, %rd6741, 32;
	mul.wide.u32 	%rd6743, %r3981, %r3976;
	add.s64 	%rd6744, %rd6742, %rd6743;
	shr.u64 	%rd6745, %rd6744, 32;
	mul.wide.u32 	%rd6746, %r3982, %r3976;
	add.s64 	%rd6747, %rd6745, %rd6746;
	shr.u64 	%rd6748, %rd6747, 32;
	mul.wide.u32 	%rd6749, %r3983, %r3976;
	add.s64 	%rd6750, %rd6748, %rd6749;
	shr.u64 	%rd6751, %rd6750, 32;
	and.b64  	%rd6752, %rd6732, 4294967295;
	add.s64 	%rd6753, %rd6731, %rd6752;
	shr.u64 	%rd6754, %rd6753, 32;
	mul.wide.u32 	%rd6755, %r3977, %r3977;
	and.b64  	%rd6756, %rd6735, 4294967295;
	add.s64 	%rd6757, %rd6754, %rd6756;
	add.s64 	%rd6758, %rd6757, %rd6755;
	shr.u64 	%rd6759, %rd6758, 32;
	mul.wide.u32 	%rd6760, %r3978, %r3977;
	and.b64  	%rd6761, %rd6738, 4294967295;
	add.s64 	%rd6762, %rd6759, %rd6761;
	add.s64 	%rd6763, %rd6762, %rd6760;
	shr.u64 	%rd6764, %rd6763, 32;
	mul.wide.u32 	%rd6765, %r3979, %r3977;
	and.b64  	%rd6766, %rd6741, 4294967295;
	add.s64 	%rd6767, %rd6764, %rd6766;
	add.s64 	%rd6768, %rd6767, %rd6765;
	shr.u64 	%rd6769, %rd6768, 32;
	mul.wide.u32 	%rd6770, %r3980, %r3977;
	and.b64  	%rd6771, %rd6744, 4294967295;
	add.s64 	%rd6772, %rd6769, %rd6771;
	add.s64 	%rd6773, %rd6772, %rd6770;
	shr.u64 	%rd6774, %rd6773, 32;
	mul.wide.u32 	%rd6775, %r3981, %r3977;
	and.b64  	%rd6776, %rd6747, 4294967295;
	add.s64 	%rd6777, %rd6774, %rd6776;
	add.s64 	%rd6778, %rd6777, %rd6775;
	shr.u64 	%rd6779, %rd6778, 32;
	mul.wide.u32 	%rd6780, %r3982, %r3977;
	and.b64  	%rd6781, %rd6750, 4294967295;
	add.s64 	%rd6782, %rd6779, %rd6781;
	add.s64 	%rd6783, %rd6782, %rd6780;
	shr.u64 	%rd6784, %rd6783, 32;
	mul.wide.u32 	%rd6785, %r3983, %r3977;
	add.s64 	%rd6786, %rd6784, %rd6751;
	add.s64 	%rd6787, %rd6786, %rd6785;
	shr.u64 	%rd6788, %rd6787, 32;
	and.b64  	%rd6789, %rd6758, 4294967295;
	add.s64 	%rd6790, %rd6734, %rd6789;
	shr.u64 	%rd6791, %rd6790, 32;
	and.b64  	%rd6792, %rd6763, 4294967295;
	add.s64 	%rd6793, %rd6791, %rd6792;
	add.s64 	%rd6794, %rd6793, %rd6760;
	shr.u64 	%rd6795, %rd6794, 32;
	mul.wide.u32 	%rd6796, %r3978, %r3978;
	and.b64  	%rd6797, %rd6768, 4294967295;
	add.s64 	%rd6798, %rd6795, %rd6797;
	add.s64 	%rd6799, %rd6798, %rd6796;
	shr.u64 	%rd6800, %rd6799, 32;
	mul.wide.u32 	%rd6801, %r3979, %r3978;
	and.b64  	%rd6802, %rd6773, 4294967295;
	add.s64 	%rd6803, %rd6800, %rd6802;
	add.s64 	%rd6804, %rd6803, %rd6801;
	shr.u64 	%rd6805, %rd6804, 32;
	mul.wide.u32 	%rd6806, %r3980, %r3978;
	and.b64  	%rd6807, %rd6778, 4294967295;
	add.s64 	%rd6808, %rd6805, %rd6807;
	add.s64 	%rd6809, %rd6808, %rd6806;
	shr.u64 	%rd6810, %rd6809, 32;
	mul.wide.u32 	%rd6811, %r3981, %r3978;
	and.b64  	%rd6812, %rd6783, 4294967295;
	add.s64 	%rd6813, %rd6810, %rd6812;
	add.s64 	%rd6814, %rd6813, %rd6811;
	shr.u64 	%rd6815, %rd6814, 32;
	mul.wide.u32 	%rd6816, %r3982, %r3978;
	and.b64  	%rd6817, %rd6787, 4294967295;
	add.s64 	%rd6818, %rd6815, %rd6817;
	add.s64 	%rd6819, %rd6818, %rd6816;
	shr.u64 	%rd6820, %rd6819, 32;
	mul.wide.u32 	%rd6821, %r3983, %r3978;
	add.s64 	%rd6822, %rd6820, %rd6788;
	add.s64 	%rd6823, %rd6822, %rd6821;
	shr.u64 	%rd6824, %rd6823, 32;
	and.b64  	%rd6825, %rd6794, 4294967295;
	add.s64 	%rd6826, %rd6737, %rd6825;
	shr.u64 	%rd6827, %rd6826, 32;
	and.b64  	%rd6828, %rd6799, 4294967295;
	add.s64 	%rd6829, %rd6827, %rd6828;
	add.s64 	%rd6830, %rd6829, %rd6765;
	shr.u64 	%rd6831, %rd6830, 32;
	and.b64  	%rd6832, %rd6804, 4294967295;
	add.s64 	%rd6833, %rd6831, %rd6832;
	add.s64 	%rd6834, %rd6833, %rd6801;
	shr.u64 	%rd6835, %rd6834, 32;
	mul.wide.u32 	%rd6836, %r3979, %r3979;
	and.b64  	%rd6837, %rd6809, 4294967295;
	add.s64 	%rd6838, %rd6835, %rd6837;
	add.s64 	%rd6839, %rd6838, %rd6836;
	shr.u64 	%rd6840, %rd6839, 32;
	mul.wide.u32 	%rd6841, %r3980, %r3979;
	and.b64  	%rd6842, %rd6814, 4294967295;
	add.s64 	%rd6843, %rd6840, %rd6842;
	add.s64 	%rd6844, %rd6843, %rd6841;
	shr.u64 	%rd6845, %rd6844, 32;
	mul.wide.u32 	%rd6846, %r3981, %r3979;
	and.b64  	%rd6847, %rd6819, 4294967295;
	add.s64 	%rd6848, %rd6845, %rd6847;
	add.s64 	%rd6849, %rd6848, %rd6846;
	shr.u64 	%rd6850, %rd6849, 32;
	mul.wide.u32 	%rd6851, %r3982, %r3979;
	and.b64  	%rd6852, %rd6823, 4294967295;
	add.s64 	%rd6853, %rd6850, %rd6852;
	add.s64 	%rd6854, %rd6853, %rd6851;
	shr.u64 	%rd6855, %rd6854, 32;
	mul.wide.u32 	%rd6856, %r3983, %r3979;
	add.s64 	%rd6857, %rd6855, %rd6824;
	add.s64 	%rd6858, %rd6857, %rd6856;
	shr.u64 	%rd6859, %rd6858, 32;
	and.b64  	%rd6860, %rd6830, 4294967295;
	add.s64 	%rd6861, %rd6740, %rd6860;
	shr.u64 	%rd6862, %rd6861, 32;
	and.b64  	%rd6863, %rd6834, 4294967295;
	add.s64 	%rd6864, %rd6862, %rd6863;
	add.s64 	%rd6865, %rd6864, %rd6770;
	shr.u64 	%rd6866, %rd6865, 32;
	and.b64  	%rd6867, %rd6839, 4294967295;
	add.s64 	%rd6868, %rd6866, %rd6867;
	add.s64 	%rd6869, %rd6868, %rd6806;
	shr.u64 	%rd6870, %rd6869, 32;
	and.b64  	%rd6871, %rd6844, 4294967295;
	add.s64 	%rd6872, %rd6870, %rd6871;
	add.s64 	%rd6873, %rd6872, %rd6841;
	shr.u64 	%rd6874, %rd6873, 32;
	mul.wide.u32 	%rd6875, %r3980, %r3980;
	and.b64  	%rd6876, %rd6849, 4294967295;
	add.s64 	%rd6877, %rd6874, %rd6876;
	add.s64 	%rd6878, %rd6877, %rd6875;
	shr.u64 	%rd6879, %rd6878, 32;
	mul.wide.u32 	%rd6880, %r3981, %r3980;
	and.b64  	%rd6881, %rd6854, 4294967295;
	add.s64 	%rd6882, %rd6879, %rd6881;
	add.s64 	%rd6883, %rd6882, %rd6880;
	shr.u64 	%rd6884, %rd6883, 32;
	mul.wide.u32 	%rd6885, %r3982, %r3980;
	and.b64  	%rd6886, %rd6858, 4294967295;
	add.s64 	%rd6887, %rd6884, %rd6886;
	add.s64 	%rd6888, %rd6887, %rd6885;
	shr.u64 	%rd6889, %rd6888, 32;
	mul.wide.u32 	%rd6890, %r3983, %r3980;
	add.s64 	%rd6891, %rd6889, %rd6859;
	add.s64 	%rd6892, %rd6891, %rd6890;
	shr.u64 	%rd6893, %rd6892, 32;
	and.b64  	%rd6894, %rd6865, 4294967295;
	add.s64 	%rd6895, %rd6743, %rd6894;
	shr.u64 	%rd6896, %rd6895, 32;
	and.b64  	%rd6897, %rd6869, 4294967295;
	add.s64 	%rd6898, %rd6896, %rd6897;
	add.s64 	%rd6899, %rd6898, %rd6775;
	shr.u64 	%rd6900, %rd6899, 32;
	and.b64  	%rd6901, %rd6873, 4294967295;
	add.s64 	%rd6902, %rd6900, %rd6901;
	add.s64 	%rd6903, %rd6902, %rd6811;
	shr.u64 	%rd6904, %rd6903, 32;
	and.b64  	%rd6905, %rd6878, 4294967295;
	add.s64 	%rd6906, %rd6904, %rd6905;
	add.s64 	%rd6907, %rd6906, %rd6846;
	shr.u64 	%rd6908, %rd6907, 32;
	and.b64  	%rd6909, %rd6883, 4294967295;
	add.s64 	%rd6910, %rd6908, %rd6909;
	add.s64 	%rd6911, %rd6910, %rd6880;
	shr.u64 	%rd6912, %rd6911, 32;
	mul.wide.u32 	%rd6913, %r3981, %r3981;
	and.b64  	%rd6914, %rd6888, 4294967295;
	add.s64 	%rd6915, %rd6912, %rd6914;
	add.s64 	%rd6916, %rd6915, %rd6913;
	shr.u64 	%rd6917, %rd6916, 32;
	mul.wide.u32 	%rd6918, %r3982, %r3981;
	and.b64  	%rd6919, %rd6892, 4294967295;
	add.s64 	%rd6920, %rd6917, %rd6919;
	add.s64 	%rd6921, %rd6920, %rd6918;
	shr.u64 	%rd6922, %rd6921, 32;
	mul.wide.u32 	%rd6923, %r3983, %r3981;
	add.s64 	%rd6924, %rd6922, %rd6893;
	add.s64 	%rd6925, %rd6924, %rd6923;
	shr.u64 	%rd6926, %rd6925, 32;
	and.b64  	%rd6927, %rd6899, 4294967295;
	add.s64 	%rd6928, %rd6746, %rd6927;
	shr.u64 	%rd6929, %rd6928, 32;
	and.b64  	%rd6930, %rd6903, 4294967295;
	add.s64 	%rd6931, %rd6929, %rd6930;
	add.s64 	%rd6932, %rd6931, %rd6780;
	shr.u64 	%rd6933, %rd6932, 32;
	and.b64  	%rd6934, %rd6907, 4294967295;
	add.s64 	%rd6935, %rd6933, %rd6934;
	add.s64 	%rd6936, %rd6935, %rd6816;
	shr.u64 	%rd6937, %rd6936, 32;
	and.b64  	%rd6938, %rd6911, 4294967295;
	add.s64 	%rd6939, %rd6937, %rd6938;
	add.s64 	%rd6940, %rd6939, %rd6851;
	shr.u64 	%rd6941, %rd6940, 32;
	and.b64  	%rd6942, %rd6916, 4294967295;
	add.s64 	%rd6943, %rd6941, %rd6942;
	add.s64 	%rd6944, %rd6943, %rd6885;
	shr.u64 	%rd6945, %rd6944, 32;
	and.b64  	%rd6946, %rd6921, 4294967295;
	add.s64 	%rd6947, %rd6945, %rd6946;
	add.s64 	%rd6948, %rd6947, %rd6918;
	shr.u64 	%rd6949, %rd6948, 32;
	mul.wide.u32 	%rd6950, %r3982, %r3982;
	and.b64  	%rd6951, %rd6925, 4294967295;
	add.s64 	%rd6952, %rd6949, %rd6951;
	add.s64 	%rd6953, %rd6952, %rd6950;
	shr.u64 	%rd6954, %rd6953, 32;
	mul.wide.u32 	%rd6955, %r3983, %r3982;
	add.s64 	%rd6956, %rd6954, %rd6926;
	add.s64 	%rd6957, %rd6956, %rd6955;
	shr.u64 	%rd6958, %rd6957, 32;
	and.b64  	%rd6959, %rd6932, 4294967295;
	add.s64 	%rd6960, %rd6749, %rd6959;
	shr.u64 	%rd6961, %rd6960, 32;
	and.b64  	%rd6962, %rd6936, 4294967295;
	add.s64 	%rd6963, %rd6961, %rd6962;
	add.s64 	%rd6964, %rd6963, %rd6785;
	shr.u64 	%rd6965, %rd6964, 32;
	and.b64  	%rd6966, %rd6940, 4294967295;
	add.s64 	%rd6967, %rd6965, %rd6966;
	add.s64 	%rd6968, %rd6967, %rd6821;
	shr.u64 	%rd6969, %rd6968, 32;
	and.b64  	%rd6970, %rd6944, 4294967295;
	add.s64 	%rd6971, %rd6969, %rd6970;
	add.s64 	%rd6972, %rd6971, %rd6856;
	shr.u64 	%rd6973, %rd6972, 32;
	and.b64  	%rd6974, %rd6948, 4294967295;
	add.s64 	%rd6975, %rd6973, %rd6974;
	add.s64 	%rd6976, %rd6975, %rd6890;
	shr.u64 	%rd6977, %rd6976, 32;
	and.b64  	%rd6978, %rd6953, 4294967295;
	add.s64 	%rd6979, %rd6977, %rd6978;
	add.s64 	%rd6980, %rd6979, %rd6923;
	shr.u64 	%rd6981, %rd6980, 32;
	and.b64  	%rd6982, %rd6957, 4294967295;
	add.s64 	%rd6983, %rd6981, %rd6982;
	add.s64 	%rd6984, %rd6983, %rd6955;
	shr.u64 	%rd6985, %rd6984, 32;
	mul.wide.u32 	%rd6986, %r3983, %r3983;
	add.s64 	%rd6987, %rd6985, %rd6958;
	add.s64 	%rd6988, %rd6987, %rd6986;
	{ .reg .b32 tmp; mov.b64 {tmp, %r2608}, %rd6988; }
	ld.const.u32 	%r2609, [MU_P];
	mul.lo.s32 	%r2610, %r2609, %r2607;
	mul.wide.u32 	%rd6989, %r501, %r2610;
	and.b64  	%rd6990, %rd6729, 4294967293;
	add.s64 	%rd6991, %rd6989, %rd6990;
	shr.u64 	%rd6992, %rd6991, 32;
	mul.wide.u32 	%rd6993, %r500, %r2610;
	and.b64  	%rd6994, %rd6753, 4294967295;
	add.s64 	%rd6995, %rd6992, %rd6994;
	add.s64 	%rd6996, %rd6995, %rd6993;
	cvt.u32.u64 	%r2611, %rd6996;
	shr.u64 	%rd6997, %rd6996, 32;
	mul.wide.u32 	%rd6998, %r499, %r2610;
	and.b64  	%rd6999, %rd6790, 4294967295;
	add.s64 	%rd7000, %rd6997, %rd6999;
	add.s64 	%rd7001, %rd7000, %rd6998;
	shr.u64 	%rd7002, %rd7001, 32;
	mul.wide.u32 	%rd7003, %r498, %r2610;
	and.b64  	%rd7004, %rd6826, 4294967295;
	add.s64 	%rd7005, %rd7002, %rd7004;
	add.s64 	%rd7006, %rd7005, %rd7003;
	shr.u64 	%rd7007, %rd7006, 32;
	mul.wide.u32 	%rd7008, %r497, %r2610;
	and.b64  	%rd7009, %rd6861, 4294967295;
	add.s64 	%rd7010, %rd7007, %rd7009;
	add.s64 	%rd7011, %rd7010, %rd7008;
	shr.u64 	%rd7012, %rd7011, 32;
	mul.wide.u32 	%rd7013, %r496, %r2610;
	and.b64  	%rd7014, %rd6895, 4294967295;
	add.s64 	%rd7015, %rd7012, %rd7014;
	add.s64 	%rd7016, %rd7015, %rd7013;
	shr.u64 	%rd7017, %rd7016, 32;
	mul.wide.u32 	%rd7018, %r495, %r2610;
	and.b64  	%rd7019, %rd6928, 4294967295;
	add.s64 	%rd7020, %rd7017, %rd7019;
	add.s64 	%rd7021, %rd7020, %rd7018;
	shr.u64 	%rd7022, %rd7021, 32;
	mul.wide.u32 	%rd7023, %r494, %r2610;
	and.b64  	%rd7024, %rd6960, 4294967295;
	add.s64 	%rd7025, %rd7022, %rd7024;
	add.s64 	%rd7026, %rd7025, %rd7023;
	shr.u64 	%rd7027, %rd7026, 32;
	and.b64  	%rd7028, %rd6964, 4294967295;
	add.s64 	%rd7029, %rd7027, %rd7028;
	shr.u64 	%rd7030, %rd7029, 32;
	and.b64  	%rd7031, %rd6968, 4294967295;
	add.s64 	%rd7032, %rd7030, %rd7031;
	shr.u64 	%rd7033, %rd7032, 32;
	and.b64  	%rd7034, %rd6972, 4294967295;
	add.s64 	%rd7035, %rd7033, %rd7034;
	shr.u64 	%rd7036, %rd7035, 32;
	and.b64  	%rd7037, %rd6976, 4294967295;
	add.s64 	%rd7038, %rd7036, %rd7037;
	shr.u64 	%rd7039, %rd7038, 32;
	and.b64  	%rd7040, %rd6980, 4294967295;
	add.s64 	%rd7041, %rd7039, %rd7040;
	shr.u64 	%rd7042, %rd7041, 32;
	and.b64  	%rd7043, %rd6984, 4294967295;
	add.s64 	%rd7044, %rd7042, %rd7043;
	shr.u64 	%rd7045, %rd7044, 32;
	and.b64  	%rd7046, %rd6988, 4294967295;
	add.s64 	%rd7047, %rd7045, %rd7046;
	{ .reg .b32 tmp; mov.b64 {tmp, %r2612}, %rd7047; }
	add.s32 	%r2613, %r2608, %r2612;
	mul.lo.s32 	%r2614, %r2609, %r2611;
	mul.wide.u32 	%rd7048, %r501, %r2614;
	and.b64  	%rd7049, %rd6996, 4294967295;
	add.s64 	%rd7050, %rd7048, %rd7049;
	shr.u64 	%rd7051, %rd7050, 32;
	mul.wide.u32 	%rd7052, %r500, %r2614;
	and.b64  	%rd7053, %rd7001, 4294967295;
	add.s64 	%rd7054, %rd7051, %rd7053;
	add.s64 	%rd7055, %rd7054, %rd7052;
	cvt.u32.u64 	%r2615, %rd7055;
	shr.u64 	%rd7056, %rd7055, 32;
	mul.wide.u32 	%rd7057, %r499, %r2614;
	and.b64  	%rd7058, %rd7006, 4294967295;
	add.s64 	%rd7059, %rd7056, %rd7058;
	add.s64 	%rd7060, %rd7059, %rd7057;
	shr.u64 	%rd7061, %rd7060, 32;
	mul.wide.u32 	%rd7062, %r498, %r2614;
	and.b64  	%rd7063, %rd7011, 4294967295;
	add.s64 	%rd7064, %rd7061, %rd7063;
	add.s64 	%rd7065, %rd7064, %rd7062;
	shr.u64 	%rd7066, %rd7065, 32;
	mul.wide.u32 	%rd7067, %r497, %r2614;
	and.b64  	%rd7068, %rd7016, 4294967295;
	add.s64 	%rd7069, %rd7066, %rd7068;
	add.s64 	%rd7070, %rd7069, %rd7067;
	shr.u64 	%rd7071, %rd7070, 32;
	mul.wide.u32 	%rd7072, %r496, %r2614;
	and.b64  	%rd7073, %rd7021, 4294967295;
	add.s64 	%rd7074, %rd7071, %rd7073;
	add.s64 	%rd7075, %rd7074, %rd7072;
	shr.u64 	%rd7076, %rd7075, 32;
	mul.wide.u32 	%rd7077, %r495, %r2614;
	and.b64  	%rd7078, %rd7026, 4294967295;
	add.s64 	%rd7079, %rd7076, %rd7078;
	add.s64 	%rd7080, %rd7079, %rd7077;
	shr.u64 	%rd7081, %rd7080, 32;
	mul.wide.u32 	%rd7082, %r494, %r2614;
	and.b64  	%rd7083, %rd7029, 4294967295;
	add.s64 	%rd7084, %rd7081, %rd7083;
	add.s64 	%rd7085, %rd7084, %rd7082;
	shr.u64 	%rd7086, %rd7085, 32;
	and.b64  	%rd7087, %rd7032, 4294967295;
	add.s64 	%rd7088, %rd7086, %rd7087;
	shr.u64 	%rd7089, %rd7088, 32;
	and.b64  	%rd7090, %rd7035, 4294967295;
	add.s64 	%rd7091, %rd7089, %rd7090;
	shr.u64 	%rd7092, %rd7091, 32;
	and.b64  	%rd7093, %rd7038, 4294967295;
	add.s64 	%rd7094, %rd7092, %rd7093;
	shr.u64 	%rd7095, %rd7094, 32;
	and.b64  	%rd7096, %rd7041, 4294967295;
	add.s64 	%rd7097, %rd7095, %rd7096;
	shr.u64 	%rd7098, %rd7097, 32;
	and.b64  	%rd7099, %rd7044, 4294967295;
	add.s64 	%rd7100, %rd7098, %rd7099;
	shr.u64 	%rd7101, %rd7100, 32;
	and.b64  	%rd7102, %rd7047, 4294967295;
	add.s64 	%rd7103, %rd7101, %rd7102;
	{ .reg .b32 tmp; mov.b64 {tmp, %r2616}, %rd7103; }
	add.s32 	%r2617, %r2613, %r2616;
	mul.lo.s32 	%r2618, %r2609, %r2615;
	mul.wide.u32 	%rd7104, %r501, %r2618;
	and.b64  	%rd7105, %rd7055, 4294967295;
	add.s64 	%rd7106, %rd7104, %rd7105;
	shr.u64 	%rd7107, %rd7106, 32;
	mul.wide.u32 	%rd7108, %r500, %r2618;
	and.b64  	%rd7109, %rd7060, 4294967295;
	add.s64 	%rd7110, %rd7107, %rd7109;
	add.s64 	%rd7111, %rd7110, %rd7108;
	cvt.u32.u64 	%r2619, %rd7111;
	shr.u64 	%rd7112, %rd7111, 32;
	mul.wide.u32 	%rd7113, %r499, %r2618;
	and.b64  	%rd7114, %rd7065, 4294967295;
	add.s64 	%rd7115, %rd7112, %rd7114;
	add.s64 	%rd7116, %rd7115, %rd7113;
	shr.u64 	%rd7117, %rd7116, 32;
	mul.wide.u32 	%rd7118, %r498, %r2618;
	and.b64  	%rd7119, %rd7070, 4294967295;
	add.s64 	%rd7120, %rd7117, %rd7119;
	add.s64 	%rd7121, %rd7120, %rd7118;
	shr.u64 	%rd7122, %rd7121, 32;
	mul.wide.u32 	%rd7123, %r497, %r2618;
	and.b64  	%rd7124, %rd7075, 4294967295;
	add.s64 	%rd7125, %rd7122, %rd7124;
	add.s64 	%rd7126, %rd7125, %rd7123;
	shr.u64 	%rd7127, %rd7126, 32;
	mul.wide.u32 	%rd7128, %r496, %r2618;
	and.b64  	%rd7129, %rd7080, 4294967295;
	add.s64 	%rd7130, %rd7127, %rd7129;
	add.s64 	%rd7131, %rd7130, %rd7128;
	shr.u64 	%rd7132, %rd7131, 32;
	mul.wide.u32 	%rd7133, %r495, %r2618;
	and.b64  	%rd7134, %rd7085, 4294967295;
	add.s64 	%rd7135, %rd7132, %rd7134;
	add.s64 	%rd7136, %rd7135, %rd7133;
	shr.u64 	%rd7137, %rd7136, 32;
	mul.wide.u32 	%rd7138, %r494, %r2618;
	and.b64  	%rd7139, %rd7088, 4294967295;
	add.s64 	%rd7140, %rd7137, %rd7139;
	add.s64 	%rd7141, %rd7140, %rd7138;
	shr.u64 	%rd7142, %rd7141, 32;
	and.b64  	%rd7143, %rd7091, 4294967295;
	add.s64 	%rd7144, %rd7142, %rd7143;
	shr.u64 	%rd7145, %rd7144, 32;
	and.b64  	%rd7146, %rd7094, 4294967295;
	add.s64 	%rd7147, %rd7145, %rd7146;
	shr.u64 	%rd7148, %rd7147, 32;
	and.b64  	%rd7149, %rd7097, 4294967295;
	add.s64 	%rd7150, %rd7148, %rd7149;
	shr.u64 	%rd7151, %rd7150, 32;
	and.b64  	%rd7152, %rd7100, 4294967295;
	add.s64 	%rd7153, %rd7151, %rd7152;
	shr.u64 	%rd7154, %rd7153, 32;
	and.b64  	%rd7155, %rd7103, 4294967295;
	add.s64 	%rd7156, %rd7154, %rd7155;
	{ .reg .b32 tmp; mov.b64 {tmp, %r2620}, %rd7156; }
	add.s32 	%r2621, %r2617, %r2620;
	mul.lo.s32 	%r2622, %r2609, %r2619;
	mul.wide.u32 	%rd7157, %r501, %r2622;
	and.b64  	%rd7158, %rd7111, 4294967295;
	add.s64 	%rd7159, %rd7157, %rd7158;
	shr.u64 	%rd7160, %rd7159, 32;
	mul.wide.u32 	%rd7161, %r500, %r2622;
	and.b64  	%rd7162, %rd7116, 4294967295;
	add.s64 	%rd7163, %rd7160, %rd7162;
	add.s64 	%rd7164, %rd7163, %rd7161;
	cvt.u32.u64 	%r2623, %rd7164;
	shr.u64 	%rd7165, %rd7164, 32;
	mul.wide.u32 	%rd7166, %r499, %r2622;
	and.b64  	%rd7167, %rd7121, 4294967295;
	add.s64 	%rd7168, %rd7165, %rd7167;
	add.s64 	%rd7169, %rd7168, %rd7166;
	shr.u64 	%rd7170, %rd7169, 32;
	mul.wide.u32 	%rd7171, %r498, %r2622;
	and.b64  	%rd7172, %rd7126, 4294967295;
	add.s64 	%rd7173, %rd7170, %rd7172;
	add.s64 	%rd7174, %rd7173, %rd7171;
	shr.u64 	%rd7175, %rd7174, 32;
	mul.wide.u32 	%rd7176, %r497, %r2622;
	and.b64  	%rd7177, %rd7131, 4294967295;
	add.s64 	%rd7178, %rd7175, %rd7177;
	add.s64 	%rd7179, %rd7178, %rd7176;
	shr.u64 	%rd7180, %rd7179, 32;
	mul.wide.u32 	%rd7181, %r496, %r2622;
	and.b64  	%rd7182, %rd7136, 4294967295;
	add.s64 	%rd7183, %rd7180, %rd7182;
	add.s64 	%rd7184, %rd7183, %rd7181;
	shr.u64 	%rd7185, %rd7184, 32;
	mul.wide.u32 	%rd7186, %r495, %r2622;
	and.b64  	%rd7187, %rd7141, 4294967295;
	add.s64 	%rd7188, %rd7185, %rd7187;
	add.s64 	%rd7189, %rd7188, %rd7186;
	shr.u64 	%rd7190, %rd7189, 32;
	mul.wide.u32 	%rd7191, %r494, %r2622;
	and.b64  	%rd7192, %rd7144, 4294967295;
	add.s64 	%rd7193, %rd7190, %rd7192;
	add.s64 	%rd7194, %rd7193, %rd7191;
	shr.u64 	%rd7195, %rd7194, 32;
	and.b64  	%rd7196, %rd7147, 4294967295;
	add.s64 	%rd7197, %rd7195, %rd7196;
	shr.u64 	%rd7198, %rd7197, 32;
	and.b64  	%rd7199, %rd7150, 4294967295;
	add.s64 	%rd7200, %rd7198, %rd7199;
	shr.u64 	%rd7201, %rd7200, 32;
	and.b64  	%rd7202, %rd7153, 4294967295;
	add.s64 	%rd7203, %rd7201, %rd7202;
	shr.u64 	%rd7204, %rd7203, 32;
	and.b64  	%rd7205, %rd7156, 4294967295;
	add.s64 	%rd7206, %rd7204, %rd7205;
	{ .reg .b32 tmp; mov.b64 {tmp, %r2624}, %rd7206; }
	add.s32 	%r2625, %r2621, %r2624;
	mul.lo.s32 	%r2626, %r2609, %r2623;
	mul.wide.u32 	%rd7207, %r501, %r2626;
	and.b64  	%rd7208, %rd7164, 4294967295;
	add.s64 	%rd7209, %rd7207, %rd7208;
	shr.u64 	%rd7210, %rd7209, 32;
	mul.wide.u32 	%rd7211, %r500, %r2626;
	and.b64  	%rd7212, %rd7169, 4294967295;
	add.s64 	%rd7213, %rd7210, %rd7212;
	add.s64 	%rd7214, %rd7213, %rd7211;
	cvt.u32.u64 	%r2627, %rd7214;
	shr.u64 	%rd7215, %rd7214, 32;
	mul.wide.u32 	%rd7216, %r499, %r2626;
	and.b64  	%rd7217, %rd7174, 4294967295;
	add.s64 	%rd7218, %rd7215, %rd7217;
	add.s64 	%rd7219, %rd7218, %rd7216;
	shr.u64 	%rd7220, %rd7219, 32;
	mul.wide.u32 	%rd7221, %r498, %r2626;
	and.b64  	%rd7222, %rd7179, 4294967295;
	add.s64 	%rd7223, %rd7220, %rd7222;
	add.s64 	%rd7224, %rd7223, %rd7221;
	shr.u64 	%rd7225, %rd7224, 32;
	mul.wide.u32 	%rd7226, %r497, %r2626;
	and.b64  	%rd7227, %rd7184, 4294967295;
	add.s64 	%rd7228, %rd7225, %rd7227;
	add.s64 	%rd7229, %rd7228, %rd7226;
	shr.u64 	%rd7230, %rd7229, 32;
	mul.wide.u32 	%rd7231, %r496, %r2626;
	and.b64  	%rd7232, %rd7189, 4294967295;
	add.s64 	%rd7233, %rd7230, %rd7232;
	add.s64 	%rd7234, %rd7233, %rd7231;
	shr.u64 	%rd7235, %rd7234, 32;
	mul.wide.u32 	%rd7236, %r495, %r2626;
	and.b64  	%rd7237, %rd7194, 4294967295;
	add.s64 	%rd7238, %rd7235, %rd7237;
	add.s64 	%rd7239, %rd7238, %rd7236;
	shr.u64 	%rd7240, %rd7239, 32;
	mul.wide.u32 	%rd7241, %r494, %r2626;
	and.b64  	%rd7242, %rd7197, 4294967295;
	add.s64 	%rd7243, %rd7240, %rd7242;
	add.s64 	%rd7244, %rd7243, %rd7241;
	shr.u64 	%rd7245, %rd7244, 32;
	and.b64  	%rd7246, %rd7200, 4294967295;
	add.s64 	%rd7247, %rd7245, %rd7246;
	shr.u64 	%rd7248, %rd7247, 32;
	and.b64  	%rd7249, %rd7203, 4294967295;
	add.s64 	%rd7250, %rd7248, %rd7249;
	shr.u64 	%rd7251, %rd7250, 32;
	and.b64  	%rd7252, %rd7206, 4294967295;
	add.s64 	%rd7253, %rd7251, %rd7252;
	{ .reg .b32 tmp; mov.b64 {tmp, %r2628}, %rd7253; }
	add.s32 	%r2629, %r2625, %r2628;
	mul.lo.s32 	%r2630, %r2609, %r2627;
	mul.wide.u32 	%rd7254, %r501, %r2630;
	and.b64  	%rd7255, %rd7214, 4294967295;
	add.s64 	%rd7256, %rd7254, %rd7255;
	shr.u64 	%rd7257, %rd7256, 32;
	mul.wide.u32 	%rd7258, %r500, %r2630;
	and.b64  	%rd7259, %rd7219, 4294967295;
	add.s64 	%rd7260, %rd7257, %rd7259;
	add.s64 	%rd7261, %rd7260, %rd7258;
	cvt.u32.u64 	%r2631, %rd7261;
	shr.u64 	%rd7262, %rd7261, 32;
	mul.wide.u32 	%rd7263, %r499, %r2630;
	and.b64  	%rd7264, %rd7224, 4294967295;
	add.s64 	%rd7265, %rd7262, %rd7264;
	add.s64 	%rd7266, %rd7265, %rd7263;
	shr.u64 	%rd7267, %rd7266, 32;
	mul.wide.u32 	%rd7268, %r498, %r2630;
	and.b64  	%rd7269, %rd7229, 4294967295;
	add.s64 	%rd7270, %rd7267, %rd7269;
	add.s64 	%rd7271, %rd7270, %rd7268;
	shr.u64 	%rd7272, %rd7271, 32;
	mul.wide.u32 	%rd7273, %r497, %r2630;
	and.b64  	%rd7274, %rd7234, 4294967295;
	add.s64 	%rd7275, %rd7272, %rd7274;
	add.s64 	%rd7276, %rd7275, %rd7273;
	shr.u64 	%rd7277, %rd7276, 32;
	mul.wide.u32 	%rd7278, %r496, %r2630;
	and.b64  	%rd7279, %rd7239, 4294967295;
	add.s64 	%rd7280, %rd7277, %rd7279;
	add.s64 	%rd7281, %rd7280, %rd7278;
	shr.u64 	%rd7282, %rd7281, 32;
	mul.wide.u32 	%rd7283, %r495, %r2630;
	and.b64  	%rd7284, %rd7244, 4294967295;
	add.s64 	%rd7285, %rd7282, %rd7284;
	add.s64 	%rd7286, %rd7285, %rd7283;
	shr.u64 	%rd7287, %rd7286, 32;
	mul.wide.u32 	%rd7288, %r494, %r2630;
	and.b64  	%rd7289, %rd7247, 4294967295;
	add.s64 	%rd7290, %rd7287, %rd7289;
	add.s64 	%rd7291, %rd7290, %rd7288;
	shr.u64 	%rd7292, %rd7291, 32;
	and.b64  	%rd7293, %rd7250, 4294967295;
	add.s64 	%rd7294, %rd7292, %rd7293;
	shr.u64 	%rd7295, %rd7294, 32;
	and.b64  	%rd7296, %rd7253, 4294967295;
	add.s64 	%rd7297, %rd7295, %rd7296;
	{ .reg .b32 tmp; mov.b64 {tmp, %r2632}, %rd7297; }
	add.s32 	%r2633, %r2629, %r2632;
	mul.lo.s32 	%r2634, %r2609, %r2631;
	mul.wide.u32 	%rd7298, %r501, %r2634;
	and.b64  	%rd7299, %rd7261, 4294967295;
	add.s64 	%rd7300, %rd7298, %rd7299;
	shr.u64 	%rd7301, %rd7300, 32;
	mul.wide.u32 	%rd7302, %r500, %r2634;
	and.b64  	%rd7303, %rd7266, 4294967295;
	add.s64 	%rd7304, %rd7301, %rd7303;
	add.s64 	%rd7305, %rd7304, %rd7302;
	cvt.u32.u64 	%r2635, %rd7305;
	shr.u64 	%rd7306, %rd7305, 32;
	mul.wide.u32 	%rd7307, %r499, %r2634;
	and.b64  	%rd7308, %rd7271, 4294967295;
	add.s64 	%rd7309, %rd7306, %rd7308;
	add.s64 	%rd7310, %rd7309, %rd7307;
	shr.u64 	%rd7311, %rd7310, 32;
	mul.wide.u32 	%rd7312, %r498, %r2634;
	and.b64  	%rd7313, %rd7276, 4294967295;
	add.s64 	%rd7314, %rd7311, %rd7313;
	add.s64 	%rd7315, %rd7314, %rd7312;
	shr.u64 	%rd7316, %rd7315, 32;
	mul.wide.u32 	%rd7317, %r497, %r2634;
	and.b64  	%rd7318, %rd7281, 4294967295;
	add.s64 	%rd7319, %rd7316, %rd7318;
	add.s64 	%rd7320, %rd7319, %rd7317;
	shr.u64 	%rd7321, %rd7320, 32;
	mul.wide.u32 	%rd7322, %r496, %r2634;
	and.b64  	%rd7323, %rd7286, 4294967295;
	add.s64 	%rd7324, %rd7321, %rd7323;
	add.s64 	%rd7325, %rd7324, %rd7322;
	shr.u64 	%rd7326, %rd7325, 32;
	mul.wide.u32 	%rd7327, %r495, %r2634;
	and.b64  	%rd7328, %rd7291, 4294967295;
	add.s64 	%rd7329, %rd7326, %rd7328;
	add.s64 	%rd7330, %rd7329, %rd7327;
	shr.u64 	%rd7331, %rd7330, 32;
	mul.wide.u32 	%rd7332, %r494, %r2634;
	and.b64  	%rd7333, %rd7294, 4294967295;
	add.s64 	%rd7334, %rd7331, %rd7333;
	add.s64 	%rd7335, %rd7334, %rd7332;
	shr.u64 	%rd7336, %rd7335, 32;
	and.b64  	%rd7337, %rd7297, 4294967295;
	add.s64 	%rd7338, %rd7336, %rd7337;
	{ .reg .b32 tmp; mov.b64 {tmp, %r2636}, %rd7338; }
	add.s32 	%r2637, %r2633, %r2636;
	mul.lo.s32 	%r2638, %r2609, %r2635;
	mul.wide.u32 	%rd7339, %r501, %r2638;
	and.b64  	%rd7340, %rd7305, 4294967295;
	add.s64 	%rd7341, %rd7339, %rd7340;
	shr.u64 	%rd7342, %rd7341, 32;
	mul.wide.u32 	%rd7343, %r500, %r2638;
	and.b64  	%rd7344, %rd7310, 4294967295;
	add.s64 	%rd7345, %rd7342, %rd7344;
	add.s64 	%rd7346, %rd7345, %rd7343;
	cvt.u32.u64 	%r4008, %rd7346;
	shr.u64 	%rd7347, %rd7346, 32;
	mul.wide.u32 	%rd7348, %r499, %r2638;
	and.b64  	%rd7349, %rd7315, 4294967295;
	add.s64 	%rd7350, %rd7347, %rd7349;
	add.s64 	%rd7351, %rd7350, %rd7348;
	cvt.u32.u64 	%r4009, %rd7351;
	shr.u64 	%rd7352, %rd7351, 32;
	mul.wide.u32 	%rd7353, %r498, %r2638;
	and.b64  	%rd7354, %rd7320, 4294967295;
	add.s64 	%rd7355, %rd7352, %rd7354;
	add.s64 	%rd7356, %rd7355, %rd7353;
	cvt.u32.u64 	%r4010, %rd7356;
	shr.u64 	%rd7357, %rd7356, 32;
	mul.wide.u32 	%rd7358, %r497, %r2638;
	and.b64  	%rd7359, %rd7325, 4294967295;
	add.s64 	%rd7360, %rd7357, %rd7359;
	add.s64 	%rd7361, %rd7360, %rd7358;
	cvt.u32.u64 	%r4011, %rd7361;
	shr.u64 	%rd7362, %rd7361, 32;
	mul.wide.u32 	%rd7363, %r496, %r2638;
	and.b64  	%rd7364, %rd7330, 4294967295;
	add.s64 	%rd7365, %rd7362, %rd7364;
	add.s64 	%rd7366, %rd7365, %rd7363;
	cvt.u32.u64 	%r4012, %rd7366;
	shr.u64 	%rd7367, %rd7366, 32;
	mul.wide.u32 	%rd7368, %r495, %r2638;
	and.b64  	%rd7369, %rd7335, 4294967295;
	add.s64 	%rd7370, %rd7367, %rd7369;
	add.s64 	%rd7371, %rd7370, %rd7368;
	cvt.u32.u64 	%r4013, %rd7371;
	shr.u64 	%rd7372, %rd7371, 32;
	mul.wide.u32 	%rd7373, %r494, %r2638;
	and.b64  	%rd7374, %rd7338, 4294967295;
	add.s64 	%rd7375, %rd7372, %rd7374;
	add.s64 	%rd7376, %rd7375, %rd7373;
	cvt.u32.u64 	%r4014, %rd7376;
	{ .reg .b32 tmp; mov.b64 {tmp, %r2639}, %rd7376; }
	add.s32 	%r4015, %r2637, %r2639;
	setp.gt.u32 	%p255, %r4015, %r494;
	@%p255 bra 	$L__BB1_228;
	setp.lt.u32 	%p256, %r4015, %r494;
	@%p256 bra 	$L__BB1_229;
	setp.lt.u32 	%p257, %r495, %r4014;
	@%p257 bra 	$L__BB1_228;
	setp.gt.u32 	%p258, %r495, %r4014;
	@%p258 bra 	$L__BB1_229;
	setp.lt.u32 	%p259, %r496, %r4013;
	@%p259 bra 	$L__BB1_228;
	setp.gt.u32 	%p260, %r496, %r4013;
	@%p260 bra 	$L__BB1_229;
	setp.lt.u32 	%p261, %r497, %r4012;
	@%p261 bra 	$L__BB1_228;
	setp.gt.u32 	%p262, %r497, %r4012;
	@%p262 bra 	$L__BB1_229;
	setp.lt.u32 	%p263, %r498, %r4011;
	@%p263 bra 	$L__BB1_228;
	setp.gt.u32 	%p264, %r498, %r4011;
	@%p264 bra 	$L__BB1_229;
	setp.lt.u32 	%p265, %r499, %r4010;
	@%p265 bra 	$L__BB1_228;
	setp.gt.u32 	%p266, %r499, %r4010;
	@%p266 bra 	$L__BB1_229;
	setp.lt.u32 	%p267, %r500, %r4009;
	@%p267 bra 	$L__BB1_228;
	setp.gt.u32 	%p268, %r500, %r4009;
	setp.gt.u32 	%p269, %r501, %r4008;
	or.pred  	%p270, %p268, %p269;
	@%p270 bra 	$L__BB1_229;
$L__BB1_228:
	sub.s32 	%r4008, %r4008, %r501;
	sub.s32 	%r4009, %r4009, %r500;
	sub.s32 	%r4010, %r4010, %r499;
	sub.s32 	%r4011, %r4011, %r498;
	sub.s32 	%r4012, %r4012, %r497;
	sub.s32 	%r4013, %r4013, %r496;
	sub.s32 	%r4014, %r4014, %r495;
	sub.s32 	%r4015, %r4015, %r494;
$L__BB1_229:
	shl.b32 	%r4016, %r4008, 1;
	shr.u32 	%r2640, %r4008, 31;
	cvt.u64.u32 	%rd7377, %r2640;
	mul.wide.u32 	%rd7378, %r4009, 2;
	cvt.u32.u64 	%r2641, %rd7378;
	cvt.u32.u64 	%r2642, %rd7377;
	or.b32  	%r4017, %r2641, %r2642;
	shr.u64 	%rd7379, %rd7378, 32;
	mul.wide.u32 	%rd7380, %r4010, 2;
	cvt.u32.u64 	%r2643, %rd7380;
	cvt.u32.u64 	%r2644, %rd7379;
	or.b32  	%r4018, %r2644, %r2643;
	shr.u64 	%rd7381, %rd7380, 32;
	mul.wide.u32 	%rd7382, %r4011, 2;
	cvt.u32.u64 	%r2645, %rd7382;
	cvt.u32.u64 	%r2646, %rd7381;
	or.b32  	%r4019, %r2646, %r2645;
	shr.u64 	%rd7383, %rd7382, 32;
	mul.wide.u32 	%rd7384, %r4012, 2;
	add.s64 	%rd7385, %rd7383, %rd7384;
	cvt.u32.u64 	%r4020, %rd7385;
	shr.u64 	%rd7386, %rd7385, 32;
	mul.wide.u32 	%rd7387, %r4013, 2;
	add.s64 	%rd7388, %rd7386, %rd7387;
	cvt.u32.u64 	%r4021, %rd7388;
	shr.u64 	%rd7389, %rd7388, 32;
	mul.wide.u32 	%rd7390, %r4014, 2;
	add.s64 	%rd7391, %rd7389, %rd7390;
	cvt.u32.u64 	%r4022, %rd7391;
	shr.u64 	%rd7392, %rd7391, 32;
	mul.wide.u32 	%rd7393, %r4015, 2;
	add.s64 	%rd7394, %rd7392, %rd7393;
	cvt.u32.u64 	%r4023, %rd7394;
	setp.gt.u64 	%p271, %rd7394, 4294967295;
	setp.lt.u32 	%p272, %r494, %r4023;
	or.pred  	%p273, %p271, %p272;
	@%p273 bra 	$L__BB1_243;
	setp.gt.u32 	%p274, %r494, %r4023;
	@%p274 bra 	$L__BB1_244;
	setp.lt.u32 	%p275, %r495, %r4022;
	@%p275 bra 	$L__BB1_243;
	setp.gt.u32 	%p276, %r495, %r4022;
	@%p276 bra 	$L__BB1_244;
	setp.lt.u32 	%p277, %r496, %r4021;
	@%p277 bra 	$L__BB1_243;
	setp.gt.u32 	%p278, %r496, %r4021;
	@%p278 bra 	$L__BB1_244;
	setp.lt.u32 	%p279, %r497, %r4020;
	@%p279 bra 	$L__BB1_243;
	setp.gt.u32 	%p280, %r497, %r4020;
	@%p280 bra 	$L__BB1_244;
	setp.lt.u32 	%p281, %r498, %r4019;
	@%p281 bra 	$L__BB1_243;
	setp.gt.u32 	%p282, %r498, %r4019;
	@%p282 bra 	$L__BB1_244;
	setp.lt.u32 	%p283, %r499, %r4018;
	@%p283 bra 	$L__BB1_243;
	setp.gt.u32 	%p284, %r499, %r4018;
	@%p284 bra 	$L__BB1_244;
	setp.lt.u32 	%p285, %r500, %r4017;
	@%p285 bra 	$L__BB1_243;
	setp.gt.u32 	%p286, %r500, %r4017;
	setp.lt.u32 	%p287, %r4016, %r501;
	or.pred  	%p288, %p286, %p287;
	@%p288 bra 	$L__BB1_244;
$L__BB1_243:
	sub.s32 	%r4016, %r4016, %r501;
	sub.s32 	%r4017, %r4017, %r500;
	sub.s32 	%r4018, %r4018, %r499;
	sub.s32 	%r4019, %r4019, %r498;
	sub.s32 	%r4020, %r4020, %r497;
	sub.s32 	%r4021, %r4021, %r496;
	sub.s32 	%r4022, %r4022, %r495;
	sub.s32 	%r4023, %r4023, %r494;
$L__BB1_244:
	shl.b32 	%r4024, %r4016, 1;
	shr.u32 	%r2647, %r4016, 31;
	cvt.u64.u32 	%rd7396, %r2647;
	mul.wide.u32 	%rd7397, %r4017, 2;
	cvt.u32.u64 	%r2648, %rd7397;
	cvt.u32.u64 	%r2649, %rd7396;
	or.b32  	%r4025, %r2648, %r2649;
	shr.u64 	%rd7398, %rd7397, 32;
	mul.wide.u32 	%rd7399, %r4018, 2;
	cvt.u32.u64 	%r2650, %rd7399;
	cvt.u32.u64 	%r2651, %rd7398;
	or.b32  	%r4026, %r2651, %r2650;
	shr.u64 	%rd7400, %rd7399, 32;
	mul.wide.u32 	%rd7401, %r4019, 2;
	cvt.u32.u64 	%r2652, %rd7401;
	cvt.u32.u64 	%r2653, %rd7400;
	or.b32  	%r4027, %r2653, %r2652;
	shr.u64 	%rd7402, %rd7401, 32;
	mul.wide.u32 	%rd7403, %r4020, 2;
	add.s64 	%rd7404, %rd7402, %rd7403;
	cvt.u32.u64 	%r4028, %rd7404;
	shr.u64 	%rd7405, %rd7404, 32;
	mul.wide.u32 	%rd7406, %r4021, 2;
	add.s64 	%rd7407, %rd7405, %rd7406;
	cvt.u32.u64 	%r4029, %rd7407;
	shr.u64 	%rd7408, %rd7407, 32;
	mul.wide.u32 	%rd7409, %r4022, 2;
	add.s64 	%rd7410, %rd7408, %rd7409;
	cvt.u32.u64 	%r4030, %rd7410;
	shr.u64 	%rd7411, %rd7410, 32;
	mul.wide.u32 	%rd7412, %r4023, 2;
	add.s64 	%rd7413, %rd7411, %rd7412;
	cvt.u32.u64 	%r4031, %rd7413;
	setp.gt.u64 	%p289, %rd7413, 4294967295;
	setp.lt.u32 	%p290, %r494, %r4031;
	or.pred  	%p291, %p289, %p290;
	@%p291 bra 	$L__BB1_258;
	setp.gt.u32 	%p292, %r494, %r4031;
	@%p292 bra 	$L__BB1_259;
	setp.lt.u32 	%p293, %r495, %r4030;
	@%p293 bra 	$L__BB1_258;
	setp.gt.u32 	%p294, %r495, %r4030;
	@%p294 bra 	$L__BB1_259;
	setp.lt.u32 	%p295, %r496, %r4029;
	@%p295 bra 	$L__BB1_258;
	setp.gt.u32 	%p296, %r496, %r4029;
	@%p296 bra 	$L__BB1_259;
	setp.lt.u32 	%p297, %r497, %r4028;
	@%p297 bra 	$L__BB1_258;
	setp.gt.u32 	%p298, %r497, %r4028;
	@%p298 bra 	$L__BB1_259;
	setp.lt.u32 	%p299, %r498, %r4027;
	@%p299 bra 	$L__BB1_258;
	setp.gt.u32 	%p300, %r498, %r4027;
	@%p300 bra 	$L__BB1_259;
	setp.lt.u32 	%p301, %r499, %r4026;
	@%p301 bra 	$L__BB1_258;
	setp.gt.u32 	%p302, %r499, %r4026;
	@%p302 bra 	$L__BB1_259;
	setp.lt.u32 	%p303, %r500, %r4025;
	@%p303 bra 	$L__BB1_258;
	setp.gt.u32 	%p304, %r500, %r4025;
	setp.lt.u32 	%p305, %r4024, %r501;
	or.pred  	%p306, %p304, %p305;
	@%p306 bra 	$L__BB1_259;
$L__BB1_258:
	sub.s32 	%r4024, %r4024, %r501;
	sub.s32 	%r4025, %r4025, %r500;
	sub.s32 	%r4026, %r4026, %r499;
	sub.s32 	%r4027, %r4027, %r498;
	sub.s32 	%r4028, %r4028, %r497;
	sub.s32 	%r4029, %r4029, %r496;
	sub.s32 	%r4030, %r4030, %r495;
	sub.s32 	%r4031, %r4031, %r494;
$L__BB1_259:
	shl.b32 	%r4032, %r4024, 1;
	shr.u32 	%r2654, %r4024, 31;
	cvt.u64.u32 	%rd7415, %r2654;
	mul.wide.u32 	%rd7416, %r4025, 2;
	cvt.u32.u64 	%r2655, %rd7416;
	cvt.u32.u64 	%r2656, %rd7415;
	or.b32  	%r4033, %r2655, %r2656;
	shr.u64 	%rd7417, %rd7416, 32;
	mul.wide.u32 	%rd7418, %r4026, 2;
	cvt.u32.u64 	%r2657, %rd7418;
	cvt.u32.u64 	%r2658, %rd7417;
	or.b32  	%r4034, %r2658, %r2657;
	shr.u64 	%rd7419, %rd7418, 32;
	mul.wide.u32 	%rd7420, %r4027, 2;
	cvt.u32.u64 	%r2659, %rd7420;
	cvt.u32.u64 	%r2660, %rd7419;
	or.b32  	%r4035, %r2660, %r2659;
	shr.u64 	%rd7421, %rd7420, 32;
	mul.wide.u32 	%rd7422, %r4028, 2;
	add.s64 	%rd7423, %rd7421, %rd7422;
	cvt.u32.u64 	%r4036, %rd7423;
	shr.u64 	%rd7424, %rd7423, 32;
	mul.wide.u32 	%rd7425, %r4029, 2;
	add.s64 	%rd7426, %rd7424, %rd7425;
	cvt.u32.u64 	%r4037, %rd7426;
	shr.u64 	%rd7427, %rd7426, 32;
	mul.wide.u32 	%rd7428, %r4030, 2;
	add.s64 	%rd7429, %rd7427, %rd7428;
	cvt.u32.u64 	%r4038, %rd7429;
	shr.u64 	%rd7430, %rd7429, 32;
	mul.wide.u32 	%rd7431, %r4031, 2;
	add.s64 	%rd7432, %rd7430, %rd7431;
	cvt.u32.u64 	%r4039, %rd7432;
	setp.gt.u64 	%p307, %rd7432, 4294967295;
	setp.lt.u32 	%p308, %r494, %r4039;
	or.pred  	%p309, %p307, %p308;
	@%p309 bra 	$L__BB1_273;
	setp.gt.u32 	%p310, %r494, %r4039;
	@%p310 bra 	$L__BB1_274;
	setp.lt.u32 	%p311, %r495, %r4038;
	@%p311 bra 	$L__BB1_273;
	setp.gt.u32 	%p312, %r495, %r4038;
	@%p312 bra 	$L__BB1_274;
	setp.lt.u32 	%p313, %r496, %r4037;
	@%p313 bra 	$L__BB1_273;
	setp.gt.u32 	%p314, %r496, %r4037;
	@%p314 bra 	$L__BB1_274;
	setp.lt.u32 	%p315, %r497, %r4036;
	@%p315 bra 	$L__BB1_273;
	setp.gt.u32 	%p316, %r497, %r4036;
	@%p316 bra 	$L__BB1_274;
	setp.lt.u32 	%p317, %r498, %r4035;
	@%p317 bra 	$L__BB1_273;
	setp.gt.u32 	%p318, %r498, %r4035;
	@%p318 bra 	$L__BB1_274;
	setp.lt.u32 	%p319, %r499, %r4034;
	@%p319 bra 	$L__BB1_273;
	setp.gt.u32 	%p320, %r499, %r4034;
	@%p320 bra 	$L__BB1_274;
	setp.lt.u32 	%p321, %r500, %r4033;
	@%p321 bra 	$L__BB1_273;
	setp.gt.u32 	%p322, %r500, %r4033;
	setp.lt.u32 	%p323, %r4032, %r501;
	or.pred  	%p324, %p322, %p323;
	@%p324 bra 	$L__BB1_274;
$L__BB1_273:
	sub.s32 	%r4032, %r4032, %r501;
	sub.s32 	%r4033, %r4033, %r500;
	sub.s32 	%r4034, %r4034, %r499;
	sub.s32 	%r4035, %r4035, %r498;
	sub.s32 	%r4036, %r4036, %r497;
	sub.s32 	%r4037, %r4037, %r496;
	sub.s32 	%r4038, %r4038, %r495;
	sub.s32 	%r4039, %r4039, %r494;
$L__BB1_274:
	ld.const.u32 	%r598, [P_CONST+28];
	ld.const.u32 	%r599, [P_CONST+24];
	ld.const.u32 	%r600, [P_CONST+20];
	ld.const.u32 	%r601, [P_CONST+16];
	ld.const.u32 	%r602, [P_CONST+12];
	ld.const.u32 	%r603, [P_CONST+8];
	ld.const.u32 	%r604, [P_CONST+4];
	ld.const.u32 	%r605, [P_CONST];
	mul.wide.u32 	%rd7434, %r125, %r125;
	cvt.u32.u64 	%r2661, %rd7434;
	shr.u64 	%rd7435, %rd7434, 32;
	mul.wide.u32 	%rd7436, %r124, %r125;
	add.s64 	%rd7437, %rd7435, %rd7436;
	shr.u64 	%rd7438, %rd7437, 32;
	mul.wide.u32 	%rd7439, %r123, %r125;
	add.s64 	%rd7440, %rd7438, %rd7439;
	shr.u64 	%rd7441, %rd7440, 32;
	mul.wide.u32 	%rd7442, %r122, %r125;
	add.s64 	%rd7443, %rd7441, %rd7442;
	shr.u64 	%rd7444, %rd7443, 32;
	mul.wide.u32 	%rd7445, %r121, %r125;
	add.s64 	%rd7446, %rd7444, %rd7445;
	shr.u64 	%rd7447, %rd7446, 32;
	mul.wide.u32 	%rd7448, %r120, %r125;
	add.s64 	%rd7449, %rd7447, %rd7448;
	shr.u64 	%rd7450, %rd7449, 32;
	mul.wide.u32 	%rd7451, %r119, %r125;
	add.s64 	%rd7452, %rd7450, %rd7451;
	shr.u64 	%rd7453, %rd7452, 32;
	mul.wide.u32 	%rd7454, %r118, %r125;
	add.s64 	%rd7455, %rd7453, %rd7454;
	shr.u64 	%rd7456, %rd7455, 32;
	and.b64  	%rd7457, %rd7437, 4294967295;
	add.s64 	%rd7458, %rd7436, %rd7457;
	shr.u64 	%rd7459, %rd7458, 32;
	mul.wide.u32 	%rd7460, %r124, %r124;
	and.b64  	%rd7461, %rd7440, 4294967295;
	add.s64 	%rd7462, %rd7459, %rd7461;
	add.s64 	%rd7463, %rd7462, %rd7460;
	shr.u64 	%rd7464, %rd7463, 32;
	mul.wide.u32 	%rd7465, %r123, %r124;
	and.b64  	%rd7466, %rd7443, 4294967295;
	add.s64 	%rd7467, %rd7464, %rd7466;
	add.s64 	%rd7468, %rd7467, %rd7465;
	shr.u64 	%rd7469, %rd7468, 32;
	mul.wide.u32 	%rd7470, %r122, %r124;
	and.b64  	%rd7471, %rd7446, 4294967295;
	add.s64 	%rd7472, %rd7469, %rd7471;
	add.s64 	%rd7473, %rd7472, %rd7470;
	shr.u64 	%rd7474, %rd7473, 32;
	mul.wide.u32 	%rd7475, %r121, %r124;
	and.b64  	%rd7476, %rd7449, 4294967295;
	add.s64 	%rd7477, %rd7474, %rd7476;
	add.s64 	%rd7478, %rd7477, %rd7475;
	shr.u64 	%rd7479, %rd7478, 32;
	mul.wide.u32 	%rd7480, %r120, %r124;
	and.b64  	%rd7481, %rd7452, 4294967295;
	add.s64 	%rd7482, %rd7479, %rd7481;
	add.s64 	%rd7483, %rd7482, %rd7480;
	shr.u64 	%rd7484, %rd7483, 32;
	mul.wide.u32 	%rd7485, %r119, %r124;
	and.b64  	%rd7486, %rd7455, 4294967295;
	add.s64 	%rd7487, %rd7484, %rd7486;
	add.s64 	%rd7488, %rd7487, %rd7485;
	shr.u64 	%rd7489, %rd7488, 32;
	mul.wide.u32 	%rd7490, %r118, %r124;
	add.s64 	%rd7491, %rd7489, %rd7456;
	add.s64 	%rd7492, %rd7491, %rd7490;
	shr.u64 	%rd7493, %rd7492, 32;
	and.b64  	%rd7494, %rd7463, 4294967295;
	add.s64 	%rd7495, %rd7439, %rd7494;
	shr.u64 	%rd7496, %rd7495, 32;
	and.b64  	%rd7497, %rd7468, 4294967295;
	add.s64 	%rd7498, %rd7496, %rd7497;
	add.s64 	%rd7499, %rd7498, %rd7465;
	shr.u64 	%rd7500, %rd7499, 32;
	mul.wide.u32 	%rd7501, %r123, %r123;
	and.b64  	%rd7502, %rd7473, 4294967295;
	add.s64 	%rd7503, %rd7500, %rd7502;
	add.s64 	%rd7504, %rd7503, %rd7501;
	shr.u64 	%rd7505, %rd7504, 32;
	mul.wide.u32 	%rd7506, %r122, %r123;
	and.b64  	%rd7507, %rd7478, 4294967295;
	add.s64 	%rd7508, %rd7505, %rd7507;
	add.s64 	%rd7509, %rd7508, %rd7506;
	shr.u64 	%rd7510, %rd7509, 32;
	mul.wide.u32 	%rd7511, %r121, %r123;
	and.b64  	%rd7512, %rd7483, 4294967295;
	add.s64 	%rd7513, %rd7510, %rd7512;
	add.s64 	%rd7514, %rd7513, %rd7511;
	shr.u64 	%rd7515, %rd7514, 32;
	mul.wide.u32 	%rd7516, %r120, %r123;
	and.b64  	%rd7517, %rd7488, 4294967295;
	add.s64 	%rd7518, %rd7515, %rd7517;
	add.s64 	%rd7519, %rd7518, %rd7516;
	shr.u64 	%rd7520, %rd7519, 32;
	mul.wide.u32 	%rd7521, %r119, %r123;
	and.b64  	%rd7522, %rd7492, 4294967295;
	add.s64 	%rd7523, %rd7520, %rd7522;
	add.s64 	%rd7524, %rd7523, %rd7521;
	shr.u64 	%rd7525, %rd7524, 32;
	mul.wide.u32 	%rd7526, %r118, %r123;
	add.s64 	%rd7527, %rd7525, %rd7493;
	add.s64 	%rd7528, %rd7527, %rd7526;
	shr.u64 	%rd7529, %rd7528, 32;
	and.b64  	%rd7530, %rd7499, 4294967295;
	add.s64 	%rd7531, %rd7442, %rd7530;
	shr.u64 	%rd7532, %rd7531, 32;
	and.b64  	%rd7533, %rd7504, 4294967295;
	add.s64 	%rd7534, %rd7532, %rd7533;
	add.s64 	%rd7535, %rd7534, %rd7470;
	shr.u64 	%rd7536, %rd7535, 32;
	and.b64  	%rd7537, %rd7509, 4294967295;
	add.s64 	%rd7538, %rd7536, %rd7537;
	add.s64 	%rd7539, %rd7538, %rd7506;
	shr.u64 	%rd7540, %rd7539, 32;
	mul.wide.u32 	%rd7541, %r122, %r122;
	and.b64  	%rd7542, %rd7514, 4294967295;
	add.s64 	%rd7543, %rd7540, %rd7542;
	add.s64 	%rd7544, %rd7543, %rd7541;
	shr.u64 	%rd7545, %rd7544, 32;
	mul.wide.u32 	%rd7546, %r121, %r122;
	and.b64  	%rd7547, %rd7519, 4294967295;
	add.s64 	%rd7548, %rd7545, %rd7547;
	add.s64 	%rd7549, %rd7548, %rd7546;
	shr.u64 	%rd7550, %rd7549, 32;
	mul.wide.u32 	%rd7551, %r120, %r122;
	and.b64  	%rd7552, %rd7524, 4294967295;
	add.s64 	%rd7553, %rd7550, %rd7552;
	add.s64 	%rd7554, %rd7553, %rd7551;
	shr.u64 	%rd7555, %rd7554, 32;
	mul.wide.u32 	%rd7556, %r119, %r122;
	and.b64  	%rd7557, %rd7528, 4294967295;
	add.s64 	%rd7558, %rd7555, %rd7557;
	add.s64 	%rd7559, %rd7558, %rd7556;
	shr.u64 	%rd7560, %rd7559, 32;
	mul.wide.u32 	%rd7561, %r118, %r122;
	add.s64 	%rd7562, %rd7560, %rd7529;
	add.s64 	%rd7563, %rd7562, %rd7561;
	shr.u64 	%rd7564, %rd7563, 32;
	and.b64  	%rd7565, %rd7535, 4294967295;
	add.s64 	%rd7566, %rd7445, %rd7565;
	shr.u64 	%rd7567, %rd7566, 32;
	and.b64  	%rd7568, %rd7539, 4294967295;
	add.s64 	%rd7569, %rd7567, %rd7568;
	add.s64 	%rd7570, %rd7569, %rd7475;
	shr.u64 	%rd7571, %rd7570, 32;
	and.b64  	%rd7572, %rd7544, 4294967295;
	add.s64 	%rd7573, %rd7571, %rd7572;
	add.s64 	%rd7574, %rd7573, %rd7511;
	shr.u64 	%rd7575, %rd7574, 32;
	and.b64  	%rd7576, %rd7549, 4294967295;
	add.s64 	%rd7577, %rd7575, %rd7576;
	add.s64 	%rd7578, %rd7577, %rd7546;
	shr.u64 	%rd7579, %rd7578, 32;
	mul.wide.u32 	%rd7580, %r121, %r121;
	and.b64  	%rd7581, %rd7554, 4294967295;
	add.s64 	%rd7582, %rd7579, %rd7581;
	add.s64 	%rd7583, %rd7582, %rd7580;
	shr.u64 	%rd7584, %rd7583, 32;
	mul.wide.u32 	%rd7585, %r120, %r121;
	and.b64  	%rd7586, %rd7559, 4294967295;
	add.s64 	%rd7587, %rd7584, %rd7586;
	add.s64 	%rd7588, %rd7587, %rd7585;
	shr.u64 	%rd7589, %rd7588, 32;
	mul.wide.u32 	%rd7590, %r119, %r121;
	and.b64  	%rd7591, %rd7563, 4294967295;
	add.s64 	%rd7592, %rd7589, %rd7591;
	add.s64 	%rd7593, %rd7592, %rd7590;
	shr.u64 	%rd7594, %rd7593, 32;
	mul.wide.u32 	%rd7595, %r118, %r121;
	add.s64 	%rd7596, %rd7594, %rd7564;
	add.s64 	%rd7597, %rd7596, %rd7595;
	shr.u64 	%rd7598, %rd7597, 32;
	and.b64  	%rd7599, %rd7570, 4294967295;
	add.s64 	%rd7600, %rd7448, %rd7599;
	shr.u64 	%rd7601, %rd7600, 32;
	and.b64  	%rd7602, %rd7574, 4294967295;
	add.s64 	%rd7603, %rd7601, %rd7602;
	add.s64 	%rd7604, %rd7603, %rd7480;
	shr.u64 	%rd7605, %rd7604, 32;
	and.b64  	%rd7606, %rd7578, 4294967295;
	add.s64 	%rd7607, %rd7605, %rd7606;
	add.s64 	%rd7608, %rd7607, %rd7516;
	shr.u64 	%rd7609, %rd7608, 32;
	and.b64  	%rd7610, %rd7583, 4294967295;
	add.s64 	%rd7611, %rd7609, %rd7610;
	add.s64 	%rd7612, %rd7611, %rd7551;
	shr.u64 	%rd7613, %rd7612, 32;
	and.b64  	%rd7614, %rd7588, 4294967295;
	add.s64 	%rd7615, %rd7613, %rd7614;
	add.s64 	%rd7616, %rd7615, %rd7585;
	shr.u64 	%rd7617, %rd7616, 32;
	mul.wide.u32 	%rd7618, %r120, %r120;
	and.b64  	%rd7619, %rd7593, 4294967295;
	add.s64 	%rd7620, %rd7617, %rd7619;
	add.s64 	%rd7621, %rd7620, %rd7618;
	shr.u64 	%rd7622, %rd7621, 32;
	mul.wide.u32 	%rd7623, %r119, %r120;
	and.b64  	%rd7624, %rd7597, 4294967295;
	add.s64 	%rd7625, %rd7622, %rd7624;
	add.s64 	%rd7626, %rd7625, %rd7623;
	shr.u64 	%rd7627, %rd7626, 32;
	mul.wide.u32 	%rd7628, %r118, %r120;
	add.s64 	%rd7629, %rd7627, %rd7598;
	add.s64 	%rd7630, %rd7629, %rd7628;
	shr.u64 	%rd7631, %rd7630, 32;
	and.b64  	%rd7632, %rd7604, 4294967295;
	add.s64 	%rd7633, %rd7451, %rd7632;
	shr.u64 	%rd7634, %rd7633, 32;
	and.b64  	%rd7635, %rd7608, 4294967295;
	add.s64 	%rd7636, %rd7634, %rd7635;
	add.s64 	%rd7637, %rd7636, %rd7485;
	shr.u64 	%rd7638, %rd7637, 32;
	and.b64  	%rd7639, %rd7612, 4294967295;
	add.s64 	%rd7640, %rd7638, %rd7639;
	add.s64 	%rd7641, %rd7640, %rd7521;
	shr.u64 	%rd7642, %rd7641, 32;
	and.b64  	%rd7643, %rd7616, 4294967295;
	add.s64 	%rd7644, %rd7642, %rd7643;
	add.s64 	%rd7645, %rd7644, %rd7556;
	shr.u64 	%rd7646, %rd7645, 32;
	and.b64  	%rd7647, %rd7621, 4294967295;
	add.s64 	%rd7648, %rd7646, %rd7647;
	add.s64 	%rd7649, %rd7648, %rd7590;
	shr.u64 	%rd7650, %rd7649, 32;
	and.b64  	%rd7651, %rd7626, 4294967295;
	add.s64 	%rd7652, %rd7650, %rd7651;
	add.s64 	%rd7653, %rd7652, %rd7623;
	shr.u64 	%rd7654, %rd7653, 32;
	mul.wide.u32 	%rd7655, %r119, %r119;
	and.b64  	%rd7656, %rd7630, 4294967295;
	add.s64 	%rd7657, %rd7654, %rd7656;
	add.s64 	%rd7658, %rd7657, %rd7655;
	shr.u64 	%rd7659, %rd7658, 32;
	mul.wide.u32 	%rd7660, %r118, %r119;
	add.s64 	%rd7661, %rd7659, %rd7631;
	add.s64 	%rd7662, %rd7661, %rd7660;
	shr.u64 	%rd7663, %rd7662, 32;
	and.b64  	%rd7664, %rd7637, 4294967295;
	add.s64 	%rd7665, %rd7454, %rd7664;
	shr.u64 	%rd7666, %rd7665, 32;
	and.b64  	%rd7667, %rd7641, 4294967295;
	add.s64 	%rd7668, %rd7666, %rd7667;
	add.s64 	%rd7669, %rd7668, %rd7490;
	shr.u64 	%rd7670, %rd7669, 32;
	and.b64  	%rd7671, %rd7645, 4294967295;
	add.s64 	%rd7672, %rd7670, %rd7671;
	add.s64 	%rd7673, %rd7672, %rd7526;
	shr.u64 	%rd7674, %rd7673, 32;
	and.b64  	%rd7675, %rd7649, 4294967295;
	add.s64 	%rd7676, %rd7674, %rd7675;
	add.s64 	%rd7677, %rd7676, %rd7561;
	shr.u64 	%rd7678, %rd7677, 32;
	and.b64  	%rd7679, %rd7653, 4294967295;
	add.s64 	%rd7680, %rd7678, %rd7679;
	add.s64 	%rd7681, %rd7680, %rd7595;
	shr.u64 	%rd7682, %rd7681, 32;
	and.b64  	%rd7683, %rd7658, 4294967295;
	add.s64 	%rd7684, %rd7682, %rd7683;
	add.s64 	%rd7685, %rd7684, %rd7628;
	shr.u64 	%rd7686, %rd7685, 32;
	and.b64  	%rd7687, %rd7662, 4294967295;
	add.s64 	%rd7688, %rd7686, %rd7687;
	add.s64 	%rd7689, %rd7688, %rd7660;
	shr.u64 	%rd7690, %rd7689, 32;
	mul.wide.u32 	%rd7691, %r118, %r118;
	add.s64 	%rd7692, %rd7690, %rd7663;
	add.s64 	%rd7693, %rd7692, %rd7691;
	{ .reg .b32 tmp; mov.b64 {tmp, %r2662}, %rd7693; }
	ld.const.u32 	%r2663, [MU_P];
	mul.lo.s32 	%r2664, %r2663, %r2661;
	mul.wide.u32 	%rd7694, %r605, %r2664;
	and.b64  	%rd7695, %rd7434, 4294967293;
	add.s64 	%rd7696, %rd7694, %rd7695;
	shr.u64 	%rd7697, %rd7696, 32;
	mul.wide.u32 	%rd7698, %r604, %r2664;
	and.b64  	%rd7699, %rd7458, 4294967295;
	add.s64 	%rd7700, %rd7697, %rd7699;
	add.s64 	%rd7701, %rd7700, %rd7698;
	cvt.u32.u64 	%r2665, %rd7701;
	shr.u64 	%rd7702, %rd7701, 32;
	mul.wide.u32 	%rd7703, %r603, %r2664;
	and.b64  	%rd7704, %rd7495, 4294967295;
	add.s64 	%rd7705, %rd7702, %rd7704;
	add.s64 	%rd7706, %rd7705, %rd7703;
	shr.u64 	%rd7707, %rd7706, 32;
	mul.wide.u32 	%rd7708, %r602, %r2664;
	and.b64  	%rd7709, %rd7531, 4294967295;
	add.s64 	%rd7710, %rd7707, %rd7709;
	add.s64 	%rd7711, %rd7710, %rd7708;
	shr.u64 	%rd7712, %rd7711, 32;
	mul.wide.u32 	%rd7713, %r601, %r2664;
	and.b64  	%rd7714, %rd7566, 4294967295;
	add.s64 	%rd7715, %rd7712, %rd7714;
	add.s64 	%rd7716, %rd7715, %rd7713;
	shr.u64 	%rd7717, %rd7716, 32;
	mul.wide.u32 	%rd7718, %r600, %r2664;
	and.b64  	%rd7719, %rd7600, 4294967295;
	add.s64 	%rd7720, %rd7717, %rd7719;
	add.s64 	%rd7721, %rd7720, %rd7718;
	shr.u64 	%rd7722, %rd7721, 32;
	mul.wide.u32 	%rd7723, %r599, %r2664;
	and.b64  	%rd7724, %rd7633, 4294967295;
	add.s64 	%rd7725, %rd7722, %rd7724;
	add.s64 	%rd7726, %rd7725, %rd7723;
	shr.u64 	%rd7727, %rd7726, 32;
	mul.wide.u32 	%rd7728, %r598, %r2664;
	and.b64  	%rd7729, %rd7665, 4294967295;
	add.s64 	%rd7730, %rd7727, %rd7729;
	add.s64 	%rd7731, %rd7730, %rd7728;
	shr.u64 	%rd7732, %rd7731, 32;
	and.b64  	%rd7733, %rd7669, 4294967295;
	add.s64 	%rd7734, %rd7732, %rd7733;
	shr.u64 	%rd7735, %rd7734, 32;
	and.b64  	%rd7736, %rd7673, 4294967295;
	add.s64 	%rd7737, %rd7735, %rd7736;
	shr.u64 	%rd7738, %rd7737, 32;
	and.b64  	%rd7739, %rd7677, 4294967295;
	add.s64 	%rd7740, %rd7738, %rd7739;
	shr.u64 	%rd7741, %rd7740, 32;
	and.b64  	%rd7742, %rd7681, 4294967295;
	add.s64 	%rd7743, %rd7741, %rd7742;
	shr.u64 	%rd7744, %rd7743, 32;
	and.b64  	%rd7745, %rd7685, 4294967295;
	add.s64 	%rd7746, %rd7744, %rd7745;
	shr.u64 	%rd7747, %rd7746, 32;
	and.b64  	%rd7748, %rd7689, 4294967295;
	add.s64 	%rd7749, %rd7747, %rd7748;
	shr.u64 	%rd7750, %rd7749, 32;
	and.b64  	%rd7751, %rd7693, 4294967295;
	add.s64 	%rd7752, %rd7750, %rd7751;
	{ .reg .b32 tmp; mov.b64 {tmp, %r2666}, %rd7752; }
	add.s32 	%r2667, %r2662, %r2666;
	mul.lo.s32 	%r2668, %r2663, %r2665;
	mul.wide.u32 	%rd7753, %r605, %r2668;
	and.b64  	%rd7754, %rd7701, 4294967295;
	add.s64 	%rd7755, %rd7753, %rd7754;
	shr.u64 	%rd7756, %rd7755, 32;
	mul.wide.u32 	%rd7757, %r604, %r2668;
	and.b64  	%rd7758, %rd7706, 4294967295;
	add.s64 	%rd7759, %rd7756, %rd7758;
	add.s64 	%rd7760, %rd7759, %rd7757;
	cvt.u32.u64 	%r2669, %rd7760;
	shr.u64 	%rd7761, %rd7760, 32;
	mul.wide.u32 	%rd7762, %r603, %r2668;
	and.b64  	%rd7763, %rd7711, 4294967295;
	add.s64 	%rd7764, %rd7761, %rd7763;
	add.s64 	%rd7765, %rd7764, %rd7762;
	shr.u64 	%rd7766, %rd7765, 32;
	mul.wide.u32 	%rd7767, %r602, %r2668;
	and.b64  	%rd7768, %rd7716, 4294967295;
	add.s64 	%rd7769, %rd7766, %rd7768;
	add.s64 	%rd7770, %rd7769, %rd7767;
	shr.u64 	%rd7771, %rd7770, 32;
	mul.wide.u32 	%rd7772, %r601, %r2668;
	and.b64  	%rd7773, %rd7721, 4294967295;
	add.s64 	%rd7774, %rd7771, %rd7773;
	add.s64 	%rd7775, %rd7774, %rd7772;
	shr.u64 	%rd7776, %rd7775, 32;
	mul.wide.u32 	%rd7777, %r600, %r2668;
	and.b64  	%rd7778, %rd7726, 4294967295;
	add.s64 	%rd7779, %rd7776, %rd7778;
	add.s64 	%rd7780, %rd7779, %rd7777;
	shr.u64 	%rd7781, %rd7780, 32;
	mul.wide.u32 	%rd7782, %r599, %r2668;
	and.b64  	%rd7783, %rd7731, 4294967295;
	add.s64 	%rd7784, %rd7781, %rd7783;
	add.s64 	%rd7785, %rd7784, %rd7782;
	shr.u64 	%rd7786, %rd7785, 32;
	mul.wide.u32 	%rd7787, %r598, %r2668;
	and.b64  	%rd7788, %rd7734, 4294967295;
	add.s64 	%rd7789, %rd7786, %rd7788;
	add.s64 	%rd7790, %rd7789, %rd7787;
	shr.u64 	%rd7791, %rd7790, 32;
	and.b64  	%rd7792, %rd7737, 4294967295;
	add.s64 	%rd7793, %rd7791, %rd7792;
	shr.u64 	%rd7794, %rd7793, 32;
	and.b64  	%rd7795, %rd7740, 4294967295;
	add.s64 	%rd7796, %rd7794, %rd7795;
	shr.u64 	%rd7797, %rd7796, 32;
	and.b64  	%rd7798, %rd7743, 4294967295;
	add.s64 	%rd7799, %rd7797, %rd7798;
	shr.u64 	%rd7800, %rd7799, 32;
	and.b64  	%rd7801, %rd7746, 4294967295;
	add.s64 	%rd7802, %rd7800, %rd7801;
	shr.u64 	%rd7803, %rd7802, 32;
	and.b64  	%rd7804, %rd7749, 4294967295;
	add.s64 	%rd7805, %rd7803, %rd7804;
	shr.u64 	%rd7806, %rd7805, 32;
	and.b64  	%rd7807, %rd7752, 4294967295;
	add.s64 	%rd7808, %rd7806, %rd7807;
	{ .reg .b32 tmp; mov.b64 {tmp, %r2670}, %rd7808; }
	add.s32 	%r2671, %r2667, %r2670;
	mul.lo.s32 	%r2672, %r2663, %r2669;
	mul.wide.u32 	%rd7809, %r605, %r2672;
	and.b64  	%rd7810, %rd7760, 4294967295;
	add.s64 	%rd7811, %rd7809, %rd7810;
	shr.u64 	%rd7812, %rd7811, 32;
	mul.wide.u32 	%rd7813, %r604, %r2672;
	and.b64  	%rd7814, %rd7765, 4294967295;
	add.s64 	%rd7815, %rd7812, %rd7814;
	add.s64 	%rd7816, %rd7815, %rd7813;
	cvt.u32.u64 	%r2673, %rd7816;
	shr.u64 	%rd7817, %rd7816, 32;
	mul.wide.u32 	%rd7818, %r603, %r2672;
	and.b64  	%rd7819, %rd7770, 4294967295;
	add.s64 	%rd7820, %rd7817, %rd7819;
	add.s64 	%rd7821, %rd7820, %rd7818;
	shr.u64 	%rd7822, %rd7821, 32;
	mul.wide.u32 	%rd7823, %r602, %r2672;
	and.b64  	%rd7824, %rd7775, 4294967295;
	add.s64 	%rd7825, %rd7822, %rd7824;
	add.s64 	%rd7826, %rd7825, %rd7823;
	shr.u64 	%rd7827, %rd7826, 32;
	mul.wide.u32 	%rd7828, %r601, %r2672;
	and.b64  	%rd7829, %rd7780, 4294967295;
	add.s64 	%rd7830, %rd7827, %rd7829;
	add.s64 	%rd7831, %rd7830, %rd7828;
	shr.u64 	%rd7832, %rd7831, 32;
	mul.wide.u32 	%rd7833, %r600, %r2672;
	and.b64  	%rd7834, %rd7785, 4294967295;
	add.s64 	%rd7835, %rd7832, %rd7834;
	add.s64 	%rd7836, %rd7835, %rd7833;
	shr.u64 	%rd7837, %rd7836, 32;
	mul.wide.u32 	%rd7838, %r599, %r2672;
	and.b64  	%rd7839, %rd7790, 4294967295;
	add.s64 	%rd7840, %rd7837, %rd7839;
	add.s64 	%rd7841, %rd7840, %rd7838;
	shr.u64 	%rd7842, %rd7841, 32;
	mul.wide.u32 	%rd7843, %r598, %r2672;
	and.b64  	%rd7844, %rd7793, 4294967295;
	add.s64 	%rd7845, %rd7842, %rd7844;
	add.s64 	%rd7846, %rd7845, %rd7843;
	shr.u64 	%rd7847, %rd7846, 32;
	and.b64  	%rd7848, %rd7796, 4294967295;
	add.s64 	%rd7849, %rd7847, %rd7848;
	shr.u64 	%rd7850, %rd7849, 32;
	and.b64  	%rd7851, %rd7799, 4294967295;
	add.s64 	%rd7852, %rd7850, %rd7851;
	shr.u64 	%rd7853, %rd7852, 32;
	and.b64  	%rd7854, %rd7802, 4294967295;
	add.s64 	%rd7855, %rd7853, %rd7854;
	shr.u64 	%rd7856, %rd7855, 32;
	and.b64  	%rd7857, %rd7805, 4294967295;
	add.s64 	%rd7858, %rd7856, %rd7857;
	shr.u64 	%rd7859, %rd7858, 32;
	and.b64  	%rd7860, %rd7808, 4294967295;
	add.s64 	%rd7861, %rd7859, %rd7860;
	{ .reg .b32 tmp; mov.b64 {tmp, %r2674}, %rd7861; }
	add.s32 	%r2675, %r2671, %r2674;
	mul.lo.s32 	%r2676, %r2663, %r2673;
	mul.wide.u32 	%rd7862, %r605, %r2676;
	and.b64  	%rd7863, %rd7816, 4294967295;
	add.s64 	%rd7864, %rd7862, %rd7863;
	shr.u64 	%rd7865, %rd7864, 32;
	mul.wide.u32 	%rd7866, %r604, %r2676;
	and.b64  	%rd7867, %rd7821, 4294967295;
	add.s64 	%rd7868, %rd7865, %rd7867;
	add.s64 	%rd7869, %rd7868, %rd7866;
	cvt.u32.u64 	%r2677, %rd7869;
	shr.u64 	%rd7870, %rd7869, 32;
	mul.wide.u32 	%rd7871, %r603, %r2676;
	and.b64  	%rd7872, %rd7826, 4294967295;
	add.s64 	%rd7873, %rd7870, %rd7872;
	add.s64 	%rd7874, %rd7873, %rd7871;
	shr.u64 	%rd7875, %rd7874, 32;
	mul.wide.u32 	%rd7876, %r602, %r2676;
	and.b64  	%rd7877, %rd7831, 4294967295;
	add.s64 	%rd7878, %rd7875, %rd7877;
	add.s64 	%rd7879, %rd7878, %rd7876;
	shr.u64 	%rd7880, %rd7879, 32;
	mul.wide.u32 	%rd7881, %r601, %r2676;
	and.b64  	%rd7882, %rd7836, 4294967295;
	add.s64 	%rd7883, %rd7880, %rd7882;
	add.s64 	%rd7884, %rd7883, %rd7881;
	shr.u64 	%rd7885, %rd7884, 32;
	mul.wide.u32 	%rd7886, %r600, %r2676;
	and.b64  	%rd7887, %rd7841, 4294967295;
	add.s64 	%rd7888, %rd7885, %rd7887;
	add.s64 	%rd7889, %rd7888, %rd7886;
	shr.u64 	%rd7890, %rd7889, 32;
	mul.wide.u32 	%rd7891, %r599, %r2676;
	and.b64  	%rd7892, %rd7846, 4294967295;
	add.s64 	%rd7893, %rd7890, %rd7892;
	add.s64 	%rd7894, %rd7893, %rd7891;
	shr.u64 	%rd7895, %rd7894, 32;
	mul.wide.u32 	%rd7896, %r598, %r2676;
	and.b64  	%rd7897, %rd7849, 4294967295;
	add.s64 	%rd7898, %rd7895, %rd7897;
	add.s64 	%rd7899, %rd7898, %rd7896;
	shr.u64 	%rd7900, %rd7899, 32;
	and.b64  	%rd7901, %rd7852, 4294967295;
	add.s64 	%rd7902, %rd7900, %rd7901;
	shr.u64 	%rd7903, %rd7902, 32;
	and.b64  	%rd7904, %rd7855, 4294967295;
	add.s64 	%rd7905, %rd7903, %rd7904;
	shr.u64 	%rd7906, %rd7905, 32;
	and.b64  	%rd7907, %rd7858, 4294967295;
	add.s64 	%rd7908, %rd7906, %rd7907;
	shr.u64 	%rd7909, %rd7908, 32;
	and.b64  	%rd7910, %rd7861, 4294967295;
	add.s64 	%rd7911, %rd7909, %rd7910;
	{ .reg .b32 tmp; mov.b64 {tmp, %r2678}, %rd7911; }
	add.s32 	%r2679, %r2675, %r2678;
	mul.lo.s32 	%r2680, %r2663, %r2677;
	mul.wide.u32 	%rd7912, %r605, %r2680;
	and.b64  	%rd7913, %rd7869, 4294967295;
	add.s64 	%rd7914, %rd7912, %rd7913;
	shr.u64 	%rd7915, %rd7914, 32;
	mul.wide.u32 	%rd7916, %r604, %r2680;
	and.b64  	%rd7917, %rd7874, 4294967295;
	add.s64 	%rd7918, %rd7915, %rd7917;
	add.s64 	%rd7919, %rd7918, %rd7916;
	cvt.u32.u64 	%r2681, %rd7919;
	shr.u64 	%rd7920, %rd7919, 32;
	mul.wide.u32 	%rd7921, %r603, %r2680;
	and.b64  	%rd7922, %rd7879, 4294967295;
	add.s64 	%rd7923, %rd7920, %rd7922;
	add.s64 	%rd7924, %rd7923, %rd7921;
	shr.u64 	%rd7925, %rd7924, 32;
	mul.wide.u32 	%rd7926, %r602, %r2680;
	and.b64  	%rd7927, %rd7884, 4294967295;
	add.s64 	%rd7928, %rd7925, %rd7927;
	add.s64 	%rd7929, %rd7928, %rd7926;
	shr.u64 	%rd7930, %rd7929, 32;
	mul.wide.u32 	%rd7931, %r601, %r2680;
	and.b64  	%rd7932, %rd7889, 4294967295;
	add.s64 	%rd7933, %rd7930, %rd7932;
	add.s64 	%rd7934, %rd7933, %rd7931;
	shr.u64 	%rd7935, %rd7934, 32;
	mul.wide.u32 	%rd7936, %r600, %r2680;
	and.b64  	%rd7937, %rd7894, 4294967295;
	add.s64 	%rd7938, %rd7935, %rd7937;
	add.s64 	%rd7939, %rd7938, %rd7936;
	shr.u64 	%rd7940, %rd7939, 32;
	mul.wide.u32 	%rd7941, %r599, %r2680;
	and.b64  	%rd7942, %rd7899, 4294967295;
	add.s64 	%rd7943, %rd7940, %rd7942;
	add.s64 	%rd7944, %rd7943, %rd7941;
	shr.u64 	%rd7945, %rd7944, 32;
	mul.wide.u32 	%rd7946, %r598, %r2680;
	and.b64  	%rd7947, %rd7902, 4294967295;
	add.s64 	%rd7948, %rd7945, %rd7947;
	add.s64 	%rd7949, %rd7948, %rd7946;
	shr.u64 	%rd7950, %rd7949, 32;
	and.b64  	%rd7951, %rd7905, 4294967295;
	add.s64 	%rd7952, %rd7950, %rd7951;
	shr.u64 	%rd7953, %rd7952, 32;
	and.b64  	%rd7954, %rd7908, 4294967295;
	add.s64 	%rd7955, %rd7953, %rd7954;
	shr.u64 	%rd7956, %rd7955, 32;
	and.b64  	%rd7957, %rd7911, 4294967295;
	add.s64 	%rd7958, %rd7956, %rd7957;
	{ .reg .b32 tmp; mov.b64 {tmp, %r2682}, %rd7958; }
	add.s32 	%r2683, %r2679, %r2682;
	mul.lo.s32 	%r2684, %r2663, %r2681;
	mul.wide.u32 	%rd7959, %r605, %r2684;
	and.b64  	%rd7960, %rd7919, 4294967295;
	add.s64 	%rd7961, %rd7959, %rd7960;
	shr.u64 	%rd7962, %rd7961, 32;
	mul.wide.u32 	%rd7963, %r604, %r2684;
	and.b64  	%rd7964, %rd7924, 4294967295;
	add.s64 	%rd7965, %rd7962, %rd7964;
	add.s64 	%rd7966, %rd7965, %rd7963;
	cvt.u32.u64 	%r2685, %rd7966;
	shr.u64 	%rd7967, %rd7966, 32;
	mul.wide.u32 	%rd7968, %r603, %r2684;
	and.b64  	%rd7969, %rd7929, 4294967295;
	add.s64 	%rd7970, %rd7967, %rd7969;
	add.s64 	%rd7971, %rd7970, %rd7968;
	shr.u64 	%rd7972, %rd7971, 32;
	mul.wide.u32 	%rd7973, %r602, %r2684;
	and.b64  	%rd7974, %rd7934, 4294967295;
	add.s64 	%rd7975, %rd7972, %rd7974;
	add.s64 	%rd7976, %rd7975, %rd7973;
	shr.u64 	%rd7977, %rd7976, 32;
	mul.wide.u32 	%rd7978, %r601, %r2684;
	and.b64  	%rd7979, %rd7939, 4294967295;
	add.s64 	%rd7980, %rd7977, %rd7979;
	add.s64 	%rd7981, %rd7980, %rd7978;
	shr.u64 	%rd7982, %rd7981, 32;
	mul.wide.u32 	%rd7983, %r600, %r2684;
	and.b64  	%rd7984, %rd7944, 4294967295;
	add.s64 	%rd7985, %rd7982, %rd7984;
	add.s64 	%rd7986, %rd7985, %rd7983;
	shr.u64 	%rd7987, %rd7986, 32;
	mul.wide.u32 	%rd7988, %r599, %r2684;
	and.b64  	%rd7989, %rd7949, 4294967295;
	add.s64 	%rd7990, %rd7987, %rd7989;
	add.s64 	%rd7991, %rd7990, %rd7988;
	shr.u64 	%rd7992, %rd7991, 32;
	mul.wide.u32 	%rd7993, %r598, %r2684;
	and.b64  	%rd7994, %rd7952, 4294967295;
	add.s64 	%rd7995, %rd7992, %rd7994;
	add.s64 	%rd7996, %rd7995, %rd7993;
	shr.u64 	%rd7997, %rd7996, 32;
	and.b64  	%rd7998, %rd7955, 4294967295;
	add.s64 	%rd7999, %rd7997, %rd7998;
	shr.u64 	%rd8000, %rd7999, 32;
	and.b64  	%rd8001, %rd7958, 4294967295;
	add.s64 	%rd8002, %rd8000, %rd8001;
	{ .reg .b32 tmp; mov.b64 {tmp, %r2686}, %rd8002; }
	add.s32 	%r2687, %r2683, %r2686;
	mul.lo.s32 	%r2688, %r2663, %r2685;
	mul.wide.u32 	%rd8003, %r605, %r2688;
	and.b64  	%rd8004, %rd7966, 4294967295;
	add.s64 	%rd8005, %rd8003, %rd8004;
	shr.u64 	%rd8006, %rd8005, 32;
	mul.wide.u32 	%rd8007, %r604, %r2688;
	and.b64  	%rd8008, %rd7971, 4294967295;
	add.s64 	%rd8009, %rd8006, %rd8008;
	add.s64 	%rd8010, %rd8009, %rd8007;
	cvt.u32.u64 	%r2689, %rd8010;
	shr.u64 	%rd8011, %rd8010, 32;
	mul.wide.u32 	%rd8012, %r603, %r2688;
	and.b64  	%rd8013, %rd7976, 4294967295;
	add.s64 	%rd8014, %rd8011, %rd8013;
	add.s64 	%rd8015, %rd8014, %rd8012;
	shr.u64 	%rd8016, %rd8015, 32;
	mul.wide.u32 	%rd8017, %r602, %r2688;
	and.b64  	%rd8018, %rd7981, 4294967295;
	add.s64 	%rd8019, %rd8016, %rd8018;
	add.s64 	%rd8020, %rd8019, %rd8017;
	shr.u64 	%rd8021, %rd8020, 32;
	mul.wide.u32 	%rd8022, %r601, %r2688;
	and.b64  	%rd8023, %rd7986, 4294967295;
	add.s64 	%rd8024, %rd8021, %rd8023;
	add.s64 	%rd8025, %rd8024, %rd8022;
	shr.u64 	%rd8026, %rd8025, 32;
	mul.wide.u32 	%rd8027, %r600, %r2688;
	and.b64  	%rd8028, %rd7991, 4294967295;
	add.s64 	%rd8029, %rd8026, %rd8028;
	add.s64 	%rd8030, %rd8029, %rd8027;
	shr.u64 	%rd8031, %rd8030, 32;
	mul.wide.u32 	%rd8032, %r599, %r2688;
	and.b64  	%rd8033, %rd7996, 4294967295;
	add.s64 	%rd8034, %rd8031, %rd8033;
	add.s64 	%rd8035, %rd8034, %rd8032;
	shr.u64 	%rd8036, %rd8035, 32;
	mul.wide.u32 	%rd8037, %r598, %r2688;
	and.b64  	%rd8038, %rd7999, 4294967295;
	add.s64 	%rd8039, %rd8036, %rd8038;
	add.s64 	%rd8040, %rd8039, %rd8037;
	shr.u64 	%rd8041, %rd8040, 32;
	and.b64  	%rd8042, %rd8002, 4294967295;
	add.s64 	%rd8043, %rd8041, %rd8042;
	{ .reg .b32 tmp; mov.b64 {tmp, %r2690}, %rd8043; }
	add.s32 	%r2691, %r2687, %r2690;
	mul.lo.s32 	%r2692, %r2663, %r2689;
	mul.wide.u32 	%rd8044, %r605, %r2692;
	and.b64  	%rd8045, %rd8010, 4294967295;
	add.s64 	%rd8046, %rd8044, %rd8045;
	shr.u64 	%rd8047, %rd8046, 32;
	mul.wide.u32 	%rd8048, %r604, %r2692;
	and.b64  	%rd8049, %rd8015, 4294967295;
	add.s64 	%rd8050, %rd8047, %rd8049;
	add.s64 	%rd8051, %rd8050, %rd8048;
	cvt.u32.u64 	%r4040, %rd8051;
	shr.u64 	%rd8052, %rd8051, 32;
	mul.wide.u32 	%rd8053, %r603, %r2692;
	and.b64  	%rd8054, %rd8020, 4294967295;
	add.s64 	%rd8055, %rd8052, %rd8054;
	add.s64 	%rd8056, %rd8055, %rd8053;
	cvt.u32.u64 	%r4041, %rd8056;
	shr.u64 	%rd8057, %rd8056, 32;
	mul.wide.u32 	%rd8058, %r602, %r2692;
	and.b64  	%rd8059, %rd8025, 4294967295;
	add.s64 	%rd8060, %rd8057, %rd8059;
	add.s64 	%rd8061, %rd8060, %rd8058;
	cvt.u32.u64 	%r4042, %rd8061;
	shr.u64 	%rd8062, %rd8061, 32;
	mul.wide.u32 	%rd8063, %r601, %r2692;
	and.b64  	%rd8064, %rd8030, 4294967295;
	add.s64 	%rd8065, %rd8062, %rd8064;
	add.s64 	%rd8066, %rd8065, %rd8063;
	cvt.u32.u64 	%r4043, %rd8066;
	shr.u64 	%rd8067, %rd8066, 32;
	mul.wide.u32 	%rd8068, %r600, %r2692;
	and.b64  	%rd8069, %rd8035, 4294967295;
	add.s64 	%rd8070, %rd8067, %rd8069;
	add.s64 	%rd8071, %rd8070, %rd8068;
	cvt.u32.u64 	%r4044, %rd8071;
	shr.u64 	%rd8072, %rd8071, 32;
	mul.wide.u32 	%rd8073, %r599, %r2692;
	and.b64  	%rd8074, %rd8040, 4294967295;
	add.s64 	%rd8075, %rd8072, %rd8074;
	add.s64 	%rd8076, %rd8075, %rd8073;
	cvt.u32.u64 	%r4045, %rd8076;
	shr.u64 	%rd8077, %rd8076, 32;
	mul.wide.u32 	%rd8078, %r598, %r2692;
	and.b64  	%rd8079, %rd8043, 4294967295;
	add.s64 	%rd8080, %rd8077, %rd8079;
	add.s64 	%rd8081, %rd8080, %rd8078;
	cvt.u32.u64 	%r4046, %rd8081;
	{ .reg .b32 tmp; mov.b64 {tmp, %r2693}, %rd8081; }
	add.s32 	%r4047, %r2691, %r2693;
	setp.gt.u32 	%p325, %r4047, %r598;
	@%p325 bra 	$L__BB1_288;
	setp.lt.u32 	%p326, %r4047, %r598;
	@%p326 bra 	$L__BB1_289;
	setp.lt.u32 	%p327, %r599, %r4046;
	@%p327 bra 	$L__BB1_288;
	setp.gt.u32 	%p328, %r599, %r4046;
	@%p328 bra 	$L__BB1_289;
	setp.lt.u32 	%p329, %r600, %r4045;
	@%p329 bra 	$L__BB1_288;
	setp.gt.u32 	%p330, %r600, %r4045;
	@%p330 bra 	$L__BB1_289;
	setp.lt.u32 	%p331, %r601, %r4044;
	@%p331 bra 	$L__BB1_288;
	setp.gt.u32 	%p332, %r601, %r4044;
	@%p332 bra 	$L__BB1_289;
	setp.lt.u32 	%p333, %r602, %r4043;
	@%p333 bra 	$L__BB1_288;
	setp.gt.u32 	%p334, %r602, %r4043;
	@%p334 bra 	$L__BB1_289;
	setp.lt.u32 	%p335, %r603, %r4042;
	@%p335 bra 	$L__BB1_288;
	setp.gt.u32 	%p336, %r603, %r4042;
	@%p336 bra 	$L__BB1_289;
	setp.lt.u32 	%p337, %r604, %r4041;
	@%p337 bra 	$L__BB1_288;
	setp.gt.u32 	%p338, %r604, %r4041;
	setp.gt.u32 	%p339, %r605, %r4040;
	or.pred  	%p340, %p338, %p339;
	@%p340 bra 	$L__BB1_289;
$L__BB1_288:
	sub.s32 	%r4040, %r4040, %r605;
	sub.s32 	%r4041, %r4041, %r604;
	sub.s32 	%r4042, %r4042, %r603;
	sub.s32 	%r4043, %r4043, %r602;
	sub.s32 	%r4044, %r4044, %r601;
	sub.s32 	%r4045, %r4045, %r600;
	sub.s32 	%r4046, %r4046, %r599;
	sub.s32 	%r4047, %r4047, %r598;
$L__BB1_289:
	shl.b32 	%r4048, %r4040, 1;
	shr.u32 	%r2694, %r4040, 31;
	cvt.u64.u32 	%rd8082, %r2694;
	mul.wide.u32 	%rd8083, %r4041, 2;
	cvt.u32.u64 	%r2695, %rd8083;
	cvt.u32.u64 	%r2696, %rd8082;
	or.b32  	%r4049, %r2695, %r2696;
	shr.u64 	%rd8084, %rd8083, 32;
	mul.wide.u32 	%rd8085, %r4042, 2;
	cvt.u32.u64 	%r2697, %rd8085;
	cvt.u32.u64 	%r2698, %rd8084;
	or.b32  	%r4050, %r2698, %r2697;
	shr.u64 	%rd8086, %rd8085, 32;
	mul.wide.u32 	%rd8087, %r4043, 2;
	cvt.u32.u64 	%r2699, %rd8087;
	cvt.u32.u64 	%r2700, %rd8086;
	or.b32  	%r4051, %r2700, %r2699;
	shr.u64 	%rd8088, %rd8087, 32;
	mul.wide.u32 	%rd8089, %r4044, 2;
	add.s64 	%rd8090, %rd8088, %rd8089;
	cvt.u32.u64 	%r4052, %rd8090;
	shr.u64 	%rd8091, %rd8090, 32;
	mul.wide.u32 	%rd8092, %r4045, 2;
	add.s64 	%rd8093, %rd8091, %rd8092;
	cvt.u32.u64 	%r4053, %rd8093;
	shr.u64 	%rd8094, %rd8093, 32;
	mul.wide.u32 	%rd8095, %r4046, 2;
	add.s64 	%rd8096, %rd8094, %rd8095;
	cvt.u32.u64 	%r4054, %rd8096;
	shr.u64 	%rd8097, %rd8096, 32;
	mul.wide.u32 	%rd8098, %r4047, 2;
	add.s64 	%rd8099, %rd8097, %rd8098;
	cvt.u32.u64 	%r4055, %rd8099;
	setp.gt.u64 	%p341, %rd8099, 4294967295;
	setp.lt.u32 	%p342, %r598, %r4055;
	or.pred  	%p343, %p341, %p342;
	@%p343 bra 	$L__BB1_303;
	setp.gt.u32 	%p344, %r598, %r4055;
	@%p344 bra 	$L__BB1_304;
	setp.lt.u32 	%p345, %r599, %r4054;
	@%p345 bra 	$L__BB1_303;
	setp.gt.u32 	%p346, %r599, %r4054;
	@%p346 bra 	$L__BB1_304;
	setp.lt.u32 	%p347, %r600, %r4053;
	@%p347 bra 	$L__BB1_303;
	setp.gt.u32 	%p348, %r600, %r4053;
	@%p348 bra 	$L__BB1_304;
	setp.lt.u32 	%p349, %r601, %r4052;
	@%p349 bra 	$L__BB1_303;
	setp.gt.u32 	%p350, %r601, %r4052;
	@%p350 bra 	$L__BB1_304;
	setp.lt.u32 	%p351, %r602, %r4051;
	@%p351 bra 	$L__BB1_303;
	setp.gt.u32 	%p352, %r602, %r4051;
	@%p352 bra 	$L__BB1_304;
	setp.lt.u32 	%p353, %r603, %r4050;
	@%p353 bra 	$L__BB1_303;
	setp.gt.u32 	%p354, %r603, %r4050;
	@%p354 bra 	$L__BB1_304;
	setp.lt.u32 	%p355, %r604, %r4049;
	@%p355 bra 	$L__BB1_303;
	setp.gt.u32 	%p356, %r604, %r4049;
	setp.lt.u32 	%p357, %r4048, %r605;
	or.pred  	%p358, %p356, %p357;
	@%p358 bra 	$L__BB1_304;
$L__BB1_303:
	sub.s32 	%r4048, %r4048, %r605;
	sub.s32 	%r4049, %r4049, %r604;
	sub.s32 	%r4050, %r4050, %r603;
	sub.s32 	%r4051, %r4051, %r602;
	sub.s32 	%r4052, %r4052, %r601;
	sub.s32 	%r4053, %r4053, %r600;
	sub.s32 	%r4054, %r4054, %r599;
	sub.s32 	%r4055, %r4055, %r598;
$L__BB1_304:
	shl.b32 	%r4056, %r4048, 1;
	shr.u32 	%r2701, %r4048, 31;
	cvt.u64.u32 	%rd8101, %r2701;
	mul.wide.u32 	%rd8102, %r4049, 2;
	cvt.u32.u64 	%r2702, %rd8102;
	cvt.u32.u64 	%r2703, %rd8101;
	or.b32  	%r4057, %r2702, %r2703;
	shr.u64 	%rd8103, %rd8102, 32;
	mul.wide.u32 	%rd8104, %r4050, 2;
	cvt.u32.u64 	%r2704, %rd8104;
	cvt.u32.u64 	%r2705, %rd8103;
	or.b32  	%r4058, %r2705, %r2704;
	shr.u64 	%rd8105, %rd8104, 32;
	mul.wide.u32 	%rd8106, %r4051, 2;
	cvt.u32.u64 	%r2706, %rd8106;
	cvt.u32.u64 	%r2707, %rd8105;
	or.b32  	%r4059, %r2707, %r2706;
	shr.u64 	%rd8107, %rd8106, 32;
	mul.wide.u32 	%rd8108, %r4052, 2;
	add.s64 	%rd8109, %rd8107, %rd8108;
	cvt.u32.u64 	%r4060, %rd8109;
	shr.u64 	%rd8110, %rd8109, 32;
	mul.wide.u32 	%rd8111, %r4053, 2;
	add.s64 	%rd8112, %rd8110, %rd8111;
	cvt.u32.u64 	%r4061, %rd8112;
	shr.u64 	%rd8113, %rd8112, 32;
	mul.wide.u32 	%rd8114, %r4054, 2;
	add.s64 	%rd8115, %rd8113, %rd8114;
	cvt.u32.u64 	%r4062, %rd8115;
	shr.u64 	%rd8116, %rd8115, 32;
	mul.wide.u32 	%rd8117, %r4055, 2;
	add.s64 	%rd8118, %rd8116, %rd8117;
	cvt.u32.u64 	%r4063, %rd8118;
	setp.gt.u64 	%p359, %rd8118, 4294967295;
	setp.lt.u32 	%p360, %r598, %r4063;
	or.pred  	%p361, %p359, %p360;
	@%p361 bra 	$L__BB1_318;
	setp.gt.u32 	%p362, %r598, %r4063;
	@%p362 bra 	$L__BB1_319;
	setp.lt.u32 	%p363, %r599, %r4062;
	@%p363 bra 	$L__BB1_318;
	setp.gt.u32 	%p364, %r599, %r4062;
	@%p364 bra 	$L__BB1_319;
	setp.lt.u32 	%p365, %r600, %r4061;
	@%p365 bra 	$L__BB1_318;
	setp.gt.u32 	%p366, %r600, %r4061;
	@%p366 bra 	$L__BB1_319;
	setp.lt.u32 	%p367, %r601, %r4060;
	@%p367 bra 	$L__BB1_318;
	setp.gt.u32 	%p368, %r601, %r4060;
	@%p368 bra 	$L__BB1_319;
	setp.lt.u32 	%p369, %r602, %r4059;
	@%p369 bra 	$L__BB1_318;
	setp.gt.u32 	%p370, %r602, %r4059;
	@%p370 bra 	$L__BB1_319;
	setp.lt.u32 	%p371, %r603, %r4058;
	@%p371 bra 	$L__BB1_318;
	setp.gt.u32 	%p372, %r603, %r4058;
	@%p372 bra 	$L__BB1_319;
	setp.lt.u32 	%p373, %r604, %r4057;
	@%p373 bra 	$L__BB1_318;
	setp.gt.u32 	%p374, %r604, %r4057;
	setp.lt.u32 	%p375, %r4056, %r605;
	or.pred  	%p376, %p374, %p375;
	@%p376 bra 	$L__BB1_319;
$L__BB1_318:
	sub.s32 	%r4056, %r4056, %r605;
	sub.s32 	%r4057, %r4057, %r604;
	sub.s32 	%r4058, %r4058, %r603;
	sub.s32 	%r4059, %r4059, %r602;
	sub.s32 	%r4060, %r4060, %r601;
	sub.s32 	%r4061, %r4061, %r600;
	sub.s32 	%r4062, %r4062, %r599;
	sub.s32 	%r4063, %r4063, %r598;
$L__BB1_319:
	ld.const.u32 	%r678, [P_CONST+28];
	ld.const.u32 	%r679, [P_CONST+24];
	ld.const.u32 	%r680, [P_CONST+20];
	ld.const.u32 	%r681, [P_CONST+16];
	ld.const.u32 	%r682, [P_CONST+12];
	ld.const.u32 	%r683, [P_CONST+8];
	ld.const.u32 	%r684, [P_CONST+4];
	ld.const.u32 	%r685, [P_CONST];
	mul.wide.u32 	%rd8120, %r4056, %r4056;
	cvt.u32.u64 	%r2708, %rd8120;
	shr.u64 	%rd8121, %rd8120, 32;
	mul.wide.u32 	%rd8122, %r4057, %r4056;
	add.s64 	%rd8123, %rd8121, %rd8122;
	shr.u64 	%rd8124, %rd8123, 32;
	mul.wide.u32 	%rd8125, %r4058, %r4056;
	add.s64 	%rd8126, %rd8124, %rd8125;
	shr.u64 	%rd8127, %rd8126, 32;
	mul.wide.u32 	%rd8128, %r4059, %r4056;
	add.s64 	%rd8129, %rd8127, %rd8128;
	shr.u64 	%rd8130, %rd8129, 32;
	mul.wide.u32 	%rd8131, %r4060, %r4056;
	add.s64 	%rd8132, %rd8130, %rd8131;
	shr.u64 	%rd8133, %rd8132, 32;
	mul.wide.u32 	%rd8134, %r4061, %r4056;
	add.s64 	%rd8135, %rd8133, %rd8134;
	shr.u64 	%rd8136, %rd8135, 32;
	mul.wide.u32 	%rd8137, %r4062, %r4056;
	add.s64 	%rd8138, %rd8136, %rd8137;
	shr.u64 	%rd8139, %rd8138, 32;
	mul.wide.u32 	%rd8140, %r4063, %r4056;
	add.s64 	%rd8141, %rd8139, %rd8140;
	shr.u64 	%rd8142, %rd8141, 32;
	and.b64  	%rd8143, %rd8123, 4294967295;
	add.s64 	%rd8144, %rd8122, %rd8143;
	shr.u64 	%rd8145, %rd8144, 32;
	mul.wide.u32 	%rd8146, %r4057, %r4057;
	and.b64  	%rd8147, %rd8126, 4294967295;
	add.s64 	%rd8148, %rd8145, %rd8147;
	add.s64 	%rd8149, %rd8148, %rd8146;
	shr.u64 	%rd8150, %rd8149, 32;
	mul.wide.u32 	%rd8151, %r4058, %r4057;
	and.b64  	%rd8152, %rd8129, 4294967295;
	add.s64 	%rd8153, %rd8150, %rd8152;
	add.s64 	%rd8154, %rd8153, %rd8151;
	shr.u64 	%rd8155, %rd8154, 32;
	mul.wide.u32 	%rd8156, %r4059, %r4057;
	and.b64  	%rd8157, %rd8132, 4294967295;
	add.s64 	%rd8158, %rd8155, %rd8157;
	add.s64 	%rd8159, %rd8158, %rd8156;
	shr.u64 	%rd8160, %rd8159, 32;
	mul.wide.u32 	%rd8161, %r4060, %r4057;
	and.b64  	%rd8162, %rd8135, 4294967295;
	add.s64 	%rd8163, %rd8160, %rd8162;
	add.s64 	%rd8164, %rd8163, %rd8161;
	shr.u64 	%rd8165, %rd8164, 32;
	mul.wide.u32 	%rd8166, %r4061, %r4057;
	and.b64  	%rd8167, %rd8138, 4294967295;
	add.s64 	%rd8168, %rd8165, %rd8167;
	add.s64 	%rd8169, %rd8168, %rd8166;
	shr.u64 	%rd8170, %rd8169, 32;
	mul.wide.u32 	%rd8171, %r4062, %r4057;
	and.b64  	%rd8172, %rd8141, 4294967295;
	add.s64 	%rd8173, %rd8170, %rd8172;
	add.s64 	%rd8174, %rd8173, %rd8171;
	shr.u64 	%rd8175, %rd8174, 32;
	mul.wide.u32 	%rd8176, %r4063, %r4057;
	add.s64 	%rd8177, %rd8175, %rd8142;
	add.s64 	%rd8178, %rd8177, %rd8176;
	shr.u64 	%rd8179, %rd8178, 32;
	and.b64  	%rd8180, %rd8149, 4294967295;
	add.s64 	%rd8181, %rd8125, %rd8180;
	shr.u64 	%rd8182, %rd8181, 32;
	and.b64  	%rd8183, %rd8154, 4294967295;
	add.s64 	%rd8184, %rd8182, %rd8183;
	add.s64 	%rd8185, %rd8184, %rd8151;
	shr.u64 	%rd8186, %rd8185, 32;
	mul.wide.u32 	%rd8187, %r4058, %r4058;
	and.b64  	%rd8188, %rd8159, 4294967295;
	add.s64 	%rd8189, %rd8186, %rd8188;
	add.s64 	%rd8190, %rd8189, %rd8187;
	shr.u64 	%rd8191, %rd8190, 32;
	mul.wide.u32 	%rd8192, %r4059, %r4058;
	and.b64  	%rd8193, %rd8164, 4294967295;
	add.s64 	%rd8194, %rd8191, %rd8193;
	add.s64 	%rd8195, %rd8194, %rd8192;
	shr.u64 	%rd8196, %rd8195, 32;
	mul.wide.u32 	%rd8197, %r4060, %r4058;
	and.b64  	%rd8198, %rd8169, 4294967295;
	add.s64 	%rd8199, %rd8196, %rd8198;
	add.s64 	%rd8200, %rd8199, %rd8197;
	shr.u64 	%rd8201, %rd8200, 32;
	mul.wide.u32 	%rd8202, %r4061, %r4058;
	and.b64  	%rd8203, %rd8174, 4294967295;
	add.s64 	%rd8204, %rd8201, %rd8203;
	add.s64 	%rd8205, %rd8204, %rd8202;
	shr.u64 	%rd8206, %rd8205, 32;
	mul.wide.u32 	%rd8207, %r4062, %r4058;
	and.b64  	%rd8208, %rd8178, 4294967295;
	add.s64 	%rd8209, %rd8206, %rd8208;
	add.s64 	%rd8210, %rd8209, %rd8207;
	shr.u64 	%rd8211, %rd8210, 32;
	mul.wide.u32 	%rd8212, %r4063, %r4058;
	add.s64 	%rd8213, %rd8211, %rd8179;
	add.s64 	%rd8214, %rd8213, %rd8212;
	shr.u64 	%rd8215, %rd8214, 32;
	and.b64  	%rd8216, %rd8185, 4294967295;
	add.s64 	%rd8217, %rd8128, %rd8216;
	shr.u64 	%rd8218, %rd8217, 32;
	and.b64  	%rd8219, %rd8190, 4294967295;
	add.s64 	%rd8220, %rd8218, %rd8219;
	add.s64 	%rd8221, %rd8220, %rd8156;
	shr.u64 	%rd8222, %rd8221, 32;
	and.b64  	%rd8223, %rd8195, 4294967295;
	add.s64 	%rd8224, %rd8222, %rd8223;
	add.s64 	%rd8225, %rd8224, %rd8192;
	shr.u64 	%rd8226, %rd8225, 32;
	mul.wide.u32 	%rd8227, %r4059, %r4059;
	and.b64  	%rd8228, %rd8200, 4294967295;
	add.s64 	%rd8229, %rd8226, %rd8228;
	add.s64 	%rd8230, %rd8229, %rd8227;
	shr.u64 	%rd8231, %rd8230, 32;
	mul.wide.u32 	%rd8232, %r4060, %r4059;
	and.b64  	%rd8233, %rd8205, 4294967295;
	add.s64 	%rd8234, %rd8231, %rd8233;
	add.s64 	%rd8235, %rd8234, %rd8232;
	shr.u64 	%rd8236, %rd8235, 32;
	mul.wide.u32 	%rd8237, %r4061, %r4059;
	and.b64  	%rd8238, %rd8210, 4294967295;
	add.s64 	%rd8239, %rd8236, %rd8238;
	add.s64 	%rd8240, %rd8239, %rd8237;
	shr.u64 	%rd8241, %rd8240, 32;
	mul.wide.u32 	%rd8242, %r4062, %r4059;
	and.b64  	%rd8243, %rd8214, 4294967295;
	add.s64 	%rd8244, %rd8241, %rd8243;
	add.s64 	%rd8245, %rd8244, %rd8242;
	shr.u64 	%rd8246, %rd8245, 32;
	mul.wide.u32 	%rd8247, %r4063, %r4059;
	add.s64 	%rd8248, %rd8246, %rd8215;
	add.s64 	%rd8249, %rd8248, %rd8247;
	shr.u64 	%rd8250, %rd8249, 32;
	and.b64  	%rd8251, %rd8221, 4294967295;
	add.s64 	%rd8252, %rd8131, %rd8251;
	shr.u64 	%rd8253, %rd8252, 32;
	and.b64  	%rd8254, %rd8225, 4294967295;
	add.s64 	%rd8255, %rd8253, %rd8254;
	add.s64 	%rd8256, %rd8255, %rd8161;
	shr.u64 	%rd8257, %rd8256, 32;
	and.b64  	%rd8258, %rd8230, 4294967295;
	add.s64 	%rd8259, %rd8257, %rd8258;
	add.s64 	%rd8260, %rd8259, %rd8197;
	shr.u64 	%rd8261, %rd8260, 32;
	and.b64  	%rd8262, %rd8235, 4294967295;
	add.s64 	%rd8263, %rd8261, %rd8262;
	add.s64 	%rd8264, %rd8263, %rd8232;
	shr.u64 	%rd8265, %rd8264, 32;
	mul.wide.u32 	%rd8266, %r4060, %r4060;
	and.b64  	%rd8267, %rd8240, 4294967295;
	add.s64 	%rd8268, %rd8265, %rd8267;
	add.s64 	%rd8269, %rd8268, %rd8266;
	shr.u64 	%rd8270, %rd8269, 32;
	mul.wide.u32 	%rd8271, %r4061, %r4060;
	and.b64  	%rd8272, %rd8245, 4294967295;
	add.s64 	%rd8273, %rd8270, %rd8272;
	add.s64 	%rd8274, %rd8273, %rd8271;
	shr.u64 	%rd8275, %rd8274, 32;
	mul.wide.u32 	%rd8276, %r4062, %r4060;
	and.b64  	%rd8277, %rd8249, 4294967295;
	add.s64 	%rd8278, %rd8275, %rd8277;
	add.s64 	%rd8279, %rd8278, %rd8276;
	shr.u64 	%rd8280, %rd8279, 32;
	mul.wide.u32 	%rd8281, %r4063, %r4060;
	add.s64 	%rd8282, %rd8280, %rd8250;
	add.s64 	%rd8283, %rd8282, %rd8281;
	shr.u64 	%rd8284, %rd8283, 32;
	and.b64  	%rd8285, %rd8256, 4294967295;
	add.s64 	%rd8286, %rd8134, %rd8285;
	shr.u64 	%rd8287, %rd8286, 32;
	and.b64  	%rd8288, %rd8260, 4294967295;
	add.s64 	%rd8289, %rd8287, %rd8288;
	add.s64 	%rd8290, %rd8289, %rd8166;
	shr.u64 	%rd8291, %rd8290, 32;
	and.b64  	%rd8292, %rd8264, 4294967295;
	add.s64 	%rd8293, %rd8291, %rd8292;
	add.s64 	%rd8294, %rd8293, %rd8202;
	shr.u64 	%rd8295, %rd8294, 32;
	and.b64  	%rd8296, %rd8269, 4294967295;
	add.s64 	%rd8297, %rd8295, %rd8296;
	add.s64 	%rd8298, %rd8297, %rd8237;
	shr.u64 	%rd8299, %rd8298, 32;
	and.b64  	%rd8300, %rd8274, 4294967295;
	add.s64 	%rd8301, %rd8299, %rd8300;
	add.s64 	%rd8302, %rd8301, %rd8271;
	shr.u64 	%rd8303, %rd8302, 32;
	mul.wide.u32 	%rd8304, %r4061, %r4061;
	and.b64  	%rd8305, %rd8279, 4294967295;
	add.s64 	%rd8306, %rd8303, %rd8305;
	add.s64 	%rd8307, %rd8306, %rd8304;
	shr.u64 	%rd8308, %rd8307, 32;
	mul.wide.u32 	%rd8309, %r4062, %r4061;
	and.b64  	%rd8310, %rd8283, 4294967295;
	add.s64 	%rd8311, %rd8308, %rd8310;
	add.s64 	%rd8312, %rd8311, %rd8309;
	shr.u64 	%rd8313, %rd8312, 32;
	mul.wide.u32 	%rd8314, %r4063, %r4061;
	add.s64 	%rd8315, %rd8313, %rd8284;
	add.s64 	%rd8316, %rd8315, %rd8314;
	shr.u64 	%rd8317, %rd8316, 32;
	and.b64  	%rd8318, %rd8290, 4294967295;
	add.s64 	%rd8319, %rd8137, %rd8318;
	shr.u64 	%rd8320, %rd8319, 32;
	and.b64  	%rd8321, %rd8294, 4294967295;
	add.s64 	%rd8322, %rd8320, %rd8321;
	add.s64 	%rd8323, %rd8322, %rd8171;
	shr.u64 	%rd8324, %rd8323, 32;
	and.b64  	%rd8325, %rd8298, 4294967295;
	add.s64 	%rd8326, %rd8324, %rd8325;
	add.s64 	%rd8327, %rd8326, %rd8207;
	shr.u64 	%rd8328, %rd8327, 32;
	and.b64  	%rd8329, %rd8302, 4294967295;
	add.s64 	%rd8330, %rd8328, %rd8329;
	add.s64 	%rd8331, %rd8330, %rd8242;
	shr.u64 	%rd8332, %rd8331, 32;
	and.b64  	%rd8333, %rd8307, 4294967295;
	add.s64 	%rd8334, %rd8332, %rd8333;
	add.s64 	%rd8335, %rd8334, %rd8276;
	shr.u64 	%rd8336, %rd8335, 32;
	and.b64  	%rd8337, %rd8312, 4294967295;
	add.s64 	%rd8338, %rd8336, %rd8337;
	add.s64 	%rd8339, %rd8338, %rd8309;
	shr.u64 	%rd8340, %rd8339, 32;
	mul.wide.u32 	%rd8341, %r4062, %r4062;
	and.b64  	%rd8342, %rd8316, 4294967295;
	add.s64 	%rd8343, %rd8340, %rd8342;
	add.s64 	%rd8344, %rd8343, %rd8341;
	shr.u64 	%rd8345, %rd8344, 32;
	mul.wide.u32 	%rd8346, %r4063, %r4062;
	add.s64 	%rd8347, %rd8345, %rd8317;
	add.s64 	%rd8348, %rd8347, %rd8346;
	shr.u64 	%rd8349, %rd8348, 32;
	and.b64  	%rd8350, %rd8323, 4294967295;
	add.s64 	%rd8351, %rd8140, %rd8350;
	shr.u64 	%rd8352, %rd8351, 32;
	and.b64  	%rd8353, %rd8327, 4294967295;
	add.s64 	%rd8354, %rd8352, %rd8353;
	add.s64 	%rd8355, %rd8354, %rd8176;
	shr.u64 	%rd8356, %rd8355, 32;
	and.b64  	%rd8357, %rd8331, 4294967295;
	add.s64 	%rd8358, %rd8356, %rd8357;
	add.s64 	%rd8359, %rd8358, %rd8212;
	shr.u64 	%rd8360, %rd8359, 32;
	and.b64  	%rd8361, %rd8335, 4294967295;
	add.s64 	%rd8362, %rd8360, %rd8361;
	add.s64 	%rd8363, %rd8362, %rd8247;
	shr.u64 	%rd8364, %rd8363, 32;
	and.b64  	%rd8365, %rd8339, 4294967295;
	add.s64 	%rd8366, %rd8364, %rd8365;
	add.s64 	%rd8367, %rd8366, %rd8281;
	shr.u64 	%rd8368, %rd8367, 32;
	and.b64  	%rd8369, %rd8344, 4294967295;
	add.s64 	%rd8370, %rd8368, %rd8369;
	add.s64 	%rd8371, %rd8370, %rd8314;
	shr.u64 	%rd8372, %rd8371, 32;
	and.b64  	%rd8373, %rd8348, 4294967295;
	add.s64 	%rd8374, %rd8372, %rd8373;
	add.s64 	%rd8375, %rd8374, %rd8346;
	shr.u64 	%rd8376, %rd8375, 32;
	mul.wide.u32 	%rd8377, %r4063, %r4063;
	add.s64 	%rd8378, %rd8376, %rd8349;
	add.s64 	%rd8379, %rd8378, %rd8377;
	{ .reg .b32 tmp; mov.b64 {tmp, %r2709}, %rd8379; }
	ld.const.u32 	%r2710, [MU_P];
	mul.lo.s32 	%r2711, %r2710, %r2708;
	mul.wide.u32 	%rd8380, %r685, %r2711;
	and.b64  	%rd8381, %rd8120, 4294967293;
	add.s64 	%rd8382, %rd8380, %rd8381;
	shr.u64 	%rd8383, %rd8382, 32;
	mul.wide.u32 	%rd8384, %r684, %r2711;
	and.b64  	%rd8385, %rd8144, 4294967295;
	add.s64 	%rd8386, %rd8383, %rd8385;
	add.s64 	%rd8387, %rd8386, %rd8384;
	cvt.u32.u64 	%r2712, %rd8387;
	shr.u64 	%rd8388, %rd8387, 32;
	mul.wide.u32 	%rd8389, %r683, %r2711;
	and.b64  	%rd8390, %rd8181, 4294967295;
	add.s64 	%rd8391, %rd8388, %rd8390;
	add.s64 	%rd8392, %rd8391, %rd8389;
	shr.u64 	%rd8393, %rd8392, 32;
	mul.wide.u32 	%rd8394, %r682, %r2711;
	and.b64  	%rd8395, %rd8217, 4294967295;
	add.s64 	%rd8396, %rd8393, %rd8395;
	add.s64 	%rd8397, %rd8396, %rd8394;
	shr.u64 	%rd8398, %rd8397, 32;
	mul.wide.u32 	%rd8399, %r681, %r2711;
	and.b64  	%rd8400, %rd8252, 4294967295;
	add.s64 	%rd8401, %rd8398, %rd8400;
	add.s64 	%rd8402, %rd8401, %rd8399;
	shr.u64 	%rd8403, %rd8402, 32;
	mul.wide.u32 	%rd8404, %r680, %r2711;
	and.b64  	%rd8405, %rd8286, 4294967295;
	add.s64 	%rd8406, %rd8403, %rd8405;
	add.s64 	%rd8407, %rd8406, %rd8404;
	shr.u64 	%rd8408, %rd8407, 32;
	mul.wide.u32 	%rd8409, %r679, %r2711;
	and.b64  	%rd8410, %rd8319, 4294967295;
	add.s64 	%rd8411, %rd8408, %rd8410;
	add.s64 	%rd8412, %rd8411, %rd8409;
	shr.u64 	%rd8413, %rd8412, 32;
	mul.wide.u32 	%rd8414, %r678, %r2711;
	and.b64  	%rd8415, %rd8351, 4294967295;
	add.s64 	%rd8416, %rd8413, %rd8415;
	add.s64 	%rd8417, %rd8416, %rd8414;
	shr.u64 	%rd8418, %rd8417, 32;
	and.b64  	%rd8419, %rd8355, 4294967295;
	add.s64 	%rd8420, %rd8418, %rd8419;
	shr.u64 	%rd8421, %rd8420, 32;
	and.b64  	%rd8422, %rd8359, 4294967295;
	add.s64 	%rd8423, %rd8421, %rd8422;
	shr.u64 	%rd8424, %rd8423, 32;
	and.b64  	%rd8425, %rd8363, 4294967295;
	add.s64 	%rd8426, %rd8424, %rd8425;
	shr.u64 	%rd8427, %rd8426, 32;
	and.b64  	%rd8428, %rd8367, 4294967295;
	add.s64 	%rd8429, %rd8427, %rd8428;
	shr.u64 	%rd8430, %rd8429, 32;
	and.b64  	%rd8431, %rd8371, 4294967295;
	add.s64 	%rd8432, %rd8430, %rd8431;
	shr.u64 	%rd8433, %rd8432, 32;
	and.b64  	%rd8434, %rd8375, 4294967295;
	add.s64 	%rd8435, %rd8433, %rd8434;
	shr.u64 	%rd8436, %rd8435, 32;
	and.b64  	%rd8437, %rd8379, 4294967295;
	add.s64 	%rd8438, %rd8436, %rd8437;
	{ .reg .b32 tmp; mov.b64 {tmp, %r2713}, %rd8438; }
	add.s32 	%r2714, %r2709, %r2713;
	mul.lo.s32 	%r2715, %r2710, %r2712;
	mul.wide.u32 	%rd8439, %r685, %r2715;
	and.b64  	%rd8440, %rd8387, 4294967295;
	add.s64 	%rd8441, %rd8439, %rd8440;
	shr.u64 	%rd8442, %rd8441, 32;
	mul.wide.u32 	%rd8443, %r684, %r2715;
	and.b64  	%rd8444, %rd8392, 4294967295;
	add.s64 	%rd8445, %rd8442, %rd8444;
	add.s64 	%rd8446, %rd8445, %rd8443;
	cvt.u32.u64 	%r2716, %rd8446;
	shr.u64 	%rd8447, %rd8446, 32;
	mul.wide.u32 	%rd8448, %r683, %r2715;
	and.b64  	%rd8449, %rd8397, 4294967295;
	add.s64 	%rd8450, %rd8447, %rd8449;
	add.s64 	%rd8451, %rd8450, %rd8448;
	shr.u64 	%rd8452, %rd8451, 32;
	mul.wide.u32 	%rd8453, %r682, %r2715;
	and.b64  	%rd8454, %rd8402, 4294967295;
	add.s64 	%rd8455, %rd8452, %rd8454;
	add.s64 	%rd8456, %rd8455, %rd8453;
	shr.u64 	%rd8457, %rd8456, 32;
	mul.wide.u32 	%rd8458, %r681, %r2715;
	and.b64  	%rd8459, %rd8407, 4294967295;
	add.s64 	%rd8460, %rd8457, %rd8459;
	add.s64 	%rd8461, %rd8460, %rd8458;
	shr.u64 	%rd8462, %rd8461, 32;
	mul.wide.u32 	%rd8463, %r680, %r2715;
	and.b64  	%rd8464, %rd8412, 4294967295;
	add.s64 	%rd8465, %rd8462, %rd8464;
	add.s64 	%rd8466, %rd8465, %rd8463;
	shr.u64 	%rd8467, %rd8466, 32;
	mul.wide.u32 	%rd8468, %r679, %r2715;
	and.b64  	%rd8469, %rd8417, 4294967295;
	add.s64 	%rd8470, %rd8467, %rd8469;
	add.s64 	%rd8471, %rd8470, %rd8468;
	shr.u64 	%rd8472, %rd8471, 32;
	mul.wide.u32 	%rd8473, %r678, %r2715;
	and.b64  	%rd8474, %rd8420, 4294967295;
	add.s64 	%rd8475, %rd8472, %rd8474;
	add.s64 	%rd8476, %rd8475, %rd8473;
	shr.u64 	%rd8477, %rd8476, 32;
	and.b64  	%rd8478, %rd8423, 4294967295;
	add.s64 	%rd8479, %rd8477, %rd8478;
	shr.u64 	%rd8480, %rd8479, 32;
	and.b64  	%rd8481, %rd8426, 4294967295;
	add.s64 	%rd8482, %rd8480, %rd8481;
	shr.u64 	%rd8483, %rd8482, 32;
	and.b64  	%rd8484, %rd8429, 4294967295;
	add.s64 	%rd8485, %rd8483, %rd8484;
	shr.u64 	%rd8486, %rd8485, 32;
	and.b64  	%rd8487, %rd8432, 4294967295;
	add.s64 	%rd8488, %rd8486, %rd8487;
	shr.u64 	%rd8489, %rd8488, 32;
	and.b64  	%rd8490, %rd8435, 4294967295;
	add.s64 	%rd8491, %rd8489, %rd8490;
	shr.u64 	%rd8492, %rd8491, 32;
	and.b64  	%rd8493, %rd8438, 4294967295;
	add.s64 	%rd8494, %rd8492, %rd8493;
	{ .reg .b32 tmp; mov.b64 {tmp, %r2717}, %rd8494; }
	add.s32 	%r2718, %r2714, %r2717;
	mul.lo.s32 	%r2719, %r2710, %r2716;
	mul.wide.u32 	%rd8495, %r685, %r2719;
	and.b64  	%rd8496, %rd8446, 4294967295;
	add.s64 	%rd8497, %rd8495, %rd8496;
	shr.u64 	%rd8498, %rd8497, 32;
	mul.wide.u32 	%rd8499, %r684, %r2719;
	and.b64  	%rd8500, %rd8451, 4294967295;
	add.s64 	%rd8501, %rd8498, %rd8500;
	add.s64 	%rd8502, %rd8501, %rd8499;
	cvt.u32.u64 	%r2720, %rd8502;
	shr.u64 	%rd8503, %rd8502, 32;
	mul.wide.u32 	%rd8504, %r683, %r2719;
	and.b64  	%rd8505, %rd8456, 4294967295;
	add.s64 	%rd8506, %rd8503, %rd8505;
	add.s64 	%rd8507, %rd8506, %rd8504;
	shr.u64 	%rd8508, %rd8507, 32;
	mul.wide.u32 	%rd8509, %r682, %r2719;
	and.b64  	%rd8510, %rd8461, 4294967295;
	add.s64 	%rd8511, %rd8508, %rd8510;
	add.s64 	%rd8512, %rd8511, %rd8509;
	shr.u64 	%rd8513, %rd8512, 32;
	mul.wide.u32 	%rd8514, %r681, %r2719;
	and.b64  	%rd8515, %rd8466, 4294967295;
	add.s64 	%rd8516, %rd8513, %rd8515;
	add.s64 	%rd8517, %rd8516, %rd8514;
	shr.u64 	%rd8518, %rd8517, 32;
	mul.wide.u32 	%rd8519, %r680, %r2719;
	and.b64  	%rd8520, %rd8471, 4294967295;
	add.s64 	%rd8521, %rd8518, %rd8520;
	add.s64 	%rd8522, %rd8521, %rd8519;
	shr.u64 	%rd8523, %rd8522, 32;
	mul.wide.u32 	%rd8524, %r679, %r2719;
	and.b64  	%rd8525, %rd8476, 4294967295;
	add.s64 	%rd8526, %rd8523, %rd8525;
	add.s64 	%rd8527, %rd8526, %rd8524;
	shr.u64 	%rd8528, %rd8527, 32;
	mul.wide.u32 	%rd8529, %r678, %r2719;
	and.b64  	%rd8530, %rd8479, 4294967295;
	add.s64 	%rd8531, %rd8528, %rd8530;
	add.s64 	%rd8532, %rd8531, %rd8529;
	shr.u64 	%rd8533, %rd8532, 32;
	and.b64  	%rd8534, %rd8482, 4294967295;
	add.s64 	%rd8535, %rd8533, %rd8534;
	shr.u64 	%rd8536, %rd8535, 32;
	and.b64  	%rd8537, %rd8485, 4294967295;
	add.s64 	%rd8538, %rd8536, %rd8537;
	shr.u64 	%rd8539, %rd8538, 32;
	and.b64  	%rd8540, %rd8488, 4294967295;
	add.s64 	%rd8541, %rd8539, %rd8540;
	shr.u64 	%rd8542, %rd8541, 32;
	and.b64  	%rd8543, %rd8491, 4294967295;
	add.s64 	%rd8544, %rd8542, %rd8543;
	shr.u64 	%rd8545, %rd8544, 32;
	and.b64  	%rd8546, %rd8494, 4294967295;
	add.s64 	%rd8547, %rd8545, %rd8546;
	{ .reg .b32 tmp; mov.b64 {tmp, %r2721}, %rd8547; }
	add.s32 	%r2722, %r2718, %r2721;
	mul.lo.s32 	%r2723, %r2710, %r2720;
	mul.wide.u32 	%rd8548, %r685, %r2723;
	and.b64  	%rd8549, %rd8502, 4294967295;
	add.s64 	%rd8550, %rd8548, %rd8549;
	shr.u64 	%rd8551, %rd8550, 32;
	mul.wide.u32 	%rd8552, %r684, %r2723;
	and.b64  	%rd8553, %rd8507, 4294967295;
	add.s64 	%rd8554, %rd8551, %rd8553;
	add.s64 	%rd8555, %rd8554, %rd8552;
	cvt.u32.u64 	%r2724, %rd8555;
	shr.u64 	%rd8556, %rd8555, 32;
	mul.wide.u32 	%rd8557, %r683, %r2723;
	and.b64  	%rd8558, %rd8512, 4294967295;
	add.s64 	%rd8559, %rd8556, %rd8558;
	add.s64 	%rd8560, %rd8559, %rd8557;
	shr.u64 	%rd8561, %rd8560, 32;
	mul.wide.u32 	%rd8562, %r682, %r2723;
	and.b64  	%rd8563, %rd8517, 4294967295;
	add.s64 	%rd8564, %rd8561, %rd8563;
	add.s64 	%rd8565, %rd8564, %rd8562;
	shr.u64 	%rd8566, %rd8565, 32;
	mul.wide.u32 	%rd8567, %r681, %r2723;
	and.b64  	%rd8568, %rd8522, 4294967295;
	add.s64 	%rd8569, %rd8566, %rd8568;
	add.s64 	%rd8570, %rd8569, %rd8567;
	shr.u64 	%rd8571, %rd8570, 32;
	mul.wide.u32 	%rd8572, %r680, %r2723;
	and.b64  	%rd8573, %rd8527, 4294967295;
	add.s64 	%rd8574, %rd8571, %rd8573;
	add.s64 	%rd8575, %rd8574, %rd8572;
	shr.u64 	%rd8576, %rd8575, 32;
	mul.wide.u32 	%rd8577, %r679, %r2723;
	and.b64  	%rd8578, %rd8532, 4294967295;
	add.s64 	%rd8579, %rd8576, %rd8578;
	add.s64 	%rd8580, %rd8579, %rd8577;
	shr.u64 	%rd8581, %rd8580, 32;
	mul.wide.u32 	%rd8582, %r678, %r2723;
	and.b64  	%rd8583, %rd8535, 4294967295;
	add.s64 	%rd8584, %rd8581, %rd8583;
	add.s64 	%rd8585, %rd8584, %rd8582;
	shr.u64 	%rd8586, %rd8585, 32;
	and.b64  	%rd8587, %rd8538, 4294967295;
	add.s64 	%rd8588, %rd8586, %rd8587;
	shr.u64 	%rd8589, %rd8588, 32;
	and.b64  	%rd8590, %rd8541, 4294967295;
	add.s64 	%rd8591, %rd8589, %rd8590;
	shr.u64 	%rd8592, %rd8591, 32;
	and.b64  	%rd8593, %rd8544, 4294967295;
	add.s64 	%rd8594, %rd8592, %rd8593;
	shr.u64 	%rd8595, %rd8594, 32;
	and.b64  	%rd8596, %rd8547, 4294967295;
	add.s64 	%rd8597, %rd8595, %rd8596;
	{ .reg .b32 tmp; mov.b64 {tmp, %r2725}, %rd8597; }
	add.s32 	%r2726, %r2722, %r2725;
	mul.lo.s32 	%r2727, %r2710, %r2724;
	mul.wide.u32 	%rd8598, %r685, %r2727;
	and.b64  	%rd8599, %rd8555, 4294967295;
	add.s64 	%rd8600, %rd8598, %rd8599;
	shr.u64 	%rd8601, %rd8600, 32;
	mul.wide.u32 	%rd8602, %r684, %r2727;
	and.b64  	%rd8603, %rd8560, 4294967295;
	add.s64 	%rd8604, %rd8601, %rd8603;
	add.s64 	%rd8605, %rd8604, %rd8602;
	cvt.u32.u64 	%r2728, %rd8605;
	shr.u64 	%rd8606, %rd8605, 32;
	mul.wide.u32 	%rd8607, %r683, %r2727;
	and.b64  	%rd8608, %rd8565, 4294967295;
	add.s64 	%rd8609, %rd8606, %rd8608;
	add.s64 	%rd8610, %rd8609, %rd8607;
	shr.u64 	%rd8611, %rd8610, 32;
	mul.wide.u32 	%rd8612, %r682, %r2727;
	and.b64  	%rd8613, %rd8570, 4294967295;
	add.s64 	%rd8614, %rd8611, %rd8613;
	add.s64 	%rd8615, %rd8614, %rd8612;
	shr.u64 	%rd8616, %rd8615, 32;
	mul.wide.u32 	%rd8617, %r681, %r2727;
	and.b64  	%rd8618, %rd8575, 4294967295;
	add.s64 	%rd8619, %rd8616, %rd8618;
	add.s64 	%rd8620, %rd8619, %rd8617;
	shr.u64 	%rd8621, %rd8620, 32;
	mul.wide.u32 	%rd8622, %r680, %r2727;
	and.b64  	%rd8623, %rd8580, 4294967295;
	add.s64 	%rd8624, %rd8621, %rd8623;
	add.s64 	%rd8625, %rd8624, %rd8622;
	shr.u64 	%rd8626, %rd8625, 32;
	mul.wide.u32 	%rd8627, %r679, %r2727;
	and.b64  	%rd8628, %rd8585, 4294967295;
	add.s64 	%rd8629, %rd8626, %rd8628;
	add.s64 	%rd8630, %rd8629, %rd8627;
	shr.u64 	%rd8631, %rd8630, 32;
	mul.wide.u32 	%rd8632, %r678, %r2727;
	and.b64  	%rd8633, %rd8588, 4294967295;
	add.s64 	%rd8634, %rd8631, %rd8633;
	add.s64 	%rd8635, %rd8634, %rd8632;
	shr.u64 	%rd8636, %rd8635, 32;
	and.b64  	%rd8637, %rd8591, 4294967295;
	add.s64 	%rd8638, %rd8636, %rd8637;
	shr.u64 	%rd8639, %rd8638, 32;
	and.b64  	%rd8640, %rd8594, 4294967295;
	add.s64 	%rd8641, %rd8639, %rd8640;
	shr.u64 	%rd8642, %rd8641, 32;
	and.b64  	%rd8643, %rd8597, 4294967295;
	add.s64 	%rd8644, %rd8642, %rd8643;
	{ .reg .b32 tmp; mov.b64 {tmp, %r2729}, %rd8644; }
	add.s32 	%r2730, %r2726, %r2729;
	mul.lo.s32 	%r2731, %r2710, %r2728;
	mul.wide.u32 	%rd8645, %r685, %r2731;
	and.b64  	%rd8646, %rd8605, 4294967295;
	add.s64 	%rd8647, %rd8645, %rd8646;
	shr.u64 	%rd8648, %rd8647, 32;
	mul.wide.u32 	%rd8649, %r684, %r2731;
	and.b64  	%rd8650, %rd8610, 4294967295;
	add.s64 	%rd8651, %rd8648, %rd8650;
	add.s64 	%rd8652, %rd8651, %rd8649;
	cvt.u32.u64 	%r2732, %rd8652;
	shr.u64 	%rd8653, %rd8652, 32;
	mul.wide.u32 	%rd8654, %r683, %r2731;
	and.b64  	%rd8655, %rd8615, 4294967295;
	add.s64 	%rd8656, %rd8653, %rd8655;
	add.s64 	%rd8657, %rd8656, %rd8654;
	shr.u64 	%rd8658, %rd8657, 32;
	mul.wide.u32 	%rd8659, %r682, %r2731;
	and.b64  	%rd8660, %rd8620, 4294967295;
	add.s64 	%rd8661, %rd8658, %rd8660;
	add.s64 	%rd8662, %rd8661, %rd8659;
	shr.u64 	%rd8663, %rd8662, 32;
	mul.wide.u32 	%rd8664, %r681, %r2731;
	and.b64  	%rd8665, %rd8625, 4294967295;
	add.s64 	%rd8666, %rd8663, %rd8665;
	add.s64 	%rd8667, %rd8666, %rd8664;
	shr.u64 	%rd8668, %rd8667, 32;
	mul.wide.u32 	%rd8669, %r680, %r2731;
	and.b64  	%rd8670, %rd8630, 4294967295;
	add.s64 	%rd8671, %rd8668, %rd8670;
	add.s64 	%rd8672, %rd8671, %rd8669;
	shr.u64 	%rd8673, %rd8672, 32;
	mul.wide.u32 	%rd8674, %r679, %r2731;
	and.b64  	%rd8675, %rd8635, 4294967295;
	add.s64 	%rd8676, %rd8673, %rd8675;
	add.s64 	%rd8677, %rd8676, %rd8674;
	shr.u64 	%rd8678, %rd8677, 32;
	mul.wide.u32 	%rd8679, %r678, %r2731;
	and.b64  	%rd8680, %rd8638, 4294967295;
	add.s64 	%rd8681, %rd8678, %rd8680;
	add.s64 	%rd8682, %rd8681, %rd8679;
	shr.u64 	%rd8683, %rd8682, 32;
	and.b64  	%rd8684, %rd8641, 4294967295;
	add.s64 	%rd8685, %rd8683, %rd8684;
	shr.u64 	%rd8686, %rd8685, 32;
	and.b64  	%rd8687, %rd8644, 4294967295;
	add.s64 	%rd8688, %rd8686, %rd8687;
	{ .reg .b32 tmp; mov.b64 {tmp, %r2733}, %rd8688; }
	add.s32 	%r2734, %r2730, %r2733;
	mul.lo.s32 	%r2735, %r2710, %r2732;
	mul.wide.u32 	%rd8689, %r685, %r2735;
	and.b64  	%rd8690, %rd8652, 4294967295;
	add.s64 	%rd8691, %rd8689, %rd8690;
	shr.u64 	%rd8692, %rd8691, 32;
	mul.wide.u32 	%rd8693, %r684, %r2735;
	and.b64  	%rd8694, %rd8657, 4294967295;
	add.s64 	%rd8695, %rd8692, %rd8694;
	add.s64 	%rd8696, %rd8695, %rd8693;
	cvt.u32.u64 	%r2736, %rd8696;
	shr.u64 	%rd8697, %rd8696, 32;
	mul.wide.u32 	%rd8698, %r683, %r2735;
	and.b64  	%rd8699, %rd8662, 4294967295;
	add.s64 	%rd8700, %rd8697, %rd8699;
	add.s64 	%rd8701, %rd8700, %rd8698;
	shr.u64 	%rd8702, %rd8701, 32;
	mul.wide.u32 	%rd8703, %r682, %r2735;
	and.b64  	%rd8704, %rd8667, 4294967295;
	add.s64 	%rd8705, %rd8702, %rd8704;
	add.s64 	%rd8706, %rd8705, %rd8703;
	shr.u64 	%rd8707, %rd8706, 32;
	mul.wide.u32 	%rd8708, %r681, %r2735;
	and.b64  	%rd8709, %rd8672, 4294967295;
	add.s64 	%rd8710, %rd8707, %rd8709;
	add.s64 	%rd8711, %rd8710, %rd8708;
	shr.u64 	%rd8712, %rd8711, 32;
	mul.wide.u32 	%rd8713, %r680, %r2735;
	and.b64  	%rd8714, %rd8677, 4294967295;
	add.s64 	%rd8715, %rd8712, %rd8714;
	add.s64 	%rd8716, %rd8715, %rd8713;
	shr.u64 	%rd8717, %rd8716, 32;
	mul.wide.u32 	%rd8718, %r679, %r2735;
	and.b64  	%rd8719, %rd8682, 4294967295;
	add.s64 	%rd8720, %rd8717, %rd8719;
	add.s64 	%rd8721, %rd8720, %rd8718;
	shr.u64 	%rd8722, %rd8721, 32;
	mul.wide.u32 	%rd8723, %r678, %r2735;
	and.b64  	%rd8724, %rd8685, 4294967295;
	add.s64 	%rd8725, %rd8722, %rd8724;
	add.s64 	%rd8726, %rd8725, %rd8723;
	shr.u64 	%rd8727, %rd8726, 32;
	and.b64  	%rd8728, %rd8688, 4294967295;
	add.s64 	%rd8729, %rd8727, %rd8728;
	{ .reg .b32 tmp; mov.b64 {tmp, %r2737}, %rd8729; }
	add.s32 	%r2738, %r2734, %r2737;
	mul.lo.s32 	%r2739, %r2710, %r2736;
	mul.wide.u32 	%rd8730, %r685, %r2739;
	and.b64  	%rd8731, %rd8696, 4294967295;
	add.s64 	%rd8732, %rd8730, %rd8731;
	shr.u64 	%rd8733, %rd8732, 32;
	mul.wide.u32 	%rd8734, %r684, %r2739;
	and.b64  	%rd8735, %rd8701, 4294967295;
	add.s64 	%rd8736, %rd8733, %rd8735;
	add.s64 	%rd8737, %rd8736, %rd8734;
	cvt.u32.u64 	%r4064, %rd8737;
	shr.u64 	%rd8738, %rd8737, 32;
	mul.wide.u32 	%rd8739, %r683, %r2739;
	and.b64  	%rd8740, %rd8706, 4294967295;
	add.s64 	%rd8741, %rd8738, %rd8740;
	add.s64 	%rd8742, %rd8741, %rd8739;
	cvt.u32.u64 	%r4065, %rd8742;
	shr.u64 	%rd8743, %rd8742, 32;
	mul.wide.u32 	%rd8744, %r682, %r2739;
	and.b64  	%rd8745, %rd8711, 4294967295;
	add.s64 	%rd8746, %rd8743, %rd8745;
	add.s64 	%rd8747, %rd8746, %rd8744;
	cvt.u32.u64 	%r4066, %rd8747;
	shr.u64 	%rd8748, %rd8747, 32;
	mul.wide.u32 	%rd8749, %r681, %r2739;
	and.b64  	%rd8750, %rd8716, 4294967295;
	add.s64 	%rd8751, %rd8748, %rd8750;
	add.s64 	%rd8752, %rd8751, %rd8749;
	cvt.u32.u64 	%r4067, %rd8752;
	shr.u64 	%rd8753, %rd8752, 32;
	mul.wide.u32 	%rd8754, %r680, %r2739;
	and.b64  	%rd8755, %rd8721, 4294967295;
	add.s64 	%rd8756, %rd8753, %rd8755;
	add.s64 	%rd8757, %rd8756, %rd8754;
	cvt.u32.u64 	%r4068, %rd8757;
	shr.u64 	%rd8758, %rd8757, 32;
	mul.wide.u32 	%rd8759, %r679, %r2739;
	and.b64  	%rd8760, %rd8726, 4294967295;
	add.s64 	%rd8761, %rd8758, %rd8760;
	add.s64 	%rd8762, %rd8761, %rd8759;
	cvt.u32.u64 	%r4069, %rd8762;
	shr.u64 	%rd8763, %rd8762, 32;
	mul.wide.u32 	%rd8764, %r678, %r2739;
	and.b64  	%rd8765, %rd8729, 4294967295;
	add.s64 	%rd8766, %rd8763, %rd8765;
	add.s64 	%rd8767, %rd8766, %rd8764;
	cvt.u32.u64 	%r4070, %rd8767;
	{ .reg .b32 tmp; mov.b64 {tmp, %r2740}, %rd8767; }
	add.s32 	%r4071, %r2738, %r2740;
	setp.gt.u32 	%p377, %r4071, %r678;
	@%p377 bra 	$L__BB1_333;
	setp.lt.u32 	%p378, %r4071, %r678;
	@%p378 bra 	$L__BB1_334;
	setp.lt.u32 	%p379, %r679, %r4070;
	@%p379 bra 	$L__BB1_333;
	setp.gt.u32 	%p380, %r679, %r4070;
	@%p380 bra 	$L__BB1_334;
	setp.lt.u32 	%p381, %r680, %r4069;
	@%p381 bra 	$L__BB1_333;
	setp.gt.u32 	%p382, %r680, %r4069;
	@%p382 bra 	$L__BB1_334;
	setp.lt.u32 	%p383, %r681, %r4068;
	@%p383 bra 	$L__BB1_333;
	setp.gt.u32 	%p384, %r681, %r4068;
	@%p384 bra 	$L__BB1_334;
	setp.lt.u32 	%p385, %r682, %r4067;
	@%p385 bra 	$L__BB1_333;
	setp.gt.u32 	%p386, %r682, %r4067;
	@%p386 bra 	$L__BB1_334;
	setp.lt.u32 	%p387, %r683, %r4066;
	@%p387 bra 	$L__BB1_333;
	setp.gt.u32 	%p388, %r683, %r4066;
	@%p388 bra 	$L__BB1_334;
	setp.lt.u32 	%p389, %r684, %r4065;
	@%p389 bra 	$L__BB1_333;
	setp.gt.u32 	%p390, %r684, %r4065;
	setp.gt.u32 	%p391, %r685, %r4064;
	or.pred  	%p392, %p390, %p391;
	@%p392 bra 	$L__BB1_334;
$L__BB1_333:
	sub.s32 	%r4064, %r4064, %r685;
	sub.s32 	%r4065, %r4065, %r684;
	sub.s32 	%r4066, %r4066, %r683;
	sub.s32 	%r4067, %r4067, %r682;
	sub.s32 	%r4068, %r4068, %r681;
	sub.s32 	%r4069, %r4069, %r680;
	sub.s32 	%r4070, %r4070, %r679;
	sub.s32 	%r4071, %r4071, %r678;
$L__BB1_334:
	shl.b32 	%r2741, %r4000, 1;
	sub.s32 	%r4208, %r4064, %r2741;
	shl.b32 	%r2742, %r4001, 1;
	sub.s32 	%r4207, %r4065, %r2742;
	shl.b32 	%r2743, %r4002, 1;
	sub.s32 	%r4206, %r4066, %r2743;
	shl.b32 	%r2744, %r4003, 1;
	sub.s32 	%r4205, %r4067, %r2744;
	shl.b32 	%r2745, %r4004, 1;
	sub.s32 	%r4204, %r4068, %r2745;
	shl.b32 	%r2746, %r4005, 1;
	sub.s32 	%r4203, %r4069, %r2746;
	shl.b32 	%r2747, %r4006, 1;
	sub.s32 	%r4202, %r4070, %r2747;
	shl.b32 	%r2748, %r4007, 1;
	sub.s32 	%r4201, %r4071, %r2748;
	sub.s32 	%r2749, %r4000, %r4208;
	sub.s32 	%r2750, %r4001, %r4207;
	sub.s32 	%r2751, %r4002, %r4206;
	sub.s32 	%r2752, %r4003, %r4205;
	sub.s32 	%r2753, %r4004, %r4204;
	sub.s32 	%r2754, %r4005, %r4203;
	sub.s32 	%r2755, %r4006, %r4202;
	sub.s32 	%r2756, %r4007, %r4201;
	mul.wide.u32 	%rd8768, %r2749, %r4056;
	cvt.u32.u64 	%r2757, %rd8768;
	shr.u64 	%rd8769, %rd8768, 32;
	mul.wide.u32 	%rd8770, %r2750, %r4056;
	add.s64 	%rd8771, %rd8769, %rd8770;
	shr.u64 	%rd8772, %rd8771, 32;
	mul.wide.u32 	%rd8773, %r2751, %r4056;
	add.s64 	%rd8774, %rd8772, %rd8773;
	shr.u64 	%rd8775, %rd8774, 32;
	mul.wide.u32 	%rd8776, %r2752, %r4056;
	add.s64 	%rd8777, %rd8775, %rd8776;
	shr.u64 	%rd8778, %rd8777, 32;
	mul.wide.u32 	%rd8779, %r2753, %r4056;
	add.s64 	%rd8780, %rd8778, %rd8779;
	shr.u64 	%rd8781, %rd8780, 32;
	mul.wide.u32 	%rd8782, %r2754, %r4056;
	add.s64 	%rd8783, %rd8781, %rd8782;
	shr.u64 	%rd8784, %rd8783, 32;
	mul.wide.u32 	%rd8785, %r2755, %r4056;
	add.s64 	%rd8786, %rd8784, %rd8785;
	shr.u64 	%rd8787, %rd8786, 32;
	mul.wide.u32 	%rd8788, %r2756, %r4056;
	add.s64 	%rd8789, %rd8787, %rd8788;
	shr.u64 	%rd8790, %rd8789, 32;
	mul.wide.u32 	%rd8791, %r2749, %r4057;
	and.b64  	%rd8792, %rd8771, 4294967295;
	add.s64 	%rd8793, %rd8791, %rd8792;
	shr.u64 	%rd8794, %rd8793, 32;
	mul.wide.u32 	%rd8795, %r2750, %r4057;
	and.b64  	%rd8796, %rd8774, 4294967295;
	add.s64 	%rd8797, %rd8794, %rd8796;
	add.s64 	%rd8798, %rd8797, %rd8795;
	shr.u64 	%rd8799, %rd8798, 32;
	mul.wide.u32 	%rd8800, %r2751, %r4057;
	and.b64  	%rd8801, %rd8777, 4294967295;
	add.s64 	%rd8802, %rd8799, %rd8801;
	add.s64 	%rd8803, %rd8802, %rd8800;
	shr.u64 	%rd8804, %rd8803, 32;
	mul.wide.u32 	%rd8805, %r2752, %r4057;
	and.b64  	%rd8806, %rd8780, 4294967295;
	add.s64 	%rd8807, %rd8804, %rd8806;
	add.s64 	%rd8808, %rd8807, %rd8805;
	shr.u64 	%rd8809, %rd8808, 32;
	mul.wide.u32 	%rd8810, %r2753, %r4057;
	and.b64  	%rd8811, %rd8783, 4294967295;
	add.s64 	%rd8812, %rd8809, %rd8811;
	add.s64 	%rd8813, %rd8812, %rd8810;
	shr.u64 	%rd8814, %rd8813, 32;
	mul.wide.u32 	%rd8815, %r2754, %r4057;
	and.b64  	%rd8816, %rd8786, 4294967295;
	add.s64 	%rd8817, %rd8814, %rd8816;
	add.s64 	%rd8818, %rd8817, %rd8815;
	shr.u64 	%rd8819, %rd8818, 32;
	mul.wide.u32 	%rd8820, %r2755, %r4057;
	and.b64  	%rd8821, %rd8789, 4294967295;
	add.s64 	%rd8822, %rd8819, %rd8821;
	add.s64 	%rd8823, %rd8822, %rd8820;
	shr.u64 	%rd8824, %rd8823, 32;
	mul.wide.u32 	%rd8825, %r2756, %r4057;
	add.s64 	%rd8826, %rd8824, %rd8790;
	add.s64 	%rd8827, %rd8826, %rd8825;
	shr.u64 	%rd8828, %rd8827, 32;
	mul.wide.u32 	%rd8829, %r2749, %r4058;
	and.b64  	%rd8830, %rd8798, 4294967295;
	add.s64 	%rd8831, %rd8829, %rd8830;
	shr.u64 	%rd8832, %rd8831, 32;
	mul.wide.u32 	%rd8833, %r2750, %r4058;
	and.b64  	%rd8834, %rd8803, 4294967295;
	add.s64 	%rd8835, %rd8832, %rd8834;
	add.s64 	%rd8836, %rd8835, %rd8833;
	shr.u64 	%rd8837, %rd8836, 32;
	mul.wide.u32 	%rd8838, %r2751, %r4058;
	and.b64  	%rd8839, %rd8808, 4294967295;
	add.s64 	%rd8840, %rd8837, %rd8839;
	add.s64 	%rd8841, %rd8840, %rd8838;
	shr.u64 	%rd8842, %rd8841, 32;
	mul.wide.u32 	%rd8843, %r2752, %r4058;
	and.b64  	%rd8844, %rd8813, 4294967295;
	add.s64 	%rd8845, %rd8842, %rd8844;
	add.s64 	%rd8846, %rd8845, %rd8843;
	shr.u64 	%rd8847, %rd8846, 32;
	mul.wide.u32 	%rd8848, %r2753, %r4058;
	and.b64  	%rd8849, %rd8818, 4294967295;
	add.s64 	%rd8850, %rd8847, %rd8849;
	add.s64 	%rd8851, %rd8850, %rd8848;
	shr.u64 	%rd8852, %rd8851, 32;
	mul.wide.u32 	%rd8853, %r2754, %r4058;
	and.b64  	%rd8854, %rd8823, 4294967295;
	add.s64 	%rd8855, %rd8852, %rd8854;
	add.s64 	%rd8856, %rd8855, %rd8853;
	shr.u64 	%rd8857, %rd8856, 32;
	mul.wide.u32 	%rd8858, %r2755, %r4058;
	and.b64  	%rd8859, %rd8827, 4294967295;
	add.s64 	%rd8860, %rd8857, %rd8859;
	add.s64 	%rd8861, %rd8860, %rd8858;
	shr.u64 	%rd8862, %rd8861, 32;
	mul.wide.u32 	%rd8863, %r2756, %r4058;
	add.s64 	%rd8864, %rd8862, %rd8828;
	add.s64 	%rd8865, %rd8864, %rd8863;
	shr.u64 	%rd8866, %rd8865, 32;
	mul.wide.u32 	%rd8867, %r2749, %r4059;
	and.b64  	%rd8868, %rd8836, 4294967295;
	add.s64 	%rd8869, %rd8867, %rd8868;
	shr.u64 	%rd8870, %rd8869, 32;
	mul.wide.u32 	%rd8871, %r2750, %r4059;
	and.b64  	%rd8872, %rd8841, 4294967295;
	add.s64 	%rd8873, %rd8870, %rd8872;
	add.s64 	%rd8874, %rd8873, %rd8871;
	shr.u64 	%rd8875, %rd8874, 32;
	mul.wide.u32 	%rd8876, %r2751, %r4059;
	and.b64  	%rd8877, %rd8846, 4294967295;
	add.s64 	%rd8878, %rd8875, %rd8877;
	add.s64 	%rd8879, %rd8878, %rd8876;
	shr.u64 	%rd8880, %rd8879, 32;
	mul.wide.u32 	%rd8881, %r2752, %r4059;
	and.b64  	%rd8882, %rd8851, 4294967295;
	add.s64 	%rd8883, %rd8880, %rd8882;
	add.s64 	%rd8884, %rd8883, %rd8881;
	shr.u64 	%rd8885, %rd8884, 32;
	mul.wide.u32 	%rd8886, %r2753, %r4059;
	and.b64  	%rd8887, %rd8856, 4294967295;
	add.s64 	%rd8888, %rd8885, %rd8887;
	add.s64 	%rd8889, %rd8888, %rd8886;
	shr.u64 	%rd8890, %rd8889, 32;
	mul.wide.u32 	%rd8891, %r2754, %r4059;
	and.b64  	%rd8892, %rd8861, 4294967295;
	add.s64 	%rd8893, %rd8890, %rd8892;
	add.s64 	%rd8894, %rd8893, %rd8891;
	shr.u64 	%rd8895, %rd8894, 32;
	mul.wide.u32 	%rd8896, %r2755, %r4059;
	and.b64  	%rd8897, %rd8865, 4294967295;
	add.s64 	%rd8898, %rd8895, %rd8897;
	add.s64 	%rd8899, %rd8898, %rd8896;
	shr.u64 	%rd8900, %rd8899, 32;
	mul.wide.u32 	%rd8901, %r2756, %r4059;
	add.s64 	%rd8902, %rd8900, %rd8866;
	add.s64 	%rd8903, %rd8902, %rd8901;
	shr.u64 	%rd8904, %rd8903, 32;
	mul.wide.u32 	%rd8905, %r2749, %r4060;
	and.b64  	%rd8906, %rd8874, 4294967295;
	add.s64 	%rd8907, %rd8905, %rd8906;
	shr.u64 	%rd8908, %rd8907, 32;
	mul.wide.u32 	%rd8909, %r2750, %r4060;
	and.b64  	%rd8910, %rd8879, 4294967295;
	add.s64 	%rd8911, %rd8908, %rd8910;
	add.s64 	%rd8912, %rd8911, %rd8909;
	shr.u64 	%rd8913, %rd8912, 32;
	mul.wide.u32 	%rd8914, %r2751, %r4060;
	and.b64  	%rd8915, %rd8884, 4294967295;
	add.s64 	%rd8916, %rd8913, %rd8915;
	add.s64 	%rd8917, %rd8916, %rd8914;
	shr.u64 	%rd8918, %rd8917, 32;
	mul.wide.u32 	%rd8919, %r2752, %r4060;
	and.b64  	%rd8920, %rd8889, 4294967295;
	add.s64 	%rd8921, %rd8918, %rd8920;
	add.s64 	%rd8922, %rd8921, %rd8919;
	shr.u64 	%rd8923, %rd8922, 32;
	mul.wide.u32 	%rd8924, %r2753, %r4060;
	and.b64  	%rd8925, %rd8894, 4294967295;
	add.s64 	%rd8926, %rd8923, %rd8925;
	add.s64 	%rd8927, %rd8926, %rd8924;
	shr.u64 	%rd8928, %rd8927, 32;
	mul.wide.u32 	%rd8929, %r2754, %r4060;
	and.b64  	%rd8930, %rd8899, 4294967295;
	add.s64 	%rd8931, %rd8928, %rd8930;
	add.s64 	%rd8932, %rd8931, %rd8929;
	shr.u64 	%rd8933, %rd8932, 32;
	mul.wide.u32 	%rd8934, %r2755, %r4060;
	and.b64  	%rd8935, %rd8903, 4294967295;
	add.s64 	%rd8936, %rd8933, %rd8935;
	add.s64 	%rd8937, %rd8936, %rd8934;
	shr.u64 	%rd8938, %rd8937, 32;
	mul.wide.u32 	%rd8939, %r2756, %r4060;
	add.s64 	%rd8940, %rd8938, %rd8904;
	add.s64 	%rd8941, %rd8940, %rd8939;
	shr.u64 	%rd8942, %rd8941, 32;
	mul.wide.u32 	%rd8943, %r2749, %r4061;
	and.b64  	%rd8944, %rd8912, 4294967295;
	add.s64 	%rd8945, %rd8943, %rd8944;
	shr.u64 	%rd8946, %rd8945, 32;
	mul.wide.u32 	%rd8947, %r2750, %r4061;
	and.b64  	%rd8948, %rd8917, 4294967295;
	add.s64 	%rd8949, %rd8946, %rd8948;
	add.s64 	%rd8950, %rd8949, %rd8947;
	shr.u64 	%rd8951, %rd8950, 32;
	mul.wide.u32 	%rd8952, %r2751, %r4061;
	and.b64  	%rd8953, %rd8922, 4294967295;
	add.s64 	%rd8954, %rd8951, %rd8953;
	add.s64 	%rd8955, %rd8954, %rd8952;
	shr.u64 	%rd8956, %rd8955, 32;
	mul.wide.u32 	%rd8957, %r2752, %r4061;
	and.b64  	%rd8958, %rd8927, 4294967295;
	add.s64 	%rd8959, %rd8956, %rd8958;
	add.s64 	%rd8960, %rd8959, %rd8957;
	shr.u64 	%rd8961, %rd8960, 32;
	mul.wide.u32 	%rd8962, %r2753, %r4061;
	and.b64  	%rd8963, %rd8932, 4294967295;
	add.s64 	%rd8964, %rd8961, %rd8963;
	add.s64 	%rd8965, %rd8964, %rd8962;
	shr.u64 	%rd8966, %rd8965, 32;
	mul.wide.u32 	%rd8967, %r2754, %r4061;
	and.b64  	%rd8968, %rd8937, 4294967295;
	add.s64 	%rd8969, %rd8966, %rd8968;
	add.s64 	%rd8970, %rd8969, %rd8967;
	shr.u64 	%rd8971, %rd8970, 32;
	mul.wide.u32 	%rd8972, %r2755, %r4061;
	and.b64  	%rd8973, %rd8941, 4294967295;
	add.s64 	%rd8974, %rd8971, %rd8973;
	add.s64 	%rd8975, %rd8974, %rd8972;
	shr.u64 	%rd8976, %rd8975, 32;
	mul.wide.u32 	%rd8977, %r2756, %r4061;
	add.s64 	%rd8978, %rd8976, %rd8942;
	add.s64 	%rd8979, %rd8978, %rd8977;
	shr.u64 	%rd8980, %rd8979, 32;
	mul.wide.u32 	%rd8981, %r2749, %r4062;
	and.b64  	%rd8982, %rd8950, 4294967295;
	add.s64 	%rd8983, %rd8981, %rd8982;
	shr.u64 	%rd8984, %rd8983, 32;
	mul.wide.u32 	%rd8985, %r2750, %r4062;
	and.b64  	%rd8986, %rd8955, 4294967295;
	add.s64 	%rd8987, %rd8984, %rd8986;
	add.s64 	%rd8988, %rd8987, %rd8985;
	shr.u64 	%rd8989, %rd8988, 32;
	mul.wide.u32 	%rd8990, %r2751, %r4062;
	and.b64  	%rd8991, %rd8960, 4294967295;
	add.s64 	%rd8992, %rd8989, %rd8991;
	add.s64 	%rd8993, %rd8992, %rd8990;
	shr.u64 	%rd8994, %rd8993, 32;
	mul.wide.u32 	%rd8995, %r2752, %r4062;
	and.b64  	%rd8996, %rd8965, 4294967295;
	add.s64 	%rd8997, %rd8994, %rd8996;
	add.s64 	%rd8998, %rd8997, %rd8995;
	shr.u64 	%rd8999, %rd8998, 32;
	mul.wide.u32 	%rd9000, %r2753, %r4062;
	and.b64  	%rd9001, %rd8970, 4294967295;
	add.s64 	%rd9002, %rd8999, %rd9001;
	add.s64 	%rd9003, %rd9002, %rd9000;
	shr.u64 	%rd9004, %rd9003, 32;
	mul.wide.u32 	%rd9005, %r2754, %r4062;
	and.b64  	%rd9006, %rd8975, 4294967295;
	add.s64 	%rd9007, %rd9004, %rd9006;
	add.s64 	%rd9008, %rd9007, %rd9005;
	shr.u64 	%rd9009, %rd9008, 32;
	mul.wide.u32 	%rd9010, %r2755, %r4062;
	and.b64  	%rd9011, %rd8979, 4294967295;
	add.s64 	%rd9012, %rd9009, %rd9011;
	add.s64 	%rd9013, %rd9012, %rd9010;
	shr.u64 	%rd9014, %rd9013, 32;
	mul.wide.u32 	%rd9015, %r2756, %r4062;
	add.s64 	%rd9016, %rd9014, %rd8980;
	add.s64 	%rd9017, %rd9016, %rd9015;
	shr.u64 	%rd9018, %rd9017, 32;
	mul.wide.u32 	%rd9019, %r2749, %r4063;
	and.b64  	%rd9020, %rd8988, 4294967295;
	add.s64 	%rd9021, %rd9019, %rd9020;
	shr.u64 	%rd9022, %rd9021, 32;
	mul.wide.u32 	%rd9023, %r2750, %r4063;
	and.b64  	%rd9024, %rd8993, 4294967295;
	add.s64 	%rd9025, %rd9022, %rd9024;
	add.s64 	%rd9026, %rd9025, %rd9023;
	shr.u64 	%rd9027, %rd9026, 32;
	mul.wide.u32 	%rd9028, %r2751, %r4063;
	and.b64  	%rd9029, %rd8998, 4294967295;
	add.s64 	%rd9030, %rd9027, %rd9029;
	add.s64 	%rd9031, %rd9030, %rd9028;
	shr.u64 	%rd9032, %rd9031, 32;
	mul.wide.u32 	%rd9033, %r2752, %r4063;
	and.b64  	%rd9034, %rd9003, 4294967295;
	add.s64 	%rd9035, %rd9032, %rd9034;
	add.s64 	%rd9036, %rd9035, %rd9033;
	shr.u64 	%rd9037, %rd9036, 32;
	mul.wide.u32 	%rd9038, %r2753, %r4063;
	and.b64  	%rd9039, %rd9008, 4294967295;
	add.s64 	%rd9040, %rd9037, %rd9039;
	add.s64 	%rd9041, %rd9040, %rd9038;
	shr.u64 	%rd9042, %rd9041, 32;
	mul.wide.u32 	%rd9043, %r2754, %r4063;
	and.b64  	%rd9044, %rd9013, 4294967295;
	add.s64 	%rd9045, %rd9042, %rd9044;
	add.s64 	%rd9046, %rd9045, %rd9043;
	shr.u64 	%rd9047, %rd9046, 32;
	mul.wide.u32 	%rd9048, %r2755, %r4063;
	and.b64  	%rd9049, %rd9017, 4294967295;
	add.s64 	%rd9050, %rd9047, %rd9049;
	add.s64 	%rd9051, %rd9050, %rd9048;
	shr.u64 	%rd9052, %rd9051, 32;
	mul.wide.u32 	%rd9053, %r2756, %r4063;
	add.s64 	%rd9054, %rd9052, %rd9018;
	add.s64 	%rd9055, %rd9054, %rd9053;
	{ .reg .b32 tmp; mov.b64 {tmp, %r2758}, %rd9055; }
	mul.lo.s32 	%r2760, %r2710, %r2757;
	mul.wide.u32 	%rd9056, %r685, %r2760;
	and.b64  	%rd9057, %rd8768, 4294967295;
	add.s64 	%rd9058, %rd9056, %rd9057;
	shr.u64 	%rd9059, %rd9058, 32;
	mul.wide.u32 	%rd9060, %r684, %r2760;
	and.b64  	%rd9061, %rd8793, 4294967295;
	add.s64 	%rd9062, %rd9059, %rd9061;
	add.s64 	%rd9063, %rd9062, %rd9060;
	cvt.u32.u64 	%r2761, %rd9063;
	shr.u64 	%rd9064, %rd9063, 32;
	mul.wide.u32 	%rd9065, %r683, %r2760;
	and.b64  	%rd9066, %rd8831, 4294967295;
	add.s64 	%rd9067, %rd9064, %rd9066;
	add.s64 	%rd9068, %rd9067, %rd9065;
	shr.u64 	%rd9069, %rd9068, 32;
	mul.wide.u32 	%rd9070, %r682, %r2760;
	and.b64  	%rd9071, %rd8869, 4294967295;
	add.s64 	%rd9072, %rd9069, %rd9071;
	add.s64 	%rd9073, %rd9072, %rd9070;
	shr.u64 	%rd9074, %rd9073, 32;
	mul.wide.u32 	%rd9075, %r681, %r2760;
	and.b64  	%rd9076, %rd8907, 4294967295;
	add.s64 	%rd9077, %rd9074, %rd9076;
	add.s64 	%rd9078, %rd9077, %rd9075;
	shr.u64 	%rd9079, %rd9078, 32;
	mul.wide.u32 	%rd9080, %r680, %r2760;
	and.b64  	%rd9081, %rd8945, 4294967295;
	add.s64 	%rd9082, %rd9079, %rd9081;
	add.s64 	%rd9083, %rd9082, %rd9080;
	shr.u64 	%rd9084, %rd9083, 32;
	mul.wide.u32 	%rd9085, %r679, %r2760;
	and.b64  	%rd9086, %rd8983, 4294967295;
	add.s64 	%rd9087, %rd9084, %rd9086;
	add.s64 	%rd9088, %rd9087, %rd9085;
	shr.u64 	%rd9089, %rd9088, 32;
	mul.wide.u32 	%rd9090, %r678, %r2760;
	and.b64  	%rd9091, %rd9021, 4294967295;
	add.s64 	%rd9092, %rd9089, %rd9091;
	add.s64 	%rd9093, %rd9092, %rd9090;
	shr.u64 	%rd9094, %rd9093, 32;
	and.b64  	%rd9095, %rd9026, 4294967295;
	add.s64 	%rd9096, %rd9094, %rd9095;
	shr.u64 	%rd9097, %rd9096, 32;
	and.b64  	%rd9098, %rd9031, 4294967295;
	add.s64 	%rd9099, %rd9097, %rd9098;
	shr.u64 	%rd9100, %rd9099, 32;
	and.b64  	%rd9101, %rd9036, 4294967295;
	add.s64 	%rd9102, %rd9100, %rd9101;
	shr.u64 	%rd9103, %rd9102, 32;
	and.b64  	%rd9104, %rd9041, 4294967295;
	add.s64 	%rd9105, %rd9103, %rd9104;
	shr.u64 	%rd9106, %rd9105, 32;
	and.b64  	%rd9107, %rd9046, 4294967295;
	add.s64 	%rd9108, %rd9106, %rd9107;
	shr.u64 	%rd9109, %rd9108, 32;
	and.b64  	%rd9110, %rd9051, 4294967295;
	add.s64 	%rd9111, %rd9109, %rd9110;
	shr.u64 	%rd9112, %rd9111, 32;
	and.b64  	%rd9113, %rd9055, 4294967295;
	add.s64 	%rd9114, %rd9112, %rd9113;
	{ .reg .b32 tmp; mov.b64 {tmp, %r2762}, %rd9114; }
	add.s32 	%r2763, %r2758, %r2762;
	mul.lo.s32 	%r2764, %r2710, %r2761;
	mul.wide.u32 	%rd9115, %r685, %r2764;
	and.b64  	%rd9116, %rd9063, 4294967295;
	add.s64 	%rd9117, %rd9115, %rd9116;
	shr.u64 	%rd9118, %rd9117, 32;
	mul.wide.u32 	%rd9119, %r684, %r2764;
	and.b64  	%rd9120, %rd9068, 4294967295;
	add.s64 	%rd9121, %rd9118, %rd9120;
	add.s64 	%rd9122, %rd9121, %rd9119;
	cvt.u32.u64 	%r2765, %rd9122;
	shr.u64 	%rd9123, %rd9122, 32;
	mul.wide.u32 	%rd9124, %r683, %r2764;
	and.b64  	%rd9125, %rd9073, 4294967295;
	add.s64 	%rd9126, %rd9123, %rd9125;
	add.s64 	%rd9127, %rd9126, %rd9124;
	shr.u64 	%rd9128, %rd9127, 32;
	mul.wide.u32 	%rd9129, %r682, %r2764;
	and.b64  	%rd9130, %rd9078, 4294967295;
	add.s64 	%rd9131, %rd9128, %rd9130;
	add.s64 	%rd9132, %rd9131, %rd9129;
	shr.u64 	%rd9133, %rd9132, 32;
	mul.wide.u32 	%rd9134, %r681, %r2764;
	and.b64  	%rd9135, %rd9083, 4294967295;
	add.s64 	%rd9136, %rd9133, %rd9135;
	add.s64 	%rd9137, %rd9136, %rd9134;
	shr.u64 	%rd9138, %rd9137, 32;
	mul.wide.u32 	%rd9139, %r680, %r2764;
	and.b64  	%rd9140, %rd9088, 4294967295;
	add.s64 	%rd9141, %rd9138, %rd9140;
	add.s64 	%rd9142, %rd9141, %rd9139;
	shr.u64 	%rd9143, %rd9142, 32;
	mul.wide.u32 	%rd9144, %r679, %r2764;
	and.b64  	%rd9145, %rd9093, 4294967295;
	add.s64 	%rd9146, %rd9143, %rd9145;
	add.s64 	%rd9147, %rd9146, %rd9144;
	shr.u64 	%rd9148, %rd9147, 32;
	mul.wide.u32 	%rd9149, %r678, %r2764;
	and.b64  	%rd9150, %rd9096, 4294967295;
	add.s64 	%rd9151, %rd9148, %rd9150;
	add.s64 	%rd9152, %rd9151, %rd9149;
	shr.u64 	%rd9153, %rd9152, 32;
	and.b64  	%rd9154, %rd9099, 4294967295;
	add.s64 	%rd9155, %rd9153, %rd9154;
	shr.u64 	%rd9156, %rd9155, 32;
	and.b64  	%rd9157, %rd9102, 4294967295;
	add.s64 	%rd9158, %rd9156, %rd9157;
	shr.u64 	%rd9159, %rd9158, 32;
	and.b64  	%rd9160, %rd9105, 4294967295;
	add.s64 	%rd9161, %rd9159, %rd9160;
	shr.u64 	%rd9162, %rd9161, 32;
	and.b64  	%rd9163, %rd9108, 4294967295;
	add.s64 	%rd9164, %rd9162, %rd9163;
	shr.u64 	%rd9165, %rd9164, 32;
	and.b64  	%rd9166, %rd9111, 4294967295;
	add.s64 	%rd9167, %rd9165, %rd9166;
	shr.u64 	%rd9168, %rd9167, 32;
	and.b64  	%rd9169, %rd9114, 4294967295;
	add.s64 	%rd9170, %rd9168, %rd9169;
	{ .reg .b32 tmp; mov.b64 {tmp, %r2766}, %rd9170; }
	add.s32 	%r2767, %r2763, %r2766;
	mul.lo.s32 	%r2768, %r2710, %r2765;
	mul.wide.u32 	%rd9171, %r685, %r2768;
	and.b64  	%rd9172, %rd9122, 4294967295;
	add.s64 	%rd9173, %rd9171, %rd9172;
	shr.u64 	%rd9174, %rd9173, 32;
	mul.wide.u32 	%rd9175, %r684, %r2768;
	and.b64  	%rd9176, %rd9127, 4294967295;
	add.s64 	%rd9177, %rd9174, %rd9176;
	add.s64 	%rd9178, %rd9177, %rd9175;
	cvt.u32.u64 	%r2769, %rd9178;
	shr.u64 	%rd9179, %rd9178, 32;
	mul.wide.u32 	%rd9180, %r683, %r2768;
	and.b64  	%rd9181, %rd9132, 4294967295;
	add.s64 	%rd9182, %rd9179, %rd9181;
	add.s64 	%rd9183, %rd9182, %rd9180;
	shr.u64 	%rd9184, %rd9183, 32;
	mul.wide.u32 	%rd9185, %r682, %r2768;
	and.b64  	%rd9186, %rd9137, 4294967295;
	add.s64 	%rd9187, %rd9184, %rd9186;
	add.s64 	%rd9188, %rd9187, %rd9185;
	shr.u64 	%rd9189, %rd9188, 32;
	mul.wide.u32 	%rd9190, %r681, %r2768;
	and.b64  	%rd9191, %rd9142, 4294967295;
	add.s64 	%rd9192, %rd9189, %rd9191;
	add.s64 	%rd9193, %rd9192, %rd9190;
	shr.u64 	%rd9194, %rd9193, 32;
	mul.wide.u32 	%rd9195, %r680, %r2768;
	and.b64  	%rd9196, %rd9147, 4294967295;
	add.s64 	%rd9197, %rd9194, %rd9196;
	add.s64 	%rd9198, %rd9197, %rd9195;
	shr.u64 	%rd9199, %rd9198, 32;
	mul.wide.u32 	%rd9200, %r679, %r2768;
	and.b64  	%rd9201, %rd9152, 4294967295;
	add.s64 	%rd9202, %rd9199, %rd9201;
	add.s64 	%rd9203, %rd9202, %rd9200;
	shr.u64 	%rd9204, %rd9203, 32;
	mul.wide.u32 	%rd9205, %r678, %r2768;
	and.b64  	%rd9206, %rd9155, 4294967295;
	add.s64 	%rd9207, %rd9204, %rd9206;
	add.s64 	%rd9208, %rd9207, %rd9205;
	shr.u64 	%rd9209, %rd9208, 32;
	and.b64  	%rd9210, %rd9158, 4294967295;
	add.s64 	%rd9211, %rd9209, %rd9210;
	shr.u64 	%rd9212, %rd9211, 32;
	and.b64  	%rd9213, %rd9161, 4294967295;
	add.s64 	%rd9214, %rd9212, %rd9213;
	shr.u64 	%rd9215, %rd9214, 32;
	and.b64  	%rd9216, %rd9164, 4294967295;
	add.s64 	%rd9217, %rd9215, %rd9216;
	shr.u64 	%rd9218, %rd9217, 32;
	and.b64  	%rd9219, %rd9167, 4294967295;
	add.s64 	%rd9220, %rd9218, %rd9219;
	shr.u64 	%rd9221, %rd9220, 32;
	and.b64  	%rd9222, %rd9170, 4294967295;
	add.s64 	%rd9223, %rd9221, %rd9222;
	{ .reg .b32 tmp; mov.b64 {tmp, %r2770}, %rd9223; }
	add.s32 	%r2771, %r2767, %r2770;
	mul.lo.s32 	%r2772, %r2710, %r2769;
	mul.wide.u32 	%rd9224, %r685, %r2772;
	and.b64  	%rd9225, %rd9178, 4294967295;
	add.s64 	%rd9226, %rd9224, %rd9225;
	shr.u64 	%rd9227, %rd9226, 32;
	mul.wide.u32 	%rd9228, %r684, %r2772;
	and.b64  	%rd9229, %rd9183, 4294967295;
	add.s64 	%rd9230, %rd9227, %rd9229;
	add.s64 	%rd9231, %rd9230, %rd9228;
	cvt.u32.u64 	%r2773, %rd9231;
	shr.u64 	%rd9232, %rd9231, 32;
	mul.wide.u32 	%rd9233, %r683, %r2772;
	and.b64  	%rd9234, %rd9188, 4294967295;
	add.s64 	%rd9235, %rd9232, %rd9234;
	add.s64 	%rd9236, %rd9235, %rd9233;
	shr.u64 	%rd9237, %rd9236, 32;
	mul.wide.u32 	%rd9238, %r682, %r2772;
	and.b64  	%rd9239, %rd9193, 4294967295;
	add.s64 	%rd9240, %rd9237, %rd9239;
	add.s64 	%rd9241, %rd9240, %rd9238;
	shr.u64 	%rd9242, %rd9241, 32;
	mul.wide.u32 	%rd9243, %r681, %r2772;
	and.b64  	%rd9244, %rd9198, 4294967295;
	add.s64 	%rd9245, %rd9242, %rd9244;
	add.s64 	%rd9246, %rd9245, %rd9243;
	shr.u64 	%rd9247, %rd9246, 32;
	mul.wide.u32 	%rd9248, %r680, %r2772;
	and.b64  	%rd9249, %rd9203, 4294967295;
	add.s64 	%rd9250, %rd9247, %rd9249;
	add.s64 	%rd9251, %rd9250, %rd9248;
	shr.u64 	%rd9252, %rd9251, 32;
	mul.wide.u32 	%rd9253, %r679, %r2772;
	and.b64  	%rd9254, %rd9208, 4294967295;
	add.s64 	%rd9255, %rd9252, %rd9254;
	add.s64 	%rd9256, %rd9255, %rd9253;
	shr.u64 	%rd9257, %rd9256, 32;
	mul.wide.u32 	%rd9258, %r678, %r2772;
	and.b64  	%rd9259, %rd9211, 4294967295;
	add.s64 	%rd9260, %rd9257, %rd9259;
	add.s64 	%rd9261, %rd9260, %rd9258;
	shr.u64 	%rd9262, %rd9261, 32;
	and.b64  	%rd9263, %rd9214, 4294967295;
	add.s64 	%rd9264, %rd9262, %rd9263;
	shr.u64 	%rd9265, %rd9264, 32;
	and.b64  	%rd9266, %rd9217, 4294967295;
	add.s64 	%rd9267, %rd9265, %rd9266;
	shr.u64 	%rd9268, %rd9267, 32;
	and.b64  	%rd9269, %rd9220, 4294967295;
	add.s64 	%rd9270, %rd9268, %rd9269;
	shr.u64 	%rd9271, %rd9270, 32;
	and.b64  	%rd9272, %rd9223, 4294967295;
	add.s64 	%rd9273, %rd9271, %rd9272;
	{ .reg .b32 tmp; mov.b64 {tmp, %r2774}, %rd9273; }
	add.s32 	%r2775, %r2771, %r2774;
	mul.lo.s32 	%r2776, %r2710, %r2773;
	mul.wide.u32 	%rd9274, %r685, %r2776;
	and.b64  	%rd9275, %rd9231, 4294967295;
	add.s64 	%rd9276, %rd9274, %rd9275;
	shr.u64 	%rd9277, %rd9276, 32;
	mul.wide.u32 	%rd9278, %r684, %r2776;
	and.b64  	%rd9279, %rd9236, 4294967295;
	add.s64 	%rd9280, %rd9277, %rd9279;
	add.s64 	%rd9281, %rd9280, %rd9278;
	cvt.u32.u64 	%r2777, %rd9281;
	shr.u64 	%rd9282, %rd9281, 32;
	mul.wide.u32 	%rd9283, %r683, %r2776;
	and.b64  	%rd9284, %rd9241, 4294967295;
	add.s64 	%rd9285, %rd9282, %rd9284;
	add.s64 	%rd9286, %rd9285, %rd9283;
	shr.u64 	%rd9287, %rd9286, 32;
	mul.wide.u32 	%rd9288, %r682, %r2776;
	and.b64  	%rd9289, %rd9246, 4294967295;
	add.s64 	%rd9290, %rd9287, %rd9289;
	add.s64 	%rd9291, %rd9290, %rd9288;
	shr.u64 	%rd9292, %rd9291, 32;
	mul.wide.u32 	%rd9293, %r681, %r2776;
	and.b64  	%rd9294, %rd9251, 4294967295;
	add.s64 	%rd9295, %rd9292, %rd9294;
	add.s64 	%rd9296, %rd9295, %rd9293;
	shr.u64 	%rd9297, %rd9296, 32;
	mul.wide.u32 	%rd9298, %r680, %r2776;
	and.b64  	%rd9299, %rd9256, 4294967295;
	add.s64 	%rd9300, %rd9297, %rd9299;
	add.s64 	%rd9301, %rd9300, %rd9298;
	shr.u64 	%rd9302, %rd9301, 32;
	mul.wide.u32 	%rd9303, %r679, %r2776;
	and.b64  	%rd9304, %rd9261, 4294967295;
	add.s64 	%rd9305, %rd9302, %rd9304;
	add.s64 	%rd9306, %rd9305, %rd9303;
	shr.u64 	%rd9307, %rd9306, 32;
	mul.wide.u32 	%rd9308, %r678, %r2776;
	and.b64  	%rd9309, %rd9264, 4294967295;
	add.s64 	%rd9310, %rd9307, %rd9309;
	add.s64 	%rd9311, %rd9310, %rd9308;
	shr.u64 	%rd9312, %rd9311, 32;
	and.b64  	%rd9313, %rd9267, 4294967295;
	add.s64 	%rd9314, %rd9312, %rd9313;
	shr.u64 	%rd9315, %rd9314, 32;
	and.b64  	%rd9316, %rd9270, 4294967295;
	add.s64 	%rd9317, %rd9315, %rd9316;
	shr.u64 	%rd9318, %rd9317, 32;
	and.b64  	%rd9319, %rd9273, 4294967295;
	add.s64 	%rd9320, %rd9318, %rd9319;
	{ .reg .b32 tmp; mov.b64 {tmp, %r2778}, %rd9320; }
	add.s32 	%r2779, %r2775, %r2778;
	mul.lo.s32 	%r2780, %r2710, %r2777;
	mul.wide.u32 	%rd9321, %r685, %r2780;
	and.b64  	%rd9322, %rd9281, 4294967295;
	add.s64 	%rd9323, %rd9321, %rd9322;
	shr.u64 	%rd9324, %rd9323, 32;
	mul.wide.u32 	%rd9325, %r684, %r2780;
	and.b64  	%rd9326, %rd9286, 4294967295;
	add.s64 	%rd9327, %rd9324, %rd9326;
	add.s64 	%rd9328, %rd9327, %rd9325;
	cvt.u32.u64 	%r2781, %rd9328;
	shr.u64 	%rd9329, %rd9328, 32;
	mul.wide.u32 	%rd9330, %r683, %r2780;
	and.b64  	%rd9331, %rd9291, 4294967295;
	add.s64 	%rd9332, %rd9329, %rd9331;
	add.s64 	%rd9333, %rd9332, %rd9330;
	shr.u64 	%rd9334, %rd9333, 32;
	mul.wide.u32 	%rd9335, %r682, %r2780;
	and.b64  	%rd9336, %rd9296, 4294967295;
	add.s64 	%rd9337, %rd9334, %rd9336;
	add.s64 	%rd9338, %rd9337, %rd9335;
	shr.u64 	%rd9339, %rd9338, 32;
	mul.wide.u32 	%rd9340, %r681, %r2780;
	and.b64  	%rd9341, %rd9301, 4294967295;
	add.s64 	%rd9342, %rd9339, %rd9341;
	add.s64 	%rd9343, %rd9342, %rd9340;
	shr.u64 	%rd9344, %rd9343, 32;
	mul.wide.u32 	%rd9345, %r680, %r2780;
	and.b64  	%rd9346, %rd9306, 4294967295;
	add.s64 	%rd9347, %rd9344, %rd9346;
	add.s64 	%rd9348, %rd9347, %rd9345;
	shr.u64 	%rd9349, %rd9348, 32;
	mul.wide.u32 	%rd9350, %r679, %r2780;
	and.b64  	%rd9351, %rd9311, 4294967295;
	add.s64 	%rd9352, %rd9349, %rd9351;
	add.s64 	%rd9353, %rd9352, %rd9350;
	shr.u64 	%rd9354, %rd9353, 32;
	mul.wide.u32 	%rd9355, %r678, %r2780;
	and.b64  	%rd9356, %rd9314, 4294967295;
	add.s64 	%rd9357, %rd9354, %rd9356;
	add.s64 	%rd9358, %rd9357, %rd9355;
	shr.u64 	%rd9359, %rd9358, 32;
	and.b64  	%rd9360, %rd9317, 4294967295;
	add.s64 	%rd9361, %rd9359, %rd9360;
	shr.u64 	%rd9362, %rd9361, 32;
	and.b64  	%rd9363, %rd9320, 4294967295;
	add.s64 	%rd9364, %rd9362, %rd9363;
	{ .reg .b32 tmp; mov.b64 {tmp, %r2782}, %rd9364; }
	add.s32 	%r2783, %r2779, %r2782;
	mul.lo.s32 	%r2784, %r2710, %r2781;
	mul.wide.u32 	%rd9365, %r685, %r2784;
	and.b64  	%rd9366, %rd9328, 4294967295;
	add.s64 	%rd9367, %rd9365, %rd9366;
	shr.u64 	%rd9368, %rd9367, 32;
	mul.wide.u32 	%rd9369, %r684, %r2784;
	and.b64  	%rd9370, %rd9333, 4294967295;
	add.s64 	%rd9371, %rd9368, %rd9370;
	add.s64 	%rd9372, %rd9371, %rd9369;
	cvt.u32.u64 	%r2785, %rd9372;
	shr.u64 	%rd9373, %rd9372, 32;
	mul.wide.u32 	%rd9374, %r683, %r2784;
	and.b64  	%rd9375, %rd9338, 4294967295;
	add.s64 	%rd9376, %rd9373, %rd9375;
	add.s64 	%rd9377, %rd9376, %rd9374;
	shr.u64 	%rd9378, %rd9377, 32;
	mul.wide.u32 	%rd9379, %r682, %r2784;
	and.b64  	%rd9380, %rd9343, 4294967295;
	add.s64 	%rd9381, %rd9378, %rd9380;
	add.s64 	%rd9382, %rd9381, %rd9379;
	shr.u64 	%rd9383, %rd9382, 32;
	mul.wide.u32 	%rd9384, %r681, %r2784;
	and.b64  	%rd9385, %rd9348, 4294967295;
	add.s64 	%rd9386, %rd9383, %rd9385;
	add.s64 	%rd9387, %rd9386, %rd9384;
	shr.u64 	%rd9388, %rd9387, 32;
	mul.wide.u32 	%rd9389, %r680, %r2784;
	and.b64  	%rd9390, %rd9353, 4294967295;
	add.s64 	%rd9391, %rd9388, %rd9390;
	add.s64 	%rd9392, %rd9391, %rd9389;
	shr.u64 	%rd9393, %rd9392, 32;
	mul.wide.u32 	%rd9394, %r679, %r2784;
	and.b64  	%rd9395, %rd9358, 4294967295;
	add.s64 	%rd9396, %rd9393, %rd9395;
	add.s64 	%rd9397, %rd9396, %rd9394;
	shr.u64 	%rd9398, %rd9397, 32;
	mul.wide.u32 	%rd9399, %r678, %r2784;
	and.b64  	%rd9400, %rd9361, 4294967295;
	add.s64 	%rd9401, %rd9398, %rd9400;
	add.s64 	%rd9402, %rd9401, %rd9399;
	shr.u64 	%rd9403, %rd9402, 32;
	and.b64  	%rd9404, %rd9364, 4294967295;
	add.s64 	%rd9405, %rd9403, %rd9404;
	{ .reg .b32 tmp; mov.b64 {tmp, %r2786}, %rd9405; }
	add.s32 	%r2787, %r2783, %r2786;
	mul.lo.s32 	%r2788, %r2710, %r2785;
	mul.wide.u32 	%rd9406, %r685, %r2788;
	and.b64  	%rd9407, %rd9372, 4294967295;
	add.s64 	%rd9408, %rd9406, %rd9407;
	shr.u64 	%rd9409, %rd9408, 32;
	mul.wide.u32 	%rd9410, %r684, %r2788;
	and.b64  	%rd9411, %rd9377, 4294967295;
	add.s64 	%rd9412, %rd9409, %rd9411;
	add.s64 	%rd9413, %rd9412, %rd9410;
	cvt.u32.u64 	%r4079, %rd9413;
	shr.u64 	%rd9414, %rd9413, 32;
	mul.wide.u32 	%rd9415, %r683, %r2788;
	and.b64  	%rd9416, %rd9382, 4294967295;
	add.s64 	%rd9417, %rd9414, %rd9416;
	add.s64 	%rd9418, %rd9417, %rd9415;
	cvt.u32.u64 	%r4078, %rd9418;
	shr.u64 	%rd9419, %rd9418, 32;
	mul.wide.u32 	%rd9420, %r682, %r2788;
	and.b64  	%rd9421, %rd9387, 4294967295;
	add.s64 	%rd9422, %rd9419, %rd9421;
	add.s64 	%rd9423, %rd9422, %rd9420;
	cvt.u32.u64 	%r4077, %rd9423;
	shr.u64 	%rd9424, %rd9423, 32;
	mul.wide.u32 	%rd9425, %r681, %r2788;
	and.b64  	%rd9426, %rd9392, 4294967295;
	add.s64 	%rd9427, %rd9424, %rd9426;
	add.s64 	%rd9428, %rd9427, %rd9425;
	cvt.u32.u64 	%r4076, %rd9428;
	shr.u64 	%rd9429, %rd9428, 32;
	mul.wide.u32 	%rd9430, %r680, %r2788;
	and.b64  	%rd9431, %rd9397, 4294967295;
	add.s64 	%rd9432, %rd9429, %rd9431;
	add.s64 	%rd9433, %rd9432, %rd9430;
	cvt.u32.u64 	%r4075, %rd9433;
	shr.u64 	%rd9434, %rd9433, 32;
	mul.wide.u32 	%rd9435, %r679, %r2788;
	and.b64  	%rd9436, %rd9402, 4294967295;
	add.s64 	%rd9437, %rd9434, %rd9436;
	add.s64 	%rd9438, %rd9437, %rd9435;
	cvt.u32.u64 	%r4074, %rd9438;
	shr.u64 	%rd9439, %rd9438, 32;
	mul.wide.u32 	%rd9440, %r678, %r2788;
	and.b64  	%rd9441, %rd9405, 4294967295;
	add.s64 	%rd9442, %rd9439, %rd9441;
	add.s64 	%rd9443, %rd9442, %rd9440;
	cvt.u32.u64 	%r4073, %rd9443;
	{ .reg .b32 tmp; mov.b64 {tmp, %r2789}, %rd9443; }
	add.s32 	%r4072, %r2787, %r2789;
	setp.gt.u32 	%p393, %r4072, %r678;
	@%p393 bra 	$L__BB1_348;
	setp.lt.u32 	%p394, %r4072, %r678;
	@%p394 bra 	$L__BB1_349;
	setp.lt.u32 	%p395, %r679, %r4073;
	@%p395 bra 	$L__BB1_348;
	setp.gt.u32 	%p396, %r679, %r4073;
	@%p396 bra 	$L__BB1_349;
	setp.lt.u32 	%p397, %r680, %r4074;
	@%p397 bra 	$L__BB1_348;
	setp.gt.u32 	%p398, %r680, %r4074;
	@%p398 bra 	$L__BB1_349;
	setp.lt.u32 	%p399, %r681, %r4075;
	@%p399 bra 	$L__BB1_348;
	setp.gt.u32 	%p400, %r681, %r4075;
	@%p400 bra 	$L__BB1_349;
	setp.lt.u32 	%p401, %r682, %r4076;
	@%p401 bra 	$L__BB1_348;
	setp.gt.u32 	%p402, %r682, %r4076;
	@%p402 bra 	$L__BB1_349;
	setp.lt.u32 	%p403, %r683, %r4077;
	@%p403 bra 	$L__BB1_348;
	setp.gt.u32 	%p404, %r683, %r4077;
	@%p404 bra 	$L__BB1_349;
	setp.lt.u32 	%p405, %r684, %r4078;
	@%p405 bra 	$L__BB1_348;
	setp.gt.u32 	%p406, %r684, %r4078;
	setp.gt.u32 	%p407, %r685, %r4079;
	or.pred  	%p408, %p406, %p407;
	@%p408 bra 	$L__BB1_349;
$L__BB1_348:
	sub.s32 	%r4079, %r4079, %r685;
	sub.s32 	%r4078, %r4078, %r684;
	sub.s32 	%r4077, %r4077, %r683;
	sub.s32 	%r4076, %r4076, %r682;
	sub.s32 	%r4075, %r4075, %r681;
	sub.s32 	%r4074, %r4074, %r680;
	sub.s32 	%r4073, %r4073, %r679;
	sub.s32 	%r4072, %r4072, %r678;
$L__BB1_349:
	ld.const.u32 	%r752, [P_CONST+20];
	ld.const.u32 	%r753, [P_CONST+16];
	ld.const.u32 	%r754, [P_CONST+12];
	ld.const.u32 	%r755, [P_CONST+8];
	ld.const.u32 	%r756, [P_CONST+4];
	ld.const.u32 	%r757, [P_CONST];
	sub.s32 	%r4200, %r4079, %r4032;
	sub.s32 	%r4199, %r4078, %r4033;
	sub.s32 	%r4198, %r4077, %r4034;
	sub.s32 	%r4197, %r4076, %r4035;
	sub.s32 	%r4196, %r4075, %r4036;
	sub.s32 	%r4195, %r4074, %r4037;
	sub.s32 	%r4194, %r4073, %r4038;
	sub.s32 	%r4193, %r4072, %r4039;
	mul.wide.u32 	%rd9444, %r109, %r117;
	cvt.u32.u64 	%r2790, %rd9444;
	shr.u64 	%rd9445, %rd9444, 32;
	mul.wide.u32 	%rd9446, %r108, %r117;
	add.s64 	%rd9447, %rd9445, %rd9446;
	shr.u64 	%rd9448, %rd9447, 32;
	mul.wide.u32 	%rd9449, %r107, %r117;
	add.s64 	%rd9450, %rd9448, %rd9449;
	shr.u64 	%rd9451, %rd9450, 32;
	mul.wide.u32 	%rd9452, %r106, %r117;
	add.s64 	%rd9453, %rd9451, %rd9452;
	shr.u64 	%rd9454, %rd9453, 32;
	mul.wide.u32 	%rd9455, %r105, %r117;
	add.s64 	%rd9456, %rd9454, %rd9455;
	shr.u64 	%rd9457, %rd9456, 32;
	mul.wide.u32 	%rd9458, %r104, %r117;
	add.s64 	%rd9459, %rd9457, %rd9458;
	shr.u64 	%rd9460, %rd9459, 32;
	mul.wide.u32 	%rd9461, %r103, %r117;
	add.s64 	%rd9462, %rd9460, %rd9461;
	shr.u64 	%rd9463, %rd9462, 32;
	mul.wide.u32 	%rd9464, %r102, %r117;
	add.s64 	%rd9465, %rd9463, %rd9464;
	shr.u64 	%rd9466, %rd9465, 32;
	mul.wide.u32 	%rd9467, %r109, %r116;
	and.b64  	%rd9468, %rd9447, 4294967295;
	add.s64 	%rd9469, %rd9467, %rd9468;
	shr.u64 	%rd9470, %rd9469, 32;
	mul.wide.u32 	%rd9471, %r108, %r116;
	and.b64  	%rd9472, %rd9450, 4294967295;
	add.s64 	%rd9473, %rd9470, %rd9472;
	add.s64 	%rd9474, %rd9473, %rd9471;
	shr.u64 	%rd9475, %rd9474, 32;
	mul.wide.u32 	%rd9476, %r107, %r116;
	and.b64  	%rd9477, %rd9453, 4294967295;
	add.s64 	%rd9478, %rd9475, %rd9477;
	add.s64 	%rd9479, %rd9478, %rd9476;
	shr.u64 	%rd9480, %rd9479, 32;
	mul.wide.u32 	%rd9481, %r106, %r116;
	and.b64  	%rd9482, %rd9456, 4294967295;
	add.s64 	%rd9483, %rd9480, %rd9482;
	add.s64 	%rd9484, %rd9483, %rd9481;
	shr.u64 	%rd9485, %rd9484, 32;
	mul.wide.u32 	%rd9486, %r105, %r116;
	and.b64  	%rd9487, %rd9459, 4294967295;
	add.s64 	%rd9488, %rd9485, %rd9487;
	add.s64 	%rd9489, %rd9488, %rd9486;
	shr.u64 	%rd9490, %rd9489, 32;
	mul.wide.u32 	%rd9491, %r104, %r116;
	and.b64  	%rd9492, %rd9462, 4294967295;
	add.s64 	%rd9493, %rd9490, %rd9492;
	add.s64 	%rd9494, %rd9493, %rd9491;
	shr.u64 	%rd9495, %rd9494, 32;
	mul.wide.u32 	%rd9496, %r103, %r116;
	and.b64  	%rd9497, %rd9465, 4294967295;
	add.s64 	%rd9498, %rd9495, %rd9497;
	add.s64 	%rd9499, %rd9498, %rd9496;
	shr.u64 	%rd9500, %rd9499, 32;
	mul.wide.u32 	%rd9501, %r102, %r116;
	add.s64 	%rd9502, %rd9500, %rd9466;
	add.s64 	%rd9503, %rd9502, %rd9501;
	shr.u64 	%rd9504, %rd9503, 32;
	mul.wide.u32 	%rd9505, %r109, %r115;
	and.b64  	%rd9506, %rd9474, 4294967295;
	add.s64 	%rd9507, %rd9505, %rd9506;
	shr.u64 	%rd9508, %rd9507, 32;
	mul.wide.u32 	%rd9509, %r108, %r115;
	and.b64  	%rd9510, %rd9479, 4294967295;
	add.s64 	%rd9511, %rd9508, %rd9510;
	add.s64 	%rd9512, %rd9511, %rd9509;
	shr.u64 	%rd9513, %rd9512, 32;
	mul.wide.u32 	%rd9514, %r107, %r115;
	and.b64  	%rd9515, %rd9484, 4294967295;
	add.s64 	%rd9516, %rd9513, %rd9515;
	add.s64 	%rd9517, %rd9516, %rd9514;
	shr.u64 	%rd9518, %rd9517, 32;
	mul.wide.u32 	%rd9519, %r106, %r115;
	and.b64  	%rd9520, %rd9489, 4294967295;
	add.s64 	%rd9521, %rd9518, %rd9520;
	add.s64 	%rd9522, %rd9521, %rd9519;
	shr.u64 	%rd9523, %rd9522, 32;
	mul.wide.u32 	%rd9524, %r105, %r115;
	and.b64  	%rd9525, %rd9494, 4294967295;
	add.s64 	%rd9526, %rd9523, %rd9525;
	add.s64 	%rd9527, %rd9526, %rd9524;
	shr.u64 	%rd9528, %rd9527, 32;
	mul.wide.u32 	%rd9529, %r104, %r115;
	and.b64  	%rd9530, %rd9499, 4294967295;
	add.s64 	%rd9531, %rd9528, %rd9530;
	add.s64 	%rd9532, %rd9531, %rd9529;
	shr.u64 	%rd9533, %rd9532, 32;
	mul.wide.u32 	%rd9534, %r103, %r115;
	and.b64  	%rd9535, %rd9503, 4294967295;
	add.s64 	%rd9536, %rd9533, %rd9535;
	add.s64 	%rd9537, %rd9536, %rd9534;
	shr.u64 	%rd9538, %rd9537, 32;
	mul.wide.u32 	%rd9539, %r102, %r115;
	add.s64 	%rd9540, %rd9538, %rd9504;
	add.s64 	%rd9541, %rd9540, %rd9539;
	shr.u64 	%rd9542, %rd9541, 32;
	mul.wide.u32 	%rd9543, %r109, %r114;
	and.b64  	%rd9544, %rd9512, 4294967295;
	add.s64 	%rd9545, %rd9543, %rd9544;
	shr.u64 	%rd9546, %rd9545, 32;
	mul.wide.u32 	%rd9547, %r108, %r114;
	and.b64  	%rd9548, %rd9517, 4294967295;
	add.s64 	%rd9549, %rd9546, %rd9548;
	add.s64 	%rd9550, %rd9549, %rd9547;
	shr.u64 	%rd9551, %rd9550, 32;
	mul.wide.u32 	%rd9552, %r107, %r114;
	and.b64  	%rd9553, %rd9522, 4294967295;
	add.s64 	%rd9554, %rd9551, %rd9553;
	add.s64 	%rd9555, %rd9554, %rd9552;
	shr.u64 	%rd9556, %rd9555, 32;
	mul.wide.u32 	%rd9557, %r106, %r114;
	and.b64  	%rd9558, %rd9527, 4294967295;
	add.s64 	%rd9559, %rd9556, %rd9558;
	add.s64 	%rd9560, %rd9559, %rd9557;
	shr.u64 	%rd9561, %rd9560, 32;
	mul.wide.u32 	%rd9562, %r105, %r114;
	and.b64  	%rd9563, %rd9532, 4294967295;
	add.s64 	%rd9564, %rd9561, %rd9563;
	add.s64 	%rd9565, %rd9564, %rd9562;
	shr.u64 	%rd9566, %rd9565, 32;
	mul.wide.u32 	%rd9567, %r104, %r114;
	and.b64  	%rd9568, %rd9537, 4294967295;
	add.s64 	%rd9569, %rd9566, %rd9568;
	add.s64 	%rd9570, %rd9569, %rd9567;
	shr.u64 	%rd9571, %rd9570, 32;
	mul.wide.u32 	%rd9572, %r103, %r114;
	and.b64  	%rd9573, %rd9541, 4294967295;
	add.s64 	%rd9574, %rd9571, %rd9573;
	add.s64 	%rd9575, %rd9574, %rd9572;
	shr.u64 	%rd9576, %rd9575, 32;
	mul.wide.u32 	%rd9577, %r102, %r114;
	add.s64 	%rd9578, %rd9576, %rd9542;
	add.s64 	%rd9579, %rd9578, %rd9577;
	shr.u64 	%rd9580, %rd9579, 32;
	mul.wide.u32 	%rd9581, %r109, %r113;
	and.b64  	%rd9582, %rd9550, 4294967295;
	add.s64 	%rd9583, %rd9581, %rd9582;
	shr.u64 	%rd9584, %rd9583, 32;
	mul.wide.u32 	%rd9585, %r108, %r113;
	and.b64  	%rd9586, %rd9555, 4294967295;
	add.s64 	%rd9587, %rd9584, %rd9586;
	add.s64 	%rd9588, %rd9587, %rd9585;
	shr.u64 	%rd9589, %rd9588, 32;
	mul.wide.u32 	%rd9590, %r107, %r113;
	and.b64  	%rd9591, %rd9560, 4294967295;
	add.s64 	%rd9592, %rd9589, %rd9591;
	add.s64 	%rd9593, %rd9592, %rd9590;
	shr.u64 	%rd9594, %rd9593, 32;
	mul.wide.u32 	%rd9595, %r106, %r113;
	and.b64  	%rd9596, %rd9565, 4294967295;
	add.s64 	%rd9597, %rd9594, %rd9596;
	add.s64 	%rd9598, %rd9597, %rd9595;
	shr.u64 	%rd9599, %rd9598, 32;
	mul.wide.u32 	%rd9600, %r105, %r113;
	and.b64  	%rd9601, %rd9570, 4294967295;
	add.s64 	%rd9602, %rd9599, %rd9601;
	add.s64 	%rd9603, %rd9602, %rd9600;
	shr.u64 	%rd9604, %rd9603, 32;
	mul.wide.u32 	%rd9605, %r104, %r113;
	and.b64  	%rd9606, %rd9575, 4294967295;
	add.s64 	%rd9607, %rd9604, %rd9606;
	add.s64 	%rd9608, %rd9607, %rd9605;
	shr.u64 	%rd9609, %rd9608, 32;
	mul.wide.u32 	%rd9610, %r103, %r113;
	and.b64  	%rd9611, %rd9579, 4294967295;
	add.s64 	%rd9612, %rd9609, %rd9611;
	add.s64 	%rd9613, %rd9612, %rd9610;
	shr.u64 	%rd9614, %rd9613, 32;
	mul.wide.u32 	%rd9615, %r102, %r113;
	add.s64 	%rd9616, %rd9614, %rd9580;
	add.s64 	%rd9617, %rd9616, %rd9615;
	shr.u64 	%rd9618, %rd9617, 32;
	mul.wide.u32 	%rd9619, %r109, %r112;
	and.b64  	%rd9620, %rd9588, 4294967295;
	add.s64 	%rd9621, %rd9619, %rd9620;
	shr.u64 	%rd9622, %rd9621, 32;
	mul.wide.u32 	%rd9623, %r108, %r112;
	and.b64  	%rd9624, %rd9593, 4294967295;
	add.s64 	%rd9625, %rd9622, %rd9624;
	add.s64 	%rd9626, %rd9625, %rd9623;
	shr.u64 	%rd9627, %rd9626, 32;
	mul.wide.u32 	%rd9628, %r107, %r112;
	and.b64  	%rd9629, %rd9598, 4294967295;
	add.s64 	%rd9630, %rd9627, %rd9629;
	add.s64 	%rd9631, %rd9630, %rd9628;
	shr.u64 	%rd9632, %rd9631, 32;
	mul.wide.u32 	%rd9633, %r106, %r112;
	and.b64  	%rd9634, %rd9603, 4294967295;
	add.s64 	%rd9635, %rd9632, %rd9634;
	add.s64 	%rd9636, %rd9635, %rd9633;
	shr.u64 	%rd9637, %rd9636, 32;
	mul.wide.u32 	%rd9638, %r105, %r112;
	and.b64  	%rd9639, %rd9608, 4294967295;
	add.s64 	%rd9640, %rd9637, %rd9639;
	add.s64 	%rd9641, %rd9640, %rd9638;
	shr.u64 	%rd9642, %rd9641, 32;
	mul.wide.u32 	%rd9643, %r104, %r112;
	and.b64  	%rd9644, %rd9613, 4294967295;
	add.s64 	%rd9645, %rd9642, %rd9644;
	add.s64 	%rd9646, %rd9645, %rd9643;
	shr.u64 	%rd9647, %rd9646, 32;
	mul.wide.u32 	%rd9648, %r103, %r112;
	and.b64  	%rd9649, %rd9617, 4294967295;
	add.s64 	%rd9650, %rd9647, %rd9649;
	add.s64 	%rd9651, %rd9650, %rd9648;
	shr.u64 	%rd9652, %rd9651, 32;
	mul.wide.u32 	%rd9653, %r102, %r112;
	add.s64 	%rd9654, %rd9652, %rd9618;
	add.s64 	%rd9655, %rd9654, %rd9653;
	shr.u64 	%rd9656, %rd9655, 32;
	mul.wide.u32 	%rd9657, %r109, %r111;
	and.b64  	%rd9658, %rd9626, 4294967295;
	add.s64 	%rd9659, %rd9657, %rd9658;
	shr.u64 	%rd9660, %rd9659, 32;
	mul.wide.u32 	%rd9661, %r108, %r111;
	and.b64  	%rd9662, %rd9631, 4294967295;
	add.s64 	%rd9663, %rd9660, %rd9662;
	add.s64 	%rd9664, %rd9663, %rd9661;
	shr.u64 	%rd9665, %rd9664, 32;
	mul.wide.u32 	%rd9666, %r107, %r111;
	and.b64  	%rd9667, %rd9636, 4294967295;
	add.s64 	%rd9668, %rd9665, %rd9667;
	add.s64 	%rd9669, %rd9668, %rd9666;
	shr.u64 	%rd9670, %rd9669, 32;
	mul.wide.u32 	%rd9671, %r106, %r111;
	and.b64  	%rd9672, %rd9641, 4294967295;
	add.s64 	%rd9673, %rd9670, %rd9672;
	add.s64 	%rd9674, %rd9673, %rd9671;
	shr.u64 	%rd9675, %rd9674, 32;
	mul.wide.u32 	%rd9676, %r105, %r111;
	and.b64  	%rd9677, %rd9646, 4294967295;
	add.s64 	%rd9678, %rd9675, %rd9677;
	add.s64 	%rd9679, %rd9678, %rd9676;
	shr.u64 	%rd9680, %rd9679, 32;
	mul.wide.u32 	%rd9681, %r104, %r111;
	and.b64  	%rd9682, %rd9651, 4294967295;
	add.s64 	%rd9683, %rd9680, %rd9682;
	add.s64 	%rd9684, %rd9683, %rd9681;
	shr.u64 	%rd9685, %rd9684, 32;
	mul.wide.u32 	%rd9686, %r103, %r111;
	and.b64  	%rd9687, %rd9655, 4294967295;
	add.s64 	%rd9688, %rd9685, %rd9687;
	add.s64 	%rd9689, %rd9688, %rd9686;
	shr.u64 	%rd9690, %rd9689, 32;
	mul.wide.u32 	%rd9691, %r102, %r111;
	add.s64 	%rd9692, %rd9690, %rd9656;
	add.s64 	%rd9693, %rd9692, %rd9691;
	shr.u64 	%rd9694, %rd9693, 32;
	mul.wide.u32 	%rd9695, %r109, %r110;
	and.b64  	%rd9696, %rd9664, 4294967295;
	add.s64 	%rd9697, %rd9695, %rd9696;
	shr.u64 	%rd9698, %rd9697, 32;
	mul.wide.u32 	%rd9699, %r108, %r110;
	and.b64  	%rd9700, %rd9669, 4294967295;
	add.s64 	%rd9701, %rd9698, %rd9700;
	add.s64 	%rd9702, %rd9701, %rd9699;
	shr.u64 	%rd9703, %rd9702, 32;
	mul.wide.u32 	%rd9704, %r107, %r110;
	and.b64  	%rd9705, %rd9674, 4294967295;
	add.s64 	%rd9706, %rd9703, %rd9705;
	add.s64 	%rd9707, %rd9706, %rd9704;
	shr.u64 	%rd9708, %rd9707, 32;
	mul.wide.u32 	%rd9709, %r106, %r110;
	and.b64  	%rd9710, %rd9679, 4294967295;
	add.s64 	%rd9711, %rd9708, %rd9710;
	add.s64 	%rd9712, %rd9711, %rd9709;
	shr.u64 	%rd9713, %rd9712, 32;
	mul.wide.u32 	%rd9714, %r105, %r110;
	and.b64  	%rd9715, %rd9684, 4294967295;
	add.s64 	%rd9716, %rd9713, %rd9715;
	add.s64 	%rd9717, %rd9716, %rd9714;
	shr.u64 	%rd9718, %rd9717, 32;
	mul.wide.u32 	%rd9719, %r104, %r110;
	and.b64  	%rd9720, %rd9689, 4294967295;
	add.s64 	%rd9721, %rd9718, %rd9720;
	add.s64 	%rd9722, %rd9721, %rd9719;
	shr.u64 	%rd9723, %rd9722, 32;
	mul.wide.u32 	%rd9724, %r103, %r110;
	and.b64  	%rd9725, %rd9693, 4294967295;
	add.s64 	%rd9726, %rd9723, %rd9725;
	add.s64 	%rd9727, %rd9726, %rd9724;
	shr.u64 	%rd9728, %rd9727, 32;
	mul.wide.u32 	%rd9729, %r102, %r110;
	add.s64 	%rd9730, %rd9728, %rd9694;
	add.s64 	%rd9731, %rd9730, %rd9729;
	{ .reg .b32 tmp; mov.b64 {tmp, %r2791}, %rd9731; }
	ld.const.u32 	%r2792, [MU_P];
	mul.lo.s32 	%r2793, %r2792, %r2790;
	mul.wide.u32 	%rd9732, %r757, %r2793;
	and.b64  	%rd9733, %rd9444, 4294967295;
	add.s64 	%rd9734, %rd9732, %rd9733;
	shr.u64 	%rd9735, %rd9734, 32;
	mul.wide.u32 	%rd9736, %r756, %r2793;
	and.b64  	%rd9737, %rd9469, 4294967295;
	add.s64 	%rd9738, %rd9735, %rd9737;
	add.s64 	%rd9739, %rd9738, %rd9736;
	cvt.u32.u64 	%r2794, %rd9739;
	shr.u64 	%rd9740, %rd9739, 32;
	mul.wide.u32 	%rd9741, %r755, %r2793;
	and.b64  	%rd9742, %rd9507, 4294967295;
	add.s64 	%rd9743, %rd9740, %rd9742;
	add.s64 	%rd9744, %rd9743, %rd9741;
	shr.u64 	%rd9745, %rd9744, 32;
	mul.wide.u32 	%rd9746, %r754, %r2793;
	and.b64  	%rd9747, %rd9545, 4294967295;
	add.s64 	%rd9748, %rd9745, %rd9747;
	add.s64 	%rd9749, %rd9748, %rd9746;
	shr.u64 	%rd9750, %rd9749, 32;
	mul.wide.u32 	%rd9751, %r753, %r2793;
	and.b64  	%rd9752, %rd9583, 4294967295;
	add.s64 	%rd9753, %rd9750, %rd9752;
	add.s64 	%rd9754, %rd9753, %rd9751;
	shr.u64 	%rd9755, %rd9754, 32;
	mul.wide.u32 	%rd9756, %r752, %r2793;
	and.b64  	%rd9757, %rd9621, 4294967295;
	add.s64 	%rd9758, %rd9755, %rd9757;
	add.s64 	%rd9759, %rd9758, %rd9756;
	shr.u64 	%rd9760, %rd9759, 32;
	mul.wide.u32 	%rd9761, %r679, %r2793;
	and.b64  	%rd9762, %rd9659, 4294967295;
	add.s64 	%rd9763, %rd9760, %rd9762;
	add.s64 	%rd9764, %rd9763, %rd9761;
	shr.u64 	%rd9765, %rd9764, 32;
	mul.wide.u32 	%rd9766, %r678, %r2793;
	and.b64  	%rd9767, %rd9697, 4294967295;
	add.s64 	%rd9768, %rd9765, %rd9767;
	add.s64 	%rd9769, %rd9768, %rd9766;
	shr.u64 	%rd9770, %rd9769, 32;
	and.b64  	%rd9771, %rd9702, 4294967295;
	add.s64 	%rd9772, %rd9770, %rd9771;
	shr.u64 	%rd9773, %rd9772, 32;
	and.b64  	%rd9774, %rd9707, 4294967295;
	add.s64 	%rd9775, %rd9773, %rd9774;
	shr.u64 	%rd9776, %rd9775, 32;
	and.b64  	%rd9777, %rd9712, 4294967295;
	add.s64 	%rd9778, %rd9776, %rd9777;
	shr.u64 	%rd9779, %rd9778, 32;
	and.b64  	%rd9780, %rd9717, 4294967295;
	add.s64 	%rd9781, %rd9779, %rd9780;
	shr.u64 	%rd9782, %rd9781, 32;
	and.b64  	%rd9783, %rd9722, 4294967295;
	add.s64 	%rd9784, %rd9782, %rd9783;
	shr.u64 	%rd9785, %rd9784, 32;
	and.b64  	%rd9786, %rd9727, 4294967295;
	add.s64 	%rd9787, %rd9785, %rd9786;
	shr.u64 	%rd9788, %rd9787, 32;
	and.b64  	%rd9789, %rd9731, 4294967295;
	add.s64 	%rd9790, %rd9788, %rd9789;
	{ .reg .b32 tmp; mov.b64 {tmp, %r2795}, %rd9790; }
	add.s32 	%r2796, %r2791, %r2795;
	mul.lo.s32 	%r2797, %r2792, %r2794;
	mul.wide.u32 	%rd9791, %r757, %r2797;
	and.b64  	%rd9792, %rd9739, 4294967295;
	add.s64 	%rd9793, %rd9791, %rd9792;
	shr.u64 	%rd9794, %rd9793, 32;
	mul.wide.u32 	%rd9795, %r756, %r2797;
	and.b64  	%rd9796, %rd9744, 4294967295;
	add.s64 	%rd9797, %rd9794, %rd9796;
	add.s64 	%rd9798, %rd9797, %rd9795;
	cvt.u32.u64 	%r2798, %rd9798;
	shr.u64 	%rd9799, %rd9798, 32;
	mul.wide.u32 	%rd9800, %r755, %r2797;
	and.b64  	%rd9801, %rd9749, 4294967295;
	add.s64 	%rd9802, %rd9799, %rd9801;
	add.s64 	%rd9803, %rd9802, %rd9800;
	shr.u64 	%rd9804, %rd9803, 32;
	mul.wide.u32 	%rd9805, %r754, %r2797;
	and.b64  	%rd9806, %rd9754, 4294967295;
	add.s64 	%rd9807, %rd9804, %rd9806;
	add.s64 	%rd9808, %rd9807, %rd9805;
	shr.u64 	%rd9809, %rd9808, 32;
	mul.wide.u32 	%rd9810, %r753, %r2797;
	and.b64  	%rd9811, %rd9759, 4294967295;
	add.s64 	%rd9812, %rd9809, %rd9811;
	add.s64 	%rd9813, %rd9812, %rd9810;
	shr.u64 	%rd9814, %rd9813, 32;
	mul.wide.u32 	%rd9815, %r752, %r2797;
	and.b64  	%rd9816, %rd9764, 4294967295;
	add.s64 	%rd9817, %rd9814, %rd9816;
	add.s64 	%rd9818, %rd9817, %rd9815;
	shr.u64 	%rd9819, %rd9818, 32;
	mul.wide.u32 	%rd9820, %r679, %r2797;
	and.b64  	%rd9821, %rd9769, 4294967295;
	add.s64 	%rd9822, %rd9819, %rd9821;
	add.s64 	%rd9823, %rd9822, %rd9820;
	shr.u64 	%rd9824, %rd9823, 32;
	mul.wide.u32 	%rd9825, %r678, %r2797;
	and.b64  	%rd9826, %rd9772, 4294967295;
	add.s64 	%rd9827, %rd9824, %rd9826;
	add.s64 	%rd9828, %rd9827, %rd9825;
	shr.u64 	%rd9829, %rd9828, 32;
	and.b64  	%rd9830, %rd9775, 4294967295;
	add.s64 	%rd9831, %rd9829, %rd9830;
	shr.u64 	%rd9832, %rd9831, 32;
	and.b64  	%rd9833, %rd9778, 4294967295;
	add.s64 	%rd9834, %rd9832, %rd9833;
	shr.u64 	%rd9835, %rd9834, 32;
	and.b64  	%rd9836, %rd9781, 4294967295;
	add.s64 	%rd9837, %rd9835, %rd9836;
	shr.u64 	%rd9838, %rd9837, 32;
	and.b64  	%rd9839, %rd9784, 4294967295;
	add.s64 	%rd9840, %rd9838, %rd9839;
	shr.u64 	%rd9841, %rd9840, 32;
	and.b64  	%rd9842, %rd9787, 4294967295;
	add.s64 	%rd9843, %rd9841, %rd9842;
	shr.u64 	%rd9844, %rd9843, 32;
	and.b64  	%rd9845, %rd9790, 4294967295;
	add.s64 	%rd9846, %rd9844, %rd9845;
	{ .reg .b32 tmp; mov.b64 {tmp, %r2799}, %rd9846; }
	add.s32 	%r2800, %r2796, %r2799;
	mul.lo.s32 	%r2801, %r2792, %r2798;
	mul.wide.u32 	%rd9847, %r757, %r2801;
	and.b64  	%rd9848, %rd9798, 4294967295;
	add.s64 	%rd9849, %rd9847, %rd9848;
	shr.u64 	%rd9850, %rd9849, 32;
	mul.wide.u32 	%rd9851, %r756, %r2801;
	and.b64  	%rd9852, %rd9803, 4294967295;
	add.s64 	%rd9853, %rd9850, %rd9852;
	add.s64 	%rd9854, %rd9853, %rd9851;
	cvt.u32.u64 	%r2802, %rd9854;
	shr.u64 	%rd9855, %rd9854, 32;
	mul.wide.u32 	%rd9856, %r755, %r2801;
	and.b64  	%rd9857, %rd9808, 4294967295;
	add.s64 	%rd9858, %rd9855, %rd9857;
	add.s64 	%rd9859, %rd9858, %rd9856;
	shr.u64 	%rd9860, %rd9859, 32;
	mul.wide.u32 	%rd9861, %r754, %r2801;
	and.b64  	%rd9862, %rd9813, 4294967295;
	add.s64 	%rd9863, %rd9860, %rd9862;
	add.s64 	%rd9864, %rd9863, %rd9861;
	shr.u64 	%rd9865, %rd9864, 32;
	mul.wide.u32 	%rd9866, %r753, %r2801;
	and.b64  	%rd9867, %rd9818, 4294967295;
	add.s64 	%rd9868, %rd9865, %rd9867;
	add.s64 	%rd9869, %rd9868, %rd9866;
	shr.u64 	%rd9870, %rd9869, 32;
	mul.wide.u32 	%rd9871, %r752, %r2801;
	and.b64  	%rd9872, %rd9823, 4294967295;
	add.s64 	%rd9873, %rd9870, %rd9872;
	add.s64 	%rd9874, %rd9873, %rd9871;
	shr.u64 	%rd9875, %rd9874, 32;
	mul.wide.u32 	%rd9876, %r679, %r2801;
	and.b64  	%rd9877, %rd9828, 4294967295;
	add.s64 	%rd9878, %rd9875, %rd9877;
	add.s64 	%rd9879, %rd9878, %rd9876;
	shr.u64 	%rd9880, %rd9879, 32;
	mul.wide.u32 	%rd9881, %r678, %r2801;
	and.b64  	%rd9882, %rd9831, 4294967295;
	add.s64 	%rd9883, %rd9880, %rd9882;
	add.s64 	%rd9884, %rd9883, %rd9881;
	shr.u64 	%rd9885, %rd9884, 32;
	and.b64  	%rd9886, %rd9834, 4294967295;
	add.s64 	%rd9887, %rd9885, %rd9886;
	shr.u64 	%rd9888, %rd9887, 32;
	and.b64  	%rd9889, %rd9837, 4294967295;
	add.s64 	%rd9890, %rd9888, %rd9889;
	shr.u64 	%rd9891, %rd9890, 32;
	and.b64  	%rd9892, %rd9840, 4294967295;
	add.s64 	%rd9893, %rd9891, %rd9892;
	shr.u64 	%rd9894, %rd9893, 32;
	and.b64  	%rd9895, %rd9843, 4294967295;
	add.s64 	%rd9896, %rd9894, %rd9895;
	shr.u64 	%rd9897, %rd9896, 32;
	and.b64  	%rd9898, %rd9846, 4294967295;
	add.s64 	%rd9899, %rd9897, %rd9898;
	{ .reg .b32 tmp; mov.b64 {tmp, %r2803}, %rd9899; }
	add.s32 	%r2804, %r2800, %r2803;
	mul.lo.s32 	%r2805, %r2792, %r2802;
	mul.wide.u32 	%rd9900, %r757, %r2805;
	and.b64  	%rd9901, %rd9854, 4294967295;
	add.s64 	%rd9902, %rd9900, %rd9901;
	shr.u64 	%rd9903, %rd9902, 32;
	mul.wide.u32 	%rd9904, %r756, %r2805;
	and.b64  	%rd9905, %rd9859, 4294967295;
	add.s64 	%rd9906, %rd9903, %rd9905;
	add.s64 	%rd9907, %rd9906, %rd9904;
	cvt.u32.u64 	%r2806, %rd9907;
	shr.u64 	%rd9908, %rd9907, 32;
	mul.wide.u32 	%rd9909, %r755, %r2805;
	and.b64  	%rd9910, %rd9864, 4294967295;
	add.s64 	%rd9911, %rd9908, %rd9910;
	add.s64 	%rd9912, %rd9911, %rd9909;
	shr.u64 	%rd9913, %rd9912, 32;
	mul.wide.u32 	%rd9914, %r754, %r2805;
	and.b64  	%rd9915, %rd9869, 4294967295;
	add.s64 	%rd9916, %rd9913, %rd9915;
	add.s64 	%rd9917, %rd9916, %rd9914;
	shr.u64 	%rd9918, %rd9917, 32;
	mul.wide.u32 	%rd9919, %r753, %r2805;
	and.b64  	%rd9920, %rd9874, 4294967295;
	add.s64 	%rd9921, %rd9918, %rd9920;
	add.s64 	%rd9922, %rd9921, %rd9919;
	shr.u64 	%rd9923, %rd9922, 32;
	mul.wide.u32 	%rd9924, %r752, %r2805;
	and.b64  	%rd9925, %rd9879, 4294967295;
	add.s64 	%rd9926, %rd9923, %rd9925;
	add.s64 	%rd9927, %rd9926, %rd9924;
	shr.u64 	%rd9928, %rd9927, 32;
	mul.wide.u32 	%rd9929, %r679, %r2805;
	and.b64  	%rd9930, %rd9884, 4294967295;
	add.s64 	%rd9931, %rd9928, %rd9930;
	add.s64 	%rd9932, %rd9931, %rd9929;
	shr.u64 	%rd9933, %rd9932, 32;
	mul.wide.u32 	%rd9934, %r678, %r2805;
	and.b64  	%rd9935, %rd9887, 4294967295;
	add.s64 	%rd9936, %rd9933, %rd9935;
	add.s64 	%rd9937, %rd9936, %rd9934;
	shr.u64 	%rd9938, %rd9937, 32;
	and.b64  	%rd9939, %rd9890, 4294967295;
	add.s64 	%rd9940, %rd9938, %rd9939;
	shr.u64 	%rd9941, %rd9940, 32;
	and.b64  	%rd9942, %rd9893, 4294967295;
	add.s64 	%rd9943, %rd9941, %rd9942;
	shr.u64 	%rd9944, %rd9943, 32;
	and.b64  	%rd9945, %rd9896, 4294967295;
	add.s64 	%rd9946, %rd9944, %rd9945;
	shr.u64 	%rd9947, %rd9946, 32;
	and.b64  	%rd9948, %rd9899, 4294967295;
	add.s64 	%rd9949, %rd9947, %rd9948;
	{ .reg .b32 tmp; mov.b64 {tmp, %r2807}, %rd9949; }
	add.s32 	%r2808, %r2804, %r2807;
	mul.lo.s32 	%r2809, %r2792, %r2806;
	mul.wide.u32 	%rd9950, %r757, %r2809;
	and.b64  	%rd9951, %rd9907, 4294967295;
	add.s64 	%rd9952, %rd9950, %rd9951;
	shr.u64 	%rd9953, %rd9952, 32;
	mul.wide.u32 	%rd9954, %r756, %r2809;
	and.b64  	%rd9955, %rd9912, 4294967295;
	add.s64 	%rd9956, %rd9953, %rd9955;
	add.s64 	%rd9957, %rd9956, %rd9954;
	cvt.u32.u64 	%r2810, %rd9957;
	shr.u64 	%rd9958, %rd9957, 32;
	mul.wide.u32 	%rd9959, %r755, %r2809;
	and.b64  	%rd9960, %rd9917, 4294967295;
	add.s64 	%rd9961, %rd9958, %rd9960;
	add.s64 	%rd9962, %rd9961, %rd9959;
	shr.u64 	%rd9963, %rd9962, 32;
	mul.wide.u32 	%rd9964, %r754, %r2809;
	and.b64  	%rd9965, %rd9922, 4294967295;
	add.s64 	%rd9966, %rd9963, %rd9965;
	add.s64 	%rd9967, %rd9966, %rd9964;
	shr.u64 	%rd9968, %rd9967, 32;
	mul.wide.u32 	%rd9969, %r753, %r2809;
	and.b64  	%rd9970, %rd9927, 4294967295;
	add.s64 	%rd9971, %rd9968, %rd9970;
	add.s64 	%rd9972, %rd9971, %rd9969;
	shr.u64 	%rd9973, %rd9972, 32;
	mul.wide.u32 	%rd9974, %r752, %r2809;
	and.b64  	%rd9975, %rd9932, 4294967295;
	add.s64 	%rd9976, %rd9973, %rd9975;
	add.s64 	%rd9977, %rd9976, %rd9974;
	shr.u64 	%rd9978, %rd9977, 32;
	mul.wide.u32 	%rd9979, %r679, %r2809;
	and.b64  	%rd9980, %rd9937, 4294967295;
	add.s64 	%rd9981, %rd9978, %rd9980;
	add.s64 	%rd9982, %rd9981, %rd9979;
	shr.u64 	%rd9983, %rd9982, 32;
	mul.wide.u32 	%rd9984, %r678, %r2809;
	and.b64  	%rd9985, %rd9940, 4294967295;
	add.s64 	%rd9986, %rd9983, %rd9985;
	add.s64 	%rd9987, %rd9986, %rd9984;
	shr.u64 	%rd9988, %rd9987, 32;
	and.b64  	%rd9989, %rd9943, 4294967295;
	add.s64 	%rd9990, %rd9988, %rd9989;
	shr.u64 	%rd9991, %rd9990, 32;
	and.b64  	%rd9992, %rd9946, 4294967295;
	add.s64 	%rd9993, %rd9991, %rd9992;
	shr.u64 	%rd9994, %rd9993, 32;
	and.b64  	%rd9995, %rd9949, 4294967295;
	add.s64 	%rd9996, %rd9994, %rd9995;
	{ .reg .b32 tmp; mov.b64 {tmp, %r2811}, %rd9996; }
	add.s32 	%r2812, %r2808, %r2811;
	mul.lo.s32 	%r2813, %r2792, %r2810;
	mul.wide.u32 	%rd9997, %r757, %r2813;
	and.b64  	%rd9998, %rd9957, 4294967295;
	add.s64 	%rd9999, %rd9997, %rd9998;
	shr.u64 	%rd10000, %rd9999, 32;
	mul.wide.u32 	%rd10001, %r756, %r2813;
	and.b64  	%rd10002, %rd9962, 4294967295;
	add.s64 	%rd10003, %rd10000, %rd10002;
	add.s64 	%rd10004, %rd10003, %rd10001;
	cvt.u32.u64 	%r2814, %rd10004;
	shr.u64 	%rd10005, %rd10004, 32;
	mul.wide.u32 	%rd10006, %r755, %r2813;
	and.b64  	%rd10007, %rd9967, 4294967295;
	add.s64 	%rd10008, %rd10005, %rd10007;
	add.s64 	%rd10009, %rd10008, %rd10006;
	shr.u64 	%rd10010, %rd10009, 32;
	mul.wide.u32 	%rd10011, %r754, %r2813;
	and.b64  	%rd10012, %rd9972, 4294967295;
	add.s64 	%rd10013, %rd10010, %rd10012;
	add.s64 	%rd10014, %rd10013, %rd10011;
	shr.u64 	%rd10015, %rd10014, 32;
	mul.wide.u32 	%rd10016, %r753, %r2813;
	and.b64  	%rd10017, %rd9977, 4294967295;
	add.s64 	%rd10018, %rd10015, %rd10017;
	add.s64 	%rd10019, %rd10018, %rd10016;
	shr.u64 	%rd10020, %rd10019, 32;
	mul.wide.u32 	%rd10021, %r752, %r2813;
	and.b64  	%rd10022, %rd9982, 4294967295;
	add.s64 	%rd10023, %rd10020, %rd10022;
	add.s64 	%rd10024, %rd10023, %rd10021;
	shr.u64 	%rd10025, %rd10024, 32;
	mul.wide.u32 	%rd10026, %r679, %r2813;
	and.b64  	%rd10027, %rd9987, 4294967295;
	add.s64 	%rd10028, %rd10025, %rd10027;
	add.s64 	%rd10029, %rd10028, %rd10026;
	shr.u64 	%rd10030, %rd10029, 32;
	mul.wide.u32 	%rd10031, %r678, %r2813;
	and.b64  	%rd10032, %rd9990, 4294967295;
	add.s64 	%rd10033, %rd10030, %rd10032;
	add.s64 	%rd10034, %rd10033, %rd10031;
	shr.u64 	%rd10035, %rd10034, 32;
	and.b64  	%rd10036, %rd9993, 4294967295;
	add.s64 	%rd10037, %rd10035, %rd10036;
	shr.u64 	%rd10038, %rd10037, 32;
	and.b64  	%rd10039, %rd9996, 4294967295;
	add.s64 	%rd10040, %rd10038, %rd10039;
	{ .reg .b32 tmp; mov.b64 {tmp, %r2815}, %rd10040; }
	add.s32 	%r2816, %r2812, %r2815;
	mul.lo.s32 	%r2817, %r2792, %r2814;
	mul.wide.u32 	%rd10041, %r757, %r2817;
	and.b64  	%rd10042, %rd10004, 4294967295;
	add.s64 	%rd10043, %rd10041, %rd10042;
	shr.u64 	%rd10044, %rd10043, 32;
	mul.wide.u32 	%rd10045, %r756, %r2817;
	and.b64  	%rd10046, %rd10009, 4294967295;
	add.s64 	%rd10047, %rd10044, %rd10046;
	add.s64 	%rd10048, %rd10047, %rd10045;
	cvt.u32.u64 	%r2818, %rd10048;
	shr.u64 	%rd10049, %rd10048, 32;
	mul.wide.u32 	%rd10050, %r755, %r2817;
	and.b64  	%rd10051, %rd10014, 4294967295;
	add.s64 	%rd10052, %rd10049, %rd10051;
	add.s64 	%rd10053, %rd10052, %rd10050;
	shr.u64 	%rd10054, %rd10053, 32;
	mul.wide.u32 	%rd10055, %r754, %r2817;
	and.b64  	%rd10056, %rd10019, 4294967295;
	add.s64 	%rd10057, %rd10054, %rd10056;
	add.s64 	%rd10058, %rd10057, %rd10055;
	shr.u64 	%rd10059, %rd10058, 32;
	mul.wide.u32 	%rd10060, %r753, %r2817;
	and.b64  	%rd10061, %rd10024, 4294967295;
	add.s64 	%rd10062, %rd10059, %rd10061;
	add.s64 	%rd10063, %rd10062, %rd10060;
	shr.u64 	%rd10064, %rd10063, 32;
	mul.wide.u32 	%rd10065, %r752, %r2817;
	and.b64  	%rd10066, %rd10029, 4294967295;
	add.s64 	%rd10067, %rd10064, %rd10066;
	add.s64 	%rd10068, %rd10067, %rd10065;
	shr.u64 	%rd10069, %rd10068, 32;
	mul.wide.u32 	%rd10070, %r679, %r2817;
	and.b64  	%rd10071, %rd10034, 4294967295;
	add.s64 	%rd10072, %rd10069, %rd10071;
	add.s64 	%rd10073, %rd10072, %rd10070;
	shr.u64 	%rd10074, %rd10073, 32;
	mul.wide.u32 	%rd10075, %r678, %r2817;
	and.b64  	%rd10076, %rd10037, 4294967295;
	add.s64 	%rd10077, %rd10074, %rd10076;
	add.s64 	%rd10078, %rd10077, %rd10075;
	shr.u64 	%rd10079, %rd10078, 32;
	and.b64  	%rd10080, %rd10040, 4294967295;
	add.s64 	%rd10081, %rd10079, %rd10080;
	{ .reg .b32 tmp; mov.b64 {tmp, %r2819}, %rd10081; }
	add.s32 	%r2820, %r2816, %r2819;
	mul.lo.s32 	%r2821, %r2792, %r2818;
	mul.wide.u32 	%rd10082, %r757, %r2821;
	and.b64  	%rd10083, %rd10048, 4294967295;
	add.s64 	%rd10084, %rd10082, %rd10083;
	shr.u64 	%rd10085, %rd10084, 32;
	mul.wide.u32 	%rd10086, %r756, %r2821;
	and.b64  	%rd10087, %rd10053, 4294967295;
	add.s64 	%rd10088, %rd10085, %rd10087;
	add.s64 	%rd10089, %rd10088, %rd10086;
	cvt.u32.u64 	%r4087, %rd10089;
	shr.u64 	%rd10090, %rd10089, 32;
	mul.wide.u32 	%rd10091, %r755, %r2821;
	and.b64  	%rd10092, %rd10058, 4294967295;
	add.s64 	%rd10093, %rd10090, %rd10092;
	add.s64 	%rd10094, %rd10093, %rd10091;
	cvt.u32.u64 	%r4086, %rd10094;
	shr.u64 	%rd10095, %rd10094, 32;
	mul.wide.u32 	%rd10096, %r754, %r2821;
	and.b64  	%rd10097, %rd10063, 4294967295;
	add.s64 	%rd10098, %rd10095, %rd10097;
	add.s64 	%rd10099, %rd10098, %rd10096;
	cvt.u32.u64 	%r4085, %rd10099;
	shr.u64 	%rd10100, %rd10099, 32;
	mul.wide.u32 	%rd10101, %r753, %r2821;
	and.b64  	%rd10102, %rd10068, 4294967295;
	add.s64 	%rd10103, %rd10100, %rd10102;
	add.s64 	%rd10104, %rd10103, %rd10101;
	cvt.u32.u64 	%r4084, %rd10104;
	shr.u64 	%rd10105, %rd10104, 32;
	mul.wide.u32 	%rd10106, %r752, %r2821;
	and.b64  	%rd10107, %rd10073, 4294967295;
	add.s64 	%rd10108, %rd10105, %rd10107;
	add.s64 	%rd10109, %rd10108, %rd10106;
	cvt.u32.u64 	%r4083, %rd10109;
	shr.u64 	%rd10110, %rd10109, 32;
	mul.wide.u32 	%rd10111, %r679, %r2821;
	and.b64  	%rd10112, %rd10078, 4294967295;
	add.s64 	%rd10113, %rd10110, %rd10112;
	add.s64 	%rd10114, %rd10113, %rd10111;
	cvt.u32.u64 	%r4082, %rd10114;
	shr.u64 	%rd10115, %rd10114, 32;
	mul.wide.u32 	%rd10116, %r678, %r2821;
	and.b64  	%rd10117, %rd10081, 4294967295;
	add.s64 	%rd10118, %rd10115, %rd10117;
	add.s64 	%rd10119, %rd10118, %rd10116;
	cvt.u32.u64 	%r4081, %rd10119;
	{ .reg .b32 tmp; mov.b64 {tmp, %r2822}, %rd10119; }
	add.s32 	%r4080, %r2820, %r2822;
	setp.gt.u32 	%p409, %r4080, %r678;
	@%p409 bra 	$L__BB1_363;
	setp.lt.u32 	%p410, %r4080, %r678;
	@%p410 bra 	$L__BB1_364;
	setp.lt.u32 	%p411, %r679, %r4081;
	@%p411 bra 	$L__BB1_363;
	setp.gt.u32 	%p412, %r679, %r4081;
	@%p412 bra 	$L__BB1_364;
	setp.lt.u32 	%p413, %r752, %r4082;
	@%p413 bra 	$L__BB1_363;
	setp.gt.u32 	%p414, %r752, %r4082;
	@%p414 bra 	$L__BB1_364;
	setp.lt.u32 	%p415, %r753, %r4083;
	@%p415 bra 	$L__BB1_363;
	setp.gt.u32 	%p416, %r753, %r4083;
	@%p416 bra 	$L__BB1_364;
	setp.lt.u32 	%p417, %r754, %r4084;
	@%p417 bra 	$L__BB1_363;
	setp.gt.u32 	%p418, %r754, %r4084;
	@%p418 bra 	$L__BB1_364;
	setp.lt.u32 	%p419, %r755, %r4085;
	@%p419 bra 	$L__BB1_363;
	setp.gt.u32 	%p420, %r755, %r4085;
	@%p420 bra 	$L__BB1_364;
	setp.lt.u32 	%p421, %r756, %r4086;
	@%p421 bra 	$L__BB1_363;
	setp.gt.u32 	%p422, %r756, %r4086;
	setp.gt.u32 	%p423, %r757, %r4087;
	or.pred  	%p424, %p422, %p423;
	@%p424 bra 	$L__BB1_364;
$L__BB1_363:
	sub.s32 	%r4087, %r4087, %r757;
	sub.s32 	%r4086, %r4086, %r756;
	sub.s32 	%r4085, %r4085, %r755;
	sub.s32 	%r4084, %r4084, %r754;
	sub.s32 	%r4083, %r4083, %r753;
	sub.s32 	%r4082, %r4082, %r752;
	sub.s32 	%r4081, %r4081, %r679;
	sub.s32 	%r4080, %r4080, %r678;
$L__BB1_364:
	shl.b32 	%r4192, %r4087, 1;
	shr.u32 	%r2823, %r4087, 31;
	cvt.u64.u32 	%rd10120, %r2823;
	mul.wide.u32 	%rd10121, %r4086, 2;
	cvt.u32.u64 	%r2824, %rd10121;
	cvt.u32.u64 	%r2825, %rd10120;
	or.b32  	%r4191, %r2824, %r2825;
	shr.u64 	%rd10122, %rd10121, 32;
	mul.wide.u32 	%rd10123, %r4085, 2;
	cvt.u32.u64 	%r2826, %rd10123;
	cvt.u32.u64 	%r2827, %rd10122;
	or.b32  	%r4190, %r2827, %r2826;
	shr.u64 	%rd10124, %rd10123, 32;
	mul.wide.u32 	%rd10125, %r4084, 2;
	cvt.u32.u64 	%r2828, %rd10125;
	cvt.u32.u64 	%r2829, %rd10124;
	or.b32  	%r4189, %r2829, %r2828;
	shr.u64 	%rd10126, %rd10125, 32;
	mul.wide.u32 	%rd10127, %r4083, 2;
	add.s64 	%rd10128, %rd10126, %rd10127;
	cvt.u32.u64 	%r4188, %rd10128;
	shr.u64 	%rd10129, %rd10128, 32;
	mul.wide.u32 	%rd10130, %r4082, 2;
	add.s64 	%rd10131, %rd10129, %rd10130;
	cvt.u32.u64 	%r4187, %rd10131;
	shr.u64 	%rd10132, %rd10131, 32;
	mul.wide.u32 	%rd10133, %r4081, 2;
	add.s64 	%rd10134, %rd10132, %rd10133;
	cvt.u32.u64 	%r4186, %rd10134;
	shr.u64 	%rd10135, %rd10134, 32;
	mul.wide.u32 	%rd10136, %r4080, 2;
	add.s64 	%rd10137, %rd10135, %rd10136;
	cvt.u32.u64 	%r4185, %rd10137;
	setp.gt.u64 	%p425, %rd10137, 4294967295;
	setp.lt.u32 	%p426, %r678, %r4185;
	or.pred  	%p427, %p425, %p426;
	@%p427 bra 	$L__BB1_378;
	setp.gt.u32 	%p428, %r678, %r4185;
	mov.b32 	%r4184, 0;
	@%p428 bra 	$L__BB1_574;
	setp.lt.u32 	%p429, %r679, %r4186;
	@%p429 bra 	$L__BB1_378;
	setp.gt.u32 	%p430, %r679, %r4186;
	@%p430 bra 	$L__BB1_574;
	setp.lt.u32 	%p431, %r752, %r4187;
	@%p431 bra 	$L__BB1_378;
	setp.gt.u32 	%p432, %r752, %r4187;
	@%p432 bra 	$L__BB1_574;
	setp.lt.u32 	%p433, %r753, %r4188;
	@%p433 bra 	$L__BB1_378;
	setp.gt.u32 	%p434, %r753, %r4188;
	@%p434 bra 	$L__BB1_574;
	setp.lt.u32 	%p435, %r754, %r4189;
	@%p435 bra 	$L__BB1_378;
	setp.gt.u32 	%p436, %r754, %r4189;
	@%p436 bra 	$L__BB1_574;
	setp.lt.u32 	%p437, %r755, %r4190;
	@%p437 bra 	$L__BB1_378;
	setp.gt.u32 	%p438, %r755, %r4190;
	@%p438 bra 	$L__BB1_574;
	setp.lt.u32 	%p439, %r756, %r4191;
	@%p439 bra 	$L__BB1_378;
	setp.gt.u32 	%p440, %r756, %r4191;
	setp.lt.u32 	%p441, %r4192, %r757;
	or.pred  	%p442, %p440, %p441;
	@%p442 bra 	$L__BB1_574;
$L__BB1_378:
	sub.s32 	%r4192, %r4192, %r757;
	sub.s32 	%r4191, %r4191, %r756;
	sub.s32 	%r4190, %r4190, %r755;
	sub.s32 	%r4189, %r4189, %r754;
	sub.s32 	%r4188, %r4188, %r753;
	sub.s32 	%r4187, %r4187, %r752;
	sub.s32 	%r4186, %r4186, %r679;
	sub.s32 	%r4185, %r4185, %r678;
	mov.b32 	%r4184, 0;
	bra.uni 	$L__BB1_574;
$L__BB1_379:
	setp.lt.u32 	%p445, %r807, %r4089;
	@%p445 bra 	$L__BB1_391;
	setp.gt.u32 	%p446, %r807, %r4089;
	@%p446 bra 	$L__BB1_394;
	setp.lt.u32 	%p447, %r808, %r4090;
	@%p447 bra 	$L__BB1_391;
	setp.gt.u32 	%p448, %r808, %r4090;
	@%p448 bra 	$L__BB1_394;
	setp.lt.u32 	%p449, %r809, %r4091;
	@%p449 bra 	$L__BB1_391;
	setp.gt.u32 	%p450, %r809, %r4091;
	@%p450 bra 	$L__BB1_394;
	setp.lt.u32 	%p451, %r810, %r4092;
	@%p451 bra 	$L__BB1_391;
	setp.gt.u32 	%p452, %r810, %r4092;
	@%p452 bra 	$L__BB1_394;
	setp.lt.u32 	%p453, %r811, %r4093;
	@%p453 bra 	$L__BB1_391;
	setp.gt.u32 	%p454, %r811, %r4093;
	@%p454 bra 	$L__BB1_394;
	setp.lt.u32 	%p455, %r812, %r4094;
	@%p455 bra 	$L__BB1_391;
	setp.gt.u32 	%p456, %r812, %r4094;
	setp.gt.u32 	%p457, %r813, %r4095;
	or.pred  	%p458, %p456, %p457;
	@%p458 bra 	$L__BB1_394;
$L__BB1_391:
	sub.s32 	%r4095, %r4095, %r813;
	sub.s32 	%r4094, %r4094, %r812;
	sub.s32 	%r4093, %r4093, %r811;
	sub.s32 	%r4092, %r4092, %r810;
	sub.s32 	%r4091, %r4091, %r809;
	sub.s32 	%r4090, %r4090, %r808;
	sub.s32 	%r4089, %r4089, %r807;
	sub.s32 	%r4088, %r4088, %r806;
	bra.uni 	$L__BB1_394;
$L__BB1_392:
	ld.const.u32 	%r806, [P_CONST+28];
	ld.const.u32 	%r807, [P_CONST+24];
	ld.const.u32 	%r808, [P_CONST+20];
	ld.const.u32 	%r809, [P_CONST+16];
	ld.const.u32 	%r810, [P_CONST+12];
	ld.const.u32 	%r811, [P_CONST+8];
	ld.const.u32 	%r812, [P_CONST+4];
	ld.const.u32 	%r813, [P_CONST];
	sub.s32 	%r814, %r3943, %r3935;
	sub.s32 	%r815, %r3942, %r3934;
	sub.s32 	%r816, %r3941, %r3933;
	sub.s32 	%r817, %r3940, %r3932;
	sub.s32 	%r818, %r3939, %r3931;
	sub.s32 	%r819, %r3938, %r3930;
	sub.s32 	%r820, %r3937, %r3929;
	sub.s32 	%r821, %r3936, %r3928;
	mul.wide.u32 	%rd10139, %r814, %r814;
	cvt.u32.u64 	%r2838, %rd10139;
	shr.u64 	%rd10140, %rd10139, 32;
	mul.wide.u32 	%rd10141, %r815, %r814;
	add.s64 	%rd10142, %rd10140, %rd10141;
	shr.u64 	%rd10143, %rd10142, 32;
	mul.wide.u32 	%rd10144, %r816, %r814;
	add.s64 	%rd10145, %rd10143, %rd10144;
	shr.u64 	%rd10146, %rd10145, 32;
	mul.wide.u32 	%rd10147, %r817, %r814;
	add.s64 	%rd10148, %rd10146, %rd10147;
	shr.u64 	%rd10149, %rd10148, 32;
	mul.wide.u32 	%rd10150, %r818, %r814;
	add.s64 	%rd10151, %rd10149, %rd10150;
	shr.u64 	%rd10152, %rd10151, 32;
	mul.wide.u32 	%rd10153, %r819, %r814;
	add.s64 	%rd10154, %rd10152, %rd10153;
	shr.u64 	%rd10155, %rd10154, 32;
	mul.wide.u32 	%rd10156, %r820, %r814;
	add.s64 	%rd10157, %rd10155, %rd10156;
	shr.u64 	%rd10158, %rd10157, 32;
	mul.wide.u32 	%rd10159, %r821, %r814;
	add.s64 	%rd10160, %rd10158, %rd10159;
	shr.u64 	%rd10161, %rd10160, 32;
	and.b64  	%rd10162, %rd10142, 4294967295;
	add.s64 	%rd10163, %rd10141, %rd10162;
	shr.u64 	%rd10164, %rd10163, 32;
	mul.wide.u32 	%rd10165, %r815, %r815;
	and.b64  	%rd10166, %rd10145, 4294967295;
	add.s64 	%rd10167, %rd10164, %rd10166;
	add.s64 	%rd10168, %rd10167, %rd10165;
	shr.u64 	%rd10169, %rd10168, 32;
	mul.wide.u32 	%rd10170, %r816, %r815;
	and.b64  	%rd10171, %rd10148, 4294967295;
	add.s64 	%rd10172, %rd10169, %rd10171;
	add.s64 	%rd10173, %rd10172, %rd10170;
	shr.u64 	%rd10174, %rd10173, 32;
	mul.wide.u32 	%rd10175, %r817, %r815;
	and.b64  	%rd10176, %rd10151, 4294967295;
	add.s64 	%rd10177, %rd10174, %rd10176;
	add.s64 	%rd10178, %rd10177, %rd10175;
	shr.u64 	%rd10179, %rd10178, 32;
	mul.wide.u32 	%rd10180, %r818, %r815;
	and.b64  	%rd10181, %rd10154, 4294967295;
	add.s64 	%rd10182, %rd10179, %rd10181;
	add.s64 	%rd10183, %rd10182, %rd10180;
	shr.u64 	%rd10184, %rd10183, 32;
	mul.wide.u32 	%rd10185, %r819, %r815;
	and.b64  	%rd10186, %rd10157, 4294967295;
	add.s64 	%rd10187, %rd10184, %rd10186;
	add.s64 	%rd10188, %rd10187, %rd10185;
	shr.u64 	%rd10189, %rd10188, 32;
	mul.wide.u32 	%rd10190, %r820, %r815;
	and.b64  	%rd10191, %rd10160, 4294967295;
	add.s64 	%rd10192, %rd10189, %rd10191;
	add.s64 	%rd10193, %rd10192, %rd10190;
	shr.u64 	%rd10194, %rd10193, 32;
	mul.wide.u32 	%rd10195, %r821, %r815;
	add.s64 	%rd10196, %rd10194, %rd10161;
	add.s64 	%rd10197, %rd10196, %rd10195;
	shr.u64 	%rd10198, %rd10197, 32;
	and.b64  	%rd10199, %rd10168, 4294967295;
	add.s64 	%rd10200, %rd10144, %rd10199;
	shr.u64 	%rd10201, %rd10200, 32;
	and.b64  	%rd10202, %rd10173, 4294967295;
	add.s64 	%rd10203, %rd10201, %rd10202;
	add.s64 	%rd10204, %rd10203, %rd10170;
	shr.u64 	%rd10205, %rd10204, 32;
	mul.wide.u32 	%rd10206, %r816, %r816;
	and.b64  	%rd10207, %rd10178, 4294967295;
	add.s64 	%rd10208, %rd10205, %rd10207;
	add.s64 	%rd10209, %rd10208, %rd10206;
	shr.u64 	%rd10210, %rd10209, 32;
	mul.wide.u32 	%rd10211, %r817, %r816;
	and.b64  	%rd10212, %rd10183, 4294967295;
	add.s64 	%rd10213, %rd10210, %rd10212;
	add.s64 	%rd10214, %rd10213, %rd10211;
	shr.u64 	%rd10215, %rd10214, 32;
	mul.wide.u32 	%rd10216, %r818, %r816;
	and.b64  	%rd10217, %rd10188, 4294967295;
	add.s64 	%rd10218, %rd10215, %rd10217;
	add.s64 	%rd10219, %rd10218, %rd10216;
	shr.u64 	%rd10220, %rd10219, 32;
	mul.wide.u32 	%rd10221, %r819, %r816;
	and.b64  	%rd10222, %rd10193, 4294967295;
	add.s64 	%rd10223, %rd10220, %rd10222;
	add.s64 	%rd10224, %rd10223, %rd10221;
	shr.u64 	%rd10225, %rd10224, 32;
	mul.wide.u32 	%rd10226, %r820, %r816;
	and.b64  	%rd10227, %rd10197, 4294967295;
	add.s64 	%rd10228, %rd10225, %rd10227;
	add.s64 	%rd10229, %rd10228, %rd10226;
	shr.u64 	%rd10230, %rd10229, 32;
	mul.wide.u32 	%rd10231, %r821, %r816;
	add.s64 	%rd10232, %rd10230, %rd10198;
	add.s64 	%rd10233, %rd10232, %rd10231;
	shr.u64 	%rd10234, %rd10233, 32;
	and.b64  	%rd10235, %rd10204, 4294967295;
	add.s64 	%rd10236, %rd10147, %rd10235;
	shr.u64 	%rd10237, %rd10236, 32;
	and.b64  	%rd10238, %rd10209, 4294967295;
	add.s64 	%rd10239, %rd10237, %rd10238;
	add.s64 	%rd10240, %rd10239, %rd10175;
	shr.u64 	%rd10241, %rd10240, 32;
	and.b64  	%rd10242, %rd10214, 4294967295;
	add.s64 	%rd10243, %rd10241, %rd10242;
	add.s64 	%rd10244, %rd10243, %rd10211;
	shr.u64 	%rd10245, %rd10244, 32;
	mul.wide.u32 	%rd10246, %r817, %r817;
	and.b64  	%rd10247, %rd10219, 4294967295;
	add.s64 	%rd10248, %rd10245, %rd10247;
	add.s64 	%rd10249, %rd10248, %rd10246;
	shr.u64 	%rd10250, %rd10249, 32;
	mul.wide.u32 	%rd10251, %r818, %r817;
	and.b64  	%rd10252, %rd10224, 4294967295;
	add.s64 	%rd10253, %rd10250, %rd10252;
	add.s64 	%rd10254, %rd10253, %rd10251;
	shr.u64 	%rd10255, %rd10254, 32;
	mul.wide.u32 	%rd10256, %r819, %r817;
	and.b64  	%rd10257, %rd10229, 4294967295;
	add.s64 	%rd10258, %rd10255, %rd10257;
	add.s64 	%rd10259, %rd10258, %rd10256;
	shr.u64 	%rd10260, %rd10259, 32;
	mul.wide.u32 	%rd10261, %r820, %r817;
	and.b64  	%rd10262, %rd10233, 4294967295;
	add.s64 	%rd10263, %rd10260, %rd10262;
	add.s64 	%rd10264, %rd10263, %rd10261;
	shr.u64 	%rd10265, %rd10264, 32;
	mul.wide.u32 	%rd10266, %r821, %r817;
	add.s64 	%rd10267, %rd10265, %rd10234;
	add.s64 	%rd10268, %rd10267, %rd10266;
	shr.u64 	%rd10269, %rd10268, 32;
	and.b64  	%rd10270, %rd10240, 4294967295;
	add.s64 	%rd10271, %rd10150, %rd10270;
	shr.u64 	%rd10272, %rd10271, 32;
	and.b64  	%rd10273, %rd10244, 4294967295;
	add.s64 	%rd10274, %rd10272, %rd10273;
	add.s64 	%rd10275, %rd10274, %rd10180;
	shr.u64 	%rd10276, %rd10275, 32;
	and.b64  	%rd10277, %rd10249, 4294967295;
	add.s64 	%rd10278, %rd10276, %rd10277;
	add.s64 	%rd10279, %rd10278, %rd10216;
	shr.u64 	%rd10280, %rd10279, 32;
	and.b64  	%rd10281, %rd10254, 4294967295;
	add.s64 	%rd10282, %rd10280, %rd10281;
	add.s64 	%rd10283, %rd10282, %rd10251;
	shr.u64 	%rd10284, %rd10283, 32;
	mul.wide.u32 	%rd10285, %r818, %r818;
	and.b64  	%rd10286, %rd10259, 4294967295;
	add.s64 	%rd10287, %rd10284, %rd10286;
	add.s64 	%rd10288, %rd10287, %rd10285;
	shr.u64 	%rd10289, %rd10288, 32;
	mul.wide.u32 	%rd10290, %r819, %r818;
	and.b64  	%rd10291, %rd10264, 4294967295;
	add.s64 	%rd10292, %rd10289, %rd10291;
	add.s64 	%rd10293, %rd10292, %rd10290;
	shr.u64 	%rd10294, %rd10293, 32;
	mul.wide.u32 	%rd10295, %r820, %r818;
	and.b64  	%rd10296, %rd10268, 4294967295;
	add.s64 	%rd10297, %rd10294, %rd10296;
	add.s64 	%rd10298, %rd10297, %rd10295;
	shr.u64 	%rd10299, %rd10298, 32;
	mul.wide.u32 	%rd10300, %r821, %r818;
	add.s64 	%rd10301, %rd10299, %rd10269;
	add.s64 	%rd10302, %rd10301, %rd10300;
	shr.u64 	%rd10303, %rd10302, 32;
	and.b64  	%rd10304, %rd10275, 4294967295;
	add.s64 	%rd10305, %rd10153, %rd10304;
	shr.u64 	%rd10306, %rd10305, 32;
	and.b64  	%rd10307, %rd10279, 4294967295;
	add.s64 	%rd10308, %rd10306, %rd10307;
	add.s64 	%rd10309, %rd10308, %rd10185;
	shr.u64 	%rd10310, %rd10309, 32;
	and.b64  	%rd10311, %rd10283, 4294967295;
	add.s64 	%rd10312, %rd10310, %rd10311;
	add.s64 	%rd10313, %rd10312, %rd10221;
	shr.u64 	%rd10314, %rd10313, 32;
	and.b64  	%rd10315, %rd10288, 4294967295;
	add.s64 	%rd10316, %rd10314, %rd10315;
	add.s64 	%rd10317, %rd10316, %rd10256;
	shr.u64 	%rd10318, %rd10317, 32;
	and.b64  	%rd10319, %rd10293, 4294967295;
	add.s64 	%rd10320, %rd10318, %rd10319;
	add.s64 	%rd10321, %rd10320, %rd10290;
	shr.u64 	%rd10322, %rd10321, 32;
	mul.wide.u32 	%rd10323, %r819, %r819;
	and.b64  	%rd10324, %rd10298, 4294967295;
	add.s64 	%rd10325, %rd10322, %rd10324;
	add.s64 	%rd10326, %rd10325, %rd10323;
	shr.u64 	%rd10327, %rd10326, 32;
	mul.wide.u32 	%rd10328, %r820, %r819;
	and.b64  	%rd10329, %rd10302, 4294967295;
	add.s64 	%rd10330, %rd10327, %rd10329;
	add.s64 	%rd10331, %rd10330, %rd10328;
	shr.u64 	%rd10332, %rd10331, 32;
	mul.wide.u32 	%rd10333, %r821, %r819;
	add.s64 	%rd10334, %rd10332, %rd10303;
	add.s64 	%rd10335, %rd10334, %rd10333;
	shr.u64 	%rd10336, %rd10335, 32;
	and.b64  	%rd10337, %rd10309, 4294967295;
	add.s64 	%rd10338, %rd10156, %rd10337;
	shr.u64 	%rd10339, %rd10338, 32;
	and.b64  	%rd10340, %rd10313, 4294967295;
	add.s64 	%rd10341, %rd10339, %rd10340;
	add.s64 	%rd10342, %rd10341, %rd10190;
	shr.u64 	%rd10343, %rd10342, 32;
	and.b64  	%rd10344, %rd10317, 4294967295;
	add.s64 	%rd10345, %rd10343, %rd10344;
	add.s64 	%rd10346, %rd10345, %rd10226;
	shr.u64 	%rd10347, %rd10346, 32;
	and.b64  	%rd10348, %rd10321, 4294967295;
	add.s64 	%rd10349, %rd10347, %rd10348;
	add.s64 	%rd10350, %rd10349, %rd10261;
	shr.u64 	%rd10351, %rd10350, 32;
	and.b64  	%rd10352, %rd10326, 4294967295;
	add.s64 	%rd10353, %rd10351, %rd10352;
	add.s64 	%rd10354, %rd10353, %rd10295;
	shr.u64 	%rd10355, %rd10354, 32;
	and.b64  	%rd10356, %rd10331, 4294967295;
	add.s64 	%rd10357, %rd10355, %rd10356;
	add.s64 	%rd10358, %rd10357, %rd10328;
	shr.u64 	%rd10359, %rd10358, 32;
	mul.wide.u32 	%rd10360, %r820, %r820;
	and.b64  	%rd10361, %rd10335, 4294967295;
	add.s64 	%rd10362, %rd10359, %rd10361;
	add.s64 	%rd10363, %rd10362, %rd10360;
	shr.u64 	%rd10364, %rd10363, 32;
	mul.wide.u32 	%rd10365, %r821, %r820;
	add.s64 	%rd10366, %rd10364, %rd10336;
	add.s64 	%rd10367, %rd10366, %rd10365;
	shr.u64 	%rd10368, %rd10367, 32;
	and.b64  	%rd10369, %rd10342, 4294967295;
	add.s64 	%rd10370, %rd10159, %rd10369;
	shr.u64 	%rd10371, %rd10370, 32;
	and.b64  	%rd10372, %rd10346, 4294967295;
	add.s64 	%rd10373, %rd10371, %rd10372;
	add.s64 	%rd10374, %rd10373, %rd10195;
	shr.u64 	%rd10375, %rd10374, 32;
	and.b64  	%rd10376, %rd10350, 4294967295;
	add.s64 	%rd10377, %rd10375, %rd10376;
	add.s64 	%rd10378, %rd10377, %rd10231;
	shr.u64 	%rd10379, %rd10378, 32;
	and.b64  	%rd10380, %rd10354, 4294967295;
	add.s64 	%rd10381, %rd10379, %rd10380;
	add.s64 	%rd10382, %rd10381, %rd10266;
	shr.u64 	%rd10383, %rd10382, 32;
	and.b64  	%rd10384, %rd10358, 4294967295;
	add.s64 	%rd10385, %rd10383, %rd10384;
	add.s64 	%rd10386, %rd10385, %rd10300;
	shr.u64 	%rd10387, %rd10386, 32;
	and.b64  	%rd10388, %rd10363, 4294967295;
	add.s64 	%rd10389, %rd10387, %rd10388;
	add.s64 	%rd10390, %rd10389, %rd10333;
	shr.u64 	%rd10391, %rd10390, 32;
	and.b64  	%rd10392, %rd10367, 4294967295;
	add.s64 	%rd10393, %rd10391, %rd10392;
	add.s64 	%rd10394, %rd10393, %rd10365;
	shr.u64 	%rd10395, %rd10394, 32;
	mul.wide.u32 	%rd10396, %r821, %r821;
	add.s64 	%rd10397, %rd10395, %rd10368;
	add.s64 	%rd10398, %rd10397, %rd10396;
	{ .reg .b32 tmp; mov.b64 {tmp, %r2839}, %rd10398; }
	ld.const.u32 	%r2840, [MU_P];
	mul.lo.s32 	%r2841, %r2840, %r2838;
	mul.wide.u32 	%rd10399, %r813, %r2841;
	and.b64  	%rd10400, %rd10139, 4294967293;
	add.s64 	%rd10401, %rd10399, %rd10400;
	shr.u64 	%rd10402, %rd10401, 32;
	mul.wide.u32 	%rd10403, %r812, %r2841;
	and.b64  	%rd10404, %rd10163, 4294967295;
	add.s64 	%rd10405, %rd10402, %rd10404;
	add.s64 	%rd10406, %rd10405, %rd10403;
	cvt.u32.u64 	%r2842, %rd10406;
	shr.u64 	%rd10407, %rd10406, 32;
	mul.wide.u32 	%rd10408, %r811, %r2841;
	and.b64  	%rd10409, %rd10200, 4294967295;
	add.s64 	%rd10410, %rd10407, %rd10409;
	add.s64 	%rd10411, %rd10410, %rd10408;
	shr.u64 	%rd10412, %rd10411, 32;
	mul.wide.u32 	%rd10413, %r810, %r2841;
	and.b64  	%rd10414, %rd10236, 4294967295;
	add.s64 	%rd10415, %rd10412, %rd10414;
	add.s64 	%rd10416, %rd10415, %rd10413;
	shr.u64 	%rd10417, %rd10416, 32;
	mul.wide.u32 	%rd10418, %r809, %r2841;
	and.b64  	%rd10419, %rd10271, 4294967295;
	add.s64 	%rd10420, %rd10417, %rd10419;
	add.s64 	%rd10421, %rd10420, %rd10418;
	shr.u64 	%rd10422, %rd10421, 32;
	mul.wide.u32 	%rd10423, %r808, %r2841;
	and.b64  	%rd10424, %rd10305, 4294967295;
	add.s64 	%rd10425, %rd10422, %rd10424;
	add.s64 	%rd10426, %rd10425, %rd10423;
	shr.u64 	%rd10427, %rd10426, 32;
	mul.wide.u32 	%rd10428, %r807, %r2841;
	and.b64  	%rd10429, %rd10338, 4294967295;
	add.s64 	%rd10430, %rd10427, %rd10429;
	add.s64 	%rd10431, %rd10430, %rd10428;
	shr.u64 	%rd10432, %rd10431, 32;
	mul.wide.u32 	%rd10433, %r806, %r2841;
	and.b64  	%rd10434, %rd10370, 4294967295;
	add.s64 	%rd10435, %rd10432, %rd10434;
	add.s64 	%rd10436, %rd10435, %rd10433;
	shr.u64 	%rd10437, %rd10436, 32;
	and.b64  	%rd10438, %rd10374, 4294967295;
	add.s64 	%rd10439, %rd10437, %rd10438;
	shr.u64 	%rd10440, %rd10439, 32;
	and.b64  	%rd10441, %rd10378, 4294967295;
	add.s64 	%rd10442, %rd10440, %rd10441;
	shr.u64 	%rd10443, %rd10442, 32;
	and.b64  	%rd10444, %rd10382, 4294967295;
	add.s64 	%rd10445, %rd10443, %rd10444;
	shr.u64 	%rd10446, %rd10445, 32;
	and.b64  	%rd10447, %rd10386, 4294967295;
	add.s64 	%rd10448, %rd10446, %rd10447;
	shr.u64 	%rd10449, %rd10448, 32;
	and.b64  	%rd10450, %rd10390, 4294967295;
	add.s64 	%rd10451, %rd10449, %rd10450;
	shr.u64 	%rd10452, %rd10451, 32;
	and.b64  	%rd10453, %rd10394, 4294967295;
	add.s64 	%rd10454, %rd10452, %rd10453;
	shr.u64 	%rd10455, %rd10454, 32;
	and.b64  	%rd10456, %rd10398, 4294967295;
	add.s64 	%rd10457, %rd10455, %rd10456;
	{ .reg .b32 tmp; mov.b64 {tmp, %r2843}, %rd10457; }
	add.s32 	%r2844, %r2839, %r2843;
	mul.lo.s32 	%r2845, %r2840, %r2842;
	mul.wide.u32 	%rd10458, %r813, %r2845;
	and.b64  	%rd10459, %rd10406, 4294967295;
	add.s64 	%rd10460, %rd10458, %rd10459;
	shr.u64 	%rd10461, %rd10460, 32;
	mul.wide.u32 	%rd10462, %r812, %r2845;
	and.b64  	%rd10463, %rd10411, 4294967295;
	add.s64 	%rd10464, %rd10461, %rd10463;
	add.s64 	%rd10465, %rd10464, %rd10462;
	cvt.u32.u64 	%r2846, %rd10465;
	shr.u64 	%rd10466, %rd10465, 32;
	mul.wide.u32 	%rd10467, %r811, %r2845;
	and.b64  	%rd10468, %rd10416, 4294967295;
	add.s64 	%rd10469, %rd10466, %rd10468;
	add.s64 	%rd10470, %rd10469, %rd10467;
	shr.u64 	%rd10471, %rd10470, 32;
	mul.wide.u32 	%rd10472, %r810, %r2845;
	and.b64  	%rd10473, %rd10421, 4294967295;
	add.s64 	%rd10474, %rd10471, %rd10473;
	add.s64 	%rd10475, %rd10474, %rd10472;
	shr.u64 	%rd10476, %rd10475, 32;
	mul.wide.u32 	%rd10477, %r809, %r2845;
	and.b64  	%rd10478, %rd10426, 4294967295;
	add.s64 	%rd10479, %rd10476, %rd10478;
	add.s64 	%rd10480, %rd10479, %rd10477;
	shr.u64 	%rd10481, %rd10480, 32;
	mul.wide.u32 	%rd10482, %r808, %r2845;
	and.b64  	%rd10483, %rd10431, 4294967295;
	add.s64 	%rd10484, %rd10481, %rd10483;
	add.s64 	%rd10485, %rd10484, %rd10482;
	shr.u64 	%rd10486, %rd10485, 32;
	mul.wide.u32 	%rd10487, %r807, %r2845;
	and.b64  	%rd10488, %rd10436, 4294967295;
	add.s64 	%rd10489, %rd10486, %rd10488;
	add.s64 	%rd10490, %rd10489, %rd10487;
	shr.u64 	%rd10491, %rd10490, 32;
	mul.wide.u32 	%rd10492, %r806, %r2845;
	and.b64  	%rd10493, %rd10439, 4294967295;
	add.s64 	%rd10494, %rd10491, %rd10493;
	add.s64 	%rd10495, %rd10494, %rd10492;
	shr.u64 	%rd10496, %rd10495, 32;
	and.b64  	%rd10497, %rd10442, 4294967295;
	add.s64 	%rd10498, %rd10496, %rd10497;
	shr.u64 	%rd10499, %rd10498, 32;
	and.b64  	%rd10500, %rd10445, 4294967295;
	add.s64 	%rd10501, %rd10499, %rd10500;
	shr.u64 	%rd10502, %rd10501, 32;
	and.b64  	%rd10503, %rd10448, 4294967295;
	add.s64 	%rd10504, %rd10502, %rd10503;
	shr.u64 	%rd10505, %rd10504, 32;
	and.b64  	%rd10506, %rd10451, 4294967295;
	add.s64 	%rd10507, %rd10505, %rd10506;
	shr.u64 	%rd10508, %rd10507, 32;
	and.b64  	%rd10509, %rd10454, 4294967295;
	add.s64 	%rd10510, %rd10508, %rd10509;
	shr.u64 	%rd10511, %rd10510, 32;
	and.b64  	%rd10512, %rd10457, 4294967295;
	add.s64 	%rd10513, %rd10511, %rd10512;
	{ .reg .b32 tmp; mov.b64 {tmp, %r2847}, %rd10513; }
	add.s32 	%r2848, %r2844, %r2847;
	mul.lo.s32 	%r2849, %r2840, %r2846;
	mul.wide.u32 	%rd10514, %r813, %r2849;
	and.b64  	%rd10515, %rd10465, 4294967295;
	add.s64 	%rd10516, %rd10514, %rd10515;
	shr.u64 	%rd10517, %rd10516, 32;
	mul.wide.u32 	%rd10518, %r812, %r2849;
	and.b64  	%rd10519, %rd10470, 4294967295;
	add.s64 	%rd10520, %rd10517, %rd10519;
	add.s64 	%rd10521, %rd10520, %rd10518;
	cvt.u32.u64 	%r2850, %rd10521;
	shr.u64 	%rd10522, %rd10521, 32;
	mul.wide.u32 	%rd10523, %r811, %r2849;
	and.b64  	%rd10524, %rd10475, 4294967295;
	add.s64 	%rd10525, %rd10522, %rd10524;
	add.s64 	%rd10526, %rd10525, %rd10523;
	shr.u64 	%rd10527, %rd10526, 32;
	mul.wide.u32 	%rd10528, %r810, %r2849;
	and.b64  	%rd10529, %rd10480, 4294967295;
	add.s64 	%rd10530, %rd10527, %rd10529;
	add.s64 	%rd10531, %rd10530, %rd10528;
	shr.u64 	%rd10532, %rd10531, 32;
	mul.wide.u32 	%rd10533, %r809, %r2849;
	and.b64  	%rd10534, %rd10485, 4294967295;
	add.s64 	%rd10535, %rd10532, %rd10534;
	add.s64 	%rd10536, %rd10535, %rd10533;
	shr.u64 	%rd10537, %rd10536, 32;
	mul.wide.u32 	%rd10538, %r808, %r2849;
	and.b64  	%rd10539, %rd10490, 4294967295;
	add.s64 	%rd10540, %rd10537, %rd10539;
	add.s64 	%rd10541, %rd10540, %rd10538;
	shr.u64 	%rd10542, %rd10541, 32;
	mul.wide.u32 	%rd10543, %r807, %r2849;
	and.b64  	%rd10544, %rd10495, 4294967295;
	add.s64 	%rd10545, %rd10542, %rd10544;
	add.s64 	%rd10546, %rd10545, %rd10543;
	shr.u64 	%rd10547, %rd10546, 32;
	mul.wide.u32 	%rd10548, %r806, %r2849;
	and.b64  	%rd10549, %rd10498, 4294967295;
	add.s64 	%rd10550, %rd10547, %rd10549;
	add.s64 	%rd10551, %rd10550, %rd10548;
	shr.u64 	%rd10552, %rd10551, 32;
	and.b64  	%rd10553, %rd10501, 4294967295;
	add.s64 	%rd10554, %rd10552, %rd10553;
	shr.u64 	%rd10555, %rd10554, 32;
	and.b64  	%rd10556, %rd10504, 4294967295;
	add.s64 	%rd10557, %rd10555, %rd10556;
	shr.u64 	%rd10558, %rd10557, 32;
	and.b64  	%rd10559, %rd10507, 4294967295;
	add.s64 	%rd10560, %rd10558, %rd10559;
	shr.u64 	%rd10561, %rd10560, 32;
	and.b64  	%rd10562, %rd10510, 4294967295;
	add.s64 	%rd10563, %rd10561, %rd10562;
	shr.u64 	%rd10564, %rd10563, 32;
	and.b64  	%rd10565, %rd10513, 4294967295;
	add.s64 	%rd10566, %rd10564, %rd10565;
	{ .reg .b32 tmp; mov.b64 {tmp, %r2851}, %rd10566; }
	add.s32 	%r2852, %r2848, %r2851;
	mul.lo.s32 	%r2853, %r2840, %r2850;
	mul.wide.u32 	%rd10567, %r813, %r2853;
	and.b64  	%rd10568, %rd10521, 4294967295;
	add.s64 	%rd10569, %rd10567, %rd10568;
	shr.u64 	%rd10570, %rd10569, 32;
	mul.wide.u32 	%rd10571, %r812, %r2853;
	and.b64  	%rd10572, %rd10526, 4294967295;
	add.s64 	%rd10573, %rd10570, %rd10572;
	add.s64 	%rd10574, %rd10573, %rd10571;
	cvt.u32.u64 	%r2854, %rd10574;
	shr.u64 	%rd10575, %rd10574, 32;
	mul.wide.u32 	%rd10576, %r811, %r2853;
	and.b64  	%rd10577, %rd10531, 4294967295;
	add.s64 	%rd10578, %rd10575, %rd10577;
	add.s64 	%rd10579, %rd10578, %rd10576;
	shr.u64 	%rd10580, %rd10579, 32;
	mul.wide.u32 	%rd10581, %r810, %r2853;
	and.b64  	%rd10582, %rd10536, 4294967295;
	add.s64 	%rd10583, %rd10580, %rd10582;
	add.s64 	%rd10584, %rd10583, %rd10581;
	shr.u64 	%rd10585, %rd10584, 32;
	mul.wide.u32 	%rd10586, %r809, %r2853;
	and.b64  	%rd10587, %rd10541, 4294967295;
	add.s64 	%rd10588, %rd10585, %rd10587;
	add.s64 	%rd10589, %rd10588, %rd10586;
	shr.u64 	%rd10590, %rd10589, 32;
	mul.wide.u32 	%rd10591, %r808, %r2853;
	and.b64  	%rd10592, %rd10546, 4294967295;
	add.s64 	%rd10593, %rd10590, %rd10592;
	add.s64 	%rd10594, %rd10593, %rd10591;
	shr.u64 	%rd10595, %rd10594, 32;
	mul.wide.u32 	%rd10596, %r807, %r2853;
	and.b64  	%rd10597, %rd10551, 4294967295;
	add.s64 	%rd10598, %rd10595, %rd10597;
	add.s64 	%rd10599, %rd10598, %rd10596;
	shr.u64 	%rd10600, %rd10599, 32;
	mul.wide.u32 	%rd10601, %r806, %r2853;
	and.b64  	%rd10602, %rd10554, 4294967295;
	add.s64 	%rd10603, %rd10600, %rd10602;
	add.s64 	%rd10604, %rd10603, %rd10601;
	shr.u64 	%rd10605, %rd10604, 32;
	and.b64  	%rd10606, %rd10557, 4294967295;
	add.s64 	%rd10607, %rd10605, %rd10606;
	shr.u64 	%rd10608, %rd10607, 32;
	and.b64  	%rd10609, %rd10560, 4294967295;
	add.s64 	%rd10610, %rd10608, %rd10609;
	shr.u64 	%rd10611, %rd10610, 32;
	and.b64  	%rd10612, %rd10563, 4294967295;
	add.s64 	%rd10613, %rd10611, %rd10612;
	shr.u64 	%rd10614, %rd10613, 32;
	and.b64  	%rd10615, %rd10566, 4294967295;
	add.s64 	%rd10616, %rd10614, %rd10615;
	{ .reg .b32 tmp; mov.b64 {tmp, %r2855}, %rd10616; }
	add.s32 	%r2856, %r2852, %r2855;
	mul.lo.s32 	%r2857, %r2840, %r2854;
	mul.wide.u32 	%rd10617, %r813, %r2857;
	and.b64  	%rd10618, %rd10574, 4294967295;
	add.s64 	%rd10619, %rd10617, %rd10618;
	shr.u64 	%rd10620, %rd10619, 32;
	mul.wide.u32 	%rd10621, %r812, %r2857;
	and.b64  	%rd10622, %rd10579, 4294967295;
	add.s64 	%rd10623, %rd10620, %rd10622;
	add.s64 	%rd10624, %rd10623, %rd10621;
	cvt.u32.u64 	%r2858, %rd10624;
	shr.u64 	%rd10625, %rd10624, 32;
	mul.wide.u32 	%rd10626, %r811, %r2857;
	and.b64  	%rd10627, %rd10584, 4294967295;
	add.s64 	%rd10628, %rd10625, %rd10627;
	add.s64 	%rd10629, %rd10628, %rd10626;
	shr.u64 	%rd10630, %rd10629, 32;
	mul.wide.u32 	%rd10631, %r810, %r2857;
	and.b64  	%rd10632, %rd10589, 4294967295;
	add.s64 	%rd10633, %rd10630, %rd10632;
	add.s64 	%rd10634, %rd10633, %rd10631;
	shr.u64 	%rd10635, %rd10634, 32;
	mul.wide.u32 	%rd10636, %r809, %r2857;
	and.b64  	%rd10637, %rd10594, 4294967295;
	add.s64 	%rd10638, %rd10635, %rd10637;
	add.s64 	%rd10639, %rd10638, %rd10636;
	shr.u64 	%rd10640, %rd10639, 32;
	mul.wide.u32 	%rd10641, %r808, %r2857;
	and.b64  	%rd10642, %rd10599, 4294967295;
	add.s64 	%rd10643, %rd10640, %rd10642;
	add.s64 	%rd10644, %rd10643, %rd10641;
	shr.u64 	%rd10645, %rd10644, 32;
	mul.wide.u32 	%rd10646, %r807, %r2857;
	and.b64  	%rd10647, %rd10604, 4294967295;
	add.s64 	%rd10648, %rd10645, %rd10647;
	add.s64 	%rd10649, %rd10648, %rd10646;
	shr.u64 	%rd10650, %rd10649, 32;
	mul.wide.u32 	%rd10651, %r806, %r2857;
	and.b64  	%rd10652, %rd10607, 4294967295;
	add.s64 	%rd10653, %rd10650, %rd10652;
	add.s64 	%rd10654, %rd10653, %rd10651;
	shr.u64 	%rd10655, %rd10654, 32;
	and.b64  	%rd10656, %rd10610, 4294967295;
	add.s64 	%rd10657, %rd10655, %rd10656;
	shr.u64 	%rd10658, %rd10657, 32;
	and.b64  	%rd10659, %rd10613, 4294967295;
	add.s64 	%rd10660, %rd10658, %rd10659;
	shr.u64 	%rd10661, %rd10660, 32;
	and.b64  	%rd10662, %rd10616, 4294967295;
	add.s64 	%rd10663, %rd10661, %rd10662;
	{ .reg .b32 tmp; mov.b64 {tmp, %r2859}, %rd10663; }
	add.s32 	%r2860, %r2856, %r2859;
	mul.lo.s32 	%r2861, %r2840, %r2858;
	mul.wide.u32 	%rd10664, %r813, %r2861;
	and.b64  	%rd10665, %rd10624, 4294967295;
	add.s64 	%rd10666, %rd10664, %rd10665;
	shr.u64 	%rd10667, %rd10666, 32;
	mul.wide.u32 	%rd10668, %r812, %r2861;
	and.b64  	%rd10669, %rd10629, 4294967295;
	add.s64 	%rd10670, %rd10667, %rd10669;
	add.s64 	%rd10671, %rd10670, %rd10668;
	cvt.u32.u64 	%r2862, %rd10671;
	shr.u64 	%rd10672, %rd10671, 32;
	mul.wide.u32 	%rd10673, %r811, %r2861;
	and.b64  	%rd10674, %rd10634, 4294967295;
	add.s64 	%rd10675, %rd10672, %rd10674;
	add.s64 	%rd10676, %rd10675, %rd10673;
	shr.u64 	%rd10677, %rd10676, 32;
	mul.wide.u32 	%rd10678, %r810, %r2861;
	and.b64  	%rd10679, %rd10639, 4294967295;
	add.s64 	%rd10680, %rd10677, %rd10679;
	add.s64 	%rd10681, %rd10680, %rd10678;
	shr.u64 	%rd10682, %rd10681, 32;
	mul.wide.u32 	%rd10683, %r809, %r2861;
	and.b64  	%rd10684, %rd10644, 4294967295;
	add.s64 	%rd10685, %rd10682, %rd10684;
	add.s64 	%rd10686, %rd10685, %rd10683;
	shr.u64 	%rd10687, %rd10686, 32;
	mul.wide.u32 	%rd10688, %r808, %r2861;
	and.b64  	%rd10689, %rd10649, 4294967295;
	add.s64 	%rd10690, %rd10687, %rd10689;
	add.s64 	%rd10691, %rd10690, %rd10688;
	shr.u64 	%rd10692, %rd10691, 32;
	mul.wide.u32 	%rd10693, %r807, %r2861;
	and.b64  	%rd10694, %rd10654, 4294967295;
	add.s64 	%rd10695, %rd10692, %rd10694;
	add.s64 	%rd10696, %rd10695, %rd10693;
	shr.u64 	%rd10697, %rd10696, 32;
	mul.wide.u32 	%rd10698, %r806, %r2861;
	and.b64  	%rd10699, %rd10657, 4294967295;
	add.s64 	%rd10700, %rd10697, %rd10699;
	add.s64 	%rd10701, %rd10700, %rd10698;
	shr.u64 	%rd10702, %rd10701, 32;
	and.b64  	%rd10703, %rd10660, 4294967295;
	add.s64 	%rd10704, %rd10702, %rd10703;
	shr.u64 	%rd10705, %rd10704, 32;
	and.b64  	%rd10706, %rd10663, 4294967295;
	add.s64 	%rd10707, %rd10705, %rd10706;
	{ .reg .b32 tmp; mov.b64 {tmp, %r2863}, %rd10707; }
	add.s32 	%r2864, %r2860, %r2863;
	mul.lo.s32 	%r2865, %r2840, %r2862;
	mul.wide.u32 	%rd10708, %r813, %r2865;
	and.b64  	%rd10709, %rd10671, 4294967295;
	add.s64 	%rd10710, %rd10708, %rd10709;
	shr.u64 	%rd10711, %rd10710, 32;
	mul.wide.u32 	%rd10712, %r812, %r2865;
	and.b64  	%rd10713, %rd10676, 4294967295;
	add.s64 	%rd10714, %rd10711, %rd10713;
	add.s64 	%rd10715, %rd10714, %rd10712;
	cvt.u32.u64 	%r2866, %rd10715;
	shr.u64 	%rd10716, %rd10715, 32;
	mul.wide.u32 	%rd10717, %r811, %r2865;
	and.b64  	%rd10718, %rd10681, 4294967295;
	add.s64 	%rd10719, %rd10716, %rd10718;
	add.s64 	%rd10720, %rd10719, %rd10717;
	shr.u64 	%rd10721, %rd10720, 32;
	mul.wide.u32 	%rd10722, %r810, %r2865;
	and.b64  	%rd10723, %rd10686, 4294967295;
	add.s64 	%rd10724, %rd10721, %rd10723;
	add.s64 	%rd10725, %rd10724, %rd10722;
	shr.u64 	%rd10726, %rd10725, 32;
	mul.wide.u32 	%rd10727, %r809, %r2865;
	and.b64  	%rd10728, %rd10691, 4294967295;
	add.s64 	%rd10729, %rd10726, %rd10728;
	add.s64 	%rd10730, %rd10729, %rd10727;
	shr.u64 	%rd10731, %rd10730, 32;
	mul.wide.u32 	%rd10732, %r808, %r2865;
	and.b64  	%rd10733, %rd10696, 4294967295;
	add.s64 	%rd10734, %rd10731, %rd10733;
	add.s64 	%rd10735, %rd10734, %rd10732;
	shr.u64 	%rd10736, %rd10735, 32;
	mul.wide.u32 	%rd10737, %r807, %r2865;
	and.b64  	%rd10738, %rd10701, 4294967295;
	add.s64 	%rd10739, %rd10736, %rd10738;
	add.s64 	%rd10740, %rd10739, %rd10737;
	shr.u64 	%rd10741, %rd10740, 32;
	mul.wide.u32 	%rd10742, %r806, %r2865;
	and.b64  	%rd10743, %rd10704, 4294967295;
	add.s64 	%rd10744, %rd10741, %rd10743;
	add.s64 	%rd10745, %rd10744, %rd10742;
	shr.u64 	%rd10746, %rd10745, 32;
	and.b64  	%rd10747, %rd10707, 4294967295;
	add.s64 	%rd10748, %rd10746, %rd10747;
	{ .reg .b32 tmp; mov.b64 {tmp, %r2867}, %rd10748; }
	add.s32 	%r2868, %r2864, %r2867;
	mul.lo.s32 	%r2869, %r2840, %r2866;
	mul.wide.u32 	%rd10749, %r813, %r2869;
	and.b64  	%rd10750, %rd10715, 4294967295;
	add.s64 	%rd10751, %rd10749, %rd10750;
	shr.u64 	%rd10752, %rd10751, 32;
	mul.wide.u32 	%rd10753, %r812, %r2869;
	and.b64  	%rd10754, %rd10720, 4294967295;
	add.s64 	%rd10755, %rd10752, %rd10754;
	add.s64 	%rd10756, %rd10755, %rd10753;
	cvt.u32.u64 	%r4095, %rd10756;
	shr.u64 	%rd10757, %rd10756, 32;
	mul.wide.u32 	%rd10758, %r811, %r2869;
	and.b64  	%rd10759, %rd10725, 4294967295;
	add.s64 	%rd10760, %rd10757, %rd10759;
	add.s64 	%rd10761, %rd10760, %rd10758;
	cvt.u32.u64 	%r4094, %rd10761;
	shr.u64 	%rd10762, %rd10761, 32;
	mul.wide.u32 	%rd10763, %r810, %r2869;
	and.b64  	%rd10764, %rd10730, 4294967295;
	add.s64 	%rd10765, %rd10762, %rd10764;
	add.s64 	%rd10766, %rd10765, %rd10763;
	cvt.u32.u64 	%r4093, %rd10766;
	shr.u64 	%rd10767, %rd10766, 32;
	mul.wide.u32 	%rd10768, %r809, %r2869;
	and.b64  	%rd10769, %rd10735, 4294967295;
	add.s64 	%rd10770, %rd10767, %rd10769;
	add.s64 	%rd10771, %rd10770, %rd10768;
	cvt.u32.u64 	%r4092, %rd10771;
	shr.u64 	%rd10772, %rd10771, 32;
	mul.wide.u32 	%rd10773, %r808, %r2869;
	and.b64  	%rd10774, %rd10740, 4294967295;
	add.s64 	%rd10775, %rd10772, %rd10774;
	add.s64 	%rd10776, %rd10775, %rd10773;
	cvt.u32.u64 	%r4091, %rd10776;
	shr.u64 	%rd10777, %rd10776, 32;
	mul.wide.u32 	%rd10778, %r807, %r2869;
	and.b64  	%rd10779, %rd10745, 4294967295;
	add.s64 	%rd10780, %rd10777, %rd10779;
	add.s64 	%rd10781, %rd10780, %rd10778;
	cvt.u32.u64 	%r4090, %rd10781;
	shr.u64 	%rd10782, %rd10781, 32;
	mul.wide.u32 	%rd10783, %r806, %r2869;
	and.b64  	%rd10784, %rd10748, 4294967295;
	add.s64 	%rd10785, %rd10782, %rd10784;
	add.s64 	%rd10786, %rd10785, %rd10783;
	cvt.u32.u64 	%r4089, %rd10786;
	{ .reg .b32 tmp; mov.b64 {tmp, %r2870}, %rd10786; }
	add.s32 	%r4088, %r2868, %r2870;
	setp.gt.u32 	%p443, %r4088, %r806;
	@%p443 bra 	$L__BB1_391;
	setp.lt.u32 	%p444, %r4088, %r806;
	@%p444 bra 	$L__BB1_394;
	bra.uni 	$L__BB1_379;
$L__BB1_394:
	shl.b32 	%r4103, %r4095, 1;
	shr.u32 	%r2871, %r4095, 31;
	cvt.u64.u32 	%rd10787, %r2871;
	mul.wide.u32 	%rd10788, %r4094, 2;
	cvt.u32.u64 	%r2872, %rd10788;
	cvt.u32.u64 	%r2873, %rd10787;
	or.b32  	%r4102, %r2872, %r2873;
	shr.u64 	%rd10789, %rd10788, 32;
	mul.wide.u32 	%rd10790, %r4093, 2;
	cvt.u32.u64 	%r2874, %rd10790;
	cvt.u32.u64 	%r2875, %rd10789;
	or.b32  	%r4101, %r2875, %r2874;
	shr.u64 	%rd10791, %rd10790, 32;
	mul.wide.u32 	%rd10792, %r4092, 2;
	cvt.u32.u64 	%r2876, %rd10792;
	cvt.u32.u64 	%r2877, %rd10791;
	or.b32  	%r4100, %r2877, %r2876;
	shr.u64 	%rd10793, %rd10792, 32;
	mul.wide.u32 	%rd10794, %r4091, 2;
	add.s64 	%rd10795, %rd10793, %rd10794;
	cvt.u32.u64 	%r4099, %rd10795;
	shr.u64 	%rd10796, %rd10795, 32;
	mul.wide.u32 	%rd10797, %r4090, 2;
	add.s64 	%rd10798, %rd10796, %rd10797;
	cvt.u32.u64 	%r4098, %rd10798;
	shr.u64 	%rd10799, %rd10798, 32;
	mul.wide.u32 	%rd10800, %r4089, 2;
	add.s64 	%rd10801, %rd10799, %rd10800;
	cvt.u32.u64 	%r4097, %rd10801;
	shr.u64 	%rd10802, %rd10801, 32;
	mul.wide.u32 	%rd10803, %r4088, 2;
	add.s64 	%rd10804, %rd10802, %rd10803;
	cvt.u32.u64 	%r4096, %rd10804;
	setp.gt.u64 	%p459, %rd10804, 4294967295;
	setp.lt.u32 	%p460, %r806, %r4096;
	or.pred  	%p461, %p459, %p460;
	@%p461 bra 	$L__BB1_408;
	setp.gt.u32 	%p462, %r806, %r4096;
	@%p462 bra 	$L__BB1_409;
	setp.lt.u32 	%p463, %r807, %r4097;
	@%p463 bra 	$L__BB1_408;
	setp.gt.u32 	%p464, %r807, %r4097;
	@%p464 bra 	$L__BB1_409;
	setp.lt.u32 	%p465, %r808, %r4098;
	@%p465 bra 	$L__BB1_408;
	setp.gt.u32 	%p466, %r808, %r4098;
	@%p466 bra 	$L__BB1_409;
	setp.lt.u32 	%p467, %r809, %r4099;
	@%p467 bra 	$L__BB1_408;
	setp.gt.u32 	%p468, %r809, %r4099;
	@%p468 bra 	$L__BB1_409;
	setp.lt.u32 	%p469, %r810, %r4100;
	@%p469 bra 	$L__BB1_408;
	setp.gt.u32 	%p470, %r810, %r4100;
	@%p470 bra 	$L__BB1_409;
	setp.lt.u32 	%p471, %r811, %r4101;
	@%p471 bra 	$L__BB1_408;
	setp.gt.u32 	%p472, %r811, %r4101;
	@%p472 bra 	$L__BB1_409;
	setp.lt.u32 	%p473, %r812, %r4102;
	@%p473 bra 	$L__BB1_408;
	setp.gt.u32 	%p474, %r812, %r4102;
	setp.lt.u32 	%p475, %r4103, %r813;
	or.pred  	%p476, %p474, %p475;
	@%p476 bra 	$L__BB1_409;
$L__BB1_408:
	sub.s32 	%r4103, %r4103, %r813;
	sub.s32 	%r4102, %r4102, %r812;
	sub.s32 	%r4101, %r4101, %r811;
	sub.s32 	%r4100, %r4100, %r810;
	sub.s32 	%r4099, %r4099, %r809;
	sub.s32 	%r4098, %r4098, %r808;
	sub.s32 	%r4097, %r4097, %r807;
	sub.s32 	%r4096, %r4096, %r806;
$L__BB1_409:
	shl.b32 	%r4111, %r4103, 1;
	shr.u32 	%r2878, %r4103, 31;
	cvt.u64.u32 	%rd10806, %r2878;
	mul.wide.u32 	%rd10807, %r4102, 2;
	cvt.u32.u64 	%r2879, %rd10807;
	cvt.u32.u64 	%r2880, %rd10806;
	or.b32  	%r4110, %r2879, %r2880;
	shr.u64 	%rd10808, %rd10807, 32;
	mul.wide.u32 	%rd10809, %r4101, 2;
	cvt.u32.u64 	%r2881, %rd10809;
	cvt.u32.u64 	%r2882, %rd10808;
	or.b32  	%r4109, %r2882, %r2881;
	shr.u64 	%rd10810, %rd10809, 32;
	mul.wide.u32 	%rd10811, %r4100, 2;
	cvt.u32.u64 	%r2883, %rd10811;
	cvt.u32.u64 	%r2884, %rd10810;
	or.b32  	%r4108, %r2884, %r2883;
	shr.u64 	%rd10812, %rd10811, 32;
	mul.wide.u32 	%rd10813, %r4099, 2;
	add.s64 	%rd10814, %rd10812, %rd10813;
	cvt.u32.u64 	%r4107, %rd10814;
	shr.u64 	%rd10815, %rd10814, 32;
	mul.wide.u32 	%rd10816, %r4098, 2;
	add.s64 	%rd10817, %rd10815, %rd10816;
	cvt.u32.u64 	%r4106, %rd10817;
	shr.u64 	%rd10818, %rd10817, 32;
	mul.wide.u32 	%rd10819, %r4097, 2;
	add.s64 	%rd10820, %rd10818, %rd10819;
	cvt.u32.u64 	%r4105, %rd10820;
	shr.u64 	%rd10821, %rd10820, 32;
	mul.wide.u32 	%rd10822, %r4096, 2;
	add.s64 	%rd10823, %rd10821, %rd10822;
	cvt.u32.u64 	%r4104, %rd10823;
	setp.gt.u64 	%p477, %rd10823, 4294967295;
	setp.lt.u32 	%p478, %r806, %r4104;
	or.pred  	%p479, %p477, %p478;
	@%p479 bra 	$L__BB1_423;
	setp.gt.u32 	%p480, %r806, %r4104;
	@%p480 bra 	$L__BB1_424;
	setp.lt.u32 	%p481, %r807, %r4105;
	@%p481 bra 	$L__BB1_423;
	setp.gt.u32 	%p482, %r807, %r4105;
	@%p482 bra 	$L__BB1_424;
	setp.lt.u32 	%p483, %r808, %r4106;
	@%p483 bra 	$L__BB1_423;
	setp.gt.u32 	%p484, %r808, %r4106;
	@%p484 bra 	$L__BB1_424;
	setp.lt.u32 	%p485, %r809, %r4107;
	@%p485 bra 	$L__BB1_423;
	setp.gt.u32 	%p486, %r809, %r4107;
	@%p486 bra 	$L__BB1_424;
	setp.lt.u32 	%p487, %r810, %r4108;
	@%p487 bra 	$L__BB1_423;
	setp.gt.u32 	%p488, %r810, %r4108;
	@%p488 bra 	$L__BB1_424;
	setp.lt.u32 	%p489, %r811, %r4109;
	@%p489 bra 	$L__BB1_423;
	setp.gt.u32 	%p490, %r811, %r4109;
	@%p490 bra 	$L__BB1_424;
	setp.lt.u32 	%p491, %r812, %r4110;
	@%p491 bra 	$L__BB1_423;
	setp.gt.u32 	%p492, %r812, %r4110;
	setp.lt.u32 	%p493, %r4111, %r813;
	or.pred  	%p494, %p492, %p493;
	@%p494 bra 	$L__BB1_424;
$L__BB1_423:
	sub.s32 	%r4111, %r4111, %r813;
	sub.s32 	%r4110, %r4110, %r812;
	sub.s32 	%r4109, %r4109, %r811;
	sub.s32 	%r4108, %r4108, %r810;
	sub.s32 	%r4107, %r4107, %r809;
	sub.s32 	%r4106, %r4106, %r808;
	sub.s32 	%r4105, %r4105, %r807;
	sub.s32 	%r4104, %r4104, %r806;
$L__BB1_424:
	ld.const.u32 	%r895, [P_CONST+24];
	ld.const.u32 	%r896, [P_CONST+20];
	ld.const.u32 	%r897, [P_CONST+16];
	ld.const.u32 	%r898, [P_CONST+12];
	ld.const.u32 	%r899, [P_CONST+8];
	ld.const.u32 	%r900, [P_CONST+4];
	ld.const.u32 	%r901, [P_CONST];
	mul.wide.u32 	%rd10825, %r4111, %r814;
	cvt.u32.u64 	%r2885, %rd10825;
	shr.u64 	%rd10826, %rd10825, 32;
	mul.wide.u32 	%rd10827, %r4110, %r814;
	add.s64 	%rd10828, %rd10826, %rd10827;
	shr.u64 	%rd10829, %rd10828, 32;
	mul.wide.u32 	%rd10830, %r4109, %r814;
	add.s64 	%rd10831, %rd10829, %rd10830;
	shr.u64 	%rd10832, %rd10831, 32;
	mul.wide.u32 	%rd10833, %r4108, %r814;
	add.s64 	%rd10834, %rd10832, %rd10833;
	shr.u64 	%rd10835, %rd10834, 32;
	mul.wide.u32 	%rd10836, %r4107, %r814;
	add.s64 	%rd10837, %rd10835, %rd10836;
	shr.u64 	%rd10838, %rd10837, 32;
	mul.wide.u32 	%rd10839, %r4106, %r814;
	add.s64 	%rd10840, %rd10838, %rd10839;
	shr.u64 	%rd10841, %rd10840, 32;
	mul.wide.u32 	%rd10842, %r4105, %r814;
	add.s64 	%rd10843, %rd10841, %rd10842;
	shr.u64 	%rd10844, %rd10843, 32;
	mul.wide.u32 	%rd10845, %r4104, %r814;
	add.s64 	%rd10846, %rd10844, %rd10845;
	shr.u64 	%rd10847, %rd10846, 32;
	mul.wide.u32 	%rd10848, %r4111, %r815;
	and.b64  	%rd10849, %rd10828, 4294967295;
	add.s64 	%rd10850, %rd10848, %rd10849;
	shr.u64 	%rd10851, %rd10850, 32;
	mul.wide.u32 	%rd10852, %r4110, %r815;
	and.b64  	%rd10853, %rd10831, 4294967295;
	add.s64 	%rd10854, %rd10851, %rd10853;
	add.s64 	%rd10855, %rd10854, %rd10852;
	shr.u64 	%rd10856, %rd10855, 32;
	mul.wide.u32 	%rd10857, %r4109, %r815;
	and.b64  	%rd10858, %rd10834, 4294967295;
	add.s64 	%rd10859, %rd10856, %rd10858;
	add.s64 	%rd10860, %rd10859, %rd10857;
	shr.u64 	%rd10861, %rd10860, 32;
	mul.wide.u32 	%rd10862, %r4108, %r815;
	and.b64  	%rd10863, %rd10837, 4294967295;
	add.s64 	%rd10864, %rd10861, %rd10863;
	add.s64 	%rd10865, %rd10864, %rd10862;
	shr.u64 	%rd10866, %rd10865, 32;
	mul.wide.u32 	%rd10867, %r4107, %r815;
	and.b64  	%rd10868, %rd10840, 4294967295;
	add.s64 	%rd10869, %rd10866, %rd10868;
	add.s64 	%rd10870, %rd10869, %rd10867;
	shr.u64 	%rd10871, %rd10870, 32;
	mul.wide.u32 	%rd10872, %r4106, %r815;
	and.b64  	%rd10873, %rd10843, 4294967295;
	add.s64 	%rd10874, %rd10871, %rd10873;
	add.s64 	%rd10875, %rd10874, %rd10872;
	shr.u64 	%rd10876, %rd10875, 32;
	mul.wide.u32 	%rd10877, %r4105, %r815;
	and.b64  	%rd10878, %rd10846, 4294967295;
	add.s64 	%rd10879, %rd10876, %rd10878;
	add.s64 	%rd10880, %rd10879, %rd10877;
	shr.u64 	%rd10881, %rd10880, 32;
	mul.wide.u32 	%rd10882, %r4104, %r815;
	add.s64 	%rd10883, %rd10881, %rd10847;
	add.s64 	%rd10884, %rd10883, %rd10882;
	shr.u64 	%rd10885, %rd10884, 32;
	mul.wide.u32 	%rd10886, %r4111, %r816;
	and.b64  	%rd10887, %rd10855, 4294967295;
	add.s64 	%rd10888, %rd10886, %rd10887;
	shr.u64 	%rd10889, %rd10888, 32;
	mul.wide.u32 	%rd10890, %r4110, %r816;
	and.b64  	%rd10891, %rd10860, 4294967295;
	add.s64 	%rd10892, %rd10889, %rd10891;
	add.s64 	%rd10893, %rd10892, %rd10890;
	shr.u64 	%rd10894, %rd10893, 32;
	mul.wide.u32 	%rd10895, %r4109, %r816;
	and.b64  	%rd10896, %rd10865, 4294967295;
	add.s64 	%rd10897, %rd10894, %rd10896;
	add.s64 	%rd10898, %rd10897, %rd10895;
	shr.u64 	%rd10899, %rd10898, 32;
	mul.wide.u32 	%rd10900, %r4108, %r816;
	and.b64  	%rd10901, %rd10870, 4294967295;
	add.s64 	%rd10902, %rd10899, %rd10901;
	add.s64 	%rd10903, %rd10902, %rd10900;
	shr.u64 	%rd10904, %rd10903, 32;
	mul.wide.u32 	%rd10905, %r4107, %r816;
	and.b64  	%rd10906, %rd10875, 4294967295;
	add.s64 	%rd10907, %rd10904, %rd10906;
	add.s64 	%rd10908, %rd10907, %rd10905;
	shr.u64 	%rd10909, %rd10908, 32;
	mul.wide.u32 	%rd10910, %r4106, %r816;
	and.b64  	%rd10911, %rd10880, 4294967295;
	add.s64 	%rd10912, %rd10909, %rd10911;
	add.s64 	%rd10913, %rd10912, %rd10910;
	shr.u64 	%rd10914, %rd10913, 32;
	mul.wide.u32 	%rd10915, %r4105, %r816;
	and.b64  	%rd10916, %rd10884, 4294967295;
	add.s64 	%rd10917, %rd10914, %rd10916;
	add.s64 	%rd10918, %rd10917, %rd10915;
	shr.u64 	%rd10919, %rd10918, 32;
	mul.wide.u32 	%rd10920, %r4104, %r816;
	add.s64 	%rd10921, %rd10919, %rd10885;
	add.s64 	%rd10922, %rd10921, %rd10920;
	shr.u64 	%rd10923, %rd10922, 32;
	mul.wide.u32 	%rd10924, %r4111, %r817;
	and.b64  	%rd10925, %rd10893, 4294967295;
	add.s64 	%rd10926, %rd10924, %rd10925;
	shr.u64 	%rd10927, %rd10926, 32;
	mul.wide.u32 	%rd10928, %r4110, %r817;
	and.b64  	%rd10929, %rd10898, 4294967295;
	add.s64 	%rd10930, %rd10927, %rd10929;
	add.s64 	%rd10931, %rd10930, %rd10928;
	shr.u64 	%rd10932, %rd10931, 32;
	mul.wide.u32 	%rd10933, %r4109, %r817;
	and.b64  	%rd10934, %rd10903, 4294967295;
	add.s64 	%rd10935, %rd10932, %rd10934;
	add.s64 	%rd10936, %rd10935, %rd10933;
	shr.u64 	%rd10937, %rd10936, 32;
	mul.wide.u32 	%rd10938, %r4108, %r817;
	and.b64  	%rd10939, %rd10908, 4294967295;
	add.s64 	%rd10940, %rd10937, %rd10939;
	add.s64 	%rd10941, %rd10940, %rd10938;
	shr.u64 	%rd10942, %rd10941, 32;
	mul.wide.u32 	%rd10943, %r4107, %r817;
	and.b64  	%rd10944, %rd10913, 4294967295;
	add.s64 	%rd10945, %rd10942, %rd10944;
	add.s64 	%rd10946, %rd10945, %rd10943;
	shr.u64 	%rd10947, %rd10946, 32;
	mul.wide.u32 	%rd10948, %r4106, %r817;
	and.b64  	%rd10949, %rd10918, 4294967295;
	add.s64 	%rd10950, %rd10947, %rd10949;
	add.s64 	%rd10951, %rd10950, %rd10948;
	shr.u64 	%rd10952, %rd10951, 32;
	mul.wide.u32 	%rd10953, %r4105, %r817;
	and.b64  	%rd10954, %rd10922, 4294967295;
	add.s64 	%rd10955, %rd10952, %rd10954;
	add.s64 	%rd10956, %rd10955, %rd10953;
	shr.u64 	%rd10957, %rd10956, 32;
	mul.wide.u32 	%rd10958, %r4104, %r817;
	add.s64 	%rd10959, %rd10957, %rd10923;
	add.s64 	%rd10960, %rd10959, %rd10958;
	shr.u64 	%rd10961, %rd10960, 32;
	mul.wide.u32 	%rd10962, %r4111, %r818;
	and.b64  	%rd10963, %rd10931, 4294967295;
	add.s64 	%rd10964, %rd10962, %rd10963;
	shr.u64 	%rd10965, %rd10964, 32;
	mul.wide.u32 	%rd10966, %r4110, %r818;
	and.b64  	%rd10967, %rd10936, 4294967295;
	add.s64 	%rd10968, %rd10965, %rd10967;
	add.s64 	%rd10969, %rd10968, %rd10966;
	shr.u64 	%rd10970, %rd10969, 32;
	mul.wide.u32 	%rd10971, %r4109, %r818;
	and.b64  	%rd10972, %rd10941, 4294967295;
	add.s64 	%rd10973, %rd10970, %rd10972;
	add.s64 	%rd10974, %rd10973, %rd10971;
	shr.u64 	%rd10975, %rd10974, 32;
	mul.wide.u32 	%rd10976, %r4108, %r818;
	and.b64  	%rd10977, %rd10946, 4294967295;
	add.s64 	%rd10978, %rd10975, %rd10977;
	add.s64 	%rd10979, %rd10978, %rd10976;
	shr.u64 	%rd10980, %rd10979, 32;
	mul.wide.u32 	%rd10981, %r4107, %r818;
	and.b64  	%rd10982, %rd10951, 4294967295;
	add.s64 	%rd10983, %rd10980, %rd10982;
	add.s64 	%rd10984, %rd10983, %rd10981;
	shr.u64 	%rd10985, %rd10984, 32;
	mul.wide.u32 	%rd10986, %r4106, %r818;
	and.b64  	%rd10987, %rd10956, 4294967295;
	add.s64 	%rd10988, %rd10985, %rd10987;
	add.s64 	%rd10989, %rd10988, %rd10986;
	shr.u64 	%rd10990, %rd10989, 32;
	mul.wide.u32 	%rd10991, %r4105, %r818;
	and.b64  	%rd10992, %rd10960, 4294967295;
	add.s64 	%rd10993, %rd10990, %rd10992;
	add.s64 	%rd10994, %rd10993, %rd10991;
	shr.u64 	%rd10995, %rd10994, 32;
	mul.wide.u32 	%rd10996, %r4104, %r818;
	add.s64 	%rd10997, %rd10995, %rd10961;
	add.s64 	%rd10998, %rd10997, %rd10996;
	shr.u64 	%rd10999, %rd10998, 32;
	mul.wide.u32 	%rd11000, %r4111, %r819;
	and.b64  	%rd11001, %rd10969, 4294967295;
	add.s64 	%rd11002, %rd11000, %rd11001;
	shr.u64 	%rd11003, %rd11002, 32;
	mul.wide.u32 	%rd11004, %r4110, %r819;
	and.b64  	%rd11005, %rd10974, 4294967295;
	add.s64 	%rd11006, %rd11003, %rd11005;
	add.s64 	%rd11007, %rd11006, %rd11004;
	shr.u64 	%rd11008, %rd11007, 32;
	mul.wide.u32 	%rd11009, %r4109, %r819;
	and.b64  	%rd11010, %rd10979, 4294967295;
	add.s64 	%rd11011, %rd11008, %rd11010;
	add.s64 	%rd11012, %rd11011, %rd11009;
	shr.u64 	%rd11013, %rd11012, 32;
	mul.wide.u32 	%rd11014, %r4108, %r819;
	and.b64  	%rd11015, %rd10984, 4294967295;
	add.s64 	%rd11016, %rd11013, %rd11015;
	add.s64 	%rd11017, %rd11016, %rd11014;
	shr.u64 	%rd11018, %rd11017, 32;
	mul.wide.u32 	%rd11019, %r4107, %r819;
	and.b64  	%rd11020, %rd10989, 4294967295;
	add.s64 	%rd11021, %rd11018, %rd11020;
	add.s64 	%rd11022, %rd11021, %rd11019;
	shr.u64 	%rd11023, %rd11022, 32;
	mul.wide.u32 	%rd11024, %r4106, %r819;
	and.b64  	%rd11025, %rd10994, 4294967295;
	add.s64 	%rd11026, %rd11023, %rd11025;
	add.s64 	%rd11027, %rd11026, %rd11024;
	shr.u64 	%rd11028, %rd11027, 32;
	mul.wide.u32 	%rd11029, %r4105, %r819;
	and.b64  	%rd11030, %rd10998, 4294967295;
	add.s64 	%rd11031, %rd11028, %rd11030;
	add.s64 	%rd11032, %rd11031, %rd11029;
	shr.u64 	%rd11033, %rd11032, 32;
	mul.wide.u32 	%rd11034, %r4104, %r819;
	add.s64 	%rd11035, %rd11033, %rd10999;
	add.s64 	%rd11036, %rd11035, %rd11034;
	shr.u64 	%rd11037, %rd11036, 32;
	mul.wide.u32 	%rd11038, %r4111, %r820;
	and.b64  	%rd11039, %rd11007, 4294967295;
	add.s64 	%rd11040, %rd11038, %rd11039;
	shr.u64 	%rd11041, %rd11040, 32;
	mul.wide.u32 	%rd11042, %r4110, %r820;
	and.b64  	%rd11043, %rd11012, 4294967295;
	add.s64 	%rd11044, %rd11041, %rd11043;
	add.s64 	%rd11045, %rd11044, %rd11042;
	shr.u64 	%rd11046, %rd11045, 32;
	mul.wide.u32 	%rd11047, %r4109, %r820;
	and.b64  	%rd11048, %rd11017, 4294967295;
	add.s64 	%rd11049, %rd11046, %rd11048;
	add.s64 	%rd11050, %rd11049, %rd11047;
	shr.u64 	%rd11051, %rd11050, 32;
	mul.wide.u32 	%rd11052, %r4108, %r820;
	and.b64  	%rd11053, %rd11022, 4294967295;
	add.s64 	%rd11054, %rd11051, %rd11053;
	add.s64 	%rd11055, %rd11054, %rd11052;
	shr.u64 	%rd11056, %rd11055, 32;
	mul.wide.u32 	%rd11057, %r4107, %r820;
	and.b64  	%rd11058, %rd11027, 4294967295;
	add.s64 	%rd11059, %rd11056, %rd11058;
	add.s64 	%rd11060, %rd11059, %rd11057;
	shr.u64 	%rd11061, %rd11060, 32;
	mul.wide.u32 	%rd11062, %r4106, %r820;
	and.b64  	%rd11063, %rd11032, 4294967295;
	add.s64 	%rd11064, %rd11061, %rd11063;
	add.s64 	%rd11065, %rd11064, %rd11062;
	shr.u64 	%rd11066, %rd11065, 32;
	mul.wide.u32 	%rd11067, %r4105, %r820;
	and.b64  	%rd11068, %rd11036, 4294967295;
	add.s64 	%rd11069, %rd11066, %rd11068;
	add.s64 	%rd11070, %rd11069, %rd11067;
	shr.u64 	%rd11071, %rd11070, 32;
	mul.wide.u32 	%rd11072, %r4104, %r820;
	add.s64 	%rd11073, %rd11071, %rd11037;
	add.s64 	%rd11074, %rd11073, %rd11072;
	shr.u64 	%rd11075, %rd11074, 32;
	mul.wide.u32 	%rd11076, %r4111, %r821;
	and.b64  	%rd11077, %rd11045, 4294967295;
	add.s64 	%rd11078, %rd11076, %rd11077;
	shr.u64 	%rd11079, %rd11078, 32;
	mul.wide.u32 	%rd11080, %r4110, %r821;
	and.b64  	%rd11081, %rd11050, 4294967295;
	add.s64 	%rd11082, %rd11079, %rd11081;
	add.s64 	%rd11083, %rd11082, %rd11080;
	shr.u64 	%rd11084, %rd11083, 32;
	mul.wide.u32 	%rd11085, %r4109, %r821;
	and.b64  	%rd11086, %rd11055, 4294967295;
	add.s64 	%rd11087, %rd11084, %rd11086;
	add.s64 	%rd11088, %rd11087, %rd11085;
	shr.u64 	%rd11089, %rd11088, 32;
	mul.wide.u32 	%rd11090, %r4108, %r821;
	and.b64  	%rd11091, %rd11060, 4294967295;
	add.s64 	%rd11092, %rd11089, %rd11091;
	add.s64 	%rd11093, %rd11092, %rd11090;
	shr.u64 	%rd11094, %rd11093, 32;
	mul.wide.u32 	%rd11095, %r4107, %r821;
	and.b64  	%rd11096, %rd11065, 4294967295;
	add.s64 	%rd11097, %rd11094, %rd11096;
	add.s64 	%rd11098, %rd11097, %rd11095;
	shr.u64 	%rd11099, %rd11098, 32;
	mul.wide.u32 	%rd11100, %r4106, %r821;
	and.b64  	%rd11101, %rd11070, 4294967295;
	add.s64 	%rd11102, %rd11099, %rd11101;
	add.s64 	%rd11103, %rd11102, %rd11100;
	shr.u64 	%rd11104, %rd11103, 32;
	mul.wide.u32 	%rd11105, %r4105, %r821;
	and.b64  	%rd11106, %rd11074, 4294967295;
	add.s64 	%rd11107, %rd11104, %rd11106;
	add.s64 	%rd11108, %rd11107, %rd11105;
	shr.u64 	%rd11109, %rd11108, 32;
	mul.wide.u32 	%rd11110, %r4104, %r821;
	add.s64 	%rd11111, %rd11109, %rd11075;
	add.s64 	%rd11112, %rd11111, %rd11110;
	{ .reg .b32 tmp; mov.b64 {tmp, %r2886}, %rd11112; }
	ld.const.u32 	%r2887, [MU_P];
	mul.lo.s32 	%r2888, %r2887, %r2885;
	mul.wide.u32 	%rd11113, %r901, %r2888;
	and.b64  	%rd11114, %rd10825, 4294967295;
	add.s64 	%rd11115, %rd11113, %rd11114;
	shr.u64 	%rd11116, %rd11115, 32;
	mul.wide.u32 	%rd11117, %r900, %r2888;
	and.b64  	%rd11118, %rd10850, 4294967295;
	add.s64 	%rd11119, %rd11116, %rd11118;
	add.s64 	%rd11120, %rd11119, %rd11117;
	cvt.u32.u64 	%r2889, %rd11120;
	shr.u64 	%rd11121, %rd11120, 32;
	mul.wide.u32 	%rd11122, %r899, %r2888;
	and.b64  	%rd11123, %rd10888, 4294967295;
	add.s64 	%rd11124, %rd11121, %rd11123;
	add.s64 	%rd11125, %rd11124, %rd11122;
	shr.u64 	%rd11126, %rd11125, 32;
	mul.wide.u32 	%rd11127, %r898, %r2888;
	and.b64  	%rd11128, %rd10926, 4294967295;
	add.s64 	%rd11129, %rd11126, %rd11128;
	add.s64 	%rd11130, %rd11129, %rd11127;
	shr.u64 	%rd11131, %rd11130, 32;
	mul.wide.u32 	%rd11132, %r897, %r2888;
	and.b64  	%rd11133, %rd10964, 4294967295;
	add.s64 	%rd11134, %rd11131, %rd11133;
	add.s64 	%rd11135, %rd11134, %rd11132;
	shr.u64 	%rd11136, %rd11135, 32;
	mul.wide.u32 	%rd11137, %r896, %r2888;
	and.b64  	%rd11138, %rd11002, 4294967295;
	add.s64 	%rd11139, %rd11136, %rd11138;
	add.s64 	%rd11140, %rd11139, %rd11137;
	shr.u64 	%rd11141, %rd11140, 32;
	mul.wide.u32 	%rd11142, %r895, %r2888;
	and.b64  	%rd11143, %rd11040, 4294967295;
	add.s64 	%rd11144, %rd11141, %rd11143;
	add.s64 	%rd11145, %rd11144, %rd11142;
	shr.u64 	%rd11146, %rd11145, 32;
	mul.wide.u32 	%rd11147, %r806, %r2888;
	and.b64  	%rd11148, %rd11078, 4294967295;
	add.s64 	%rd11149, %rd11146, %rd11148;
	add.s64 	%rd11150, %rd11149, %rd11147;
	shr.u64 	%rd11151, %rd11150, 32;
	and.b64  	%rd11152, %rd11083, 4294967295;
	add.s64 	%rd11153, %rd11151, %rd11152;
	shr.u64 	%rd11154, %rd11153, 32;
	and.b64  	%rd11155, %rd11088, 4294967295;
	add.s64 	%rd11156, %rd11154, %rd11155;
	shr.u64 	%rd11157, %rd11156, 32;
	and.b64  	%rd11158, %rd11093, 4294967295;
	add.s64 	%rd11159, %rd11157, %rd11158;
	shr.u64 	%rd11160, %rd11159, 32;
	and.b64  	%rd11161, %rd11098, 4294967295;
	add.s64 	%rd11162, %rd11160, %rd11161;
	shr.u64 	%rd11163, %rd11162, 32;
	and.b64  	%rd11164, %rd11103, 4294967295;
	add.s64 	%rd11165, %rd11163, %rd11164;
	shr.u64 	%rd11166, %rd11165, 32;
	and.b64  	%rd11167, %rd11108, 4294967295;
	add.s64 	%rd11168, %rd11166, %rd11167;
	shr.u64 	%rd11169, %rd11168, 32;
	and.b64  	%rd11170, %rd11112, 4294967295;
	add.s64 	%rd11171, %rd11169, %rd11170;
	{ .reg .b32 tmp; mov.b64 {tmp, %r2890}, %rd11171; }
	add.s32 	%r2891, %r2886, %r2890;
	mul.lo.s32 	%r2892, %r2887, %r2889;
	mul.wide.u32 	%rd11172, %r901, %r2892;
	and.b64  	%rd11173, %rd11120, 4294967295;
	add.s64 	%rd11174, %rd11172, %rd11173;
	shr.u64 	%rd11175, %rd11174, 32;
	mul.wide.u32 	%rd11176, %r900, %r2892;
	and.b64  	%rd11177, %rd11125, 4294967295;
	add.s64 	%rd11178, %rd11175, %rd11177;
	add.s64 	%rd11179, %rd11178, %rd11176;
	cvt.u32.u64 	%r2893, %rd11179;
	shr.u64 	%rd11180, %rd11179, 32;
	mul.wide.u32 	%rd11181, %r899, %r2892;
	and.b64  	%rd11182, %rd11130, 4294967295;
	add.s64 	%rd11183, %rd11180, %rd11182;
	add.s64 	%rd11184, %rd11183, %rd11181;
	shr.u64 	%rd11185, %rd11184, 32;
	mul.wide.u32 	%rd11186, %r898, %r2892;
	and.b64  	%rd11187, %rd11135, 4294967295;
	add.s64 	%rd11188, %rd11185, %rd11187;
	add.s64 	%rd11189, %rd11188, %rd11186;
	shr.u64 	%rd11190, %rd11189, 32;
	mul.wide.u32 	%rd11191, %r897, %r2892;
	and.b64  	%rd11192, %rd11140, 4294967295;
	add.s64 	%rd11193, %rd11190, %rd11192;
	add.s64 	%rd11194, %rd11193, %rd11191;
	shr.u64 	%rd11195, %rd11194, 32;
	mul.wide.u32 	%rd11196, %r896, %r2892;
	and.b64  	%rd11197, %rd11145, 4294967295;
	add.s64 	%rd11198, %rd11195, %rd11197;
	add.s64 	%rd11199, %rd11198, %rd11196;
	shr.u64 	%rd11200, %rd11199, 32;
	mul.wide.u32 	%rd11201, %r895, %r2892;
	and.b64  	%rd11202, %rd11150, 4294967295;
	add.s64 	%rd11203, %rd11200, %rd11202;
	add.s64 	%rd11204, %rd11203, %rd11201;
	shr.u64 	%rd11205, %rd11204, 32;
	mul.wide.u32 	%rd11206, %r806, %r2892;
	and.b64  	%rd11207, %rd11153, 4294967295;
	add.s64 	%rd11208, %rd11205, %rd11207;
	add.s64 	%rd11209, %rd11208, %rd11206;
	shr.u64 	%rd11210, %rd11209, 32;
	and.b64  	%rd11211, %rd11156, 4294967295;
	add.s64 	%rd11212, %rd11210, %rd11211;
	shr.u64 	%rd11213, %rd11212, 32;
	and.b64  	%rd11214, %rd11159, 4294967295;
	add.s64 	%rd11215, %rd11213, %rd11214;
	shr.u64 	%rd11216, %rd11215, 32;
	and.b64  	%rd11217, %rd11162, 4294967295;
	add.s64 	%rd11218, %rd11216, %rd11217;
	shr.u64 	%rd11219, %rd11218, 32;
	and.b64  	%rd11220, %rd11165, 4294967295;
	add.s64 	%rd11221, %rd11219, %rd11220;
	shr.u64 	%rd11222, %rd11221, 32;
	and.b64  	%rd11223, %rd11168, 4294967295;
	add.s64 	%rd11224, %rd11222, %rd11223;
	shr.u64 	%rd11225, %rd11224, 32;
	and.b64  	%rd11226, %rd11171, 4294967295;
	add.s64 	%rd11227, %rd11225, %rd11226;
	{ .reg .b32 tmp; mov.b64 {tmp, %r2894}, %rd11227; }
	add.s32 	%r2895, %r2891, %r2894;
	mul.lo.s32 	%r2896, %r2887, %r2893;
	mul.wide.u32 	%rd11228, %r901, %r2896;
	and.b64  	%rd11229, %rd11179, 4294967295;
	add.s64 	%rd11230, %rd11228, %rd11229;
	shr.u64 	%rd11231, %rd11230, 32;
	mul.wide.u32 	%rd11232, %r900, %r2896;
	and.b64  	%rd11233, %rd11184, 4294967295;
	add.s64 	%rd11234, %rd11231, %rd11233;
	add.s64 	%rd11235, %rd11234, %rd11232;
	cvt.u32.u64 	%r2897, %rd11235;
	shr.u64 	%rd11236, %rd11235, 32;
	mul.wide.u32 	%rd11237, %r899, %r2896;
	and.b64  	%rd11238, %rd11189, 4294967295;
	add.s64 	%rd11239, %rd11236, %rd11238;
	add.s64 	%rd11240, %rd11239, %rd11237;
	shr.u64 	%rd11241, %rd11240, 32;
	mul.wide.u32 	%rd11242, %r898, %r2896;
	and.b64  	%rd11243, %rd11194, 4294967295;
	add.s64 	%rd11244, %rd11241, %rd11243;
	add.s64 	%rd11245, %rd11244, %rd11242;
	shr.u64 	%rd11246, %rd11245, 32;
	mul.wide.u32 	%rd11247, %r897, %r2896;
	and.b64  	%rd11248, %rd11199, 4294967295;
	add.s64 	%rd11249, %rd11246, %rd11248;
	add.s64 	%rd11250, %rd11249, %rd11247;
	shr.u64 	%rd11251, %rd11250, 32;
	mul.wide.u32 	%rd11252, %r896, %r2896;
	and.b64  	%rd11253, %rd11204, 4294967295;
	add.s64 	%rd11254, %rd11251, %rd11253;
	add.s64 	%rd11255, %rd11254, %rd11252;
	shr.u64 	%rd11256, %rd11255, 32;
	mul.wide.u32 	%rd11257, %r895, %r2896;
	and.b64  	%rd11258, %rd11209, 4294967295;
	add.s64 	%rd11259, %rd11256, %rd11258;
	add.s64 	%rd11260, %rd11259, %rd11257;
	shr.u64 	%rd11261, %rd11260, 32;
	mul.wide.u32 	%rd11262, %r806, %r2896;
	and.b64  	%rd11263, %rd11212, 4294967295;
	add.s64 	%rd11264, %rd11261, %rd11263;
	add.s64 	%rd11265, %rd11264, %rd11262;
	shr.u64 	%rd11266, %rd11265, 32;
	and.b64  	%rd11267, %rd11215, 4294967295;
	add.s64 	%rd11268, %rd11266, %rd11267;
	shr.u64 	%rd11269, %rd11268, 32;
	and.b64  	%rd11270, %rd11218, 4294967295;
	add.s64 	%rd11271, %rd11269, %rd11270;
	shr.u64 	%rd11272, %rd11271, 32;
	and.b64  	%rd11273, %rd11221, 4294967295;
	add.s64 	%rd11274, %rd11272, %rd11273;
	shr.u64 	%rd11275, %rd11274, 32;
	and.b64  	%rd11276, %rd11224, 4294967295;
	add.s64 	%rd11277, %rd11275, %rd11276;
	shr.u64 	%rd11278, %rd11277, 32;
	and.b64  	%rd11279, %rd11227, 4294967295;
	add.s64 	%rd11280, %rd11278, %rd11279;
	{ .reg .b32 tmp; mov.b64 {tmp, %r2898}, %rd11280; }
	add.s32 	%r2899, %r2895, %r2898;
	mul.lo.s32 	%r2900, %r2887, %r2897;
	mul.wide.u32 	%rd11281, %r901, %r2900;
	and.b64  	%rd11282, %rd11235, 4294967295;
	add.s64 	%rd11283, %rd11281, %rd11282;
	shr.u64 	%rd11284, %rd11283, 32;
	mul.wide.u32 	%rd11285, %r900, %r2900;
	and.b64  	%rd11286, %rd11240, 4294967295;
	add.s64 	%rd11287, %rd11284, %rd11286;
	add.s64 	%rd11288, %rd11287, %rd11285;
	cvt.u32.u64 	%r2901, %rd11288;
	shr.u64 	%rd11289, %rd11288, 32;
	mul.wide.u32 	%rd11290, %r899, %r2900;
	and.b64  	%rd11291, %rd11245, 4294967295;
	add.s64 	%rd11292, %rd11289, %rd11291;
	add.s64 	%rd11293, %rd11292, %rd11290;
	shr.u64 	%rd11294, %rd11293, 32;
	mul.wide.u32 	%rd11295, %r898, %r2900;
	and.b64  	%rd11296, %rd11250, 4294967295;
	add.s64 	%rd11297, %rd11294, %rd11296;
	add.s64 	%rd11298, %rd11297, %rd11295;
	shr.u64 	%rd11299, %rd11298, 32;
	mul.wide.u32 	%rd11300, %r897, %r2900;
	and.b64  	%rd11301, %rd11255, 4294967295;
	add.s64 	%rd11302, %rd11299, %rd11301;
	add.s64 	%rd11303, %rd11302, %rd11300;
	shr.u64 	%rd11304, %rd11303, 32;
	mul.wide.u32 	%rd11305, %r896, %r2900;
	and.b64  	%rd11306, %rd11260, 4294967295;
	add.s64 	%rd11307, %rd11304, %rd11306;
	add.s64 	%rd11308, %rd11307, %rd11305;
	shr.u64 	%rd11309, %rd11308, 32;
	mul.wide.u32 	%rd11310, %r895, %r2900;
	and.b64  	%rd11311, %rd11265, 4294967295;
	add.s64 	%rd11312, %rd11309, %rd11311;
	add.s64 	%rd11313, %rd11312, %rd11310;
	shr.u64 	%rd11314, %rd11313, 32;
	mul.wide.u32 	%rd11315, %r806, %r2900;
	and.b64  	%rd11316, %rd11268, 4294967295;
	add.s64 	%rd11317, %rd11314, %rd11316;
	add.s64 	%rd11318, %rd11317, %rd11315;
	shr.u64 	%rd11319, %rd11318, 32;
	and.b64  	%rd11320, %rd11271, 4294967295;
	add.s64 	%rd11321, %rd11319, %rd11320;
	shr.u64 	%rd11322, %rd11321, 32;
	and.b64  	%rd11323, %rd11274, 4294967295;
	add.s64 	%rd11324, %rd11322, %rd11323;
	shr.u64 	%rd11325, %rd11324, 32;
	and.b64  	%rd11326, %rd11277, 4294967295;
	add.s64 	%rd11327, %rd11325, %rd11326;
	shr.u64 	%rd11328, %rd11327, 32;
	and.b64  	%rd11329, %rd11280, 4294967295;
	add.s64 	%rd11330, %rd11328, %rd11329;
	{ .reg .b32 tmp; mov.b64 {tmp, %r2902}, %rd11330; }
	add.s32 	%r2903, %r2899, %r2902;
	mul.lo.s32 	%r2904, %r2887, %r2901;
	mul.wide.u32 	%rd11331, %r901, %r2904;
	and.b64  	%rd11332, %rd11288, 4294967295;
	add.s64 	%rd11333, %rd11331, %rd11332;
	shr.u64 	%rd11334, %rd11333, 32;
	mul.wide.u32 	%rd11335, %r900, %r2904;
	and.b64  	%rd11336, %rd11293, 4294967295;
	add.s64 	%rd11337, %rd11334, %rd11336;
	add.s64 	%rd11338, %rd11337, %rd11335;
	cvt.u32.u64 	%r2905, %rd11338;
	shr.u64 	%rd11339, %rd11338, 32;
	mul.wide.u32 	%rd11340, %r899, %r2904;
	and.b64  	%rd11341, %rd11298, 4294967295;
	add.s64 	%rd11342, %rd11339, %rd11341;
	add.s64 	%rd11343, %rd11342, %rd11340;
	shr.u64 	%rd11344, %rd11343, 32;
	mul.wide.u32 	%rd11345, %r898, %r2904;
	and.b64  	%rd11346, %rd11303, 4294967295;
	add.s64 	%rd11347, %rd11344, %rd11346;
	add.s64 	%rd11348, %rd11347, %rd11345;
	shr.u64 	%rd11349, %rd11348, 32;
	mul.wide.u32 	%rd11350, %r897, %r2904;
	and.b64  	%rd11351, %rd11308, 4294967295;
	add.s64 	%rd11352, %rd11349, %rd11351;
	add.s64 	%rd11353, %rd11352, %rd11350;
	shr.u64 	%rd11354, %rd11353, 32;
	mul.wide.u32 	%rd11355, %r896, %r2904;
	and.b64  	%rd11356, %rd11313, 4294967295;
	add.s64 	%rd11357, %rd11354, %rd11356;
	add.s64 	%rd11358, %rd11357, %rd11355;
	shr.u64 	%rd11359, %rd11358, 32;
	mul.wide.u32 	%rd11360, %r895, %r2904;
	and.b64  	%rd11361, %rd11318, 4294967295;
	add.s64 	%rd11362, %rd11359, %rd11361;
	add.s64 	%rd11363, %rd11362, %rd11360;
	shr.u64 	%rd11364, %rd11363, 32;
	mul.wide.u32 	%rd11365, %r806, %r2904;
	and.b64  	%rd11366, %rd11321, 4294967295;
	add.s64 	%rd11367, %rd11364, %rd11366;
	add.s64 	%rd11368, %rd11367, %rd11365;
	shr.u64 	%rd11369, %rd11368, 32;
	and.b64  	%rd11370, %rd11324, 4294967295;
	add.s64 	%rd11371, %rd11369, %rd11370;
	shr.u64 	%rd11372, %rd11371, 32;
	and.b64  	%rd11373, %rd11327, 4294967295;
	add.s64 	%rd11374, %rd11372, %rd11373;
	shr.u64 	%rd11375, %rd11374, 32;
	and.b64  	%rd11376, %rd11330, 4294967295;
	add.s64 	%rd11377, %rd11375, %rd11376;
	{ .reg .b32 tmp; mov.b64 {tmp, %r2906}, %rd11377; }
	add.s32 	%r2907, %r2903, %r2906;
	mul.lo.s32 	%r2908, %r2887, %r2905;
	mul.wide.u32 	%rd11378, %r901, %r2908;
	and.b64  	%rd11379, %rd11338, 4294967295;
	add.s64 	%rd11380, %rd11378, %rd11379;
	shr.u64 	%rd11381, %rd11380, 32;
	mul.wide.u32 	%rd11382, %r900, %r2908;
	and.b64  	%rd11383, %rd11343, 4294967295;
	add.s64 	%rd11384, %rd11381, %rd11383;
	add.s64 	%rd11385, %rd11384, %rd11382;
	cvt.u32.u64 	%r2909, %rd11385;
	shr.u64 	%rd11386, %rd11385, 32;
	mul.wide.u32 	%rd11387, %r899, %r2908;
	and.b64  	%rd11388, %rd11348, 4294967295;
	add.s64 	%rd11389, %rd11386, %rd11388;
	add.s64 	%rd11390, %rd11389, %rd11387;
	shr.u64 	%rd11391, %rd11390, 32;
	mul.wide.u32 	%rd11392, %r898, %r2908;
	and.b64  	%rd11393, %rd11353, 4294967295;
	add.s64 	%rd11394, %rd11391, %rd11393;
	add.s64 	%rd11395, %rd11394, %rd11392;
	shr.u64 	%rd11396, %rd11395, 32;
	mul.wide.u32 	%rd11397, %r897, %r2908;
	and.b64  	%rd11398, %rd11358, 4294967295;
	add.s64 	%rd11399, %rd11396, %rd11398;
	add.s64 	%rd11400, %rd11399, %rd11397;
	shr.u64 	%rd11401, %rd11400, 32;
	mul.wide.u32 	%rd11402, %r896, %r2908;
	and.b64  	%rd11403, %rd11363, 4294967295;
	add.s64 	%rd11404, %rd11401, %rd11403;
	add.s64 	%rd11405, %rd11404, %rd11402;
	shr.u64 	%rd11406, %rd11405, 32;
	mul.wide.u32 	%rd11407, %r895, %r2908;
	and.b64  	%rd11408, %rd11368, 4294967295;
	add.s64 	%rd11409, %rd11406, %rd11408;
	add.s64 	%rd11410, %rd11409, %rd11407;
	shr.u64 	%rd11411, %rd11410, 32;
	mul.wide.u32 	%rd11412, %r806, %r2908;
	and.b64  	%rd11413, %rd11371, 4294967295;
	add.s64 	%rd11414, %rd11411, %rd11413;
	add.s64 	%rd11415, %rd11414, %rd11412;
	shr.u64 	%rd11416, %rd11415, 32;
	and.b64  	%rd11417, %rd11374, 4294967295;
	add.s64 	%rd11418, %rd11416, %rd11417;
	shr.u64 	%rd11419, %rd11418, 32;
	and.b64  	%rd11420, %rd11377, 4294967295;
	add.s64 	%rd11421, %rd11419, %rd11420;
	{ .reg .b32 tmp; mov.b64 {tmp, %r2910}, %rd11421; }
	add.s32 	%r2911, %r2907, %r2910;
	mul.lo.s32 	%r2912, %r2887, %r2909;
	mul.wide.u32 	%rd11422, %r901, %r2912;
	and.b64  	%rd11423, %rd11385, 4294967295;
	add.s64 	%rd11424, %rd11422, %rd11423;
	shr.u64 	%rd11425, %rd11424, 32;
	mul.wide.u32 	%rd11426, %r900, %r2912;
	and.b64  	%rd11427, %rd11390, 4294967295;
	add.s64 	%rd11428, %rd11425, %rd11427;
	add.s64 	%rd11429, %rd11428, %rd11426;
	cvt.u32.u64 	%r2913, %rd11429;
	shr.u64 	%rd11430, %rd11429, 32;
	mul.wide.u32 	%rd11431, %r899, %r2912;
	and.b64  	%rd11432, %rd11395, 4294967295;
	add.s64 	%rd11433, %rd11430, %rd11432;
	add.s64 	%rd11434, %rd11433, %rd11431;
	shr.u64 	%rd11435, %rd11434, 32;
	mul.wide.u32 	%rd11436, %r898, %r2912;
	and.b64  	%rd11437, %rd11400, 4294967295;
	add.s64 	%rd11438, %rd11435, %rd11437;
	add.s64 	%rd11439, %rd11438, %rd11436;
	shr.u64 	%rd11440, %rd11439, 32;
	mul.wide.u32 	%rd11441, %r897, %r2912;
	and.b64  	%rd11442, %rd11405, 4294967295;
	add.s64 	%rd11443, %rd11440, %rd11442;
	add.s64 	%rd11444, %rd11443, %rd11441;
	shr.u64 	%rd11445, %rd11444, 32;
	mul.wide.u32 	%rd11446, %r896, %r2912;
	and.b64  	%rd11447, %rd11410, 4294967295;
	add.s64 	%rd11448, %rd11445, %rd11447;
	add.s64 	%rd11449, %rd11448, %rd11446;
	shr.u64 	%rd11450, %rd11449, 32;
	mul.wide.u32 	%rd11451, %r895, %r2912;
	and.b64  	%rd11452, %rd11415, 4294967295;
	add.s64 	%rd11453, %rd11450, %rd11452;
	add.s64 	%rd11454, %rd11453, %rd11451;
	shr.u64 	%rd11455, %rd11454, 32;
	mul.wide.u32 	%rd11456, %r806, %r2912;
	and.b64  	%rd11457, %rd11418, 4294967295;
	add.s64 	%rd11458, %rd11455, %rd11457;
	add.s64 	%rd11459, %rd11458, %rd11456;
	shr.u64 	%rd11460, %rd11459, 32;
	and.b64  	%rd11461, %rd11421, 4294967295;
	add.s64 	%rd11462, %rd11460, %rd11461;
	{ .reg .b32 tmp; mov.b64 {tmp, %r2914}, %rd11462; }
	add.s32 	%r2915, %r2911, %r2914;
	mul.lo.s32 	%r2916, %r2887, %r2913;
	mul.wide.u32 	%rd11463, %r901, %r2916;
	and.b64  	%rd11464, %rd11429, 4294967295;
	add.s64 	%rd11465, %rd11463, %rd11464;
	shr.u64 	%rd11466, %rd11465, 32;
	mul.wide.u32 	%rd11467, %r900, %r2916;
	and.b64  	%rd11468, %rd11434, 4294967295;
	add.s64 	%rd11469, %rd11466, %rd11468;
	add.s64 	%rd11470, %rd11469, %rd11467;
	cvt.u32.u64 	%r4119, %rd11470;
	shr.u64 	%rd11471, %rd11470, 32;
	mul.wide.u32 	%rd11472, %r899, %r2916;
	and.b64  	%rd11473, %rd11439, 4294967295;
	add.s64 	%rd11474, %rd11471, %rd11473;
	add.s64 	%rd11475, %rd11474, %rd11472;
	cvt.u32.u64 	%r4118, %rd11475;
	shr.u64 	%rd11476, %rd11475, 32;
	mul.wide.u32 	%rd11477, %r898, %r2916;
	and.b64  	%rd11478, %rd11444, 4294967295;
	add.s64 	%rd11479, %rd11476, %rd11478;
	add.s64 	%rd11480, %rd11479, %rd11477;
	cvt.u32.u64 	%r4117, %rd11480;
	shr.u64 	%rd11481, %rd11480, 32;
	mul.wide.u32 	%rd11482, %r897, %r2916;
	and.b64  	%rd11483, %rd11449, 4294967295;
	add.s64 	%rd11484, %rd11481, %rd11483;
	add.s64 	%rd11485, %rd11484, %rd11482;
	cvt.u32.u64 	%r4116, %rd11485;
	shr.u64 	%rd11486, %rd11485, 32;
	mul.wide.u32 	%rd11487, %r896, %r2916;
	and.b64  	%rd11488, %rd11454, 4294967295;
	add.s64 	%rd11489, %rd11486, %rd11488;
	add.s64 	%rd11490, %rd11489, %rd11487;
	cvt.u32.u64 	%r4115, %rd11490;
	shr.u64 	%rd11491, %rd11490, 32;
	mul.wide.u32 	%rd11492, %r895, %r2916;
	and.b64  	%rd11493, %rd11459, 4294967295;
	add.s64 	%rd11494, %rd11491, %rd11493;
	add.s64 	%rd11495, %rd11494, %rd11492;
	cvt.u32.u64 	%r4114, %rd11495;
	shr.u64 	%rd11496, %rd11495, 32;
	mul.wide.u32 	%rd11497, %r806, %r2916;
	and.b64  	%rd11498, %rd11462, 4294967295;
	add.s64 	%rd11499, %rd11496, %rd11498;
	add.s64 	%rd11500, %rd11499, %rd11497;
	cvt.u32.u64 	%r4113, %rd11500;
	{ .reg .b32 tmp; mov.b64 {tmp, %r2917}, %rd11500; }
	add.s32 	%r4112, %r2915, %r2917;
	setp.gt.u32 	%p495, %r4112, %r806;
	@%p495 bra 	$L__BB1_438;
	setp.lt.u32 	%p496, %r4112, %r806;
	@%p496 bra 	$L__BB1_439;
	setp.lt.u32 	%p497, %r895, %r4113;
	@%p497 bra 	$L__BB1_438;
	setp.gt.u32 	%p498, %r895, %r4113;
	@%p498 bra 	$L__BB1_439;
	setp.lt.u32 	%p499, %r896, %r4114;
	@%p499 bra 	$L__BB1_438;
	setp.gt.u32 	%p500, %r896, %r4114;
	@%p500 bra 	$L__BB1_439;
	setp.lt.u32 	%p501, %r897, %r4115;
	@%p501 bra 	$L__BB1_438;
	setp.gt.u32 	%p502, %r897, %r4115;
	@%p502 bra 	$L__BB1_439;
	setp.lt.u32 	%p503, %r898, %r4116;
	@%p503 bra 	$L__BB1_438;
	setp.gt.u32 	%p504, %r898, %r4116;
	@%p504 bra 	$L__BB1_439;
	setp.lt.u32 	%p505, %r899, %r4117;
	@%p505 bra 	$L__BB1_438;
	setp.gt.u32 	%p506, %r899, %r4117;
	@%p506 bra 	$L__BB1_439;
	setp.lt.u32 	%p507, %r900, %r4118;
	@%p507 bra 	$L__BB1_438;
	setp.gt.u32 	%p508, %r900, %r4118;
	setp.gt.u32 	%p509, %r901, %r4119;
	or.pred  	%p510, %p508, %p509;
	@%p510 bra 	$L__BB1_439;
$L__BB1_438:
	sub.s32 	%r4119, %r4119, %r901;
	sub.s32 	%r4118, %r4118, %r900;
	sub.s32 	%r4117, %r4117, %r899;
	sub.s32 	%r4116, %r4116, %r898;
	sub.s32 	%r4115, %r4115, %r897;
	sub.s32 	%r4114, %r4114, %r896;
	sub.s32 	%r4113, %r4113, %r895;
	sub.s32 	%r4112, %r4112, %r806;
$L__BB1_439:
	sub.s32 	%r2918, %r3975, %r3959;
	sub.s32 	%r2919, %r3974, %r3958;
	sub.s32 	%r2920, %r3973, %r3957;
	sub.s32 	%r2921, %r3972, %r3956;
	sub.s32 	%r2922, %r3971, %r3955;
	sub.s32 	%r2923, %r3970, %r3954;
	sub.s32 	%r2924, %r3969, %r3953;
	sub.s32 	%r2925, %r3968, %r3952;
	shl.b32 	%r4127, %r2918, 1;
	shr.u32 	%r2926, %r2918, 31;
	cvt.u64.u32 	%rd11501, %r2926;
	mul.wide.u32 	%rd11502, %r2919, 2;
	cvt.u32.u64 	%r2927, %rd11502;
	cvt.u32.u64 	%r2928, %rd11501;
	or.b32  	%r4126, %r2927, %r2928;
	shr.u64 	%rd11503, %rd11502, 32;
	mul.wide.u32 	%rd11504, %r2920, 2;
	cvt.u32.u64 	%r2929, %rd11504;
	cvt.u32.u64 	%r2930, %rd11503;
	or.b32  	%r4125, %r2930, %r2929;
	shr.u64 	%rd11505, %rd11504, 32;
	mul.wide.u32 	%rd11506, %r2921, 2;
	cvt.u32.u64 	%r2931, %rd11506;
	cvt.u32.u64 	%r2932, %rd11505;
	or.b32  	%r4124, %r2932, %r2931;
	shr.u64 	%rd11507, %rd11506, 32;
	mul.wide.u32 	%rd11508, %r2922, 2;
	add.s64 	%rd11509, %rd11507, %rd11508;
	cvt.u32.u64 	%r4123, %rd11509;
	shr.u64 	%rd11510, %rd11509, 32;
	mul.wide.u32 	%rd11511, %r2923, 2;
	add.s64 	%rd11512, %rd11510, %rd11511;
	cvt.u32.u64 	%r4122, %rd11512;
	shr.u64 	%rd11513, %rd11512, 32;
	mul.wide.u32 	%rd11514, %r2924, 2;
	add.s64 	%rd11515, %rd11513, %rd11514;
	cvt.u32.u64 	%r4121, %rd11515;
	shr.u64 	%rd11516, %rd11515, 32;
	mul.wide.u32 	%rd11517, %r2925, 2;
	add.s64 	%rd11518, %rd11516, %rd11517;
	cvt.u32.u64 	%r4120, %rd11518;
	setp.gt.u64 	%p511, %rd11518, 4294967295;
	setp.lt.u32 	%p512, %r806, %r4120;
	or.pred  	%p513, %p511, %p512;
	@%p513 bra 	$L__BB1_453;
	setp.gt.u32 	%p514, %r806, %r4120;
	@%p514 bra 	$L__BB1_454;
	setp.lt.u32 	%p515, %r895, %r4121;
	@%p515 bra 	$L__BB1_453;
	setp.gt.u32 	%p516, %r895, %r4121;
	@%p516 bra 	$L__BB1_454;
	setp.lt.u32 	%p517, %r896, %r4122;
	@%p517 bra 	$L__BB1_453;
	setp.gt.u32 	%p518, %r896, %r4122;
	@%p518 bra 	$L__BB1_454;
	setp.lt.u32 	%p519, %r897, %r4123;
	@%p519 bra 	$L__BB1_453;
	setp.gt.u32 	%p520, %r897, %r4123;
	@%p520 bra 	$L__BB1_454;
	setp.lt.u32 	%p521, %r898, %r4124;
	@%p521 bra 	$L__BB1_453;
	setp.gt.u32 	%p522, %r898, %r4124;
	@%p522 bra 	$L__BB1_454;
	setp.lt.u32 	%p523, %r899, %r4125;
	@%p523 bra 	$L__BB1_453;
	setp.gt.u32 	%p524, %r899, %r4125;
	@%p524 bra 	$L__BB1_454;
	setp.lt.u32 	%p525, %r900, %r4126;
	@%p525 bra 	$L__BB1_453;
	setp.gt.u32 	%p526, %r900, %r4126;
	setp.lt.u32 	%p527, %r4127, %r901;
	or.pred  	%p528, %p526, %p527;
	@%p528 bra 	$L__BB1_454;
$L__BB1_453:
	sub.s32 	%r4127, %r4127, %r901;
	sub.s32 	%r4126, %r4126, %r900;
	sub.s32 	%r4125, %r4125, %r899;
	sub.s32 	%r4124, %r4124, %r898;
	sub.s32 	%r4123, %r4123, %r897;
	sub.s32 	%r4122, %r4122, %r896;
	sub.s32 	%r4121, %r4121, %r895;
	sub.s32 	%r4120, %r4120, %r806;
$L__BB1_454:
	ld.const.u32 	%r952, [P_CONST+20];
	ld.const.u32 	%r953, [P_CONST+16];
	ld.const.u32 	%r954, [P_CONST+12];
	ld.const.u32 	%r955, [P_CONST+8];
	ld.const.u32 	%r956, [P_CONST+4];
	ld.const.u32 	%r957, [P_CONST];
	mul.wide.u32 	%rd11520, %r4111, %r3935;
	cvt.u32.u64 	%r2933, %rd11520;
	shr.u64 	%rd11521, %rd11520, 32;
	mul.wide.u32 	%rd11522, %r4110, %r3935;
	add.s64 	%rd11523, %rd11521, %rd11522;
	shr.u64 	%rd11524, %rd11523, 32;
	mul.wide.u32 	%rd11525, %r4109, %r3935;
	add.s64 	%rd11526, %rd11524, %rd11525;
	shr.u64 	%rd11527, %rd11526, 32;
	mul.wide.u32 	%rd11528, %r4108, %r3935;
	add.s64 	%rd11529, %rd11527, %rd11528;
	shr.u64 	%rd11530, %rd11529, 32;
	mul.wide.u32 	%rd11531, %r4107, %r3935;
	add.s64 	%rd11532, %rd11530, %rd11531;
	shr.u64 	%rd11533, %rd11532, 32;
	mul.wide.u32 	%rd11534, %r4106, %r3935;
	add.s64 	%rd11535, %rd11533, %rd11534;
	shr.u64 	%rd11536, %rd11535, 32;
	mul.wide.u32 	%rd11537, %r4105, %r3935;
	add.s64 	%rd11538, %rd11536, %rd11537;
	shr.u64 	%rd11539, %rd11538, 32;
	mul.wide.u32 	%rd11540, %r4104, %r3935;
	add.s64 	%rd11541, %rd11539, %rd11540;
	shr.u64 	%rd11542, %rd11541, 32;
	mul.wide.u32 	%rd11543, %r4111, %r3934;
	and.b64  	%rd11544, %rd11523, 4294967295;
	add.s64 	%rd11545, %rd11543, %rd11544;
	shr.u64 	%rd11546, %rd11545, 32;
	mul.wide.u32 	%rd11547, %r4110, %r3934;
	and.b64  	%rd11548, %rd11526, 4294967295;
	add.s64 	%rd11549, %rd11546, %rd11548;
	add.s64 	%rd11550, %rd11549, %rd11547;
	shr.u64 	%rd11551, %rd11550, 32;
	mul.wide.u32 	%rd11552, %r4109, %r3934;
	and.b64  	%rd11553, %rd11529, 4294967295;
	add.s64 	%rd11554, %rd11551, %rd11553;
	add.s64 	%rd11555, %rd11554, %rd11552;
	shr.u64 	%rd11556, %rd11555, 32;
	mul.wide.u32 	%rd11557, %r4108, %r3934;
	and.b64  	%rd11558, %rd11532, 4294967295;
	add.s64 	%rd11559, %rd11556, %rd11558;
	add.s64 	%rd11560, %rd11559, %rd11557;
	shr.u64 	%rd11561, %rd11560, 32;
	mul.wide.u32 	%rd11562, %r4107, %r3934;
	and.b64  	%rd11563, %rd11535, 4294967295;
	add.s64 	%rd11564, %rd11561, %rd11563;
	add.s64 	%rd11565, %rd11564, %rd11562;
	shr.u64 	%rd11566, %rd11565, 32;
	mul.wide.u32 	%rd11567, %r4106, %r3934;
	and.b64  	%rd11568, %rd11538, 4294967295;
	add.s64 	%rd11569, %rd11566, %rd11568;
	add.s64 	%rd11570, %rd11569, %rd11567;
	shr.u64 	%rd11571, %rd11570, 32;
	mul.wide.u32 	%rd11572, %r4105, %r3934;
	and.b64  	%rd11573, %rd11541, 4294967295;
	add.s64 	%rd11574, %rd11571, %rd11573;
	add.s64 	%rd11575, %rd11574, %rd11572;
	shr.u64 	%rd11576, %rd11575, 32;
	mul.wide.u32 	%rd11577, %r4104, %r3934;
	add.s64 	%rd11578, %rd11576, %rd11542;
	add.s64 	%rd11579, %rd11578, %rd11577;
	shr.u64 	%rd11580, %rd11579, 32;
	mul.wide.u32 	%rd11581, %r4111, %r3933;
	and.b64  	%rd11582, %rd11550, 4294967295;
	add.s64 	%rd11583, %rd11581, %rd11582;
	shr.u64 	%rd11584, %rd11583, 32;
	mul.wide.u32 	%rd11585, %r4110, %r3933;
	and.b64  	%rd11586, %rd11555, 4294967295;
	add.s64 	%rd11587, %rd11584, %rd11586;
	add.s64 	%rd11588, %rd11587, %rd11585;
	shr.u64 	%rd11589, %rd11588, 32;
	mul.wide.u32 	%rd11590, %r4109, %r3933;
	and.b64  	%rd11591, %rd11560, 4294967295;
	add.s64 	%rd11592, %rd11589, %rd11591;
	add.s64 	%rd11593, %rd11592, %rd11590;
	shr.u64 	%rd11594, %rd11593, 32;
	mul.wide.u32 	%rd11595, %r4108, %r3933;
	and.b64  	%rd11596, %rd11565, 4294967295;
	add.s64 	%rd11597, %rd11594, %rd11596;
	add.s64 	%rd11598, %rd11597, %rd11595;
	shr.u64 	%rd11599, %rd11598, 32;
	mul.wide.u32 	%rd11600, %r4107, %r3933;
	and.b64  	%rd11601, %rd11570, 4294967295;
	add.s64 	%rd11602, %rd11599, %rd11601;
	add.s64 	%rd11603, %rd11602, %rd11600;
	shr.u64 	%rd11604, %rd11603, 32;
	mul.wide.u32 	%rd11605, %r4106, %r3933;
	and.b64  	%rd11606, %rd11575, 4294967295;
	add.s64 	%rd11607, %rd11604, %rd11606;
	add.s64 	%rd11608, %rd11607, %rd11605;
	shr.u64 	%rd11609, %rd11608, 32;
	mul.wide.u32 	%rd11610, %r4105, %r3933;
	and.b64  	%rd11611, %rd11579, 4294967295;
	add.s64 	%rd11612, %rd11609, %rd11611;
	add.s64 	%rd11613, %rd11612, %rd11610;
	shr.u64 	%rd11614, %rd11613, 32;
	mul.wide.u32 	%rd11615, %r4104, %r3933;
	add.s64 	%rd11616, %rd11614, %rd11580;
	add.s64 	%rd11617, %rd11616, %rd11615;
	shr.u64 	%rd11618, %rd11617, 32;
	mul.wide.u32 	%rd11619, %r4111, %r3932;
	and.b64  	%rd11620, %rd11588, 4294967295;
	add.s64 	%rd11621, %rd11619, %rd11620;
	shr.u64 	%rd11622, %rd11621, 32;
	mul.wide.u32 	%rd11623, %r4110, %r3932;
	and.b64  	%rd11624, %rd11593, 4294967295;
	add.s64 	%rd11625, %rd11622, %rd11624;
	add.s64 	%rd11626, %rd11625, %rd11623;
	shr.u64 	%rd11627, %rd11626, 32;
	mul.wide.u32 	%rd11628, %r4109, %r3932;
	and.b64  	%rd11629, %rd11598, 4294967295;
	add.s64 	%rd11630, %rd11627, %rd11629;
	add.s64 	%rd11631, %rd11630, %rd11628;
	shr.u64 	%rd11632, %rd11631, 32;
	mul.wide.u32 	%rd11633, %r4108, %r3932;
	and.b64  	%rd11634, %rd11603, 4294967295;
	add.s64 	%rd11635, %rd11632, %rd11634;
	add.s64 	%rd11636, %rd11635, %rd11633;
	shr.u64 	%rd11637, %rd11636, 32;
	mul.wide.u32 	%rd11638, %r4107, %r3932;
	and.b64  	%rd11639, %rd11608, 4294967295;
	add.s64 	%rd11640, %rd11637, %rd11639;
	add.s64 	%rd11641, %rd11640, %rd11638;
	shr.u64 	%rd11642, %rd11641, 32;
	mul.wide.u32 	%rd11643, %r4106, %r3932;
	and.b64  	%rd11644, %rd11613, 4294967295;
	add.s64 	%rd11645, %rd11642, %rd11644;
	add.s64 	%rd11646, %rd11645, %rd11643;
	shr.u64 	%rd11647, %rd11646, 32;
	mul.wide.u32 	%rd11648, %r4105, %r3932;
	and.b64  	%rd11649, %rd11617, 4294967295;
	add.s64 	%rd11650, %rd11647, %rd11649;
	add.s64 	%rd11651, %rd11650, %rd11648;
	shr.u64 	%rd11652, %rd11651, 32;
	mul.wide.u32 	%rd11653, %r4104, %r3932;
	add.s64 	%rd11654, %rd11652, %rd11618;
	add.s64 	%rd11655, %rd11654, %rd11653;
	shr.u64 	%rd11656, %rd11655, 32;
	mul.wide.u32 	%rd11657, %r4111, %r3931;
	and.b64  	%rd11658, %rd11626, 4294967295;
	add.s64 	%rd11659, %rd11657, %rd11658;
	shr.u64 	%rd11660, %rd11659, 32;
	mul.wide.u32 	%rd11661, %r4110, %r3931;
	and.b64  	%rd11662, %rd11631, 4294967295;
	add.s64 	%rd11663, %rd11660, %rd11662;
	add.s64 	%rd11664, %rd11663, %rd11661;
	shr.u64 	%rd11665, %rd11664, 32;
	mul.wide.u32 	%rd11666, %r4109, %r3931;
	and.b64  	%rd11667, %rd11636, 4294967295;
	add.s64 	%rd11668, %rd11665, %rd11667;
	add.s64 	%rd11669, %rd11668, %rd11666;
	shr.u64 	%rd11670, %rd11669, 32;
	mul.wide.u32 	%rd11671, %r4108, %r3931;
	and.b64  	%rd11672, %rd11641, 4294967295;
	add.s64 	%rd11673, %rd11670, %rd11672;
	add.s64 	%rd11674, %rd11673, %rd11671;
	shr.u64 	%rd11675, %rd11674, 32;
	mul.wide.u32 	%rd11676, %r4107, %r3931;
	and.b64  	%rd11677, %rd11646, 4294967295;
	add.s64 	%rd11678, %rd11675, %rd11677;
	add.s64 	%rd11679, %rd11678, %rd11676;
	shr.u64 	%rd11680, %rd11679, 32;
	mul.wide.u32 	%rd11681, %r4106, %r3931;
	and.b64  	%rd11682, %rd11651, 4294967295;
	add.s64 	%rd11683, %rd11680, %rd11682;
	add.s64 	%rd11684, %rd11683, %rd11681;
	shr.u64 	%rd11685, %rd11684, 32;
	mul.wide.u32 	%rd11686, %r4105, %r3931;
	and.b64  	%rd11687, %rd11655, 4294967295;
	add.s64 	%rd11688, %rd11685, %rd11687;
	add.s64 	%rd11689, %rd11688, %rd11686;
	shr.u64 	%rd11690, %rd11689, 32;
	mul.wide.u32 	%rd11691, %r4104, %r3931;
	add.s64 	%rd11692, %rd11690, %rd11656;
	add.s64 	%rd11693, %rd11692, %rd11691;
	shr.u64 	%rd11694, %rd11693, 32;
	mul.wide.u32 	%rd11695, %r4111, %r3930;
	and.b64  	%rd11696, %rd11664, 4294967295;
	add.s64 	%rd11697, %rd11695, %rd11696;
	shr.u64 	%rd11698, %rd11697, 32;
	mul.wide.u32 	%rd11699, %r4110, %r3930;
	and.b64  	%rd11700, %rd11669, 4294967295;
	add.s64 	%rd11701, %rd11698, %rd11700;
	add.s64 	%rd11702, %rd11701, %rd11699;
	shr.u64 	%rd11703, %rd11702, 32;
	mul.wide.u32 	%rd11704, %r4109, %r3930;
	and.b64  	%rd11705, %rd11674, 4294967295;
	add.s64 	%rd11706, %rd11703, %rd11705;
	add.s64 	%rd11707, %rd11706, %rd11704;
	shr.u64 	%rd11708, %rd11707, 32;
	mul.wide.u32 	%rd11709, %r4108, %r3930;
	and.b64  	%rd11710, %rd11679, 4294967295;
	add.s64 	%rd11711, %rd11708, %rd11710;
	add.s64 	%rd11712, %rd11711, %rd11709;
	shr.u64 	%rd11713, %rd11712, 32;
	mul.wide.u32 	%rd11714, %r4107, %r3930;
	and.b64  	%rd11715, %rd11684, 4294967295;
	add.s64 	%rd11716, %rd11713, %rd11715;
	add.s64 	%rd11717, %rd11716, %rd11714;
	shr.u64 	%rd11718, %rd11717, 32;
	mul.wide.u32 	%rd11719, %r4106, %r3930;
	and.b64  	%rd11720, %rd11689, 4294967295;
	add.s64 	%rd11721, %rd11718, %rd11720;
	add.s64 	%rd11722, %rd11721, %rd11719;
	shr.u64 	%rd11723, %rd11722, 32;
	mul.wide.u32 	%rd11724, %r4105, %r3930;
	and.b64  	%rd11725, %rd11693, 4294967295;
	add.s64 	%rd11726, %rd11723, %rd11725;
	add.s64 	%rd11727, %rd11726, %rd11724;
	shr.u64 	%rd11728, %rd11727, 32;
	mul.wide.u32 	%rd11729, %r4104, %r3930;
	add.s64 	%rd11730, %rd11728, %rd11694;
	add.s64 	%rd11731, %rd11730, %rd11729;
	shr.u64 	%rd11732, %rd11731, 32;
	mul.wide.u32 	%rd11733, %r4111, %r3929;
	and.b64  	%rd11734, %rd11702, 4294967295;
	add.s64 	%rd11735, %rd11733, %rd11734;
	shr.u64 	%rd11736, %rd11735, 32;
	mul.wide.u32 	%rd11737, %r4110, %r3929;
	and.b64  	%rd11738, %rd11707, 4294967295;
	add.s64 	%rd11739, %rd11736, %rd11738;
	add.s64 	%rd11740, %rd11739, %rd11737;
	shr.u64 	%rd11741, %rd11740, 32;
	mul.wide.u32 	%rd11742, %r4109, %r3929;
	and.b64  	%rd11743, %rd11712, 4294967295;
	add.s64 	%rd11744, %rd11741, %rd11743;
	add.s64 	%rd11745, %rd11744, %rd11742;
	shr.u64 	%rd11746, %rd11745, 32;
	mul.wide.u32 	%rd11747, %r4108, %r3929;
	and.b64  	%rd11748, %rd11717, 4294967295;
	add.s64 	%rd11749, %rd11746, %rd11748;
	add.s64 	%rd11750, %rd11749, %rd11747;
	shr.u64 	%rd11751, %rd11750, 32;
	mul.wide.u32 	%rd11752, %r4107, %r3929;
	and.b64  	%rd11753, %rd11722, 4294967295;
	add.s64 	%rd11754, %rd11751, %rd11753;
	add.s64 	%rd11755, %rd11754, %rd11752;
	shr.u64 	%rd11756, %rd11755, 32;
	mul.wide.u32 	%rd11757, %r4106, %r3929;
	and.b64  	%rd11758, %rd11727, 4294967295;
	add.s64 	%rd11759, %rd11756, %rd11758;
	add.s64 	%rd11760, %rd11759, %rd11757;
	shr.u64 	%rd11761, %rd11760, 32;
	mul.wide.u32 	%rd11762, %r4105, %r3929;
	and.b64  	%rd11763, %rd11731, 4294967295;
	add.s64 	%rd11764, %rd11761, %rd11763;
	add.s64 	%rd11765, %rd11764, %rd11762;
	shr.u64 	%rd11766, %rd11765, 32;
	mul.wide.u32 	%rd11767, %r4104, %r3929;
	add.s64 	%rd11768, %rd11766, %rd11732;
	add.s64 	%rd11769, %rd11768, %rd11767;
	shr.u64 	%rd11770, %rd11769, 32;
	mul.wide.u32 	%rd11771, %r4111, %r3928;
	and.b64  	%rd11772, %rd11740, 4294967295;
	add.s64 	%rd11773, %rd11771, %rd11772;
	shr.u64 	%rd11774, %rd11773, 32;
	mul.wide.u32 	%rd11775, %r4110, %r3928;
	and.b64  	%rd11776, %rd11745, 4294967295;
	add.s64 	%rd11777, %rd11774, %rd11776;
	add.s64 	%rd11778, %rd11777, %rd11775;
	shr.u64 	%rd11779, %rd11778, 32;
	mul.wide.u32 	%rd11780, %r4109, %r3928;
	and.b64  	%rd11781, %rd11750, 4294967295;
	add.s64 	%rd11782, %rd11779, %rd11781;
	add.s64 	%rd11783, %rd11782, %rd11780;
	shr.u64 	%rd11784, %rd11783, 32;
	mul.wide.u32 	%rd11785, %r4108, %r3928;
	and.b64  	%rd11786, %rd11755, 4294967295;
	add.s64 	%rd11787, %rd11784, %rd11786;
	add.s64 	%rd11788, %rd11787, %rd11785;
	shr.u64 	%rd11789, %rd11788, 32;
	mul.wide.u32 	%rd11790, %r4107, %r3928;
	and.b64  	%rd11791, %rd11760, 4294967295;
	add.s64 	%rd11792, %rd11789, %rd11791;
	add.s64 	%rd11793, %rd11792, %rd11790;
	shr.u64 	%rd11794, %rd11793, 32;
	mul.wide.u32 	%rd11795, %r4106, %r3928;
	and.b64  	%rd11796, %rd11765, 4294967295;
	add.s64 	%rd11797, %rd11794, %rd11796;
	add.s64 	%rd11798, %rd11797, %rd11795;
	shr.u64 	%rd11799, %rd11798, 32;
	mul.wide.u32 	%rd11800, %r4105, %r3928;
	and.b64  	%rd11801, %rd11769, 4294967295;
	add.s64 	%rd11802, %rd11799, %rd11801;
	add.s64 	%rd11803, %rd11802, %rd11800;
	shr.u64 	%rd11804, %rd11803, 32;
	mul.wide.u32 	%rd11805, %r4104, %r3928;
	add.s64 	%rd11806, %rd11804, %rd11770;
	add.s64 	%rd11807, %rd11806, %rd11805;
	{ .reg .b32 tmp; mov.b64 {tmp, %r2934}, %rd11807; }
	ld.const.u32 	%r2935, [MU_P];
	mul.lo.s32 	%r2936, %r2935, %r2933;
	mul.wide.u32 	%rd11808, %r957, %r2936;
	and.b64  	%rd11809, %rd11520, 4294967295;
	add.s64 	%rd11810, %rd11808, %rd11809;
	shr.u64 	%rd11811, %rd11810, 32;
	mul.wide.u32 	%rd11812, %r956, %r2936;
	and.b64  	%rd11813, %rd11545, 4294967295;
	add.s64 	%rd11814, %rd11811, %rd11813;
	add.s64 	%rd11815, %rd11814, %rd11812;
	cvt.u32.u64 	%r2937, %rd11815;
	shr.u64 	%rd11816, %rd11815, 32;
	mul.wide.u32 	%rd11817, %r955, %r2936;
	and.b64  	%rd11818, %rd11583, 4294967295;
	add.s64 	%rd11819, %rd11816, %rd11818;
	add.s64 	%rd11820, %rd11819, %rd11817;
	shr.u64 	%rd11821, %rd11820, 32;
	mul.wide.u32 	%rd11822, %r954, %r2936;
	and.b64  	%rd11823, %rd11621, 4294967295;
	add.s64 	%rd11824, %rd11821, %rd11823;
	add.s64 	%rd11825, %rd11824, %rd11822;
	shr.u64 	%rd11826, %rd11825, 32;
	mul.wide.u32 	%rd11827, %r953, %r2936;
	and.b64  	%rd11828, %rd11659, 4294967295;
	add.s64 	%rd11829, %rd11826, %rd11828;
	add.s64 	%rd11830, %rd11829, %rd11827;
	shr.u64 	%rd11831, %rd11830, 32;
	mul.wide.u32 	%rd11832, %r952, %r2936;
	and.b64  	%rd11833, %rd11697, 4294967295;
	add.s64 	%rd11834, %rd11831, %rd11833;
	add.s64 	%rd11835, %rd11834, %rd11832;
	shr.u64 	%rd11836, %rd11835, 32;
	mul.wide.u32 	%rd11837, %r895, %r2936;
	and.b64  	%rd11838, %rd11735, 4294967295;
	add.s64 	%rd11839, %rd11836, %rd11838;
	add.s64 	%rd11840, %rd11839, %rd11837;
	shr.u64 	%rd11841, %rd11840, 32;
	mul.wide.u32 	%rd11842, %r806, %r2936;
	and.b64  	%rd11843, %rd11773, 4294967295;
	add.s64 	%rd11844, %rd11841, %rd11843;
	add.s64 	%rd11845, %rd11844, %rd11842;
	shr.u64 	%rd11846, %rd11845, 32;
	and.b64  	%rd11847, %rd11778, 4294967295;
	add.s64 	%rd11848, %rd11846, %rd11847;
	shr.u64 	%rd11849, %rd11848, 32;
	and.b64  	%rd11850, %rd11783, 4294967295;
	add.s64 	%rd11851, %rd11849, %rd11850;
	shr.u64 	%rd11852, %rd11851, 32;
	and.b64  	%rd11853, %rd11788, 4294967295;
	add.s64 	%rd11854, %rd11852, %rd11853;
	shr.u64 	%rd11855, %rd11854, 32;
	and.b64  	%rd11856, %rd11793, 4294967295;
	add.s64 	%rd11857, %rd11855, %rd11856;
	shr.u64 	%rd11858, %rd11857, 32;
	and.b64  	%rd11859, %rd11798, 4294967295;
	add.s64 	%rd11860, %rd11858, %rd11859;
	shr.u64 	%rd11861, %rd11860, 32;
	and.b64  	%rd11862, %rd11803, 4294967295;
	add.s64 	%rd11863, %rd11861, %rd11862;
	shr.u64 	%rd11864, %rd11863, 32;
	and.b64  	%rd11865, %rd11807, 4294967295;
	add.s64 	%rd11866, %rd11864, %rd11865;
	{ .reg .b32 tmp; mov.b64 {tmp, %r2938}, %rd11866; }
	add.s32 	%r2939, %r2934, %r2938;
	mul.lo.s32 	%r2940, %r2935, %r2937;
	mul.wide.u32 	%rd11867, %r957, %r2940;
	and.b64  	%rd11868, %rd11815, 4294967295;
	add.s64 	%rd11869, %rd11867, %rd11868;
	shr.u64 	%rd11870, %rd11869, 32;
	mul.wide.u32 	%rd11871, %r956, %r2940;
	and.b64  	%rd11872, %rd11820, 4294967295;
	add.s64 	%rd11873, %rd11870, %rd11872;
	add.s64 	%rd11874, %rd11873, %rd11871;
	cvt.u32.u64 	%r2941, %rd11874;
	shr.u64 	%rd11875, %rd11874, 32;
	mul.wide.u32 	%rd11876, %r955, %r2940;
	and.b64  	%rd11877, %rd11825, 4294967295;
	add.s64 	%rd11878, %rd11875, %rd11877;
	add.s64 	%rd11879, %rd11878, %rd11876;
	shr.u64 	%rd11880, %rd11879, 32;
	mul.wide.u32 	%rd11881, %r954, %r2940;
	and.b64  	%rd11882, %rd11830, 4294967295;
	add.s64 	%rd11883, %rd11880, %rd11882;
	add.s64 	%rd11884, %rd11883, %rd11881;
	shr.u64 	%rd11885, %rd11884, 32;
	mul.wide.u32 	%rd11886, %r953, %r2940;
	and.b64  	%rd11887, %rd11835, 4294967295;
	add.s64 	%rd11888, %rd11885, %rd11887;
	add.s64 	%rd11889, %rd11888, %rd11886;
	shr.u64 	%rd11890, %rd11889, 32;
	mul.wide.u32 	%rd11891, %r952, %r2940;
	and.b64  	%rd11892, %rd11840, 4294967295;
	add.s64 	%rd11893, %rd11890, %rd11892;
	add.s64 	%rd11894, %rd11893, %rd11891;
	shr.u64 	%rd11895, %rd11894, 32;
	mul.wide.u32 	%rd11896, %r895, %r2940;
	and.b64  	%rd11897, %rd11845, 4294967295;
	add.s64 	%rd11898, %rd11895, %rd11897;
	add.s64 	%rd11899, %rd11898, %rd11896;
	shr.u64 	%rd11900, %rd11899, 32;
	mul.wide.u32 	%rd11901, %r806, %r2940;
	and.b64  	%rd11902, %rd11848, 4294967295;
	add.s64 	%rd11903, %rd11900, %rd11902;
	add.s64 	%rd11904, %rd11903, %rd11901;
	shr.u64 	%rd11905, %rd11904, 32;
	and.b64  	%rd11906, %rd11851, 4294967295;
	add.s64 	%rd11907, %rd11905, %rd11906;
	shr.u64 	%rd11908, %rd11907, 32;
	and.b64  	%rd11909, %rd11854, 4294967295;
	add.s64 	%rd11910, %rd11908, %rd11909;
	shr.u64 	%rd11911, %rd11910, 32;
	and.b64  	%rd11912, %rd11857, 4294967295;
	add.s64 	%rd11913, %rd11911, %rd11912;
	shr.u64 	%rd11914, %rd11913, 32;
	and.b64  	%rd11915, %rd11860, 4294967295;
	add.s64 	%rd11916, %rd11914, %rd11915;
	shr.u64 	%rd11917, %rd11916, 32;
	and.b64  	%rd11918, %rd11863, 4294967295;
	add.s64 	%rd11919, %rd11917, %rd11918;
	shr.u64 	%rd11920, %rd11919, 32;
	and.b64  	%rd11921, %rd11866, 4294967295;
	add.s64 	%rd11922, %rd11920, %rd11921;
	{ .reg .b32 tmp; mov.b64 {tmp, %r2942}, %rd11922; }
	add.s32 	%r2943, %r2939, %r2942;
	mul.lo.s32 	%r2944, %r2935, %r2941;
	mul.wide.u32 	%rd11923, %r957, %r2944;
	and.b64  	%rd11924, %rd11874, 4294967295;
	add.s64 	%rd11925, %rd11923, %rd11924;
	shr.u64 	%rd11926, %rd11925, 32;
	mul.wide.u32 	%rd11927, %r956, %r2944;
	and.b64  	%rd11928, %rd11879, 4294967295;
	add.s64 	%rd11929, %rd11926, %rd11928;
	add.s64 	%rd11930, %rd11929, %rd11927;
	cvt.u32.u64 	%r2945, %rd11930;
	shr.u64 	%rd11931, %rd11930, 32;
	mul.wide.u32 	%rd11932, %r955, %r2944;
	and.b64  	%rd11933, %rd11884, 4294967295;
	add.s64 	%rd11934, %rd11931, %rd11933;
	add.s64 	%rd11935, %rd11934, %rd11932;
	shr.u64 	%rd11936, %rd11935, 32;
	mul.wide.u32 	%rd11937, %r954, %r2944;
	and.b64  	%rd11938, %rd11889, 4294967295;
	add.s64 	%rd11939, %rd11936, %rd11938;
	add.s64 	%rd11940, %rd11939, %rd11937;
	shr.u64 	%rd11941, %rd11940, 32;
	mul.wide.u32 	%rd11942, %r953, %r2944;
	and.b64  	%rd11943, %rd11894, 4294967295;
	add.s64 	%rd11944, %rd11941, %rd11943;
	add.s64 	%rd11945, %rd11944, %rd11942;
	shr.u64 	%rd11946, %rd11945, 32;
	mul.wide.u32 	%rd11947, %r952, %r2944;
	and.b64  	%rd11948, %rd11899, 4294967295;
	add.s64 	%rd11949, %rd11946, %rd11948;
	add.s64 	%rd11950, %rd11949, %rd11947;
	shr.u64 	%rd11951, %rd11950, 32;
	mul.wide.u32 	%rd11952, %r895, %r2944;
	and.b64  	%rd11953, %rd11904, 4294967295;
	add.s64 	%rd11954, %rd11951, %rd11953;
	add.s64 	%rd11955, %rd11954, %rd11952;
	shr.u64 	%rd11956, %rd11955, 32;
	mul.wide.u32 	%rd11957, %r806, %r2944;
	and.b64  	%rd11958, %rd11907, 4294967295;
	add.s64 	%rd11959, %rd11956, %rd11958;
	add.s64 	%rd11960, %rd11959, %rd11957;
	shr.u64 	%rd11961, %rd11960, 32;
	and.b64  	%rd11962, %rd11910, 4294967295;
	add.s64 	%rd11963, %rd11961, %rd11962;
	shr.u64 	%rd11964, %rd11963, 32;
	and.b64  	%rd11965, %rd11913, 4294967295;
	add.s64 	%rd11966, %rd11964, %rd11965;
	shr.u64 	%rd11967, %rd11966, 32;
	and.b64  	%rd11968, %rd11916, 4294967295;
	add.s64 	%rd11969, %rd11967, %rd11968;
	shr.u64 	%rd11970, %rd11969, 32;
	and.b64  	%rd11971, %rd11919, 4294967295;
	add.s64 	%rd11972, %rd11970, %rd11971;
	shr.u64 	%rd11973, %rd11972, 32;
	and.b64  	%rd11974, %rd11922, 4294967295;
	add.s64 	%rd11975, %rd11973, %rd11974;
	{ .reg .b32 tmp; mov.b64 {tmp, %r2946}, %rd11975; }
	add.s32 	%r2947, %r2943, %r2946;
	mul.lo.s32 	%r2948, %r2935, %r2945;
	mul.wide.u32 	%rd11976, %r957, %r2948;
	and.b64  	%rd11977, %rd11930, 4294967295;
	add.s64 	%rd11978, %rd11976, %rd11977;
	shr.u64 	%rd11979, %rd11978, 32;
	mul.wide.u32 	%rd11980, %r956, %r2948;
	and.b64  	%rd11981, %rd11935, 4294967295;
	add.s64 	%rd11982, %rd11979, %rd11981;
	add.s64 	%rd11983, %rd11982, %rd11980;
	cvt.u32.u64 	%r2949, %rd11983;
	shr.u64 	%rd11984, %rd11983, 32;
	mul.wide.u32 	%rd11985, %r955, %r2948;
	and.b64  	%rd11986, %rd11940, 4294967295;
	add.s64 	%rd11987, %rd11984, %rd11986;
	add.s64 	%rd11988, %rd11987, %rd11985;
	shr.u64 	%rd11989, %rd11988, 32;
	mul.wide.u32 	%rd11990, %r954, %r2948;
	and.b64  	%rd11991, %rd11945, 4294967295;
	add.s64 	%rd11992, %rd11989, %rd11991;
	add.s64 	%rd11993, %rd11992, %rd11990;
	shr.u64 	%rd11994, %rd11993, 32;
	mul.wide.u32 	%rd11995, %r953, %r2948;
	and.b64  	%rd11996, %rd11950, 4294967295;
	add.s64 	%rd11997, %rd11994, %rd11996;
	add.s64 	%rd11998, %rd11997, %rd11995;
	shr.u64 	%rd11999, %rd11998, 32;
	mul.wide.u32 	%rd12000, %r952, %r2948;
	and.b64  	%rd12001, %rd11955, 4294967295;
	add.s64 	%rd12002, %rd11999, %rd12001;
	add.s64 	%rd12003, %rd12002, %rd12000;
	shr.u64 	%rd12004, %rd12003, 32;
	mul.wide.u32 	%rd12005, %r895, %r2948;
	and.b64  	%rd12006, %rd11960, 4294967295;
	add.s64 	%rd12007, %rd12004, %rd12006;
	add.s64 	%rd12008, %rd12007, %rd12005;
	shr.u64 	%rd12009, %rd12008, 32;
	mul.wide.u32 	%rd12010, %r806, %r2948;
	and.b64  	%rd12011, %rd11963, 4294967295;
	add.s64 	%rd12012, %rd12009, %rd12011;
	add.s64 	%rd12013, %rd12012, %rd12010;
	shr.u64 	%rd12014, %rd12013, 32;
	and.b64  	%rd12015, %rd11966, 4294967295;
	add.s64 	%rd12016, %rd12014, %rd12015;
	shr.u64 	%rd12017, %rd12016, 32;
	and.b64  	%rd12018, %rd11969, 4294967295;
	add.s64 	%rd12019, %rd12017, %rd12018;
	shr.u64 	%rd12020, %rd12019, 32;
	and.b64  	%rd12021, %rd11972, 4294967295;
	add.s64 	%rd12022, %rd12020, %rd12021;
	shr.u64 	%rd12023, %rd12022, 32;
	and.b64  	%rd12024, %rd11975, 4294967295;
	add.s64 	%rd12025, %rd12023, %rd12024;
	{ .reg .b32 tmp; mov.b64 {tmp, %r2950}, %rd12025; }
	add.s32 	%r2951, %r2947, %r2950;
	mul.lo.s32 	%r2952, %r2935, %r2949;
	mul.wide.u32 	%rd12026, %r957, %r2952;
	and.b64  	%rd12027, %rd11983, 4294967295;
	add.s64 	%rd12028, %rd12026, %rd12027;
	shr.u64 	%rd12029, %rd12028, 32;
	mul.wide.u32 	%rd12030, %r956, %r2952;
	and.b64  	%rd12031, %rd11988, 4294967295;
	add.s64 	%rd12032, %rd12029, %rd12031;
	add.s64 	%rd12033, %rd12032, %rd12030;
	cvt.u32.u64 	%r2953, %rd12033;
	shr.u64 	%rd12034, %rd12033, 32;
	mul.wide.u32 	%rd12035, %r955, %r2952;
	and.b64  	%rd12036, %rd11993, 4294967295;
	add.s64 	%rd12037, %rd12034, %rd12036;
	add.s64 	%rd12038, %rd12037, %rd12035;
	shr.u64 	%rd12039, %rd12038, 32;
	mul.wide.u32 	%rd12040, %r954, %r2952;
	and.b64  	%rd12041, %rd11998, 4294967295;
	add.s64 	%rd12042, %rd12039, %rd12041;
	add.s64 	%rd12043, %rd12042, %rd12040;
	shr.u64 	%rd12044, %rd12043, 32;
	mul.wide.u32 	%rd12045, %r953, %r2952;
	and.b64  	%rd12046, %rd12003, 4294967295;
	add.s64 	%rd12047, %rd12044, %rd12046;
	add.s64 	%rd12048, %rd12047, %rd12045;
	shr.u64 	%rd12049, %rd12048, 32;
	mul.wide.u32 	%rd12050, %r952, %r2952;
	and.b64  	%rd12051, %rd12008, 4294967295;
	add.s64 	%rd12052, %rd12049, %rd12051;
	add.s64 	%rd12053, %rd12052, %rd12050;
	shr.u64 	%rd12054, %rd12053, 32;
	mul.wide.u32 	%rd12055, %r895, %r2952;
	and.b64  	%rd12056, %rd12013, 4294967295;
	add.s64 	%rd12057, %rd12054, %rd12056;
	add.s64 	%rd12058, %rd12057, %rd12055;
	shr.u64 	%rd12059, %rd12058, 32;
	mul.wide.u32 	%rd12060, %r806, %r2952;
	and.b64  	%rd12061, %rd12016, 4294967295;
	add.s64 	%rd12062, %rd12059, %rd12061;
	add.s64 	%rd12063, %rd12062, %rd12060;
	shr.u64 	%rd12064, %rd12063, 32;
	and.b64  	%rd12065, %rd12019, 4294967295;
	add.s64 	%rd12066, %rd12064, %rd12065;
	shr.u64 	%rd12067, %rd12066, 32;
	and.b64  	%rd12068, %rd12022, 4294967295;
	add.s64 	%rd12069, %rd12067, %rd12068;
	shr.u64 	%rd12070, %rd12069, 32;
	and.b64  	%rd12071, %rd12025, 4294967295;
	add.s64 	%rd12072, %rd12070, %rd12071;
	{ .reg .b32 tmp; mov.b64 {tmp, %r2954}, %rd12072; }
	add.s32 	%r2955, %r2951, %r2954;
	mul.lo.s32 	%r2956, %r2935, %r2953;
	mul.wide.u32 	%rd12073, %r957, %r2956;
	and.b64  	%rd12074, %rd12033, 4294967295;
	add.s64 	%rd12075, %rd12073, %rd12074;
	shr.u64 	%rd12076, %rd12075, 32;
	mul.wide.u32 	%rd12077, %r956, %r2956;
	and.b64  	%rd12078, %rd12038, 4294967295;
	add.s64 	%rd12079, %rd12076, %rd12078;
	add.s64 	%rd12080, %rd12079, %rd12077;
	cvt.u32.u64 	%r2957, %rd12080;
	shr.u64 	%rd12081, %rd12080, 32;
	mul.wide.u32 	%rd12082, %r955, %r2956;
	and.b64  	%rd12083, %rd12043, 4294967295;
	add.s64 	%rd12084, %rd12081, %rd12083;
	add.s64 	%rd12085, %rd12084, %rd12082;
	shr.u64 	%rd12086, %rd12085, 32;
	mul.wide.u32 	%rd12087, %r954, %r2956;
	and.b64  	%rd12088, %rd12048, 4294967295;
	add.s64 	%rd12089, %rd12086, %rd12088;
	add.s64 	%rd12090, %rd12089, %rd12087;
	shr.u64 	%rd12091, %rd12090, 32;
	mul.wide.u32 	%rd12092, %r953, %r2956;
	and.b64  	%rd12093, %rd12053, 4294967295;
	add.s64 	%rd12094, %rd12091, %rd12093;
	add.s64 	%rd12095, %rd12094, %rd12092;
	shr.u64 	%rd12096, %rd12095, 32;
	mul.wide.u32 	%rd12097, %r952, %r2956;
	and.b64  	%rd12098, %rd12058, 4294967295;
	add.s64 	%rd12099, %rd12096, %rd12098;
	add.s64 	%rd12100, %rd12099, %rd12097;
	shr.u64 	%rd12101, %rd12100, 32;
	mul.wide.u32 	%rd12102, %r895, %r2956;
	and.b64  	%rd12103, %rd12063, 4294967295;
	add.s64 	%rd12104, %rd12101, %rd12103;
	add.s64 	%rd12105, %rd12104, %rd12102;
	shr.u64 	%rd12106, %rd12105, 32;
	mul.wide.u32 	%rd12107, %r806, %r2956;
	and.b64  	%rd12108, %rd12066, 4294967295;
	add.s64 	%rd12109, %rd12106, %rd12108;
	add.s64 	%rd12110, %rd12109, %rd12107;
	shr.u64 	%rd12111, %rd12110, 32;
	and.b64  	%rd12112, %rd12069, 4294967295;
	add.s64 	%rd12113, %rd12111, %rd12112;
	shr.u64 	%rd12114, %rd12113, 32;
	and.b64  	%rd12115, %rd12072, 4294967295;
	add.s64 	%rd12116, %rd12114, %rd12115;
	{ .reg .b32 tmp; mov.b64 {tmp, %r2958}, %rd12116; }
	add.s32 	%r2959, %r2955, %r2958;
	mul.lo.s32 	%r2960, %r2935, %r2957;
	mul.wide.u32 	%rd12117, %r957, %r2960;
	and.b64  	%rd12118, %rd12080, 4294967295;
	add.s64 	%rd12119, %rd12117, %rd12118;
	shr.u64 	%rd12120, %rd12119, 32;
	mul.wide.u32 	%rd12121, %r956, %r2960;
	and.b64  	%rd12122, %rd12085, 4294967295;
	add.s64 	%rd12123, %rd12120, %rd12122;
	add.s64 	%rd12124, %rd12123, %rd12121;
	cvt.u32.u64 	%r2961, %rd12124;
	shr.u64 	%rd12125, %rd12124, 32;
	mul.wide.u32 	%rd12126, %r955, %r2960;
	and.b64  	%rd12127, %rd12090, 4294967295;
	add.s64 	%rd12128, %rd12125, %rd12127;
	add.s64 	%rd12129, %rd12128, %rd12126;
	shr.u64 	%rd12130, %rd12129, 32;
	mul.wide.u32 	%rd12131, %r954, %r2960;
	and.b64  	%rd12132, %rd12095, 4294967295;
	add.s64 	%rd12133, %rd12130, %rd12132;
	add.s64 	%rd12134, %rd12133, %rd12131;
	shr.u64 	%rd12135, %rd12134, 32;
	mul.wide.u32 	%rd12136, %r953, %r2960;
	and.b64  	%rd12137, %rd12100, 4294967295;
	add.s64 	%rd12138, %rd12135, %rd12137;
	add.s64 	%rd12139, %rd12138, %rd12136;
	shr.u64 	%rd12140, %rd12139, 32;
	mul.wide.u32 	%rd12141, %r952, %r2960;
	and.b64  	%rd12142, %rd12105, 4294967295;
	add.s64 	%rd12143, %rd12140, %rd12142;
	add.s64 	%rd12144, %rd12143, %rd12141;
	shr.u64 	%rd12145, %rd12144, 32;
	mul.wide.u32 	%rd12146, %r895, %r2960;
	and.b64  	%rd12147, %rd12110, 4294967295;
	add.s64 	%rd12148, %rd12145, %rd12147;
	add.s64 	%rd12149, %rd12148, %rd12146;
	shr.u64 	%rd12150, %rd12149, 32;
	mul.wide.u32 	%rd12151, %r806, %r2960;
	and.b64  	%rd12152, %rd12113, 4294967295;
	add.s64 	%rd12153, %rd12150, %rd12152;
	add.s64 	%rd12154, %rd12153, %rd12151;
	shr.u64 	%rd12155, %rd12154, 32;
	and.b64  	%rd12156, %rd12116, 4294967295;
	add.s64 	%rd12157, %rd12155, %rd12156;
	{ .reg .b32 tmp; mov.b64 {tmp, %r2962}, %rd12157; }
	add.s32 	%r2963, %r2959, %r2962;
	mul.lo.s32 	%r2964, %r2935, %r2961;
	mul.wide.u32 	%rd12158, %r957, %r2964;
	and.b64  	%rd12159, %rd12124, 4294967295;
	add.s64 	%rd12160, %rd12158, %rd12159;
	shr.u64 	%rd12161, %rd12160, 32;
	mul.wide.u32 	%rd12162, %r956, %r2964;
	and.b64  	%rd12163, %rd12129, 4294967295;
	add.s64 	%rd12164, %rd12161, %rd12163;
	add.s64 	%rd12165, %rd12164, %rd12162;
	cvt.u32.u64 	%r4135, %rd12165;
	shr.u64 	%rd12166, %rd12165, 32;
	mul.wide.u32 	%rd12167, %r955, %r2964;
	and.b64  	%rd12168, %rd12134, 4294967295;
	add.s64 	%rd12169, %rd12166, %rd12168;
	add.s64 	%rd12170, %rd12169, %rd12167;
	cvt.u32.u64 	%r4134, %rd12170;
	shr.u64 	%rd12171, %rd12170, 32;
	mul.wide.u32 	%rd12172, %r954, %r2964;
	and.b64  	%rd12173, %rd12139, 4294967295;
	add.s64 	%rd12174, %rd12171, %rd12173;
	add.s64 	%rd12175, %rd12174, %rd12172;
	cvt.u32.u64 	%r4133, %rd12175;
	shr.u64 	%rd12176, %rd12175, 32;
	mul.wide.u32 	%rd12177, %r953, %r2964;
	and.b64  	%rd12178, %rd12144, 4294967295;
	add.s64 	%rd12179, %rd12176, %rd12178;
	add.s64 	%rd12180, %rd12179, %rd12177;
	cvt.u32.u64 	%r4132, %rd12180;
	shr.u64 	%rd12181, %rd12180, 32;
	mul.wide.u32 	%rd12182, %r952, %r2964;
	and.b64  	%rd12183, %rd12149, 4294967295;
	add.s64 	%rd12184, %rd12181, %rd12183;
	add.s64 	%rd12185, %rd12184, %rd12182;
	cvt.u32.u64 	%r4131, %rd12185;
	shr.u64 	%rd12186, %rd12185, 32;
	mul.wide.u32 	%rd12187, %r895, %r2964;
	and.b64  	%rd12188, %rd12154, 4294967295;
	add.s64 	%rd12189, %rd12186, %rd12188;
	add.s64 	%rd12190, %rd12189, %rd12187;
	cvt.u32.u64 	%r4130, %rd12190;
	shr.u64 	%rd12191, %rd12190, 32;
	mul.wide.u32 	%rd12192, %r806, %r2964;
	and.b64  	%rd12193, %rd12157, 4294967295;
	add.s64 	%rd12194, %rd12191, %rd12193;
	add.s64 	%rd12195, %rd12194, %rd12192;
	cvt.u32.u64 	%r4129, %rd12195;
	{ .reg .b32 tmp; mov.b64 {tmp, %r2965}, %rd12195; }
	add.s32 	%r4128, %r2963, %r2965;
	setp.gt.u32 	%p529, %r4128, %r806;
	@%p529 bra 	$L__BB1_468;
	setp.lt.u32 	%p530, %r4128, %r806;
	@%p530 bra 	$L__BB1_469;
	setp.lt.u32 	%p531, %r895, %r4129;
	@%p531 bra 	$L__BB1_468;
	setp.gt.u32 	%p532, %r895, %r4129;
	@%p532 bra 	$L__BB1_469;
	setp.lt.u32 	%p533, %r952, %r4130;
	@%p533 bra 	$L__BB1_468;
	setp.gt.u32 	%p534, %r952, %r4130;
	@%p534 bra 	$L__BB1_469;
	setp.lt.u32 	%p535, %r953, %r4131;
	@%p535 bra 	$L__BB1_468;
	setp.gt.u32 	%p536, %r953, %r4131;
	@%p536 bra 	$L__BB1_469;
	setp.lt.u32 	%p537, %r954, %r4132;
	@%p537 bra 	$L__BB1_468;
	setp.gt.u32 	%p538, %r954, %r4132;
	@%p538 bra 	$L__BB1_469;
	setp.lt.u32 	%p539, %r955, %r4133;
	@%p539 bra 	$L__BB1_468;
	setp.gt.u32 	%p540, %r955, %r4133;
	@%p540 bra 	$L__BB1_469;
	setp.lt.u32 	%p541, %r956, %r4134;
	@%p541 bra 	$L__BB1_468;
	setp.gt.u32 	%p542, %r956, %r4134;
	setp.gt.u32 	%p543, %r957, %r4135;
	or.pred  	%p544, %p542, %p543;
	@%p544 bra 	$L__BB1_469;
$L__BB1_468:
	sub.s32 	%r4135, %r4135, %r957;
	sub.s32 	%r4134, %r4134, %r956;
	sub.s32 	%r4133, %r4133, %r955;
	sub.s32 	%r4132, %r4132, %r954;
	sub.s32 	%r4131, %r4131, %r953;
	sub.s32 	%r4130, %r4130, %r952;
	sub.s32 	%r4129, %r4129, %r895;
	sub.s32 	%r4128, %r4128, %r806;
$L__BB1_469:
	ld.const.u32 	%r982, [P_CONST+28];
	ld.const.u32 	%r983, [P_CONST+24];
	ld.const.u32 	%r984, [P_CONST+20];
	ld.const.u32 	%r985, [P_CONST+16];
	ld.const.u32 	%r986, [P_CONST+12];
	ld.const.u32 	%r987, [P_CONST+8];
	ld.const.u32 	%r988, [P_CONST+4];
	ld.const.u32 	%r989, [P_CONST];
	mul.wide.u32 	%rd12196, %r4127, %r4127;
	cvt.u32.u64 	%r2966, %rd12196;
	shr.u64 	%rd12197, %rd12196, 32;
	mul.wide.u32 	%rd12198, %r4126, %r4127;
	add.s64 	%rd12199, %rd12197, %rd12198;
	shr.u64 	%rd12200, %rd12199, 32;
	mul.wide.u32 	%rd12201, %r4125, %r4127;
	add.s64 	%rd12202, %rd12200, %rd12201;
	shr.u64 	%rd12203, %rd12202, 32;
	mul.wide.u32 	%rd12204, %r4124, %r4127;
	add.s64 	%rd12205, %rd12203, %rd12204;
	shr.u64 	%rd12206, %rd12205, 32;
	mul.wide.u32 	%rd12207, %r4123, %r4127;
	add.s64 	%rd12208, %rd12206, %rd12207;
	shr.u64 	%rd12209, %rd12208, 32;
	mul.wide.u32 	%rd12210, %r4122, %r4127;
	add.s64 	%rd12211, %rd12209, %rd12210;
	shr.u64 	%rd12212, %rd12211, 32;
	mul.wide.u32 	%rd12213, %r4121, %r4127;
	add.s64 	%rd12214, %rd12212, %rd12213;
	shr.u64 	%rd12215, %rd12214, 32;
	mul.wide.u32 	%rd12216, %r4120, %r4127;
	add.s64 	%rd12217, %rd12215, %rd12216;
	shr.u64 	%rd12218, %rd12217, 32;
	and.b64  	%rd12219, %rd12199, 4294967295;
	add.s64 	%rd12220, %rd12198, %rd12219;
	shr.u64 	%rd12221, %rd12220, 32;
	mul.wide.u32 	%rd12222, %r4126, %r4126;
	and.b64  	%rd12223, %rd12202, 4294967295;
	add.s64 	%rd12224, %rd12221, %rd12223;
	add.s64 	%rd12225, %rd12224, %rd12222;
	shr.u64 	%rd12226, %rd12225, 32;
	mul.wide.u32 	%rd12227, %r4125, %r4126;
	and.b64  	%rd12228, %rd12205, 4294967295;
	add.s64 	%rd12229, %rd12226, %rd12228;
	add.s64 	%rd12230, %rd12229, %rd12227;
	shr.u64 	%rd12231, %rd12230, 32;
	mul.wide.u32 	%rd12232, %r4124, %r4126;
	and.b64  	%rd12233, %rd12208, 4294967295;
	add.s64 	%rd12234, %rd12231, %rd12233;
	add.s64 	%rd12235, %rd12234, %rd12232;
	shr.u64 	%rd12236, %rd12235, 32;
	mul.wide.u32 	%rd12237, %r4123, %r4126;
	and.b64  	%rd12238, %rd12211, 4294967295;
	add.s64 	%rd12239, %rd12236, %rd12238;
	add.s64 	%rd12240, %rd12239, %rd12237;
	shr.u64 	%rd12241, %rd12240, 32;
	mul.wide.u32 	%rd12242, %r4122, %r4126;
	and.b64  	%rd12243, %rd12214, 4294967295;
	add.s64 	%rd12244, %rd12241, %rd12243;
	add.s64 	%rd12245, %rd12244, %rd12242;
	shr.u64 	%rd12246, %rd12245, 32;
	mul.wide.u32 	%rd12247, %r4121, %r4126;
	and.b64  	%rd12248, %rd12217, 4294967295;
	add.s64 	%rd12249, %rd12246, %rd12248;
	add.s64 	%rd12250, %rd12249, %rd12247;
	shr.u64 	%rd12251, %rd12250, 32;
	mul.wide.u32 	%rd12252, %r4120, %r4126;
	add.s64 	%rd12253, %rd12251, %rd12218;
	add.s64 	%rd12254, %rd12253, %rd12252;
	shr.u64 	%rd12255, %rd12254, 32;
	and.b64  	%rd12256, %rd12225, 4294967295;
	add.s64 	%rd12257, %rd12201, %rd12256;
	shr.u64 	%rd12258, %rd12257, 32;
	and.b64  	%rd12259, %rd12230, 4294967295;
	add.s64 	%rd12260, %rd12258, %rd12259;
	add.s64 	%rd12261, %rd12260, %rd12227;
	shr.u64 	%rd12262, %rd12261, 32;
	mul.wide.u32 	%rd12263, %r4125, %r4125;
	and.b64  	%rd12264, %rd12235, 4294967295;
	add.s64 	%rd12265, %rd12262, %rd12264;
	add.s64 	%rd12266, %rd12265, %rd12263;
	shr.u64 	%rd12267, %rd12266, 32;
	mul.wide.u32 	%rd12268, %r4124, %r4125;
	and.b64  	%rd12269, %rd12240, 4294967295;
	add.s64 	%rd12270, %rd12267, %rd12269;
	add.s64 	%rd12271, %rd12270, %rd12268;
	shr.u64 	%rd12272, %rd12271, 32;
	mul.wide.u32 	%rd12273, %r4123, %r4125;
	and.b64  	%rd12274, %rd12245, 4294967295;
	add.s64 	%rd12275, %rd12272, %rd12274;
	add.s64 	%rd12276, %rd12275, %rd12273;
	shr.u64 	%rd12277, %rd12276, 32;
	mul.wide.u32 	%rd12278, %r4122, %r4125;
	and.b64  	%rd12279, %rd12250, 4294967295;
	add.s64 	%rd12280, %rd12277, %rd12279;
	add.s64 	%rd12281, %rd12280, %rd12278;
	shr.u64 	%rd12282, %rd12281, 32;
	mul.wide.u32 	%rd12283, %r4121, %r4125;
	and.b64  	%rd12284, %rd12254, 4294967295;
	add.s64 	%rd12285, %rd12282, %rd12284;
	add.s64 	%rd12286, %rd12285, %rd12283;
	shr.u64 	%rd12287, %rd12286, 32;
	mul.wide.u32 	%rd12288, %r4120, %r4125;
	add.s64 	%rd12289, %rd12287, %rd12255;
	add.s64 	%rd12290, %rd12289, %rd12288;
	shr.u64 	%rd12291, %rd12290, 32;
	and.b64  	%rd12292, %rd12261, 4294967295;
	add.s64 	%rd12293, %rd12204, %rd12292;
	shr.u64 	%rd12294, %rd12293, 32;
	and.b64  	%rd12295, %rd12266, 4294967295;
	add.s64 	%rd12296, %rd12294, %rd12295;
	add.s64 	%rd12297, %rd12296, %rd12232;
	shr.u64 	%rd12298, %rd12297, 32;
	and.b64  	%rd12299, %rd12271, 4294967295;
	add.s64 	%rd12300, %rd12298, %rd12299;
	add.s64 	%rd12301, %rd12300, %rd12268;
	shr.u64 	%rd12302, %rd12301, 32;
	mul.wide.u32 	%rd12303, %r4124, %r4124;
	and.b64  	%rd12304, %rd12276, 4294967295;
	add.s64 	%rd12305, %rd12302, %rd12304;
	add.s64 	%rd12306, %rd12305, %rd12303;
	shr.u64 	%rd12307, %rd12306, 32;
	mul.wide.u32 	%rd12308, %r4123, %r4124;
	and.b64  	%rd12309, %rd12281, 4294967295;
	add.s64 	%rd12310, %rd12307, %rd12309;
	add.s64 	%rd12311, %rd12310, %rd12308;
	shr.u64 	%rd12312, %rd12311, 32;
	mul.wide.u32 	%rd12313, %r4122, %r4124;
	and.b64  	%rd12314, %rd12286, 4294967295;
	add.s64 	%rd12315, %rd12312, %rd12314;
	add.s64 	%rd12316, %rd12315, %rd12313;
	shr.u64 	%rd12317, %rd12316, 32;
	mul.wide.u32 	%rd12318, %r4121, %r4124;
	and.b64  	%rd12319, %rd12290, 4294967295;
	add.s64 	%rd12320, %rd12317, %rd12319;
	add.s64 	%rd12321, %rd12320, %rd12318;
	shr.u64 	%rd12322, %rd12321, 32;
	mul.wide.u32 	%rd12323, %r4120, %r4124;
	add.s64 	%rd12324, %rd12322, %rd12291;
	add.s64 	%rd12325, %rd12324, %rd12323;
	shr.u64 	%rd12326, %rd12325, 32;
	and.b64  	%rd12327, %rd12297, 4294967295;
	add.s64 	%rd12328, %rd12207, %rd12327;
	shr.u64 	%rd12329, %rd12328, 32;
	and.b64  	%rd12330, %rd12301, 4294967295;
	add.s64 	%rd12331, %rd12329, %rd12330;
	add.s64 	%rd12332, %rd12331, %rd12237;
	shr.u64 	%rd12333, %rd12332, 32;
	and.b64  	%rd12334, %rd12306, 4294967295;
	add.s64 	%rd12335, %rd12333, %rd12334;
	add.s64 	%rd12336, %rd12335, %rd12273;
	shr.u64 	%rd12337, %rd12336, 32;
	and.b64  	%rd12338, %rd12311, 4294967295;
	add.s64 	%rd12339, %rd12337, %rd12338;
	add.s64 	%rd12340, %rd12339, %rd12308;
	shr.u64 	%rd12341, %rd12340, 32;
	mul.wide.u32 	%rd12342, %r4123, %r4123;
	and.b64  	%rd12343, %rd12316, 4294967295;
	add.s64 	%rd12344, %rd12341, %rd12343;
	add.s64 	%rd12345, %rd12344, %rd12342;
	shr.u64 	%rd12346, %rd12345, 32;
	mul.wide.u32 	%rd12347, %r4122, %r4123;
	and.b64  	%rd12348, %rd12321, 4294967295;
	add.s64 	%rd12349, %rd12346, %rd12348;
	add.s64 	%rd12350, %rd12349, %rd12347;
	shr.u64 	%rd12351, %rd12350, 32;
	mul.wide.u32 	%rd12352, %r4121, %r4123;
	and.b64  	%rd12353, %rd12325, 4294967295;
	add.s64 	%rd12354, %rd12351, %rd12353;
	add.s64 	%rd12355, %rd12354, %rd12352;
	shr.u64 	%rd12356, %rd12355, 32;
	mul.wide.u32 	%rd12357, %r4120, %r4123;
	add.s64 	%rd12358, %rd12356, %rd12326;
	add.s64 	%rd12359, %rd12358, %rd12357;
	shr.u64 	%rd12360, %rd12359, 32;
	and.b64  	%rd12361, %rd12332, 4294967295;
	add.s64 	%rd12362, %rd12210, %rd12361;
	shr.u64 	%rd12363, %rd12362, 32;
	and.b64  	%rd12364, %rd12336, 4294967295;
	add.s64 	%rd12365, %rd12363, %rd12364;
	add.s64 	%rd12366, %rd12365, %rd12242;
	shr.u64 	%rd12367, %rd12366, 32;
	and.b64  	%rd12368, %rd12340, 4294967295;
	add.s64 	%rd12369, %rd12367, %rd12368;
	add.s64 	%rd12370, %rd12369, %rd12278;
	shr.u64 	%rd12371, %rd12370, 32;
	and.b64  	%rd12372, %rd12345, 4294967295;
	add.s64 	%rd12373, %rd12371, %rd12372;
	add.s64 	%rd12374, %rd12373, %rd12313;
	shr.u64 	%rd12375, %rd12374, 32;
	and.b64  	%rd12376, %rd12350, 4294967295;
	add.s64 	%rd12377, %rd12375, %rd12376;
	add.s64 	%rd12378, %rd12377, %rd12347;
	shr.u64 	%rd12379, %rd12378, 32;
	mul.wide.u32 	%rd12380, %r4122, %r4122;
	and.b64  	%rd12381, %rd12355, 4294967295;
	add.s64 	%rd12382, %rd12379, %rd12381;
	add.s64 	%rd12383, %rd12382, %rd12380;
	shr.u64 	%rd12384, %rd12383, 32;
	mul.wide.u32 	%rd12385, %r4121, %r4122;
	and.b64  	%rd12386, %rd12359, 4294967295;
	add.s64 	%rd12387, %rd12384, %rd12386;
	add.s64 	%rd12388, %rd12387, %rd12385;
	shr.u64 	%rd12389, %rd12388, 32;
	mul.wide.u32 	%rd12390, %r4120, %r4122;
	add.s64 	%rd12391, %rd12389, %rd12360;
	add.s64 	%rd12392, %rd12391, %rd12390;
	shr.u64 	%rd12393, %rd12392, 32;
	and.b64  	%rd12394, %rd12366, 4294967295;
	add.s64 	%rd12395, %rd12213, %rd12394;
	shr.u64 	%rd12396, %rd12395, 32;
	and.b64  	%rd12397, %rd12370, 4294967295;
	add.s64 	%rd12398, %rd12396, %rd12397;
	add.s64 	%rd12399, %rd12398, %rd12247;
	shr.u64 	%rd12400, %rd12399, 32;
	and.b64  	%rd12401, %rd12374, 4294967295;
	add.s64 	%rd12402, %rd12400, %rd12401;
	add.s64 	%rd12403, %rd12402, %rd12283;
	shr.u64 	%rd12404, %rd12403, 32;
	and.b64  	%rd12405, %rd12378, 4294967295;
	add.s64 	%rd12406, %rd12404, %rd12405;
	add.s64 	%rd12407, %rd12406, %rd12318;
	shr.u64 	%rd12408, %rd12407, 32;
	and.b64  	%rd12409, %rd12383, 4294967295;
	add.s64 	%rd12410, %rd12408, %rd12409;
	add.s64 	%rd12411, %rd12410, %rd12352;
	shr.u64 	%rd12412, %rd12411, 32;
	and.b64  	%rd12413, %rd12388, 4294967295;
	add.s64 	%rd12414, %rd12412, %rd12413;
	add.s64 	%rd12415, %rd12414, %rd12385;
	shr.u64 	%rd12416, %rd12415, 32;
	mul.wide.u32 	%rd12417, %r4121, %r4121;
	and.b64  	%rd12418, %rd12392, 4294967295;
	add.s64 	%rd12419, %rd12416, %rd12418;
	add.s64 	%rd12420, %rd12419, %rd12417;
	shr.u64 	%rd12421, %rd12420, 32;
	mul.wide.u32 	%rd12422, %r4120, %r4121;
	add.s64 	%rd12423, %rd12421, %rd12393;
	add.s64 	%rd12424, %rd12423, %rd12422;
	shr.u64 	%rd12425, %rd12424, 32;
	and.b64  	%rd12426, %rd12399, 4294967295;
	add.s64 	%rd12427, %rd12216, %rd12426;
	shr.u64 	%rd12428, %rd12427, 32;
	and.b64  	%rd12429, %rd12403, 4294967295;
	add.s64 	%rd12430, %rd12428, %rd12429;
	add.s64 	%rd12431, %rd12430, %rd12252;
	shr.u64 	%rd12432, %rd12431, 32;
	and.b64  	%rd12433, %rd12407, 4294967295;
	add.s64 	%rd12434, %rd12432, %rd12433;
	add.s64 	%rd12435, %rd12434, %rd12288;
	shr.u64 	%rd12436, %rd12435, 32;
	and.b64  	%rd12437, %rd12411, 4294967295;
	add.s64 	%rd12438, %rd12436, %rd12437;
	add.s64 	%rd12439, %rd12438, %rd12323;
	shr.u64 	%rd12440, %rd12439, 32;
	and.b64  	%rd12441, %rd12415, 4294967295;
	add.s64 	%rd12442, %rd12440, %rd12441;
	add.s64 	%rd12443, %rd12442, %rd12357;
	shr.u64 	%rd12444, %rd12443, 32;
	and.b64  	%rd12445, %rd12420, 4294967295;
	add.s64 	%rd12446, %rd12444, %rd12445;
	add.s64 	%rd12447, %rd12446, %rd12390;
	shr.u64 	%rd12448, %rd12447, 32;
	and.b64  	%rd12449, %rd12424, 4294967295;
	add.s64 	%rd12450, %rd12448, %rd12449;
	add.s64 	%rd12451, %rd12450, %rd12422;
	shr.u64 	%rd12452, %rd12451, 32;
	mul.wide.u32 	%rd12453, %r4120, %r4120;
	add.s64 	%rd12454, %rd12452, %rd12425;
	add.s64 	%rd12455, %rd12454, %rd12453;
	{ .reg .b32 tmp; mov.b64 {tmp, %r2967}, %rd12455; }
	ld.const.u32 	%r2968, [MU_P];
	mul.lo.s32 	%r2969, %r2968, %r2966;
	mul.wide.u32 	%rd12456, %r989, %r2969;
	and.b64  	%rd12457, %rd12196, 4294967293;
	add.s64 	%rd12458, %rd12456, %rd12457;
	shr.u64 	%rd12459, %rd12458, 32;
	mul.wide.u32 	%rd12460, %r988, %r2969;
	and.b64  	%rd12461, %rd12220, 4294967295;
	add.s64 	%rd12462, %rd12459, %rd12461;
	add.s64 	%rd12463, %rd12462, %rd12460;
	cvt.u32.u64 	%r2970, %rd12463;
	shr.u64 	%rd12464, %rd12463, 32;
	mul.wide.u32 	%rd12465, %r987, %r2969;
	and.b64  	%rd12466, %rd12257, 4294967295;
	add.s64 	%rd12467, %rd12464, %rd12466;
	add.s64 	%rd12468, %rd12467, %rd12465;
	shr.u64 	%rd12469, %rd12468, 32;
	mul.wide.u32 	%rd12470, %r986, %r2969;
	and.b64  	%rd12471, %rd12293, 4294967295;
	add.s64 	%rd12472, %rd12469, %rd12471;
	add.s64 	%rd12473, %rd12472, %rd12470;
	shr.u64 	%rd12474, %rd12473, 32;
	mul.wide.u32 	%rd12475, %r985, %r2969;
	and.b64  	%rd12476, %rd12328, 4294967295;
	add.s64 	%rd12477, %rd12474, %rd12476;
	add.s64 	%rd12478, %rd12477, %rd12475;
	shr.u64 	%rd12479, %rd12478, 32;
	mul.wide.u32 	%rd12480, %r984, %r2969;
	and.b64  	%rd12481, %rd12362, 4294967295;
	add.s64 	%rd12482, %rd12479, %rd12481;
	add.s64 	%rd12483, %rd12482, %rd12480;
	shr.u64 	%rd12484, %rd12483, 32;
	mul.wide.u32 	%rd12485, %r983, %r2969;
	and.b64  	%rd12486, %rd12395, 4294967295;
	add.s64 	%rd12487, %rd12484, %rd12486;
	add.s64 	%rd12488, %rd12487, %rd12485;
	shr.u64 	%rd12489, %rd12488, 32;
	mul.wide.u32 	%rd12490, %r982, %r2969;
	and.b64  	%rd12491, %rd12427, 4294967295;
	add.s64 	%rd12492, %rd12489, %rd12491;
	add.s64 	%rd12493, %rd12492, %rd12490;
	shr.u64 	%rd12494, %rd12493, 32;
	and.b64  	%rd12495, %rd12431, 4294967295;
	add.s64 	%rd12496, %rd12494, %rd12495;
	shr.u64 	%rd12497, %rd12496, 32;
	and.b64  	%rd12498, %rd12435, 4294967295;
	add.s64 	%rd12499, %rd12497, %rd12498;
	shr.u64 	%rd12500, %rd12499, 32;
	and.b64  	%rd12501, %rd12439, 4294967295;
	add.s64 	%rd12502, %rd12500, %rd12501;
	shr.u64 	%rd12503, %rd12502, 32;
	and.b64  	%rd12504, %rd12443, 4294967295;
	add.s64 	%rd12505, %rd12503, %rd12504;
	shr.u64 	%rd12506, %rd12505, 32;
	and.b64  	%rd12507, %rd12447, 4294967295;
	add.s64 	%rd12508, %rd12506, %rd12507;
	shr.u64 	%rd12509, %rd12508, 32;
	and.b64  	%rd12510, %rd12451, 4294967295;
	add.s64 	%rd12511, %rd12509, %rd12510;
	shr.u64 	%rd12512, %rd12511, 32;
	and.b64  	%rd12513, %rd12455, 4294967295;
	add.s64 	%rd12514, %rd12512, %rd12513;
	{ .reg .b32 tmp; mov.b64 {tmp, %r2971}, %rd12514; }
	add.s32 	%r2972, %r2967, %r2971;
	mul.lo.s32 	%r2973, %r2968, %r2970;
	mul.wide.u32 	%rd12515, %r989, %r2973;
	and.b64  	%rd12516, %rd12463, 4294967295;
	add.s64 	%rd12517, %rd12515, %rd12516;
	shr.u64 	%rd12518, %rd12517, 32;
	mul.wide.u32 	%rd12519, %r988, %r2973;
	and.b64  	%rd12520, %rd12468, 4294967295;
	add.s64 	%rd12521, %rd12518, %rd12520;
	add.s64 	%rd12522, %rd12521, %rd12519;
	cvt.u32.u64 	%r2974, %rd12522;
	shr.u64 	%rd12523, %rd12522, 32;
	mul.wide.u32 	%rd12524, %r987, %r2973;
	and.b64  	%rd12525, %rd12473, 4294967295;
	add.s64 	%rd12526, %rd12523, %rd12525;
	add.s64 	%rd12527, %rd12526, %rd12524;
	shr.u64 	%rd12528, %rd12527, 32;
	mul.wide.u32 	%rd12529, %r986, %r2973;
	and.b64  	%rd12530, %rd12478, 4294967295;
	add.s64 	%rd12531, %rd12528, %rd12530;
	add.s64 	%rd12532, %rd12531, %rd12529;
	shr.u64 	%rd12533, %rd12532, 32;
	mul.wide.u32 	%rd12534, %r985, %r2973;
	and.b64  	%rd12535, %rd12483, 4294967295;
	add.s64 	%rd12536, %rd12533, %rd12535;
	add.s64 	%rd12537, %rd12536, %rd12534;
	shr.u64 	%rd12538, %rd12537, 32;
	mul.wide.u32 	%rd12539, %r984, %r2973;
	and.b64  	%rd12540, %rd12488, 4294967295;
	add.s64 	%rd12541, %rd12538, %rd12540;
	add.s64 	%rd12542, %rd12541, %rd12539;
	shr.u64 	%rd12543, %rd12542, 32;
	mul.wide.u32 	%rd12544, %r983, %r2973;
	and.b64  	%rd12545, %rd12493, 4294967295;
	add.s64 	%rd12546, %rd12543, %rd12545;
	add.s64 	%rd12547, %rd12546, %rd12544;
	shr.u64 	%rd12548, %rd12547, 32;
	mul.wide.u32 	%rd12549, %r982, %r2973;
	and.b64  	%rd12550, %rd12496, 4294967295;
	add.s64 	%rd12551, %rd12548, %rd12550;
	add.s64 	%rd12552, %rd12551, %rd12549;
	shr.u64 	%rd12553, %rd12552, 32;
	and.b64  	%rd12554, %rd12499, 4294967295;
	add.s64 	%rd12555, %rd12553, %rd12554;
	shr.u64 	%rd12556, %rd12555, 32;
	and.b64  	%rd12557, %rd12502, 4294967295;
	add.s64 	%rd12558, %rd12556, %rd12557;
	shr.u64 	%rd12559, %rd12558, 32;
	and.b64  	%rd12560, %rd12505, 4294967295;
	add.s64 	%rd12561, %rd12559, %rd12560;
	shr.u64 	%rd12562, %rd12561, 32;
	and.b64  	%rd12563, %rd12508, 4294967295;
	add.s64 	%rd12564, %rd12562, %rd12563;
	shr.u64 	%rd12565, %rd12564, 32;
	and.b64  	%rd12566, %rd12511, 4294967295;
	add.s64 	%rd12567, %rd12565, %rd12566;
	shr.u64 	%rd12568, %rd12567, 32;
	and.b64  	%rd12569, %rd12514, 4294967295;
	add.s64 	%rd12570, %rd12568, %rd12569;
	{ .reg .b32 tmp; mov.b64 {tmp, %r2975}, %rd12570; }
	add.s32 	%r2976, %r2972, %r2975;
	mul.lo.s32 	%r2977, %r2968, %r2974;
	mul.wide.u32 	%rd12571, %r989, %r2977;
	and.b64  	%rd12572, %rd12522, 4294967295;
	add.s64 	%rd12573, %rd12571, %rd12572;
	shr.u64 	%rd12574, %rd12573, 32;
	mul.wide.u32 	%rd12575, %r988, %r2977;
	and.b64  	%rd12576, %rd12527, 4294967295;
	add.s64 	%rd12577, %rd12574, %rd12576;
	add.s64 	%rd12578, %rd12577, %rd12575;
	cvt.u32.u64 	%r2978, %rd12578;
	shr.u64 	%rd12579, %rd12578, 32;
	mul.wide.u32 	%rd12580, %r987, %r2977;
	and.b64  	%rd12581, %rd12532, 4294967295;
	add.s64 	%rd12582, %rd12579, %rd12581;
	add.s64 	%rd12583, %rd12582, %rd12580;
	shr.u64 	%rd12584, %rd12583, 32;
	mul.wide.u32 	%rd12585, %r986, %r2977;
	and.b64  	%rd12586, %rd12537, 4294967295;
	add.s64 	%rd12587, %rd12584, %rd12586;
	add.s64 	%rd12588, %rd12587, %rd12585;
	shr.u64 	%rd12589, %rd12588, 32;
	mul.wide.u32 	%rd12590, %r985, %r2977;
	and.b64  	%rd12591, %rd12542, 4294967295;
	add.s64 	%rd12592, %rd12589, %rd12591;
	add.s64 	%rd12593, %rd12592, %rd12590;
	shr.u64 	%rd12594, %rd12593, 32;
	mul.wide.u32 	%rd12595, %r984, %r2977;
	and.b64  	%rd12596, %rd12547, 4294967295;
	add.s64 	%rd12597, %rd12594, %rd12596;
	add.s64 	%rd12598, %rd12597, %rd12595;
	shr.u64 	%rd12599, %rd12598, 32;
	mul.wide.u32 	%rd12600, %r983, %r2977;
	and.b64  	%rd12601, %rd12552, 4294967295;
	add.s64 	%rd12602, %rd12599, %rd12601;
	add.s64 	%rd12603, %rd12602, %rd12600;
	shr.u64 	%rd12604, %rd12603, 32;
	mul.wide.u32 	%rd12605, %r982, %r2977;
	and.b64  	%rd12606, %rd12555, 4294967295;
	add.s64 	%rd12607, %rd12604, %rd12606;
	add.s64 	%rd12608, %rd12607, %rd12605;
	shr.u64 	%rd12609, %rd12608, 32;
	and.b64  	%rd12610, %rd12558, 4294967295;
	add.s64 	%rd12611, %rd12609, %rd12610;
	shr.u64 	%rd12612, %rd12611, 32;
	and.b64  	%rd12613, %rd12561, 4294967295;
	add.s64 	%rd12614, %rd12612, %rd12613;
	shr.u64 	%rd12615, %rd12614, 32;
	and.b64  	%rd12616, %rd12564, 4294967295;
	add.s64 	%rd12617, %rd12615, %rd12616;
	shr.u64 	%rd12618, %rd12617, 32;
	and.b64  	%rd12619, %rd12567, 4294967295;
	add.s64 	%rd12620, %rd12618, %rd12619;
	shr.u64 	%rd12621, %rd12620, 32;
	and.b64  	%rd12622, %rd12570, 4294967295;
	add.s64 	%rd12623, %rd12621, %rd12622;
	{ .reg .b32 tmp; mov.b64 {tmp, %r2979}, %rd12623; }
	add.s32 	%r2980, %r2976, %r2979;
	mul.lo.s32 	%r2981, %r2968, %r2978;
	mul.wide.u32 	%rd12624, %r989, %r2981;
	and.b64  	%rd12625, %rd12578, 4294967295;
	add.s64 	%rd12626, %rd12624, %rd12625;
	shr.u64 	%rd12627, %rd12626, 32;
	mul.wide.u32 	%rd12628, %r988, %r2981;
	and.b64  	%rd12629, %rd12583, 4294967295;
	add.s64 	%rd12630, %rd12627, %rd12629;
	add.s64 	%rd12631, %rd12630, %rd12628;
	cvt.u32.u64 	%r2982, %rd12631;
	shr.u64 	%rd12632, %rd12631, 32;
	mul.wide.u32 	%rd12633, %r987, %r2981;
	and.b64  	%rd12634, %rd12588, 4294967295;
	add.s64 	%rd12635, %rd12632, %rd12634;
	add.s64 	%rd12636, %rd12635, %rd12633;
	shr.u64 	%rd12637, %rd12636, 32;
	mul.wide.u32 	%rd12638, %r986, %r2981;
	and.b64  	%rd12639, %rd12593, 4294967295;
	add.s64 	%rd12640, %rd12637, %rd12639;
	add.s64 	%rd12641, %rd12640, %rd12638;
	shr.u64 	%rd12642, %rd12641, 32;
	mul.wide.u32 	%rd12643, %r985, %r2981;
	and.b64  	%rd12644, %rd12598, 4294967295;
	add.s64 	%rd12645, %rd12642, %rd12644;
	add.s64 	%rd12646, %rd12645, %rd12643;
	shr.u64 	%rd12647, %rd12646, 32;
	mul.wide.u32 	%rd12648, %r984, %r2981;
	and.b64  	%rd12649, %rd12603, 4294967295;
	add.s64 	%rd12650, %rd12647, %rd12649;
	add.s64 	%rd12651, %rd12650, %rd12648;
	shr.u64 	%rd12652, %rd12651, 32;
	mul.wide.u32 	%rd12653, %r983, %r2981;
	and.b64  	%rd12654, %rd12608, 4294967295;
	add.s64 	%rd12655, %rd12652, %rd12654;
	add.s64 	%rd12656, %rd12655, %rd12653;
	shr.u64 	%rd12657, %rd12656, 32;
	mul.wide.u32 	%rd12658, %r982, %r2981;
	and.b64  	%rd12659, %rd12611, 4294967295;
	add.s64 	%rd12660, %rd12657, %rd12659;
	add.s64 	%rd12661, %rd12660, %rd12658;
	shr.u64 	%rd12662, %rd12661, 32;
	and.b64  	%rd12663, %rd12614, 4294967295;
	add.s64 	%rd12664, %rd12662, %rd12663;
	shr.u64 	%rd12665, %rd12664, 32;
	and.b64  	%rd12666, %rd12617, 4294967295;
	add.s64 	%rd12667, %rd12665, %rd12666;
	shr.u64 	%rd12668, %rd12667, 32;
	and.b64  	%rd12669, %rd12620, 4294967295;
	add.s64 	%rd12670, %rd12668, %rd12669;
	shr.u64 	%rd12671, %rd12670, 32;
	and.b64  	%rd12672, %rd12623, 4294967295;
	add.s64 	%rd12673, %rd12671, %rd12672;
	{ .reg .b32 tmp; mov.b64 {tmp, %r2983}, %rd12673; }
	add.s32 	%r2984, %r2980, %r2983;
	mul.lo.s32 	%r2985, %r2968, %r2982;
	mul.wide.u32 	%rd12674, %r989, %r2985;
	and.b64  	%rd12675, %rd12631, 4294967295;
	add.s64 	%rd12676, %rd12674, %rd12675;
	shr.u64 	%rd12677, %rd12676, 32;
	mul.wide.u32 	%rd12678, %r988, %r2985;
	and.b64  	%rd12679, %rd12636, 4294967295;
	add.s64 	%rd12680, %rd12677, %rd12679;
	add.s64 	%rd12681, %rd12680, %rd12678;
	cvt.u32.u64 	%r2986, %rd12681;
	shr.u64 	%rd12682, %rd12681, 32;
	mul.wide.u32 	%rd12683, %r987, %r2985;
	and.b64  	%rd12684, %rd12641, 4294967295;
	add.s64 	%rd12685, %rd12682, %rd12684;
	add.s64 	%rd12686, %rd12685, %rd12683;
	shr.u64 	%rd12687, %rd12686, 32;
	mul.wide.u32 	%rd12688, %r986, %r2985;
	and.b64  	%rd12689, %rd12646, 4294967295;
	add.s64 	%rd12690, %rd12687, %rd12689;
	add.s64 	%rd12691, %rd12690, %rd12688;
	shr.u64 	%rd12692, %rd12691, 32;
	mul.wide.u32 	%rd12693, %r985, %r2985;
	and.b64  	%rd12694, %rd12651, 4294967295;
	add.s64 	%rd12695, %rd12692, %rd12694;
	add.s64 	%rd12696, %rd12695, %rd12693;
	shr.u64 	%rd12697, %rd12696, 32;
	mul.wide.u32 	%rd12698, %r984, %r2985;
	and.b64  	%rd12699, %rd12656, 4294967295;
	add.s64 	%rd12700, %rd12697, %rd12699;
	add.s64 	%rd12701, %rd12700, %rd12698;
	shr.u64 	%rd12702, %rd12701, 32;
	mul.wide.u32 	%rd12703, %r983, %r2985;
	and.b64  	%rd12704, %rd12661, 4294967295;
	add.s64 	%rd12705, %rd12702, %rd12704;
	add.s64 	%rd12706, %rd12705, %rd12703;
	shr.u64 	%rd12707, %rd12706, 32;
	mul.wide.u32 	%rd12708, %r982, %r2985;
	and.b64  	%rd12709, %rd12664, 4294967295;
	add.s64 	%rd12710, %rd12707, %rd12709;
	add.s64 	%rd12711, %rd12710, %rd12708;
	shr.u64 	%rd12712, %rd12711, 32;
	and.b64  	%rd12713, %rd12667, 4294967295;
	add.s64 	%rd12714, %rd12712, %rd12713;
	shr.u64 	%rd12715, %rd12714, 32;
	and.b64  	%rd12716, %rd12670, 4294967295;
	add.s64 	%rd12717, %rd12715, %rd12716;
	shr.u64 	%rd12718, %rd12717, 32;
	and.b64  	%rd12719, %rd12673, 4294967295;
	add.s64 	%rd12720, %rd12718, %rd12719;
	{ .reg .b32 tmp; mov.b64 {tmp, %r2987}, %rd12720; }
	add.s32 	%r2988, %r2984, %r2987;
	mul.lo.s32 	%r2989, %r2968, %r2986;
	mul.wide.u32 	%rd12721, %r989, %r2989;
	and.b64  	%rd12722, %rd12681, 4294967295;
	add.s64 	%rd12723, %rd12721, %rd12722;
	shr.u64 	%rd12724, %rd12723, 32;
	mul.wide.u32 	%rd12725, %r988, %r2989;
	and.b64  	%rd12726, %rd12686, 4294967295;
	add.s64 	%rd12727, %rd12724, %rd12726;
	add.s64 	%rd12728, %rd12727, %rd12725;
	cvt.u32.u64 	%r2990, %rd12728;
	shr.u64 	%rd12729, %rd12728, 32;
	mul.wide.u32 	%rd12730, %r987, %r2989;
	and.b64  	%rd12731, %rd12691, 4294967295;
	add.s64 	%rd12732, %rd12729, %rd12731;
	add.s64 	%rd12733, %rd12732, %rd12730;
	shr.u64 	%rd12734, %rd12733, 32;
	mul.wide.u32 	%rd12735, %r986, %r2989;
	and.b64  	%rd12736, %rd12696, 4294967295;
	add.s64 	%rd12737, %rd12734, %rd12736;
	add.s64 	%rd12738, %rd12737, %rd12735;
	shr.u64 	%rd12739, %rd12738, 32;
	mul.wide.u32 	%rd12740, %r985, %r2989;
	and.b64  	%rd12741, %rd12701, 4294967295;
	add.s64 	%rd12742, %rd12739, %rd12741;
	add.s64 	%rd12743, %rd12742, %rd12740;
	shr.u64 	%rd12744, %rd12743, 32;
	mul.wide.u32 	%rd12745, %r984, %r2989;
	and.b64  	%rd12746, %rd12706, 4294967295;
	add.s64 	%rd12747, %rd12744, %rd12746;
	add.s64 	%rd12748, %rd12747, %rd12745;
	shr.u64 	%rd12749, %rd12748, 32;
	mul.wide.u32 	%rd12750, %r983, %r2989;
	and.b64  	%rd12751, %rd12711, 4294967295;
	add.s64 	%rd12752, %rd12749, %rd12751;
	add.s64 	%rd12753, %rd12752, %rd12750;
	shr.u64 	%rd12754, %rd12753, 32;
	mul.wide.u32 	%rd12755, %r982, %r2989;
	and.b64  	%rd12756, %rd12714, 4294967295;
	add.s64 	%rd12757, %rd12754, %rd12756;
	add.s64 	%rd12758, %rd12757, %rd12755;
	shr.u64 	%rd12759, %rd12758, 32;
	and.b64  	%rd12760, %rd12717, 4294967295;
	add.s64 	%rd12761, %rd12759, %rd12760;
	shr.u64 	%rd12762, %rd12761, 32;
	and.b64  	%rd12763, %rd12720, 4294967295;
	add.s64 	%rd12764, %rd12762, %rd12763;
	{ .reg .b32 tmp; mov.b64 {tmp, %r2991}, %rd12764; }
	add.s32 	%r2992, %r2988, %r2991;
	mul.lo.s32 	%r2993, %r2968, %r2990;
	mul.wide.u32 	%rd12765, %r989, %r2993;
	and.b64  	%rd12766, %rd12728, 4294967295;
	add.s64 	%rd12767, %rd12765, %rd12766;
	shr.u64 	%rd12768, %rd12767, 32;
	mul.wide.u32 	%rd12769, %r988, %r2993;
	and.b64  	%rd12770, %rd12733, 4294967295;
	add.s64 	%rd12771, %rd12768, %rd12770;
	add.s64 	%rd12772, %rd12771, %rd12769;
	cvt.u32.u64 	%r2994, %rd12772;
	shr.u64 	%rd12773, %rd12772, 32;
	mul.wide.u32 	%rd12774, %r987, %r2993;
	and.b64  	%rd12775, %rd12738, 4294967295;
	add.s64 	%rd12776, %rd12773, %rd12775;
	add.s64 	%rd12777, %rd12776, %rd12774;
	shr.u64 	%rd12778, %rd12777, 32;
	mul.wide.u32 	%rd12779, %r986, %r2993;
	and.b64  	%rd12780, %rd12743, 4294967295;
	add.s64 	%rd12781, %rd12778, %rd12780;
	add.s64 	%rd12782, %rd12781, %rd12779;
	shr.u64 	%rd12783, %rd12782, 32;
	mul.wide.u32 	%rd12784, %r985, %r2993;
	and.b64  	%rd12785, %rd12748, 4294967295;
	add.s64 	%rd12786, %rd12783, %rd12785;
	add.s64 	%rd12787, %rd12786, %rd12784;
	shr.u64 	%rd12788, %rd12787, 32;
	mul.wide.u32 	%rd12789, %r984, %r2993;
	and.b64  	%rd12790, %rd12753, 4294967295;
	add.s64 	%rd12791, %rd12788, %rd12790;
	add.s64 	%rd12792, %rd12791, %rd12789;
	shr.u64 	%rd12793, %rd12792, 32;
	mul.wide.u32 	%rd12794, %r983, %r2993;
	and.b64  	%rd12795, %rd12758, 4294967295;
	add.s64 	%rd12796, %rd12793, %rd12795;
	add.s64 	%rd12797, %rd12796, %rd12794;
	shr.u64 	%rd12798, %rd12797, 32;
	mul.wide.u32 	%rd12799, %r982, %r2993;
	and.b64  	%rd12800, %rd12761, 4294967295;
	add.s64 	%rd12801, %rd12798, %rd12800;
	add.s64 	%rd12802, %rd12801, %rd12799;
	shr.u64 	%rd12803, %rd12802, 32;
	and.b64  	%rd12804, %rd12764, 4294967295;
	add.s64 	%rd12805, %rd12803, %rd12804;
	{ .reg .b32 tmp; mov.b64 {tmp, %r2995}, %rd12805; }
	add.s32 	%r2996, %r2992, %r2995;
	mul.lo.s32 	%r2997, %r2968, %r2994;
	mul.wide.u32 	%rd12806, %r989, %r2997;
	and.b64  	%rd12807, %rd12772, 4294967295;
	add.s64 	%rd12808, %rd12806, %rd12807;
	shr.u64 	%rd12809, %rd12808, 32;
	mul.wide.u32 	%rd12810, %r988, %r2997;
	and.b64  	%rd12811, %rd12777, 4294967295;
	add.s64 	%rd12812, %rd12809, %rd12811;
	add.s64 	%rd12813, %rd12812, %rd12810;
	cvt.u32.u64 	%r4143, %rd12813;
	shr.u64 	%rd12814, %rd12813, 32;
	mul.wide.u32 	%rd12815, %r987, %r2997;
	and.b64  	%rd12816, %rd12782, 4294967295;
	add.s64 	%rd12817, %rd12814, %rd12816;
	add.s64 	%rd12818, %rd12817, %rd12815;
	cvt.u32.u64 	%r4142, %rd12818;
	shr.u64 	%rd12819, %rd12818, 32;
	mul.wide.u32 	%rd12820, %r986, %r2997;
	and.b64  	%rd12821, %rd12787, 4294967295;
	add.s64 	%rd12822, %rd12819, %rd12821;
	add.s64 	%rd12823, %rd12822, %rd12820;
	cvt.u32.u64 	%r4141, %rd12823;
	shr.u64 	%rd12824, %rd12823, 32;
	mul.wide.u32 	%rd12825, %r985, %r2997;
	and.b64  	%rd12826, %rd12792, 4294967295;
	add.s64 	%rd12827, %rd12824, %rd12826;
	add.s64 	%rd12828, %rd12827, %rd12825;
	cvt.u32.u64 	%r4140, %rd12828;
	shr.u64 	%rd12829, %rd12828, 32;
	mul.wide.u32 	%rd12830, %r984, %r2997;
	and.b64  	%rd12831, %rd12797, 4294967295;
	add.s64 	%rd12832, %rd12829, %rd12831;
	add.s64 	%rd12833, %rd12832, %rd12830;
	cvt.u32.u64 	%r4139, %rd12833;
	shr.u64 	%rd12834, %rd12833, 32;
	mul.wide.u32 	%rd12835, %r983, %r2997;
	and.b64  	%rd12836, %rd12802, 4294967295;
	add.s64 	%rd12837, %rd12834, %rd12836;
	add.s64 	%rd12838, %rd12837, %rd12835;
	cvt.u32.u64 	%r4138, %rd12838;
	shr.u64 	%rd12839, %rd12838, 32;
	mul.wide.u32 	%rd12840, %r982, %r2997;
	and.b64  	%rd12841, %rd12805, 4294967295;
	add.s64 	%rd12842, %rd12839, %rd12841;
	add.s64 	%rd12843, %rd12842, %rd12840;
	cvt.u32.u64 	%r4137, %rd12843;
	{ .reg .b32 tmp; mov.b64 {tmp, %r2998}, %rd12843; }
	add.s32 	%r4136, %r2996, %r2998;
	setp.gt.u32 	%p545, %r4136, %r982;
	@%p545 bra 	$L__BB1_483;
	setp.lt.u32 	%p546, %r4136, %r982;
	@%p546 bra 	$L__BB1_484;
	setp.lt.u32 	%p547, %r983, %r4137;
	@%p547 bra 	$L__BB1_483;
	setp.gt.u32 	%p548, %r983, %r4137;
	@%p548 bra 	$L__BB1_484;
	setp.lt.u32 	%p549, %r984, %r4138;
	@%p549 bra 	$L__BB1_483;
	setp.gt.u32 	%p550, %r984, %r4138;
	@%p550 bra 	$L__BB1_484;
	setp.lt.u32 	%p551, %r985, %r4139;
	@%p551 bra 	$L__BB1_483;
	setp.gt.u32 	%p552, %r985, %r4139;
	@%p552 bra 	$L__BB1_484;
	setp.lt.u32 	%p553, %r986, %r4140;
	@%p553 bra 	$L__BB1_483;
	setp.gt.u32 	%p554, %r986, %r4140;
	@%p554 bra 	$L__BB1_484;
	setp.lt.u32 	%p555, %r987, %r4141;
	@%p555 bra 	$L__BB1_483;
	setp.gt.u32 	%p556, %r987, %r4141;
	@%p556 bra 	$L__BB1_484;
	setp.lt.u32 	%p557, %r988, %r4142;
	@%p557 bra 	$L__BB1_483;
	setp.gt.u32 	%p558, %r988, %r4142;
	setp.gt.u32 	%p559, %r989, %r4143;
	or.pred  	%p560, %p558, %p559;
	@%p560 bra 	$L__BB1_484;
$L__BB1_483:
	sub.s32 	%r4143, %r4143, %r989;
	sub.s32 	%r4142, %r4142, %r988;
	sub.s32 	%r4141, %r4141, %r987;
	sub.s32 	%r4140, %r4140, %r986;
	sub.s32 	%r4139, %r4139, %r985;
	sub.s32 	%r4138, %r4138, %r984;
	sub.s32 	%r4137, %r4137, %r983;
	sub.s32 	%r4136, %r4136, %r982;
$L__BB1_484:
	ld.const.u32 	%r1016, [P_CONST+20];
	ld.const.u32 	%r1017, [P_CONST+16];
	ld.const.u32 	%r1018, [P_CONST+12];
	ld.const.u32 	%r1019, [P_CONST+8];
	ld.const.u32 	%r1020, [P_CONST+4];
	ld.const.u32 	%r1021, [P_CONST];
	shl.b32 	%r2999, %r4135, 1;
	add.s32 	%r3000, %r4119, %r2999;
	sub.s32 	%r4208, %r4143, %r3000;
	shl.b32 	%r3001, %r4134, 1;
	add.s32 	%r3002, %r4118, %r3001;
	sub.s32 	%r4207, %r4142, %r3002;
	shl.b32 	%r3003, %r4133, 1;
	add.s32 	%r3004, %r4117, %r3003;
	sub.s32 	%r4206, %r4141, %r3004;
	shl.b32 	%r3005, %r4132, 1;
	add.s32 	%r3006, %r4116, %r3005;
	sub.s32 	%r4205, %r4140, %r3006;
	shl.b32 	%r3007, %r4131, 1;
	add.s32 	%r3008, %r4115, %r3007;
	sub.s32 	%r4204, %r4139, %r3008;
	shl.b32 	%r3009, %r4130, 1;
	add.s32 	%r3010, %r4114, %r3009;
	sub.s32 	%r4203, %r4138, %r3010;
	shl.b32 	%r3011, %r4129, 1;
	add.s32 	%r3012, %r4113, %r3011;
	sub.s32 	%r4202, %r4137, %r3012;
	shl.b32 	%r3013, %r4128, 1;
	add.s32 	%r3014, %r4112, %r3013;
	sub.s32 	%r4201, %r4136, %r3014;
	sub.s32 	%r3015, %r4135, %r4208;
	sub.s32 	%r3016, %r4134, %r4207;
	sub.s32 	%r3017, %r4133, %r4206;
	sub.s32 	%r3018, %r4132, %r4205;
	sub.s32 	%r3019, %r4131, %r4204;
	sub.s32 	%r3020, %r4130, %r4203;
	sub.s32 	%r3021, %r4129, %r4202;
	sub.s32 	%r3022, %r4128, %r4201;
	mul.wide.u32 	%rd12844, %r3015, %r4127;
	cvt.u32.u64 	%r3023, %rd12844;
	shr.u64 	%rd12845, %rd12844, 32;
	mul.wide.u32 	%rd12846, %r3016, %r4127;
	add.s64 	%rd12847, %rd12845, %rd12846;
	shr.u64 	%rd12848, %rd12847, 32;
	mul.wide.u32 	%rd12849, %r3017, %r4127;
	add.s64 	%rd12850, %rd12848, %rd12849;
	shr.u64 	%rd12851, %rd12850, 32;
	mul.wide.u32 	%rd12852, %r3018, %r4127;
	add.s64 	%rd12853, %rd12851, %rd12852;
	shr.u64 	%rd12854, %rd12853, 32;
	mul.wide.u32 	%rd12855, %r3019, %r4127;
	add.s64 	%rd12856, %rd12854, %rd12855;
	shr.u64 	%rd12857, %rd12856, 32;
	mul.wide.u32 	%rd12858, %r3020, %r4127;
	add.s64 	%rd12859, %rd12857, %rd12858;
	shr.u64 	%rd12860, %rd12859, 32;
	mul.wide.u32 	%rd12861, %r3021, %r4127;
	add.s64 	%rd12862, %rd12860, %rd12861;
	shr.u64 	%rd12863, %rd12862, 32;
	mul.wide.u32 	%rd12864, %r3022, %r4127;
	add.s64 	%rd12865, %rd12863, %rd12864;
	shr.u64 	%rd12866, %rd12865, 32;
	mul.wide.u32 	%rd12867, %r3015, %r4126;
	and.b64  	%rd12868, %rd12847, 4294967295;
	add.s64 	%rd12869, %rd12867, %rd12868;
	shr.u64 	%rd12870, %rd12869, 32;
	mul.wide.u32 	%rd12871, %r3016, %r4126;
	and.b64  	%rd12872, %rd12850, 4294967295;
	add.s64 	%rd12873, %rd12870, %rd12872;
	add.s64 	%rd12874, %rd12873, %rd12871;
	shr.u64 	%rd12875, %rd12874, 32;
	mul.wide.u32 	%rd12876, %r3017, %r4126;
	and.b64  	%rd12877, %rd12853, 4294967295;
	add.s64 	%rd12878, %rd12875, %rd12877;
	add.s64 	%rd12879, %rd12878, %rd12876;
	shr.u64 	%rd12880, %rd12879, 32;
	mul.wide.u32 	%rd12881, %r3018, %r4126;
	and.b64  	%rd12882, %rd12856, 4294967295;
	add.s64 	%rd12883, %rd12880, %rd12882;
	add.s64 	%rd12884, %rd12883, %rd12881;
	shr.u64 	%rd12885, %rd12884, 32;
	mul.wide.u32 	%rd12886, %r3019, %r4126;
	and.b64  	%rd12887, %rd12859, 4294967295;
	add.s64 	%rd12888, %rd12885, %rd12887;
	add.s64 	%rd12889, %rd12888, %rd12886;
	shr.u64 	%rd12890, %rd12889, 32;
	mul.wide.u32 	%rd12891, %r3020, %r4126;
	and.b64  	%rd12892, %rd12862, 4294967295;
	add.s64 	%rd12893, %rd12890, %rd12892;
	add.s64 	%rd12894, %rd12893, %rd12891;
	shr.u64 	%rd12895, %rd12894, 32;
	mul.wide.u32 	%rd12896, %r3021, %r4126;
	and.b64  	%rd12897, %rd12865, 4294967295;
	add.s64 	%rd12898, %rd12895, %rd12897;
	add.s64 	%rd12899, %rd12898, %rd12896;
	shr.u64 	%rd12900, %rd12899, 32;
	mul.wide.u32 	%rd12901, %r3022, %r4126;
	add.s64 	%rd12902, %rd12900, %rd12866;
	add.s64 	%rd12903, %rd12902, %rd12901;
	shr.u64 	%rd12904, %rd12903, 32;
	mul.wide.u32 	%rd12905, %r3015, %r4125;
	and.b64  	%rd12906, %rd12874, 4294967295;
	add.s64 	%rd12907, %rd12905, %rd12906;
	shr.u64 	%rd12908, %rd12907, 32;
	mul.wide.u32 	%rd12909, %r3016, %r4125;
	and.b64  	%rd12910, %rd12879, 4294967295;
	add.s64 	%rd12911, %rd12908, %rd12910;
	add.s64 	%rd12912, %rd12911, %rd12909;
	shr.u64 	%rd12913, %rd12912, 32;
	mul.wide.u32 	%rd12914, %r3017, %r4125;
	and.b64  	%rd12915, %rd12884, 4294967295;
	add.s64 	%rd12916, %rd12913, %rd12915;
	add.s64 	%rd12917, %rd12916, %rd12914;
	shr.u64 	%rd12918, %rd12917, 32;
	mul.wide.u32 	%rd12919, %r3018, %r4125;
	and.b64  	%rd12920, %rd12889, 4294967295;
	add.s64 	%rd12921, %rd12918, %rd12920;
	add.s64 	%rd12922, %rd12921, %rd12919;
	shr.u64 	%rd12923, %rd12922, 32;
	mul.wide.u32 	%rd12924, %r3019, %r4125;
	and.b64  	%rd12925, %rd12894, 4294967295;
	add.s64 	%rd12926, %rd12923, %rd12925;
	add.s64 	%rd12927, %rd12926, %rd12924;
	shr.u64 	%rd12928, %rd12927, 32;
	mul.wide.u32 	%rd12929, %r3020, %r4125;
	and.b64  	%rd12930, %rd12899, 4294967295;
	add.s64 	%rd12931, %rd12928, %rd12930;
	add.s64 	%rd12932, %rd12931, %rd12929;
	shr.u64 	%rd12933, %rd12932, 32;
	mul.wide.u32 	%rd12934, %r3021, %r4125;
	and.b64  	%rd12935, %rd12903, 4294967295;
	add.s64 	%rd12936, %rd12933, %rd12935;
	add.s64 	%rd12937, %rd12936, %rd12934;
	shr.u64 	%rd12938, %rd12937, 32;
	mul.wide.u32 	%rd12939, %r3022, %r4125;
	add.s64 	%rd12940, %rd12938, %rd12904;
	add.s64 	%rd12941, %rd12940, %rd12939;
	shr.u64 	%rd12942, %rd12941, 32;
	mul.wide.u32 	%rd12943, %r3015, %r4124;
	and.b64  	%rd12944, %rd12912, 4294967295;
	add.s64 	%rd12945, %rd12943, %rd12944;
	shr.u64 	%rd12946, %rd12945, 32;
	mul.wide.u32 	%rd12947, %r3016, %r4124;
	and.b64  	%rd12948, %rd12917, 4294967295;
	add.s64 	%rd12949, %rd12946, %rd12948;
	add.s64 	%rd12950, %rd12949, %rd12947;
	shr.u64 	%rd12951, %rd12950, 32;
	mul.wide.u32 	%rd12952, %r3017, %r4124;
	and.b64  	%rd12953, %rd12922, 4294967295;
	add.s64 	%rd12954, %rd12951, %rd12953;
	add.s64 	%rd12955, %rd12954, %rd12952;
	shr.u64 	%rd12956, %rd12955, 32;
	mul.wide.u32 	%rd12957, %r3018, %r4124;
	and.b64  	%rd12958, %rd12927, 4294967295;
	add.s64 	%rd12959, %rd12956, %rd12958;
	add.s64 	%rd12960, %rd12959, %rd12957;
	shr.u64 	%rd12961, %rd12960, 32;
	mul.wide.u32 	%rd12962, %r3019, %r4124;
	and.b64  	%rd12963, %rd12932, 4294967295;
	add.s64 	%rd12964, %rd12961, %rd12963;
	add.s64 	%rd12965, %rd12964, %rd12962;
	shr.u64 	%rd12966, %rd12965, 32;
	mul.wide.u32 	%rd12967, %r3020, %r4124;
	and.b64  	%rd12968, %rd12937, 4294967295;
	add.s64 	%rd12969, %rd12966, %rd12968;
	add.s64 	%rd12970, %rd12969, %rd12967;
	shr.u64 	%rd12971, %rd12970, 32;
	mul.wide.u32 	%rd12972, %r3021, %r4124;
	and.b64  	%rd12973, %rd12941, 4294967295;
	add.s64 	%rd12974, %rd12971, %rd12973;
	add.s64 	%rd12975, %rd12974, %rd12972;
	shr.u64 	%rd12976, %rd12975, 32;
	mul.wide.u32 	%rd12977, %r3022, %r4124;
	add.s64 	%rd12978, %rd12976, %rd12942;
	add.s64 	%rd12979, %rd12978, %rd12977;
	shr.u64 	%rd12980, %rd12979, 32;
	mul.wide.u32 	%rd12981, %r3015, %r4123;
	and.b64  	%rd12982, %rd12950, 4294967295;
	add.s64 	%rd12983, %rd12981, %rd12982;
	shr.u64 	%rd12984, %rd12983, 32;
	mul.wide.u32 	%rd12985, %r3016, %r4123;
	and.b64  	%rd12986, %rd12955, 4294967295;
	add.s64 	%rd12987, %rd12984, %rd12986;
	add.s64 	%rd12988, %rd12987, %rd12985;
	shr.u64 	%rd12989, %rd12988, 32;
	mul.wide.u32 	%rd12990, %r3017, %r4123;
	and.b64  	%rd12991, %rd12960, 4294967295;
	add.s64 	%rd12992, %rd12989, %rd12991;
	add.s64 	%rd12993, %rd12992, %rd12990;
	shr.u64 	%rd12994, %rd12993, 32;
	mul.wide.u32 	%rd12995, %r3018, %r4123;
	and.b64  	%rd12996, %rd12965, 4294967295;
	add.s64 	%rd12997, %rd12994, %rd12996;
	add.s64 	%rd12998, %rd12997, %rd12995;
	shr.u64 	%rd12999, %rd12998, 32;
	mul.wide.u32 	%rd13000, %r3019, %r4123;
	and.b64  	%rd13001, %rd12970, 4294967295;
	add.s64 	%rd13002, %rd12999, %rd13001;
	add.s64 	%rd13003, %rd13002, %rd13000;
	shr.u64 	%rd13004, %rd13003, 32;
	mul.wide.u32 	%rd13005, %r3020, %r4123;
	and.b64  	%rd13006, %rd12975, 4294967295;
	add.s64 	%rd13007, %rd13004, %rd13006;
	add.s64 	%rd13008, %rd13007, %rd13005;
	shr.u64 	%rd13009, %rd13008, 32;
	mul.wide.u32 	%rd13010, %r3021, %r4123;
	and.b64  	%rd13011, %rd12979, 4294967295;
	add.s64 	%rd13012, %rd13009, %rd13011;
	add.s64 	%rd13013, %rd13012, %rd13010;
	shr.u64 	%rd13014, %rd13013, 32;
	mul.wide.u32 	%rd13015, %r3022, %r4123;
	add.s64 	%rd13016, %rd13014, %rd12980;
	add.s64 	%rd13017, %rd13016, %rd13015;
	shr.u64 	%rd13018, %rd13017, 32;
	mul.wide.u32 	%rd13019, %r3015, %r4122;
	and.b64  	%rd13020, %rd12988, 4294967295;
	add.s64 	%rd13021, %rd13019, %rd13020;
	shr.u64 	%rd13022, %rd13021, 32;
	mul.wide.u32 	%rd13023, %r3016, %r4122;
	and.b64  	%rd13024, %rd12993, 4294967295;
	add.s64 	%rd13025, %rd13022, %rd13024;
	add.s64 	%rd13026, %rd13025, %rd13023;
	shr.u64 	%rd13027, %rd13026, 32;
	mul.wide.u32 	%rd13028, %r3017, %r4122;
	and.b64  	%rd13029, %rd12998, 4294967295;
	add.s64 	%rd13030, %rd13027, %rd13029;
	add.s64 	%rd13031, %rd13030, %rd13028;
	shr.u64 	%rd13032, %rd13031, 32;
	mul.wide.u32 	%rd13033, %r3018, %r4122;
	and.b64  	%rd13034, %rd13003, 4294967295;
	add.s64 	%rd13035, %rd13032, %rd13034;
	add.s64 	%rd13036, %rd13035, %rd13033;
	shr.u64 	%rd13037, %rd13036, 32;
	mul.wide.u32 	%rd13038, %r3019, %r4122;
	and.b64  	%rd13039, %rd13008, 4294967295;
	add.s64 	%rd13040, %rd13037, %rd13039;
	add.s64 	%rd13041, %rd13040, %rd13038;
	shr.u64 	%rd13042, %rd13041, 32;
	mul.wide.u32 	%rd13043, %r3020, %r4122;
	and.b64  	%rd13044, %rd13013, 4294967295;
	add.s64 	%rd13045, %rd13042, %rd13044;
	add.s64 	%rd13046, %rd13045, %rd13043;
	shr.u64 	%rd13047, %rd13046, 32;
	mul.wide.u32 	%rd13048, %r3021, %r4122;
	and.b64  	%rd13049, %rd13017, 4294967295;
	add.s64 	%rd13050, %rd13047, %rd13049;
	add.s64 	%rd13051, %rd13050, %rd13048;
	shr.u64 	%rd13052, %rd13051, 32;
	mul.wide.u32 	%rd13053, %r3022, %r4122;
	add.s64 	%rd13054, %rd13052, %rd13018;
	add.s64 	%rd13055, %rd13054, %rd13053;
	shr.u64 	%rd13056, %rd13055, 32;
	mul.wide.u32 	%rd13057, %r3015, %r4121;
	and.b64  	%rd13058, %rd13026, 4294967295;
	add.s64 	%rd13059, %rd13057, %rd13058;
	shr.u64 	%rd13060, %rd13059, 32;
	mul.wide.u32 	%rd13061, %r3016, %r4121;
	and.b64  	%rd13062, %rd13031, 4294967295;
	add.s64 	%rd13063, %rd13060, %rd13062;
	add.s64 	%rd13064, %rd13063, %rd13061;
	shr.u64 	%rd13065, %rd13064, 32;
	mul.wide.u32 	%rd13066, %r3017, %r4121;
	and.b64  	%rd13067, %rd13036, 4294967295;
	add.s64 	%rd13068, %rd13065, %rd13067;
	add.s64 	%rd13069, %rd13068, %rd13066;
	shr.u64 	%rd13070, %rd13069, 32;
	mul.wide.u32 	%rd13071, %r3018, %r4121;
	and.b64  	%rd13072, %rd13041, 4294967295;
	add.s64 	%rd13073, %rd13070, %rd13072;
	add.s64 	%rd13074, %rd13073, %rd13071;
	shr.u64 	%rd13075, %rd13074, 32;
	mul.wide.u32 	%rd13076, %r3019, %r4121;
	and.b64  	%rd13077, %rd13046, 4294967295;
	add.s64 	%rd13078, %rd13075, %rd13077;
	add.s64 	%rd13079, %rd13078, %rd13076;
	shr.u64 	%rd13080, %rd13079, 32;
	mul.wide.u32 	%rd13081, %r3020, %r4121;
	and.b64  	%rd13082, %rd13051, 4294967295;
	add.s64 	%rd13083, %rd13080, %rd13082;
	add.s64 	%rd13084, %rd13083, %rd13081;
	shr.u64 	%rd13085, %rd13084, 32;
	mul.wide.u32 	%rd13086, %r3021, %r4121;
	and.b64  	%rd13087, %rd13055, 4294967295;
	add.s64 	%rd13088, %rd13085, %rd13087;
	add.s64 	%rd13089, %rd13088, %rd13086;
	shr.u64 	%rd13090, %rd13089, 32;
	mul.wide.u32 	%rd13091, %r3022, %r4121;
	add.s64 	%rd13092, %rd13090, %rd13056;
	add.s64 	%rd13093, %rd13092, %rd13091;
	shr.u64 	%rd13094, %rd13093, 32;
	mul.wide.u32 	%rd13095, %r3015, %r4120;
	and.b64  	%rd13096, %rd13064, 4294967295;
	add.s64 	%rd13097, %rd13095, %rd13096;
	shr.u64 	%rd13098, %rd13097, 32;
	mul.wide.u32 	%rd13099, %r3016, %r4120;
	and.b64  	%rd13100, %rd13069, 4294967295;
	add.s64 	%rd13101, %rd13098, %rd13100;
	add.s64 	%rd13102, %rd13101, %rd13099;
	shr.u64 	%rd13103, %rd13102, 32;
	mul.wide.u32 	%rd13104, %r3017, %r4120;
	and.b64  	%rd13105, %rd13074, 4294967295;
	add.s64 	%rd13106, %rd13103, %rd13105;
	add.s64 	%rd13107, %rd13106, %rd13104;
	shr.u64 	%rd13108, %rd13107, 32;
	mul.wide.u32 	%rd13109, %r3018, %r4120;
	and.b64  	%rd13110, %rd13079, 4294967295;
	add.s64 	%rd13111, %rd13108, %rd13110;
	add.s64 	%rd13112, %rd13111, %rd13109;
	shr.u64 	%rd13113, %rd13112, 32;
	mul.wide.u32 	%rd13114, %r3019, %r4120;
	and.b64  	%rd13115, %rd13084, 4294967295;
	add.s64 	%rd13116, %rd13113, %rd13115;
	add.s64 	%rd13117, %rd13116, %rd13114;
	shr.u64 	%rd13118, %rd13117, 32;
	mul.wide.u32 	%rd13119, %r3020, %r4120;
	and.b64  	%rd13120, %rd13089, 4294967295;
	add.s64 	%rd13121, %rd13118, %rd13120;
	add.s64 	%rd13122, %rd13121, %rd13119;
	shr.u64 	%rd13123, %rd13122, 32;
	mul.wide.u32 	%rd13124, %r3021, %r4120;
	and.b64  	%rd13125, %rd13093, 4294967295;
	add.s64 	%rd13126, %rd13123, %rd13125;
	add.s64 	%rd13127, %rd13126, %rd13124;
	shr.u64 	%rd13128, %rd13127, 32;
	mul.wide.u32 	%rd13129, %r3022, %r4120;
	add.s64 	%rd13130, %rd13128, %rd13094;
	add.s64 	%rd13131, %rd13130, %rd13129;
	{ .reg .b32 tmp; mov.b64 {tmp, %r3024}, %rd13131; }
	ld.const.u32 	%r3025, [MU_P];
	mul.lo.s32 	%r3026, %r3025, %r3023;
	mul.wide.u32 	%rd13132, %r1021, %r3026;
	and.b64  	%rd13133, %rd12844, 4294967295;
	add.s64 	%rd13134, %rd13132, %rd13133;
	shr.u64 	%rd13135, %rd13134, 32;
	mul.wide.u32 	%rd13136, %r1020, %r3026;
	and.b64  	%rd13137, %rd12869, 4294967295;
	add.s64 	%rd13138, %rd13135, %rd13137;
	add.s64 	%rd13139, %rd13138, %rd13136;
	cvt.u32.u64 	%r3027, %rd13139;
	shr.u64 	%rd13140, %rd13139, 32;
	mul.wide.u32 	%rd13141, %r1019, %r3026;
	and.b64  	%rd13142, %rd12907, 4294967295;
	add.s64 	%rd13143, %rd13140, %rd13142;
	add.s64 	%rd13144, %rd13143, %rd13141;
	shr.u64 	%rd13145, %rd13144, 32;
	mul.wide.u32 	%rd13146, %r1018, %r3026;
	and.b64  	%rd13147, %rd12945, 4294967295;
	add.s64 	%rd13148, %rd13145, %rd13147;
	add.s64 	%rd13149, %rd13148, %rd13146;
	shr.u64 	%rd13150, %rd13149, 32;
	mul.wide.u32 	%rd13151, %r1017, %r3026;
	and.b64  	%rd13152, %rd12983, 4294967295;
	add.s64 	%rd13153, %rd13150, %rd13152;
	add.s64 	%rd13154, %rd13153, %rd13151;
	shr.u64 	%rd13155, %rd13154, 32;
	mul.wide.u32 	%rd13156, %r1016, %r3026;
	and.b64  	%rd13157, %rd13021, 4294967295;
	add.s64 	%rd13158, %rd13155, %rd13157;
	add.s64 	%rd13159, %rd13158, %rd13156;
	shr.u64 	%rd13160, %rd13159, 32;
	mul.wide.u32 	%rd13161, %r983, %r3026;
	and.b64  	%rd13162, %rd13059, 4294967295;
	add.s64 	%rd13163, %rd13160, %rd13162;
	add.s64 	%rd13164, %rd13163, %rd13161;
	shr.u64 	%rd13165, %rd13164, 32;
	mul.wide.u32 	%rd13166, %r982, %r3026;
	and.b64  	%rd13167, %rd13097, 4294967295;
	add.s64 	%rd13168, %rd13165, %rd13167;
	add.s64 	%rd13169, %rd13168, %rd13166;
	shr.u64 	%rd13170, %rd13169, 32;
	and.b64  	%rd13171, %rd13102, 4294967295;
	add.s64 	%rd13172, %rd13170, %rd13171;
	shr.u64 	%rd13173, %rd13172, 32;
	and.b64  	%rd13174, %rd13107, 4294967295;
	add.s64 	%rd13175, %rd13173, %rd13174;
	shr.u64 	%rd13176, %rd13175, 32;
	and.b64  	%rd13177, %rd13112, 4294967295;
	add.s64 	%rd13178, %rd13176, %rd13177;
	shr.u64 	%rd13179, %rd13178, 32;
	and.b64  	%rd13180, %rd13117, 4294967295;
	add.s64 	%rd13181, %rd13179, %rd13180;
	shr.u64 	%rd13182, %rd13181, 32;
	and.b64  	%rd13183, %rd13122, 4294967295;
	add.s64 	%rd13184, %rd13182, %rd13183;
	shr.u64 	%rd13185, %rd13184, 32;
	and.b64  	%rd13186, %rd13127, 4294967295;
	add.s64 	%rd13187, %rd13185, %rd13186;
	shr.u64 	%rd13188, %rd13187, 32;
	and.b64  	%rd13189, %rd13131, 4294967295;
	add.s64 	%rd13190, %rd13188, %rd13189;
	{ .reg .b32 tmp; mov.b64 {tmp, %r3028}, %rd13190; }
	add.s32 	%r3029, %r3024, %r3028;
	mul.lo.s32 	%r3030, %r3025, %r3027;
	mul.wide.u32 	%rd13191, %r1021, %r3030;
	and.b64  	%rd13192, %rd13139, 4294967295;
	add.s64 	%rd13193, %rd13191, %rd13192;
	shr.u64 	%rd13194, %rd13193, 32;
	mul.wide.u32 	%rd13195, %r1020, %r3030;
	and.b64  	%rd13196, %rd13144, 4294967295;
	add.s64 	%rd13197, %rd13194, %rd13196;
	add.s64 	%rd13198, %rd13197, %rd13195;
	cvt.u32.u64 	%r3031, %rd13198;
	shr.u64 	%rd13199, %rd13198, 32;
	mul.wide.u32 	%rd13200, %r1019, %r3030;
	and.b64  	%rd13201, %rd13149, 4294967295;
	add.s64 	%rd13202, %rd13199, %rd13201;
	add.s64 	%rd13203, %rd13202, %rd13200;
	shr.u64 	%rd13204, %rd13203, 32;
	mul.wide.u32 	%rd13205, %r1018, %r3030;
	and.b64  	%rd13206, %rd13154, 4294967295;
	add.s64 	%rd13207, %rd13204, %rd13206;
	add.s64 	%rd13208, %rd13207, %rd13205;
	shr.u64 	%rd13209, %rd13208, 32;
	mul.wide.u32 	%rd13210, %r1017, %r3030;
	and.b64  	%rd13211, %rd13159, 4294967295;
	add.s64 	%rd13212, %rd13209, %rd13211;
	add.s64 	%rd13213, %rd13212, %rd13210;
	shr.u64 	%rd13214, %rd13213, 32;
	mul.wide.u32 	%rd13215, %r1016, %r3030;
	and.b64  	%rd13216, %rd13164, 4294967295;
	add.s64 	%rd13217, %rd13214, %rd13216;
	add.s64 	%rd13218, %rd13217, %rd13215;
	shr.u64 	%rd13219, %rd13218, 32;
	mul.wide.u32 	%rd13220, %r983, %r3030;
	and.b64  	%rd13221, %rd13169, 4294967295;
	add.s64 	%rd13222, %rd13219, %rd13221;
	add.s64 	%rd13223, %rd13222, %rd13220;
	shr.u64 	%rd13224, %rd13223, 32;
	mul.wide.u32 	%rd13225, %r982, %r3030;
	and.b64  	%rd13226, %rd13172, 4294967295;
	add.s64 	%rd13227, %rd13224, %rd13226;
	add.s64 	%rd13228, %rd13227, %rd13225;
	shr.u64 	%rd13229, %rd13228, 32;
	and.b64  	%rd13230, %rd13175, 4294967295;
	add.s64 	%rd13231, %rd13229, %rd13230;
	shr.u64 	%rd13232, %rd13231, 32;
	and.b64  	%rd13233, %rd13178, 4294967295;
	add.s64 	%rd13234, %rd13232, %rd13233;
	shr.u64 	%rd13235, %rd13234, 32;
	and.b64  	%rd13236, %rd13181, 4294967295;
	add.s64 	%rd13237, %rd13235, %rd13236;
	shr.u64 	%rd13238, %rd13237, 32;
	and.b64  	%rd13239, %rd13184, 4294967295;
	add.s64 	%rd13240, %rd13238, %rd13239;
	shr.u64 	%rd13241, %rd13240, 32;
	and.b64  	%rd13242, %rd13187, 4294967295;
	add.s64 	%rd13243, %rd13241, %rd13242;
	shr.u64 	%rd13244, %rd13243, 32;
	and.b64  	%rd13245, %rd13190, 4294967295;
	add.s64 	%rd13246, %rd13244, %rd13245;
	{ .reg .b32 tmp; mov.b64 {tmp, %r3032}, %rd13246; }
	add.s32 	%r3033, %r3029, %r3032;
	mul.lo.s32 	%r3034, %r3025, %r3031;
	mul.wide.u32 	%rd13247, %r1021, %r3034;
	and.b64  	%rd13248, %rd13198, 4294967295;
	add.s64 	%rd13249, %rd13247, %rd13248;
	shr.u64 	%rd13250, %rd13249, 32;
	mul.wide.u32 	%rd13251, %r1020, %r3034;
	and.b64  	%rd13252, %rd13203, 4294967295;
	add.s64 	%rd13253, %rd13250, %rd13252;
	add.s64 	%rd13254, %rd13253, %rd13251;
	cvt.u32.u64 	%r3035, %rd13254;
	shr.u64 	%rd13255, %rd13254, 32;
	mul.wide.u32 	%rd13256, %r1019, %r3034;
	and.b64  	%rd13257, %rd13208, 4294967295;
	add.s64 	%rd13258, %rd13255, %rd13257;
	add.s64 	%rd13259, %rd13258, %rd13256;
	shr.u64 	%rd13260, %rd13259, 32;
	mul.wide.u32 	%rd13261, %r1018, %r3034;
	and.b64  	%rd13262, %rd13213, 4294967295;
	add.s64 	%rd13263, %rd13260, %rd13262;
	add.s64 	%rd13264, %rd13263, %rd13261;
	shr.u64 	%rd13265, %rd13264, 32;
	mul.wide.u32 	%rd13266, %r1017, %r3034;
	and.b64  	%rd13267, %rd13218, 4294967295;
	add.s64 	%rd13268, %rd13265, %rd13267;
	add.s64 	%rd13269, %rd13268, %rd13266;
	shr.u64 	%rd13270, %rd13269, 32;
	mul.wide.u32 	%rd13271, %r1016, %r3034;
	and.b64  	%rd13272, %rd13223, 4294967295;
	add.s64 	%rd13273, %rd13270, %rd13272;
	add.s64 	%rd13274, %rd13273, %rd13271;
	shr.u64 	%rd13275, %rd13274, 32;
	mul.wide.u32 	%rd13276, %r983, %r3034;
	and.b64  	%rd13277, %rd13228, 4294967295;
	add.s64 	%rd13278, %rd13275, %rd13277;
	add.s64 	%rd13279, %rd13278, %rd13276;
	shr.u64 	%rd13280, %rd13279, 32;
	mul.wide.u32 	%rd13281, %r982, %r3034;
	and.b64  	%rd13282, %rd13231, 4294967295;
	add.s64 	%rd13283, %rd13280, %rd13282;
	add.s64 	%rd13284, %rd13283, %rd13281;
	shr.u64 	%rd13285, %rd13284, 32;
	and.b64  	%rd13286, %rd13234, 4294967295;
	add.s64 	%rd13287, %rd13285, %rd13286;
	shr.u64 	%rd13288, %rd13287, 32;
	and.b64  	%rd13289, %rd13237, 4294967295;
	add.s64 	%rd13290, %rd13288, %rd13289;
	shr.u64 	%rd13291, %rd13290, 32;
	and.b64  	%rd13292, %rd13240, 4294967295;
	add.s64 	%rd13293, %rd13291, %rd13292;
	shr.u64 	%rd13294, %rd13293, 32;
	and.b64  	%rd13295, %rd13243, 4294967295;
	add.s64 	%rd13296, %rd13294, %rd13295;
	shr.u64 	%rd13297, %rd13296, 32;
	and.b64  	%rd13298, %rd13246, 4294967295;
	add.s64 	%rd13299, %rd13297, %rd13298;
	{ .reg .b32 tmp; mov.b64 {tmp, %r3036}, %rd13299; }
	add.s32 	%r3037, %r3033, %r3036;
	mul.lo.s32 	%r3038, %r3025, %r3035;
	mul.wide.u32 	%rd13300, %r1021, %r3038;
	and.b64  	%rd13301, %rd13254, 4294967295;
	add.s64 	%rd13302, %rd13300, %rd13301;
	shr.u64 	%rd13303, %rd13302, 32;
	mul.wide.u32 	%rd13304, %r1020, %r3038;
	and.b64  	%rd13305, %rd13259, 4294967295;
	add.s64 	%rd13306, %rd13303, %rd13305;
	add.s64 	%rd13307, %rd13306, %rd13304;
	cvt.u32.u64 	%r3039, %rd13307;
	shr.u64 	%rd13308, %rd13307, 32;
	mul.wide.u32 	%rd13309, %r1019, %r3038;
	and.b64  	%rd13310, %rd13264, 4294967295;
	add.s64 	%rd13311, %rd13308, %rd13310;
	add.s64 	%rd13312, %rd13311, %rd13309;
	shr.u64 	%rd13313, %rd13312, 32;
	mul.wide.u32 	%rd13314, %r1018, %r3038;
	and.b64  	%rd13315, %rd13269, 4294967295;
	add.s64 	%rd13316, %rd13313, %rd13315;
	add.s64 	%rd13317, %rd13316, %rd13314;
	shr.u64 	%rd13318, %rd13317, 32;
	mul.wide.u32 	%rd13319, %r1017, %r3038;
	and.b64  	%rd13320, %rd13274, 4294967295;
	add.s64 	%rd13321, %rd13318, %rd13320;
	add.s64 	%rd13322, %rd13321, %rd13319;
	shr.u64 	%rd13323, %rd13322, 32;
	mul.wide.u32 	%rd13324, %r1016, %r3038;
	and.b64  	%rd13325, %rd13279, 4294967295;
	add.s64 	%rd13326, %rd13323, %rd13325;
	add.s64 	%rd13327, %rd13326, %rd13324;
	shr.u64 	%rd13328, %rd13327, 32;
	mul.wide.u32 	%rd13329, %r983, %r3038;
	and.b64  	%rd13330, %rd13284, 4294967295;
	add.s64 	%rd13331, %rd13328, %rd13330;
	add.s64 	%rd13332, %rd13331, %rd13329;
	shr.u64 	%rd13333, %rd13332, 32;
	mul.wide.u32 	%rd13334, %r982, %r3038;
	and.b64  	%rd13335, %rd13287, 4294967295;
	add.s64 	%rd13336, %rd13333, %rd13335;
	add.s64 	%rd13337, %rd13336, %rd13334;
	shr.u64 	%rd13338, %rd13337, 32;
	and.b64  	%rd13339, %rd13290, 4294967295;
	add.s64 	%rd13340, %rd13338, %rd13339;
	shr.u64 	%rd13341, %rd13340, 32;
	and.b64  	%rd13342, %rd13293, 4294967295;
	add.s64 	%rd13343, %rd13341, %rd13342;
	shr.u64 	%rd13344, %rd13343, 32;
	and.b64  	%rd13345, %rd13296, 4294967295;
	add.s64 	%rd13346, %rd13344, %rd13345;
	shr.u64 	%rd13347, %rd13346, 32;
	and.b64  	%rd13348, %rd13299, 4294967295;
	add.s64 	%rd13349, %rd13347, %rd13348;
	{ .reg .b32 tmp; mov.b64 {tmp, %r3040}, %rd13349; }
	add.s32 	%r3041, %r3037, %r3040;
	mul.lo.s32 	%r3042, %r3025, %r3039;
	mul.wide.u32 	%rd13350, %r1021, %r3042;
	and.b64  	%rd13351, %rd13307, 4294967295;
	add.s64 	%rd13352, %rd13350, %rd13351;
	shr.u64 	%rd13353, %rd13352, 32;
	mul.wide.u32 	%rd13354, %r1020, %r3042;
	and.b64  	%rd13355, %rd13312, 4294967295;
	add.s64 	%rd13356, %rd13353, %rd13355;
	add.s64 	%rd13357, %rd13356, %rd13354;
	cvt.u32.u64 	%r3043, %rd13357;
	shr.u64 	%rd13358, %rd13357, 32;
	mul.wide.u32 	%rd13359, %r1019, %r3042;
	and.b64  	%rd13360, %rd13317, 4294967295;
	add.s64 	%rd13361, %rd13358, %rd13360;
	add.s64 	%rd13362, %rd13361, %rd13359;
	shr.u64 	%rd13363, %rd13362, 32;
	mul.wide.u32 	%rd13364, %r1018, %r3042;
	and.b64  	%rd13365, %rd13322, 4294967295;
	add.s64 	%rd13366, %rd13363, %rd13365;
	add.s64 	%rd13367, %rd13366, %rd13364;
	shr.u64 	%rd13368, %rd13367, 32;
	mul.wide.u32 	%rd13369, %r1017, %r3042;
	and.b64  	%rd13370, %rd13327, 4294967295;
	add.s64 	%rd13371, %rd13368, %rd13370;
	add.s64 	%rd13372, %rd13371, %rd13369;
	shr.u64 	%rd13373, %rd13372, 32;
	mul.wide.u32 	%rd13374, %r1016, %r3042;
	and.b64  	%rd13375, %rd13332, 4294967295;
	add.s64 	%rd13376, %rd13373, %rd13375;
	add.s64 	%rd13377, %rd13376, %rd13374;
	shr.u64 	%rd13378, %rd13377, 32;
	mul.wide.u32 	%rd13379, %r983, %r3042;
	and.b64  	%rd13380, %rd13337, 4294967295;
	add.s64 	%rd13381, %rd13378, %rd13380;
	add.s64 	%rd13382, %rd13381, %rd13379;
	shr.u64 	%rd13383, %rd13382, 32;
	mul.wide.u32 	%rd13384, %r982, %r3042;
	and.b64  	%rd13385, %rd13340, 4294967295;
	add.s64 	%rd13386, %rd13383, %rd13385;
	add.s64 	%rd13387, %rd13386, %rd13384;
	shr.u64 	%rd13388, %rd13387, 32;
	and.b64  	%rd13389, %rd13343, 4294967295;
	add.s64 	%rd13390, %rd13388, %rd13389;
	shr.u64 	%rd13391, %rd13390, 32;
	and.b64  	%rd13392, %rd13346, 4294967295;
	add.s64 	%rd13393, %rd13391, %rd13392;
	shr.u64 	%rd13394, %rd13393, 32;
	and.b64  	%rd13395, %rd13349, 4294967295;
	add.s64 	%rd13396, %rd13394, %rd13395;
	{ .reg .b32 tmp; mov.b64 {tmp, %r3044}, %rd13396; }
	add.s32 	%r3045, %r3041, %r3044;
	mul.lo.s32 	%r3046, %r3025, %r3043;
	mul.wide.u32 	%rd13397, %r1021, %r3046;
	and.b64  	%rd13398, %rd13357, 4294967295;
	add.s64 	%rd13399, %rd13397, %rd13398;
	shr.u64 	%rd13400, %rd13399, 32;
	mul.wide.u32 	%rd13401, %r1020, %r3046;
	and.b64  	%rd13402, %rd13362, 4294967295;
	add.s64 	%rd13403, %rd13400, %rd13402;
	add.s64 	%rd13404, %rd13403, %rd13401;
	cvt.u32.u64 	%r3047, %rd13404;
	shr.u64 	%rd13405, %rd13404, 32;
	mul.wide.u32 	%rd13406, %r1019, %r3046;
	and.b64  	%rd13407, %rd13367, 4294967295;
	add.s64 	%rd13408, %rd13405, %rd13407;
	add.s64 	%rd13409, %rd13408, %rd13406;
	shr.u64 	%rd13410, %rd13409, 32;
	mul.wide.u32 	%rd13411, %r1018, %r3046;
	and.b64  	%rd13412, %rd13372, 4294967295;
	add.s64 	%rd13413, %rd13410, %rd13412;
	add.s64 	%rd13414, %rd13413, %rd13411;
	shr.u64 	%rd13415, %rd13414, 32;
	mul.wide.u32 	%rd13416, %r1017, %r3046;
	and.b64  	%rd13417, %rd13377, 4294967295;
	add.s64 	%rd13418, %rd13415, %rd13417;
	add.s64 	%rd13419, %rd13418, %rd13416;
	shr.u64 	%rd13420, %rd13419, 32;
	mul.wide.u32 	%rd13421, %r1016, %r3046;
	and.b64  	%rd13422, %rd13382, 4294967295;
	add.s64 	%rd13423, %rd13420, %rd13422;
	add.s64 	%rd13424, %rd13423, %rd13421;
	shr.u64 	%rd13425, %rd13424, 32;
	mul.wide.u32 	%rd13426, %r983, %r3046;
	and.b64  	%rd13427, %rd13387, 4294967295;
	add.s64 	%rd13428, %rd13425, %rd13427;
	add.s64 	%rd13429, %rd13428, %rd13426;
	shr.u64 	%rd13430, %rd13429, 32;
	mul.wide.u32 	%rd13431, %r982, %r3046;
	and.b64  	%rd13432, %rd13390, 4294967295;
	add.s64 	%rd13433, %rd13430, %rd13432;
	add.s64 	%rd13434, %rd13433, %rd13431;
	shr.u64 	%rd13435, %rd13434, 32;
	and.b64  	%rd13436, %rd13393, 4294967295;
	add.s64 	%rd13437, %rd13435, %rd13436;
	shr.u64 	%rd13438, %rd13437, 32;
	and.b64  	%rd13439, %rd13396, 4294967295;
	add.s64 	%rd13440, %rd13438, %rd13439;
	{ .reg .b32 tmp; mov.b64 {tmp, %r3048}, %rd13440; }
	add.s32 	%r3049, %r3045, %r3048;
	mul.lo.s32 	%r3050, %r3025, %r3047;
	mul.wide.u32 	%rd13441, %r1021, %r3050;
	and.b64  	%rd13442, %rd13404, 4294967295;
	add.s64 	%rd13443, %rd13441, %rd13442;
	shr.u64 	%rd13444, %rd13443, 32;
	mul.wide.u32 	%rd13445, %r1020, %r3050;
	and.b64  	%rd13446, %rd13409, 4294967295;
	add.s64 	%rd13447, %rd13444, %rd13446;
	add.s64 	%rd13448, %rd13447, %rd13445;
	cvt.u32.u64 	%r3051, %rd13448;
	shr.u64 	%rd13449, %rd13448, 32;
	mul.wide.u32 	%rd13450, %r1019, %r3050;
	and.b64  	%rd13451, %rd13414, 4294967295;
	add.s64 	%rd13452, %rd13449, %rd13451;
	add.s64 	%rd13453, %rd13452, %rd13450;
	shr.u64 	%rd13454, %rd13453, 32;
	mul.wide.u32 	%rd13455, %r1018, %r3050;
	and.b64  	%rd13456, %rd13419, 4294967295;
	add.s64 	%rd13457, %rd13454, %rd13456;
	add.s64 	%rd13458, %rd13457, %rd13455;
	shr.u64 	%rd13459, %rd13458, 32;
	mul.wide.u32 	%rd13460, %r1017, %r3050;
	and.b64  	%rd13461, %rd13424, 4294967295;
	add.s64 	%rd13462, %rd13459, %rd13461;
	add.s64 	%rd13463, %rd13462, %rd13460;
	shr.u64 	%rd13464, %rd13463, 32;
	mul.wide.u32 	%rd13465, %r1016, %r3050;
	and.b64  	%rd13466, %rd13429, 4294967295;
	add.s64 	%rd13467, %rd13464, %rd13466;
	add.s64 	%rd13468, %rd13467, %rd13465;
	shr.u64 	%rd13469, %rd13468, 32;
	mul.wide.u32 	%rd13470, %r983, %r3050;
	and.b64  	%rd13471, %rd13434, 4294967295;
	add.s64 	%rd13472, %rd13469, %rd13471;
	add.s64 	%rd13473, %rd13472, %rd13470;
	shr.u64 	%rd13474, %rd13473, 32;
	mul.wide.u32 	%rd13475, %r982, %r3050;
	and.b64  	%rd13476, %rd13437, 4294967295;
	add.s64 	%rd13477, %rd13474, %rd13476;
	add.s64 	%rd13478, %rd13477, %rd13475;
	shr.u64 	%rd13479, %rd13478, 32;
	and.b64  	%rd13480, %rd13440, 4294967295;
	add.s64 	%rd13481, %rd13479, %rd13480;
	{ .reg .b32 tmp; mov.b64 {tmp, %r3052}, %rd13481; }
	add.s32 	%r3053, %r3049, %r3052;
	mul.lo.s32 	%r3054, %r3025, %r3051;
	mul.wide.u32 	%rd13482, %r1021, %r3054;
	and.b64  	%rd13483, %rd13448, 4294967295;
	add.s64 	%rd13484, %rd13482, %rd13483;
	shr.u64 	%rd13485, %rd13484, 32;
	mul.wide.u32 	%rd13486, %r1020, %r3054;
	and.b64  	%rd13487, %rd13453, 4294967295;
	add.s64 	%rd13488, %rd13485, %rd13487;
	add.s64 	%rd13489, %rd13488, %rd13486;
	cvt.u32.u64 	%r4151, %rd13489;
	shr.u64 	%rd13490, %rd13489, 32;
	mul.wide.u32 	%rd13491, %r1019, %r3054;
	and.b64  	%rd13492, %rd13458, 4294967295;
	add.s64 	%rd13493, %rd13490, %rd13492;
	add.s64 	%rd13494, %rd13493, %rd13491;
	cvt.u32.u64 	%r4150, %rd13494;
	shr.u64 	%rd13495, %rd13494, 32;
	mul.wide.u32 	%rd13496, %r1018, %r3054;
	and.b64  	%rd13497, %rd13463, 4294967295;
	add.s64 	%rd13498, %rd13495, %rd13497;
	add.s64 	%rd13499, %rd13498, %rd13496;
	cvt.u32.u64 	%r4149, %rd13499;
	shr.u64 	%rd13500, %rd13499, 32;
	mul.wide.u32 	%rd13501, %r1017, %r3054;
	and.b64  	%rd13502, %rd13468, 4294967295;
	add.s64 	%rd13503, %rd13500, %rd13502;
	add.s64 	%rd13504, %rd13503, %rd13501;
	cvt.u32.u64 	%r4148, %rd13504;
	shr.u64 	%rd13505, %rd13504, 32;
	mul.wide.u32 	%rd13506, %r1016, %r3054;
	and.b64  	%rd13507, %rd13473, 4294967295;
	add.s64 	%rd13508, %rd13505, %rd13507;
	add.s64 	%rd13509, %rd13508, %rd13506;
	cvt.u32.u64 	%r4147, %rd13509;
	shr.u64 	%rd13510, %rd13509, 32;
	mul.wide.u32 	%rd13511, %r983, %r3054;
	and.b64  	%rd13512, %rd13478, 4294967295;
	add.s64 	%rd13513, %rd13510, %rd13512;
	add.s64 	%rd13514, %rd13513, %rd13511;
	cvt.u32.u64 	%r4146, %rd13514;
	shr.u64 	%rd13515, %rd13514, 32;
	mul.wide.u32 	%rd13516, %r982, %r3054;
	and.b64  	%rd13517, %rd13481, 4294967295;
	add.s64 	%rd13518, %rd13515, %rd13517;
	add.s64 	%rd13519, %rd13518, %rd13516;
	cvt.u32.u64 	%r4145, %rd13519;
	{ .reg .b32 tmp; mov.b64 {tmp, %r3055}, %rd13519; }
	add.s32 	%r4144, %r3053, %r3055;
	setp.gt.u32 	%p561, %r4144, %r982;
	@%p561 bra 	$L__BB1_498;
	setp.lt.u32 	%p562, %r4144, %r982;
	@%p562 bra 	$L__BB1_499;
	setp.lt.u32 	%p563, %r983, %r4145;
	@%p563 bra 	$L__BB1_498;
	setp.gt.u32 	%p564, %r983, %r4145;
	@%p564 bra 	$L__BB1_499;
	setp.lt.u32 	%p565, %r1016, %r4146;
	@%p565 bra 	$L__BB1_498;
	setp.gt.u32 	%p566, %r1016, %r4146;
	@%p566 bra 	$L__BB1_499;
	setp.lt.u32 	%p567, %r1017, %r4147;
	@%p567 bra 	$L__BB1_498;
	setp.gt.u32 	%p568, %r1017, %r4147;
	@%p568 bra 	$L__BB1_499;
	setp.lt.u32 	%p569, %r1018, %r4148;
	@%p569 bra 	$L__BB1_498;
	setp.gt.u32 	%p570, %r1018, %r4148;
	@%p570 bra 	$L__BB1_499;
	setp.lt.u32 	%p571, %r1019, %r4149;
	@%p571 bra 	$L__BB1_498;
	setp.gt.u32 	%p572, %r1019, %r4149;
	@%p572 bra 	$L__BB1_499;
	setp.lt.u32 	%p573, %r1020, %r4150;
	@%p573 bra 	$L__BB1_498;
	setp.gt.u32 	%p574, %r1020, %r4150;
	setp.gt.u32 	%p575, %r1021, %r4151;
	or.pred  	%p576, %p574, %p575;
	@%p576 bra 	$L__BB1_499;
$L__BB1_498:
	sub.s32 	%r4151, %r4151, %r1021;
	sub.s32 	%r4150, %r4150, %r1020;
	sub.s32 	%r4149, %r4149, %r1019;
	sub.s32 	%r4148, %r4148, %r1018;
	sub.s32 	%r4147, %r4147, %r1017;
	sub.s32 	%r4146, %r4146, %r1016;
	sub.s32 	%r4145, %r4145, %r983;
	sub.s32 	%r4144, %r4144, %r982;
$L__BB1_499:
	ld.const.u32 	%r1055, [P_CONST+24];
	mul.wide.u32 	%rd13520, %r4119, %r3959;
	cvt.u32.u64 	%r3056, %rd13520;
	shr.u64 	%rd13521, %rd13520, 32;
	mul.wide.u32 	%rd13522, %r4118, %r3959;
	add.s64 	%rd13523, %rd13521, %rd13522;
	shr.u64 	%rd13524, %rd13523, 32;
	mul.wide.u32 	%rd13525, %r4117, %r3959;
	add.s64 	%rd13526, %rd13524, %rd13525;
	shr.u64 	%rd13527, %rd13526, 32;
	mul.wide.u32 	%rd13528, %r4116, %r3959;
	add.s64 	%rd13529, %rd13527, %rd13528;
	shr.u64 	%rd13530, %rd13529, 32;
	mul.wide.u32 	%rd13531, %r4115, %r3959;
	add.s64 	%rd13532, %rd13530, %rd13531;
	shr.u64 	%rd13533, %rd13532, 32;
	mul.wide.u32 	%rd13534, %r4114, %r3959;
	add.s64 	%rd13535, %rd13533, %rd13534;
	shr.u64 	%rd13536, %rd13535, 32;
	mul.wide.u32 	%rd13537, %r4113, %r3959;
	add.s64 	%rd13538, %rd13536, %rd13537;
	shr.u64 	%rd13539, %rd13538, 32;
	mul.wide.u32 	%rd13540, %r4112, %r3959;
	add.s64 	%rd13541, %rd13539, %rd13540;
	shr.u64 	%rd13542, %rd13541, 32;
	mul.wide.u32 	%rd13543, %r4119, %r3958;
	and.b64  	%rd13544, %rd13523, 4294967295;
	add.s64 	%rd13545, %rd13543, %rd13544;
	shr.u64 	%rd13546, %rd13545, 32;
	mul.wide.u32 	%rd13547, %r4118, %r3958;
	and.b64  	%rd13548, %rd13526, 4294967295;
	add.s64 	%rd13549, %rd13546, %rd13548;
	add.s64 	%rd13550, %rd13549, %rd13547;
	shr.u64 	%rd13551, %rd13550, 32;
	mul.wide.u32 	%rd13552, %r4117, %r3958;
	and.b64  	%rd13553, %rd13529, 4294967295;
	add.s64 	%rd13554, %rd13551, %rd13553;
	add.s64 	%rd13555, %rd13554, %rd13552;
	shr.u64 	%rd13556, %rd13555, 32;
	mul.wide.u32 	%rd13557, %r4116, %r3958;
	and.b64  	%rd13558, %rd13532, 4294967295;
	add.s64 	%rd13559, %rd13556, %rd13558;
	add.s64 	%rd13560, %rd13559, %rd13557;
	shr.u64 	%rd13561, %rd13560, 32;
	mul.wide.u32 	%rd13562, %r4115, %r3958;
	and.b64  	%rd13563, %rd13535, 4294967295;
	add.s64 	%rd13564, %rd13561, %rd13563;
	add.s64 	%rd13565, %rd13564, %rd13562;
	shr.u64 	%rd13566, %rd13565, 32;
	mul.wide.u32 	%rd13567, %r4114, %r3958;
	and.b64  	%rd13568, %rd13538, 4294967295;
	add.s64 	%rd13569, %rd13566, %rd13568;
	add.s64 	%rd13570, %rd13569, %rd13567;
	shr.u64 	%rd13571, %rd13570, 32;
	mul.wide.u32 	%rd13572, %r4113, %r3958;
	and.b64  	%rd13573, %rd13541, 4294967295;
	add.s64 	%rd13574, %rd13571, %rd13573;
	add.s64 	%rd13575, %rd13574, %rd13572;
	shr.u64 	%rd13576, %rd13575, 32;
	mul.wide.u32 	%rd13577, %r4112, %r3958;
	add.s64 	%rd13578, %rd13576, %rd13542;
	add.s64 	%rd13579, %rd13578, %rd13577;
	shr.u64 	%rd13580, %rd13579, 32;
	mul.wide.u32 	%rd13581, %r4119, %r3957;
	and.b64  	%rd13582, %rd13550, 4294967295;
	add.s64 	%rd13583, %rd13581, %rd13582;
	shr.u64 	%rd13584, %rd13583, 32;
	mul.wide.u32 	%rd13585, %r4118, %r3957;
	and.b64  	%rd13586, %rd13555, 4294967295;
	add.s64 	%rd13587, %rd13584, %rd13586;
	add.s64 	%rd13588, %rd13587, %rd13585;
	shr.u64 	%rd13589, %rd13588, 32;
	mul.wide.u32 	%rd13590, %r4117, %r3957;
	and.b64  	%rd13591, %rd13560, 4294967295;
	add.s64 	%rd13592, %rd13589, %rd13591;
	add.s64 	%rd13593, %rd13592, %rd13590;
	shr.u64 	%rd13594, %rd13593, 32;
	mul.wide.u32 	%rd13595, %r4116, %r3957;
	and.b64  	%rd13596, %rd13565, 4294967295;
	add.s64 	%rd13597, %rd13594, %rd13596;
	add.s64 	%rd13598, %rd13597, %rd13595;
	shr.u64 	%rd13599, %rd13598, 32;
	mul.wide.u32 	%rd13600, %r4115, %r3957;
	and.b64  	%rd13601, %rd13570, 4294967295;
	add.s64 	%rd13602, %rd13599, %rd13601;
	add.s64 	%rd13603, %rd13602, %rd13600;
	shr.u64 	%rd13604, %rd13603, 32;
	mul.wide.u32 	%rd13605, %r4114, %r3957;
	and.b64  	%rd13606, %rd13575, 4294967295;
	add.s64 	%rd13607, %rd13604, %rd13606;
	add.s64 	%rd13608, %rd13607, %rd13605;
	shr.u64 	%rd13609, %rd13608, 32;
	mul.wide.u32 	%rd13610, %r4113, %r3957;
	and.b64  	%rd13611, %rd13579, 4294967295;
	add.s64 	%rd13612, %rd13609, %rd13611;
	add.s64 	%rd13613, %rd13612, %rd13610;
	shr.u64 	%rd13614, %rd13613, 32;
	mul.wide.u32 	%rd13615, %r4112, %r3957;
	add.s64 	%rd13616, %rd13614, %rd13580;
	add.s64 	%rd13617, %rd13616, %rd13615;
	shr.u64 	%rd13618, %rd13617, 32;
	mul.wide.u32 	%rd13619, %r4119, %r3956;
	and.b64  	%rd13620, %rd13588, 4294967295;
	add.s64 	%rd13621, %rd13619, %rd13620;
	shr.u64 	%rd13622, %rd13621, 32;
	mul.wide.u32 	%rd13623, %r4118, %r3956;
	and.b64  	%rd13624, %rd13593, 4294967295;
	add.s64 	%rd13625, %rd13622, %rd13624;
	add.s64 	%rd13626, %rd13625, %rd13623;
	shr.u64 	%rd13627, %rd13626, 32;
	mul.wide.u32 	%rd13628, %r4117, %r3956;
	and.b64  	%rd13629, %rd13598, 4294967295;
	add.s64 	%rd13630, %rd13627, %rd13629;
	add.s64 	%rd13631, %rd13630, %rd13628;
	shr.u64 	%rd13632, %rd13631, 32;
	mul.wide.u32 	%rd13633, %r4116, %r3956;
	and.b64  	%rd13634, %rd13603, 4294967295;
	add.s64 	%rd13635, %rd13632, %rd13634;
	add.s64 	%rd13636, %rd13635, %rd13633;
	shr.u64 	%rd13637, %rd13636, 32;
	mul.wide.u32 	%rd13638, %r4115, %r3956;
	and.b64  	%rd13639, %rd13608, 4294967295;
	add.s64 	%rd13640, %rd13637, %rd13639;
	add.s64 	%rd13641, %rd13640, %rd13638;
	shr.u64 	%rd13642, %rd13641, 32;
	mul.wide.u32 	%rd13643, %r4114, %r3956;
	and.b64  	%rd13644, %rd13613, 4294967295;
	add.s64 	%rd13645, %rd13642, %rd13644;
	add.s64 	%rd13646, %rd13645, %rd13643;
	shr.u64 	%rd13647, %rd13646, 32;
	mul.wide.u32 	%rd13648, %r4113, %r3956;
	and.b64  	%rd13649, %rd13617, 4294967295;
	add.s64 	%rd13650, %rd13647, %rd13649;
	add.s64 	%rd13651, %rd13650, %rd13648;
	shr.u64 	%rd13652, %rd13651, 32;
	mul.wide.u32 	%rd13653, %r4112, %r3956;
	add.s64 	%rd13654, %rd13652, %rd13618;
	add.s64 	%rd13655, %rd13654, %rd13653;
	shr.u64 	%rd13656, %rd13655, 32;
	mul.wide.u32 	%rd13657, %r4119, %r3955;
	and.b64  	%rd13658, %rd13626, 4294967295;
	add.s64 	%rd13659, %rd13657, %rd13658;
	shr.u64 	%rd13660, %rd13659, 32;
	mul.wide.u32 	%rd13661, %r4118, %r3955;
	and.b64  	%rd13662, %rd13631, 4294967295;
	add.s64 	%rd13663, %rd13660, %rd13662;
	add.s64 	%rd13664, %rd13663, %rd13661;
	shr.u64 	%rd13665, %rd13664, 32;
	mul.wide.u32 	%rd13666, %r4117, %r3955;
	and.b64  	%rd13667, %rd13636, 4294967295;
	add.s64 	%rd13668, %rd13665, %rd13667;
	add.s64 	%rd13669, %rd13668, %rd13666;
	shr.u64 	%rd13670, %rd13669, 32;
	mul.wide.u32 	%rd13671, %r4116, %r3955;
	and.b64  	%rd13672, %rd13641, 4294967295;
	add.s64 	%rd13673, %rd13670, %rd13672;
	add.s64 	%rd13674, %rd13673, %rd13671;
	shr.u64 	%rd13675, %rd13674, 32;
	mul.wide.u32 	%rd13676, %r4115, %r3955;
	and.b64  	%rd13677, %rd13646, 4294967295;
	add.s64 	%rd13678, %rd13675, %rd13677;
	add.s64 	%rd13679, %rd13678, %rd13676;
	shr.u64 	%rd13680, %rd13679, 32;
	mul.wide.u32 	%rd13681, %r4114, %r3955;
	and.b64  	%rd13682, %rd13651, 4294967295;
	add.s64 	%rd13683, %rd13680, %rd13682;
	add.s64 	%rd13684, %rd13683, %rd13681;
	shr.u64 	%rd13685, %rd13684, 32;
	mul.wide.u32 	%rd13686, %r4113, %r3955;
	and.b64  	%rd13687, %rd13655, 4294967295;
	add.s64 	%rd13688, %rd13685, %rd13687;
	add.s64 	%rd13689, %rd13688, %rd13686;
	shr.u64 	%rd13690, %rd13689, 32;
	mul.wide.u32 	%rd13691, %r4112, %r3955;
	add.s64 	%rd13692, %rd13690, %rd13656;
	add.s64 	%rd13693, %rd13692, %rd13691;
	shr.u64 	%rd13694, %rd13693, 32;
	mul.wide.u32 	%rd13695, %r4119, %r3954;
	and.b64  	%rd13696, %rd13664, 4294967295;
	add.s64 	%rd13697, %rd13695, %rd13696;
	shr.u64 	%rd13698, %rd13697, 32;
	mul.wide.u32 	%rd13699, %r4118, %r3954;
	and.b64  	%rd13700, %rd13669, 4294967295;
	add.s64 	%rd13701, %rd13698, %rd13700;
	add.s64 	%rd13702, %rd13701, %rd13699;
	shr.u64 	%rd13703, %rd13702, 32;
	mul.wide.u32 	%rd13704, %r4117, %r3954;
	and.b64  	%rd13705, %rd13674, 4294967295;
	add.s64 	%rd13706, %rd13703, %rd13705;
	add.s64 	%rd13707, %rd13706, %rd13704;
	shr.u64 	%rd13708, %rd13707, 32;
	mul.wide.u32 	%rd13709, %r4116, %r3954;
	and.b64  	%rd13710, %rd13679, 4294967295;
	add.s64 	%rd13711, %rd13708, %rd13710;
	add.s64 	%rd13712, %rd13711, %rd13709;
	shr.u64 	%rd13713, %rd13712, 32;
	mul.wide.u32 	%rd13714, %r4115, %r3954;
	and.b64  	%rd13715, %rd13684, 4294967295;
	add.s64 	%rd13716, %rd13713, %rd13715;
	add.s64 	%rd13717, %rd13716, %rd13714;
	shr.u64 	%rd13718, %rd13717, 32;
	mul.wide.u32 	%rd13719, %r4114, %r3954;
	and.b64  	%rd13720, %rd13689, 4294967295;
	add.s64 	%rd13721, %rd13718, %rd13720;
	add.s64 	%rd13722, %rd13721, %rd13719;
	shr.u64 	%rd13723, %rd13722, 32;
	mul.wide.u32 	%rd13724, %r4113, %r3954;
	and.b64  	%rd13725, %rd13693, 4294967295;
	add.s64 	%rd13726, %rd13723, %rd13725;
	add.s64 	%rd13727, %rd13726, %rd13724;
	shr.u64 	%rd13728, %rd13727, 32;
	mul.wide.u32 	%rd13729, %r4112, %r3954;
	add.s64 	%rd13730, %rd13728, %rd13694;
	add.s64 	%rd13731, %rd13730, %rd13729;
	shr.u64 	%rd13732, %rd13731, 32;
	mul.wide.u32 	%rd13733, %r4119, %r3953;
	and.b64  	%rd13734, %rd13702, 4294967295;
	add.s64 	%rd13735, %rd13733, %rd13734;
	shr.u64 	%rd13736, %rd13735, 32;
	mul.wide.u32 	%rd13737, %r4118, %r3953;
	and.b64  	%rd13738, %rd13707, 4294967295;
	add.s64 	%rd13739, %rd13736, %rd13738;
	add.s64 	%rd13740, %rd13739, %rd13737;
	shr.u64 	%rd13741, %rd13740, 32;
	mul.wide.u32 	%rd13742, %r4117, %r3953;
	and.b64  	%rd13743, %rd13712, 4294967295;
	add.s64 	%rd13744, %rd13741, %rd13743;
	add.s64 	%rd13745, %rd13744, %rd13742;
	shr.u64 	%rd13746, %rd13745, 32;
	mul.wide.u32 	%rd13747, %r4116, %r3953;
	and.b64  	%rd13748, %rd13717, 4294967295;
	add.s64 	%rd13749, %rd13746, %rd13748;
	add.s64 	%rd13750, %rd13749, %rd13747;
	shr.u64 	%rd13751, %rd13750, 32;
	mul.wide.u32 	%rd13752, %r4115, %r3953;
	and.b64  	%rd13753, %rd13722, 4294967295;
	add.s64 	%rd13754, %rd13751, %rd13753;
	add.s64 	%rd13755, %rd13754, %rd13752;
	shr.u64 	%rd13756, %rd13755, 32;
	mul.wide.u32 	%rd13757, %r4114, %r3953;
	and.b64  	%rd13758, %rd13727, 4294967295;
	add.s64 	%rd13759, %rd13756, %rd13758;
	add.s64 	%rd13760, %rd13759, %rd13757;
	shr.u64 	%rd13761, %rd13760, 32;
	mul.wide.u32 	%rd13762, %r4113, %r3953;
	and.b64  	%rd13763, %rd13731, 4294967295;
	add.s64 	%rd13764, %rd13761, %rd13763;
	add.s64 	%rd13765, %rd13764, %rd13762;
	shr.u64 	%rd13766, %rd13765, 32;
	mul.wide.u32 	%rd13767, %r4112, %r3953;
	add.s64 	%rd13768, %rd13766, %rd13732;
	add.s64 	%rd13769, %rd13768, %rd13767;
	shr.u64 	%rd13770, %rd13769, 32;
	mul.wide.u32 	%rd13771, %r4119, %r3952;
	and.b64  	%rd13772, %rd13740, 4294967295;
	add.s64 	%rd13773, %rd13771, %rd13772;
	shr.u64 	%rd13774, %rd13773, 32;
	mul.wide.u32 	%rd13775, %r4118, %r3952;
	and.b64  	%rd13776, %rd13745, 4294967295;
	add.s64 	%rd13777, %rd13774, %rd13776;
	add.s64 	%rd13778, %rd13777, %rd13775;
	shr.u64 	%rd13779, %rd13778, 32;
	mul.wide.u32 	%rd13780, %r4117, %r3952;
	and.b64  	%rd13781, %rd13750, 4294967295;
	add.s64 	%rd13782, %rd13779, %rd13781;
	add.s64 	%rd13783, %rd13782, %rd13780;
	shr.u64 	%rd13784, %rd13783, 32;
	mul.wide.u32 	%rd13785, %r4116, %r3952;
	and.b64  	%rd13786, %rd13755, 4294967295;
	add.s64 	%rd13787, %rd13784, %rd13786;
	add.s64 	%rd13788, %rd13787, %rd13785;
	shr.u64 	%rd13789, %rd13788, 32;
	mul.wide.u32 	%rd13790, %r4115, %r3952;
	and.b64  	%rd13791, %rd13760, 4294967295;
	add.s64 	%rd13792, %rd13789, %rd13791;
	add.s64 	%rd13793, %rd13792, %rd13790;
	shr.u64 	%rd13794, %rd13793, 32;
	mul.wide.u32 	%rd13795, %r4114, %r3952;
	and.b64  	%rd13796, %rd13765, 4294967295;
	add.s64 	%rd13797, %rd13794, %rd13796;
	add.s64 	%rd13798, %rd13797, %rd13795;
	shr.u64 	%rd13799, %rd13798, 32;
	mul.wide.u32 	%rd13800, %r4113, %r3952;
	and.b64  	%rd13801, %rd13769, 4294967295;
	add.s64 	%rd13802, %rd13799, %rd13801;
	add.s64 	%rd13803, %rd13802, %rd13800;
	shr.u64 	%rd13804, %rd13803, 32;
	mul.wide.u32 	%rd13805, %r4112, %r3952;
	add.s64 	%rd13806, %rd13804, %rd13770;
	add.s64 	%rd13807, %rd13806, %rd13805;
	{ .reg .b32 tmp; mov.b64 {tmp, %r3057}, %rd13807; }
	mul.lo.s32 	%r3059, %r3025, %r3056;
	mul.wide.u32 	%rd13808, %r1021, %r3059;
	and.b64  	%rd13809, %rd13520, 4294967295;
	add.s64 	%rd13810, %rd13808, %rd13809;
	shr.u64 	%rd13811, %rd13810, 32;
	mul.wide.u32 	%rd13812, %r1020, %r3059;
	and.b64  	%rd13813, %rd13545, 4294967295;
	add.s64 	%rd13814, %rd13811, %rd13813;
	add.s64 	%rd13815, %rd13814, %rd13812;
	cvt.u32.u64 	%r3060, %rd13815;
	shr.u64 	%rd13816, %rd13815, 32;
	mul.wide.u32 	%rd13817, %r1019, %r3059;
	and.b64  	%rd13818, %rd13583, 4294967295;
	add.s64 	%rd13819, %rd13816, %rd13818;
	add.s64 	%rd13820, %rd13819, %rd13817;
	shr.u64 	%rd13821, %rd13820, 32;
	mul.wide.u32 	%rd13822, %r1018, %r3059;
	and.b64  	%rd13823, %rd13621, 4294967295;
	add.s64 	%rd13824, %rd13821, %rd13823;
	add.s64 	%rd13825, %rd13824, %rd13822;
	shr.u64 	%rd13826, %rd13825, 32;
	mul.wide.u32 	%rd13827, %r1017, %r3059;
	and.b64  	%rd13828, %rd13659, 4294967295;
	add.s64 	%rd13829, %rd13826, %rd13828;
	add.s64 	%rd13830, %rd13829, %rd13827;
	shr.u64 	%rd13831, %rd13830, 32;
	mul.wide.u32 	%rd13832, %r1016, %r3059;
	and.b64  	%rd13833, %rd13697, 4294967295;
	add.s64 	%rd13834, %rd13831, %rd13833;
	add.s64 	%rd13835, %rd13834, %rd13832;
	shr.u64 	%rd13836, %rd13835, 32;
	mul.wide.u32 	%rd13837, %r1055, %r3059;
	and.b64  	%rd13838, %rd13735, 4294967295;
	add.s64 	%rd13839, %rd13836, %rd13838;
	add.s64 	%rd13840, %rd13839, %rd13837;
	shr.u64 	%rd13841, %rd13840, 32;
	mul.wide.u32 	%rd13842, %r982, %r3059;
	and.b64  	%rd13843, %rd13773, 4294967295;
	add.s64 	%rd13844, %rd13841, %rd13843;
	add.s64 	%rd13845, %rd13844, %rd13842;
	shr.u64 	%rd13846, %rd13845, 32;
	and.b64  	%rd13847, %rd13778, 4294967295;
	add.s64 	%rd13848, %rd13846, %rd13847;
	shr.u64 	%rd13849, %rd13848, 32;
	and.b64  	%rd13850, %rd13783, 4294967295;
	add.s64 	%rd13851, %rd13849, %rd13850;
	shr.u64 	%rd13852, %rd13851, 32;
	and.b64  	%rd13853, %rd13788, 4294967295;
	add.s64 	%rd13854, %rd13852, %rd13853;
	shr.u64 	%rd13855, %rd13854, 32;
	and.b64  	%rd13856, %rd13793, 4294967295;
	add.s64 	%rd13857, %rd13855, %rd13856;
	shr.u64 	%rd13858, %rd13857, 32;
	and.b64  	%rd13859, %rd13798, 4294967295;
	add.s64 	%rd13860, %rd13858, %rd13859;
	shr.u64 	%rd13861, %rd13860, 32;
	and.b64  	%rd13862, %rd13803, 4294967295;
	add.s64 	%rd13863, %rd13861, %rd13862;
	shr.u64 	%rd13864, %rd13863, 32;
	and.b64  	%rd13865, %rd13807, 4294967295;
	add.s64 	%rd13866, %rd13864, %rd13865;
	{ .reg .b32 tmp; mov.b64 {tmp, %r3061}, %rd13866; }
	add.s32 	%r3062, %r3057, %r3061;
	mul.lo.s32 	%r3063, %r3025, %r3060;
	mul.wide.u32 	%rd13867, %r1021, %r3063;
	and.b64  	%rd13868, %rd13815, 4294967295;
	add.s64 	%rd13869, %rd13867, %rd13868;
	shr.u64 	%rd13870, %rd13869, 32;
	mul.wide.u32 	%rd13871, %r1020, %r3063;
	and.b64  	%rd13872, %rd13820, 4294967295;
	add.s64 	%rd13873, %rd13870, %rd13872;
	add.s64 	%rd13874, %rd13873, %rd13871;
	cvt.u32.u64 	%r3064, %rd13874;
	shr.u64 	%rd13875, %rd13874, 32;
	mul.wide.u32 	%rd13876, %r1019, %r3063;
	and.b64  	%rd13877, %rd13825, 4294967295;
	add.s64 	%rd13878, %rd13875, %rd13877;
	add.s64 	%rd13879, %rd13878, %rd13876;
	shr.u64 	%rd13880, %rd13879, 32;
	mul.wide.u32 	%rd13881, %r1018, %r3063;
	and.b64  	%rd13882, %rd13830, 4294967295;
	add.s64 	%rd13883, %rd13880, %rd13882;
	add.s64 	%rd13884, %rd13883, %rd13881;
	shr.u64 	%rd13885, %rd13884, 32;
	mul.wide.u32 	%rd13886, %r1017, %r3063;
	and.b64  	%rd13887, %rd13835, 4294967295;
	add.s64 	%rd13888, %rd13885, %rd13887;
	add.s64 	%rd13889, %rd13888, %rd13886;
	shr.u64 	%rd13890, %rd13889, 32;
	mul.wide.u32 	%rd13891, %r1016, %r3063;
	and.b64  	%rd13892, %rd13840, 4294967295;
	add.s64 	%rd13893, %rd13890, %rd13892;
	add.s64 	%rd13894, %rd13893, %rd13891;
	shr.u64 	%rd13895, %rd13894, 32;
	mul.wide.u32 	%rd13896, %r1055, %r3063;
	and.b64  	%rd13897, %rd13845, 4294967295;
	add.s64 	%rd13898, %rd13895, %rd13897;
	add.s64 	%rd13899, %rd13898, %rd13896;
	shr.u64 	%rd13900, %rd13899, 32;
	mul.wide.u32 	%rd13901, %r982, %r3063;
	and.b64  	%rd13902, %rd13848, 4294967295;
	add.s64 	%rd13903, %rd13900, %rd13902;
	add.s64 	%rd13904, %rd13903, %rd13901;
	shr.u64 	%rd13905, %rd13904, 32;
	and.b64  	%rd13906, %rd13851, 4294967295;
	add.s64 	%rd13907, %rd13905, %rd13906;
	shr.u64 	%rd13908, %rd13907, 32;
	and.b64  	%rd13909, %rd13854, 4294967295;
	add.s64 	%rd13910, %rd13908, %rd13909;
	shr.u64 	%rd13911, %rd13910, 32;
	and.b64  	%rd13912, %rd13857, 4294967295;
	add.s64 	%rd13913, %rd13911, %rd13912;
	shr.u64 	%rd13914, %rd13913, 32;
	and.b64  	%rd13915, %rd13860, 4294967295;
	add.s64 	%rd13916, %rd13914, %rd13915;
	shr.u64 	%rd13917, %rd13916, 32;
	and.b64  	%rd13918, %rd13863, 4294967295;
	add.s64 	%rd13919, %rd13917, %rd13918;
	shr.u64 	%rd13920, %rd13919, 32;
	and.b64  	%rd13921, %rd13866, 4294967295;
	add.s64 	%rd13922, %rd13920, %rd13921;
	{ .reg .b32 tmp; mov.b64 {tmp, %r3065}, %rd13922; }
	add.s32 	%r3066, %r3062, %r3065;
	mul.lo.s32 	%r3067, %r3025, %r3064;
	mul.wide.u32 	%rd13923, %r1021, %r3067;
	and.b64  	%rd13924, %rd13874, 4294967295;
	add.s64 	%rd13925, %rd13923, %rd13924;
	shr.u64 	%rd13926, %rd13925, 32;
	mul.wide.u32 	%rd13927, %r1020, %r3067;
	and.b64  	%rd13928, %rd13879, 4294967295;
	add.s64 	%rd13929, %rd13926, %rd13928;
	add.s64 	%rd13930, %rd13929, %rd13927;
	cvt.u32.u64 	%r3068, %rd13930;
	shr.u64 	%rd13931, %rd13930, 32;
	mul.wide.u32 	%rd13932, %r1019, %r3067;
	and.b64  	%rd13933, %rd13884, 4294967295;
	add.s64 	%rd13934, %rd13931, %rd13933;
	add.s64 	%rd13935, %rd13934, %rd13932;
	shr.u64 	%rd13936, %rd13935, 32;
	mul.wide.u32 	%rd13937, %r1018, %r3067;
	and.b64  	%rd13938, %rd13889, 4294967295;
	add.s64 	%rd13939, %rd13936, %rd13938;
	add.s64 	%rd13940, %rd13939, %rd13937;
	shr.u64 	%rd13941, %rd13940, 32;
	mul.wide.u32 	%rd13942, %r1017, %r3067;
	and.b64  	%rd13943, %rd13894, 4294967295;
	add.s64 	%rd13944, %rd13941, %rd13943;
	add.s64 	%rd13945, %rd13944, %rd13942;
	shr.u64 	%rd13946, %rd13945, 32;
	mul.wide.u32 	%rd13947, %r1016, %r3067;
	and.b64  	%rd13948, %rd13899, 4294967295;
	add.s64 	%rd13949, %rd13946, %rd13948;
	add.s64 	%rd13950, %rd13949, %rd13947;
	shr.u64 	%rd13951, %rd13950, 32;
	mul.wide.u32 	%rd13952, %r1055, %r3067;
	and.b64  	%rd13953, %rd13904, 4294967295;
	add.s64 	%rd13954, %rd13951, %rd13953;
	add.s64 	%rd13955, %rd13954, %rd13952;
	shr.u64 	%rd13956, %rd13955, 32;
	mul.wide.u32 	%rd13957, %r982, %r3067;
	and.b64  	%rd13958, %rd13907, 4294967295;
	add.s64 	%rd13959, %rd13956, %rd13958;
	add.s64 	%rd13960, %rd13959, %rd13957;
	shr.u64 	%rd13961, %rd13960, 32;
	and.b64  	%rd13962, %rd13910, 4294967295;
	add.s64 	%rd13963, %rd13961, %rd13962;
	shr.u64 	%rd13964, %rd13963, 32;
	and.b64  	%rd13965, %rd13913, 4294967295;
	add.s64 	%rd13966, %rd13964, %rd13965;
	shr.u64 	%rd13967, %rd13966, 32;
	and.b64  	%rd13968, %rd13916, 4294967295;
	add.s64 	%rd13969, %rd13967, %rd13968;
	shr.u64 	%rd13970, %rd13969, 32;
	and.b64  	%rd13971, %rd13919, 4294967295;
	add.s64 	%rd13972, %rd13970, %rd13971;
	shr.u64 	%rd13973, %rd13972, 32;
	and.b64  	%rd13974, %rd13922, 4294967295;
	add.s64 	%rd13975, %rd13973, %rd13974;
	{ .reg .b32 tmp; mov.b64 {tmp, %r3069}, %rd13975; }
	add.s32 	%r3070, %r3066, %r3069;
	mul.lo.s32 	%r3071, %r3025, %r3068;
	mul.wide.u32 	%rd13976, %r1021, %r3071;
	and.b64  	%rd13977, %rd13930, 4294967295;
	add.s64 	%rd13978, %rd13976, %rd13977;
	shr.u64 	%rd13979, %rd13978, 32;
	mul.wide.u32 	%rd13980, %r1020, %r3071;
	and.b64  	%rd13981, %rd13935, 4294967295;
	add.s64 	%rd13982, %rd13979, %rd13981;
	add.s64 	%rd13983, %rd13982, %rd13980;
	cvt.u32.u64 	%r3072, %rd13983;
	shr.u64 	%rd13984, %rd13983, 32;
	mul.wide.u32 	%rd13985, %r1019, %r3071;
	and.b64  	%rd13986, %rd13940, 4294967295;
	add.s64 	%rd13987, %rd13984, %rd13986;
	add.s64 	%rd13988, %rd13987, %rd13985;
	shr.u64 	%rd13989, %rd13988, 32;
	mul.wide.u32 	%rd13990, %r1018, %r3071;
	and.b64  	%rd13991, %rd13945, 4294967295;
	add.s64 	%rd13992, %rd13989, %rd13991;
	add.s64 	%rd13993, %rd13992, %rd13990;
	shr.u64 	%rd13994, %rd13993, 32;
	mul.wide.u32 	%rd13995, %r1017, %r3071;
	and.b64  	%rd13996, %rd13950, 4294967295;
	add.s64 	%rd13997, %rd13994, %rd13996;
	add.s64 	%rd13998, %rd13997, %rd13995;
	shr.u64 	%rd13999, %rd13998, 32;
	mul.wide.u32 	%rd14000, %r1016, %r3071;
	and.b64  	%rd14001, %rd13955, 4294967295;
	add.s64 	%rd14002, %rd13999, %rd14001;
	add.s64 	%rd14003, %rd14002, %rd14000;
	shr.u64 	%rd14004, %rd14003, 32;
	mul.wide.u32 	%rd14005, %r1055, %r3071;
	and.b64  	%rd14006, %rd13960, 4294967295;
	add.s64 	%rd14007, %rd14004, %rd14006;
	add.s64 	%rd14008, %rd14007, %rd14005;
	shr.u64 	%rd14009, %rd14008, 32;
	mul.wide.u32 	%rd14010, %r982, %r3071;
	and.b64  	%rd14011, %rd13963, 4294967295;
	add.s64 	%rd14012, %rd14009, %rd14011;
	add.s64 	%rd14013, %rd14012, %rd14010;
	shr.u64 	%rd14014, %rd14013, 32;
	and.b64  	%rd14015, %rd13966, 4294967295;
	add.s64 	%rd14016, %rd14014, %rd14015;
	shr.u64 	%rd14017, %rd14016, 32;
	and.b64  	%rd14018, %rd13969, 4294967295;
	add.s64 	%rd14019, %rd14017, %rd14018;
	shr.u64 	%rd14020, %rd14019, 32;
	and.b64  	%rd14021, %rd13972, 4294967295;
	add.s64 	%rd14022, %rd14020, %rd14021;
	shr.u64 	%rd14023, %rd14022, 32;
	and.b64  	%rd14024, %rd13975, 4294967295;
	add.s64 	%rd14025, %rd14023, %rd14024;
	{ .reg .b32 tmp; mov.b64 {tmp, %r3073}, %rd14025; }
	add.s32 	%r3074, %r3070, %r3073;
	mul.lo.s32 	%r3075, %r3025, %r3072;
	mul.wide.u32 	%rd14026, %r1021, %r3075;
	and.b64  	%rd14027, %rd13983, 4294967295;
	add.s64 	%rd14028, %rd14026, %rd14027;
	shr.u64 	%rd14029, %rd14028, 32;
	mul.wide.u32 	%rd14030, %r1020, %r3075;
	and.b64  	%rd14031, %rd13988, 4294967295;
	add.s64 	%rd14032, %rd14029, %rd14031;
	add.s64 	%rd14033, %rd14032, %rd14030;
	cvt.u32.u64 	%r3076, %rd14033;
	shr.u64 	%rd14034, %rd14033, 32;
	mul.wide.u32 	%rd14035, %r1019, %r3075;
	and.b64  	%rd14036, %rd13993, 4294967295;
	add.s64 	%rd14037, %rd14034, %rd14036;
	add.s64 	%rd14038, %rd14037, %rd14035;
	shr.u64 	%rd14039, %rd14038, 32;
	mul.wide.u32 	%rd14040, %r1018, %r3075;
	and.b64  	%rd14041, %rd13998, 4294967295;
	add.s64 	%rd14042, %rd14039, %rd14041;
	add.s64 	%rd14043, %rd14042, %rd14040;
	shr.u64 	%rd14044, %rd14043, 32;
	mul.wide.u32 	%rd14045, %r1017, %r3075;
	and.b64  	%rd14046, %rd14003, 4294967295;
	add.s64 	%rd14047, %rd14044, %rd14046;
	add.s64 	%rd14048, %rd14047, %rd14045;
	shr.u64 	%rd14049, %rd14048, 32;
	mul.wide.u32 	%rd14050, %r1016, %r3075;
	and.b64  	%rd14051, %rd14008, 4294967295;
	add.s64 	%rd14052, %rd14049, %rd14051;
	add.s64 	%rd14053, %rd14052, %rd14050;
	shr.u64 	%rd14054, %rd14053, 32;
	mul.wide.u32 	%rd14055, %r1055, %r3075;
	and.b64  	%rd14056, %rd14013, 4294967295;
	add.s64 	%rd14057, %rd14054, %rd14056;
	add.s64 	%rd14058, %rd14057, %rd14055;
	shr.u64 	%rd14059, %rd14058, 32;
	mul.wide.u32 	%rd14060, %r982, %r3075;
	and.b64  	%rd14061, %rd14016, 4294967295;
	add.s64 	%rd14062, %rd14059, %rd14061;
	add.s64 	%rd14063, %rd14062, %rd14060;
	shr.u64 	%rd14064, %rd14063, 32;
	and.b64  	%rd14065, %rd14019, 4294967295;
	add.s64 	%rd14066, %rd14064, %rd14065;
	shr.u64 	%rd14067, %rd14066, 32;
	and.b64  	%rd14068, %rd14022, 4294967295;
	add.s64 	%rd14069, %rd14067, %rd14068;
	shr.u64 	%rd14070, %rd14069, 32;
	and.b64  	%rd14071, %rd14025, 4294967295;
	add.s64 	%rd14072, %rd14070, %rd14071;
	{ .reg .b32 tmp; mov.b64 {tmp, %r3077}, %rd14072; }
	add.s32 	%r3078, %r3074, %r3077;
	mul.lo.s32 	%r3079, %r3025, %r3076;
	mul.wide.u32 	%rd14073, %r1021, %r3079;
	and.b64  	%rd14074, %rd14033, 4294967295;
	add.s64 	%rd14075, %rd14073, %rd14074;
	shr.u64 	%rd14076, %rd14075, 32;
	mul.wide.u32 	%rd14077, %r1020, %r3079;
	and.b64  	%rd14078, %rd14038, 4294967295;
	add.s64 	%rd14079, %rd14076, %rd14078;
	add.s64 	%rd14080, %rd14079, %rd14077;
	cvt.u32.u64 	%r3080, %rd14080;
	shr.u64 	%rd14081, %rd14080, 32;
	mul.wide.u32 	%rd14082, %r1019, %r3079;
	and.b64  	%rd14083, %rd14043, 4294967295;
	add.s64 	%rd14084, %rd14081, %rd14083;
	add.s64 	%rd14085, %rd14084, %rd14082;
	shr.u64 	%rd14086, %rd14085, 32;
	mul.wide.u32 	%rd14087, %r1018, %r3079;
	and.b64  	%rd14088, %rd14048, 4294967295;
	add.s64 	%rd14089, %rd14086, %rd14088;
	add.s64 	%rd14090, %rd14089, %rd14087;
	shr.u64 	%rd14091, %rd14090, 32;
	mul.wide.u32 	%rd14092, %r1017, %r3079;
	and.b64  	%rd14093, %rd14053, 4294967295;
	add.s64 	%rd14094, %rd14091, %rd14093;
	add.s64 	%rd14095, %rd14094, %rd14092;
	shr.u64 	%rd14096, %rd14095, 32;
	mul.wide.u32 	%rd14097, %r1016, %r3079;
	and.b64  	%rd14098, %rd14058, 4294967295;
	add.s64 	%rd14099, %rd14096, %rd14098;
	add.s64 	%rd14100, %rd14099, %rd14097;
	shr.u64 	%rd14101, %rd14100, 32;
	mul.wide.u32 	%rd14102, %r1055, %r3079;
	and.b64  	%rd14103, %rd14063, 4294967295;
	add.s64 	%rd14104, %rd14101, %rd14103;
	add.s64 	%rd14105, %rd14104, %rd14102;
	shr.u64 	%rd14106, %rd14105, 32;
	mul.wide.u32 	%rd14107, %r982, %r3079;
	and.b64  	%rd14108, %rd14066, 4294967295;
	add.s64 	%rd14109, %rd14106, %rd14108;
	add.s64 	%rd14110, %rd14109, %rd14107;
	shr.u64 	%rd14111, %rd14110, 32;
	and.b64  	%rd14112, %rd14069, 4294967295;
	add.s64 	%rd14113, %rd14111, %rd14112;
	shr.u64 	%rd14114, %rd14113, 32;
	and.b64  	%rd14115, %rd14072, 4294967295;
	add.s64 	%rd14116, %rd14114, %rd14115;
	{ .reg .b32 tmp; mov.b64 {tmp, %r3081}, %rd14116; }
	add.s32 	%r3082, %r3078, %r3081;
	mul.lo.s32 	%r3083, %r3025, %r3080;
	mul.wide.u32 	%rd14117, %r1021, %r3083;
	and.b64  	%rd14118, %rd14080, 4294967295;
	add.s64 	%rd14119, %rd14117, %rd14118;
	shr.u64 	%rd14120, %rd14119, 32;
	mul.wide.u32 	%rd14121, %r1020, %r3083;
	and.b64  	%rd14122, %rd14085, 4294967295;
	add.s64 	%rd14123, %rd14120, %rd14122;
	add.s64 	%rd14124, %rd14123, %rd14121;
	cvt.u32.u64 	%r3084, %rd14124;
	shr.u64 	%rd14125, %rd14124, 32;
	mul.wide.u32 	%rd14126, %r1019, %r3083;
	and.b64  	%rd14127, %rd14090, 4294967295;
	add.s64 	%rd14128, %rd14125, %rd14127;
	add.s64 	%rd14129, %rd14128, %rd14126;
	shr.u64 	%rd14130, %rd14129, 32;
	mul.wide.u32 	%rd14131, %r1018, %r3083;
	and.b64  	%rd14132, %rd14095, 4294967295;
	add.s64 	%rd14133, %rd14130, %rd14132;
	add.s64 	%rd14134, %rd14133, %rd14131;
	shr.u64 	%rd14135, %rd14134, 32;
	mul.wide.u32 	%rd14136, %r1017, %r3083;
	and.b64  	%rd14137, %rd14100, 4294967295;
	add.s64 	%rd14138, %rd14135, %rd14137;
	add.s64 	%rd14139, %rd14138, %rd14136;
	shr.u64 	%rd14140, %rd14139, 32;
	mul.wide.u32 	%rd14141, %r1016, %r3083;
	and.b64  	%rd14142, %rd14105, 4294967295;
	add.s64 	%rd14143, %rd14140, %rd14142;
	add.s64 	%rd14144, %rd14143, %rd14141;
	shr.u64 	%rd14145, %rd14144, 32;
	mul.wide.u32 	%rd14146, %r1055, %r3083;
	and.b64  	%rd14147, %rd14110, 4294967295;
	add.s64 	%rd14148, %rd14145, %rd14147;
	add.s64 	%rd14149, %rd14148, %rd14146;
	shr.u64 	%rd14150, %rd14149, 32;
	mul.wide.u32 	%rd14151, %r982, %r3083;
	and.b64  	%rd14152, %rd14113, 4294967295;
	add.s64 	%rd14153, %rd14150, %rd14152;
	add.s64 	%rd14154, %rd14153, %rd14151;
	shr.u64 	%rd14155, %rd14154, 32;
	and.b64  	%rd14156, %rd14116, 4294967295;
	add.s64 	%rd14157, %rd14155, %rd14156;
	{ .reg .b32 tmp; mov.b64 {tmp, %r3085}, %rd14157; }
	add.s32 	%r3086, %r3082, %r3085;
	mul.lo.s32 	%r3087, %r3025, %r3084;
	mul.wide.u32 	%rd14158, %r1021, %r3087;
	and.b64  	%rd14159, %rd14124, 4294967295;
	add.s64 	%rd14160, %rd14158, %rd14159;
	shr.u64 	%rd14161, %rd14160, 32;
	mul.wide.u32 	%rd14162, %r1020, %r3087;
	and.b64  	%rd14163, %rd14129, 4294967295;
	add.s64 	%rd14164, %rd14161, %rd14163;
	add.s64 	%rd14165, %rd14164, %rd14162;
	cvt.u32.u64 	%r4159, %rd14165;
	shr.u64 	%rd14166, %rd14165, 32;
	mul.wide.u32 	%rd14167, %r1019, %r3087;
	and.b64  	%rd14168, %rd14134, 4294967295;
	add.s64 	%rd14169, %rd14166, %rd14168;
	add.s64 	%rd14170, %rd14169, %rd14167;
	cvt.u32.u64 	%r4158, %rd14170;
	shr.u64 	%rd14171, %rd14170, 32;
	mul.wide.u32 	%rd14172, %r1018, %r3087;
	and.b64  	%rd14173, %rd14139, 4294967295;
	add.s64 	%rd14174, %rd14171, %rd14173;
	add.s64 	%rd14175, %rd14174, %rd14172;
	cvt.u32.u64 	%r4157, %rd14175;
	shr.u64 	%rd14176, %rd14175, 32;
	mul.wide.u32 	%rd14177, %r1017, %r3087;
	and.b64  	%rd14178, %rd14144, 4294967295;
	add.s64 	%rd14179, %rd14176, %rd14178;
	add.s64 	%rd14180, %rd14179, %rd14177;
	cvt.u32.u64 	%r4156, %rd14180;
	shr.u64 	%rd14181, %rd14180, 32;
	mul.wide.u32 	%rd14182, %r1016, %r3087;
	and.b64  	%rd14183, %rd14149, 4294967295;
	add.s64 	%rd14184, %rd14181, %rd14183;
	add.s64 	%rd14185, %rd14184, %rd14182;
	cvt.u32.u64 	%r4155, %rd14185;
	shr.u64 	%rd14186, %rd14185, 32;
	mul.wide.u32 	%rd14187, %r1055, %r3087;
	and.b64  	%rd14188, %rd14154, 4294967295;
	add.s64 	%rd14189, %rd14186, %rd14188;
	add.s64 	%rd14190, %rd14189, %rd14187;
	cvt.u32.u64 	%r4154, %rd14190;
	shr.u64 	%rd14191, %rd14190, 32;
	mul.wide.u32 	%rd14192, %r982, %r3087;
	and.b64  	%rd14193, %rd14157, 4294967295;
	add.s64 	%rd14194, %rd14191, %rd14193;
	add.s64 	%rd14195, %rd14194, %rd14192;
	cvt.u32.u64 	%r4153, %rd14195;
	{ .reg .b32 tmp; mov.b64 {tmp, %r3088}, %rd14195; }
	add.s32 	%r4152, %r3086, %r3088;
	setp.gt.u32 	%p577, %r4152, %r982;
	@%p577 bra 	$L__BB1_513;
	setp.lt.u32 	%p578, %r4152, %r982;
	@%p578 bra 	$L__BB1_514;
	setp.lt.u32 	%p579, %r1055, %r4153;
	@%p579 bra 	$L__BB1_513;
	setp.gt.u32 	%p580, %r1055, %r4153;
	@%p580 bra 	$L__BB1_514;
	setp.lt.u32 	%p581, %r1016, %r4154;
	@%p581 bra 	$L__BB1_513;
	setp.gt.u32 	%p582, %r1016, %r4154;
	@%p582 bra 	$L__BB1_514;
	setp.lt.u32 	%p583, %r1017, %r4155;
	@%p583 bra 	$L__BB1_513;
	setp.gt.u32 	%p584, %r1017, %r4155;
	@%p584 bra 	$L__BB1_514;
	setp.lt.u32 	%p585, %r1018, %r4156;
	@%p585 bra 	$L__BB1_513;
	setp.gt.u32 	%p586, %r1018, %r4156;
	@%p586 bra 	$L__BB1_514;
	setp.lt.u32 	%p587, %r1019, %r4157;
	@%p587 bra 	$L__BB1_513;
	setp.gt.u32 	%p588, %r1019, %r4157;
	@%p588 bra 	$L__BB1_514;
	setp.lt.u32 	%p589, %r1020, %r4158;
	@%p589 bra 	$L__BB1_513;
	setp.gt.u32 	%p590, %r1020, %r4158;
	setp.gt.u32 	%p591, %r1021, %r4159;
	or.pred  	%p592, %p590, %p591;
	@%p592 bra 	$L__BB1_514;
$L__BB1_513:
	sub.s32 	%r4159, %r4159, %r1021;
	sub.s32 	%r4158, %r4158, %r1020;
	sub.s32 	%r4157, %r4157, %r1019;
	sub.s32 	%r4156, %r4156, %r1018;
	sub.s32 	%r4155, %r4155, %r1017;
	sub.s32 	%r4154, %r4154, %r1016;
	sub.s32 	%r4153, %r4153, %r1055;
	sub.s32 	%r4152, %r4152, %r982;
$L__BB1_514:
	shl.b32 	%r4167, %r4159, 1;
	shr.u32 	%r3089, %r4159, 31;
	cvt.u64.u32 	%rd14196, %r3089;
	mul.wide.u32 	%rd14197, %r4158, 2;
	cvt.u32.u64 	%r3090, %rd14197;
	cvt.u32.u64 	%r3091, %rd14196;
	or.b32  	%r4166, %r3090, %r3091;
	shr.u64 	%rd14198, %rd14197, 32;
	mul.wide.u32 	%rd14199, %r4157, 2;
	cvt.u32.u64 	%r3092, %rd14199;
	cvt.u32.u64 	%r3093, %rd14198;
	or.b32  	%r4165, %r3093, %r3092;
	shr.u64 	%rd14200, %rd14199, 32;
	mul.wide.u32 	%rd14201, %r4156, 2;
	cvt.u32.u64 	%r3094, %rd14201;
	cvt.u32.u64 	%r3095, %rd14200;
	or.b32  	%r4164, %r3095, %r3094;
	shr.u64 	%rd14202, %rd14201, 32;
	mul.wide.u32 	%rd14203, %r4155, 2;
	add.s64 	%rd14204, %rd14202, %rd14203;
	cvt.u32.u64 	%r4163, %rd14204;
	shr.u64 	%rd14205, %rd14204, 32;
	mul.wide.u32 	%rd14206, %r4154, 2;
	add.s64 	%rd14207, %rd14205, %rd14206;
	cvt.u32.u64 	%r4162, %rd14207;
	shr.u64 	%rd14208, %rd14207, 32;
	mul.wide.u32 	%rd14209, %r4153, 2;
	add.s64 	%rd14210, %rd14208, %rd14209;
	cvt.u32.u64 	%r4161, %rd14210;
	shr.u64 	%rd14211, %rd14210, 32;
	mul.wide.u32 	%rd14212, %r4152, 2;
	add.s64 	%rd14213, %rd14211, %rd14212;
	cvt.u32.u64 	%r4160, %rd14213;
	setp.gt.u64 	%p593, %rd14213, 4294967295;
	setp.lt.u32 	%p594, %r982, %r4160;
	or.pred  	%p595, %p593, %p594;
	@%p595 bra 	$L__BB1_528;
	setp.gt.u32 	%p596, %r982, %r4160;
	@%p596 bra 	$L__BB1_529;
	setp.lt.u32 	%p597, %r1055, %r4161;
	@%p597 bra 	$L__BB1_528;
	setp.gt.u32 	%p598, %r1055, %r4161;
	@%p598 bra 	$L__BB1_529;
	setp.lt.u32 	%p599, %r1016, %r4162;
	@%p599 bra 	$L__BB1_528;
	setp.gt.u32 	%p600, %r1016, %r4162;
	@%p600 bra 	$L__BB1_529;
	setp.lt.u32 	%p601, %r1017, %r4163;
	@%p601 bra 	$L__BB1_528;
	setp.gt.u32 	%p602, %r1017, %r4163;
	@%p602 bra 	$L__BB1_529;
	setp.lt.u32 	%p603, %r1018, %r4164;
	@%p603 bra 	$L__BB1_528;
	setp.gt.u32 	%p604, %r1018, %r4164;
	@%p604 bra 	$L__BB1_529;
	setp.lt.u32 	%p605, %r1019, %r4165;
	@%p605 bra 	$L__BB1_528;
	setp.gt.u32 	%p606, %r1019, %r4165;
	@%p606 bra 	$L__BB1_529;
	setp.lt.u32 	%p607, %r1020, %r4166;
	@%p607 bra 	$L__BB1_528;
	setp.gt.u32 	%p608, %r1020, %r4166;
	setp.lt.u32 	%p609, %r4167, %r1021;
	or.pred  	%p610, %p608, %p609;
	@%p610 bra 	$L__BB1_529;
$L__BB1_528:
	sub.s32 	%r4167, %r4167, %r1021;
	sub.s32 	%r4166, %r4166, %r1020;
	sub.s32 	%r4165, %r4165, %r1019;
	sub.s32 	%r4164, %r4164, %r1018;
	sub.s32 	%r4163, %r4163, %r1017;
	sub.s32 	%r4162, %r4162, %r1016;
	sub.s32 	%r4161, %r4161, %r1055;
	sub.s32 	%r4160, %r4160, %r982;
$L__BB1_529:
	ld.const.u32 	%r1113, [P_CONST+16];
	ld.const.u32 	%r1114, [P_CONST+12];
	ld.const.u32 	%r1115, [P_CONST+8];
	ld.const.u32 	%r1116, [P_CONST+4];
	ld.const.u32 	%r1117, [P_CONST];
	sub.s32 	%r4200, %r4151, %r4167;
	sub.s32 	%r4199, %r4150, %r4166;
	sub.s32 	%r4198, %r4149, %r4165;
	sub.s32 	%r4197, %r4148, %r4164;
	sub.s32 	%r4196, %r4147, %r4163;
	sub.s32 	%r4195, %r4146, %r4162;
	sub.s32 	%r4194, %r4145, %r4161;
	sub.s32 	%r4193, %r4144, %r4160;
	mul.wide.u32 	%rd14215, %r76, %r109;
	cvt.u32.u64 	%r3096, %rd14215;
	shr.u64 	%rd14216, %rd14215, 32;
	mul.wide.u32 	%rd14217, %r75, %r109;
	add.s64 	%rd14218, %rd14216, %rd14217;
	shr.u64 	%rd14219, %rd14218, 32;
	mul.wide.u32 	%rd14220, %r74, %r109;
	add.s64 	%rd14221, %rd14219, %rd14220;
	shr.u64 	%rd14222, %rd14221, 32;
	mul.wide.u32 	%rd14223, %r73, %r109;
	add.s64 	%rd14224, %rd14222, %rd14223;
	shr.u64 	%rd14225, %rd14224, 32;
	mul.wide.u32 	%rd14226, %r72, %r109;
	add.s64 	%rd14227, %rd14225, %rd14226;
	shr.u64 	%rd14228, %rd14227, 32;
	mul.wide.u32 	%rd14229, %r71, %r109;
	add.s64 	%rd14230, %rd14228, %rd14229;
	shr.u64 	%rd14231, %rd14230, 32;
	mul.wide.u32 	%rd14232, %r70, %r109;
	add.s64 	%rd14233, %rd14231, %rd14232;
	shr.u64 	%rd14234, %rd14233, 32;
	mul.wide.u32 	%rd14235, %r69, %r109;
	add.s64 	%rd14236, %rd14234, %rd14235;
	shr.u64 	%rd14237, %rd14236, 32;
	mul.wide.u32 	%rd14238, %r76, %r108;
	and.b64  	%rd14239, %rd14218, 4294967295;
	add.s64 	%rd14240, %rd14238, %rd14239;
	shr.u64 	%rd14241, %rd14240, 32;
	mul.wide.u32 	%rd14242, %r75, %r108;
	and.b64  	%rd14243, %rd14221, 4294967295;
	add.s64 	%rd14244, %rd14241, %rd14243;
	add.s64 	%rd14245, %rd14244, %rd14242;
	shr.u64 	%rd14246, %rd14245, 32;
	mul.wide.u32 	%rd14247, %r74, %r108;
	and.b64  	%rd14248, %rd14224, 4294967295;
	add.s64 	%rd14249, %rd14246, %rd14248;
	add.s64 	%rd14250, %rd14249, %rd14247;
	shr.u64 	%rd14251, %rd14250, 32;
	mul.wide.u32 	%rd14252, %r73, %r108;
	and.b64  	%rd14253, %rd14227, 4294967295;
	add.s64 	%rd14254, %rd14251, %rd14253;
	add.s64 	%rd14255, %rd14254, %rd14252;
	shr.u64 	%rd14256, %rd14255, 32;
	mul.wide.u32 	%rd14257, %r72, %r108;
	and.b64  	%rd14258, %rd14230, 4294967295;
	add.s64 	%rd14259, %rd14256, %rd14258;
	add.s64 	%rd14260, %rd14259, %rd14257;
	shr.u64 	%rd14261, %rd14260, 32;
	mul.wide.u32 	%rd14262, %r71, %r108;
	and.b64  	%rd14263, %rd14233, 4294967295;
	add.s64 	%rd14264, %rd14261, %rd14263;
	add.s64 	%rd14265, %rd14264, %rd14262;
	shr.u64 	%rd14266, %rd14265, 32;
	mul.wide.u32 	%rd14267, %r70, %r108;
	and.b64  	%rd14268, %rd14236, 4294967295;
	add.s64 	%rd14269, %rd14266, %rd14268;
	add.s64 	%rd14270, %rd14269, %rd14267;
	shr.u64 	%rd14271, %rd14270, 32;
	mul.wide.u32 	%rd14272, %r69, %r108;
	add.s64 	%rd14273, %rd14271, %rd14237;
	add.s64 	%rd14274, %rd14273, %rd14272;
	shr.u64 	%rd14275, %rd14274, 32;
	mul.wide.u32 	%rd14276, %r76, %r107;
	and.b64  	%rd14277, %rd14245, 4294967295;
	add.s64 	%rd14278, %rd14276, %rd14277;
	shr.u64 	%rd14279, %rd14278, 32;
	mul.wide.u32 	%rd14280, %r75, %r107;
	and.b64  	%rd14281, %rd14250, 4294967295;
	add.s64 	%rd14282, %rd14279, %rd14281;
	add.s64 	%rd14283, %rd14282, %rd14280;
	shr.u64 	%rd14284, %rd14283, 32;
	mul.wide.u32 	%rd14285, %r74, %r107;
	and.b64  	%rd14286, %rd14255, 4294967295;
	add.s64 	%rd14287, %rd14284, %rd14286;
	add.s64 	%rd14288, %rd14287, %rd14285;
	shr.u64 	%rd14289, %rd14288, 32;
	mul.wide.u32 	%rd14290, %r73, %r107;
	and.b64  	%rd14291, %rd14260, 4294967295;
	add.s64 	%rd14292, %rd14289, %rd14291;
	add.s64 	%rd14293, %rd14292, %rd14290;
	shr.u64 	%rd14294, %rd14293, 32;
	mul.wide.u32 	%rd14295, %r72, %r107;
	and.b64  	%rd14296, %rd14265, 4294967295;
	add.s64 	%rd14297, %rd14294, %rd14296;
	add.s64 	%rd14298, %rd14297, %rd14295;
	shr.u64 	%rd14299, %rd14298, 32;
	mul.wide.u32 	%rd14300, %r71, %r107;
	and.b64  	%rd14301, %rd14270, 4294967295;
	add.s64 	%rd14302, %rd14299, %rd14301;
	add.s64 	%rd14303, %rd14302, %rd14300;
	shr.u64 	%rd14304, %rd14303, 32;
	mul.wide.u32 	%rd14305, %r70, %r107;
	and.b64  	%rd14306, %rd14274, 4294967295;
	add.s64 	%rd14307, %rd14304, %rd14306;
	add.s64 	%rd14308, %rd14307, %rd14305;
	shr.u64 	%rd14309, %rd14308, 32;
	mul.wide.u32 	%rd14310, %r69, %r107;
	add.s64 	%rd14311, %rd14309, %rd14275;
	add.s64 	%rd14312, %rd14311, %rd14310;
	shr.u64 	%rd14313, %rd14312, 32;
	mul.wide.u32 	%rd14314, %r76, %r106;
	and.b64  	%rd14315, %rd14283, 4294967295;
	add.s64 	%rd14316, %rd14314, %rd14315;
	shr.u64 	%rd14317, %rd14316, 32;
	mul.wide.u32 	%rd14318, %r75, %r106;
	and.b64  	%rd14319, %rd14288, 4294967295;
	add.s64 	%rd14320, %rd14317, %rd14319;
	add.s64 	%rd14321, %rd14320, %rd14318;
	shr.u64 	%rd14322, %rd14321, 32;
	mul.wide.u32 	%rd14323, %r74, %r106;
	and.b64  	%rd14324, %rd14293, 4294967295;
	add.s64 	%rd14325, %rd14322, %rd14324;
	add.s64 	%rd14326, %rd14325, %rd14323;
	shr.u64 	%rd14327, %rd14326, 32;
	mul.wide.u32 	%rd14328, %r73, %r106;
	and.b64  	%rd14329, %rd14298, 4294967295;
	add.s64 	%rd14330, %rd14327, %rd14329;
	add.s64 	%rd14331, %rd14330, %rd14328;
	shr.u64 	%rd14332, %rd14331, 32;
	mul.wide.u32 	%rd14333, %r72, %r106;
	and.b64  	%rd14334, %rd14303, 4294967295;
	add.s64 	%rd14335, %rd14332, %rd14334;
	add.s64 	%rd14336, %rd14335, %rd14333;
	shr.u64 	%rd14337, %rd14336, 32;
	mul.wide.u32 	%rd14338, %r71, %r106;
	and.b64  	%rd14339, %rd14308, 4294967295;
	add.s64 	%rd14340, %rd14337, %rd14339;
	add.s64 	%rd14341, %rd14340, %rd14338;
	shr.u64 	%rd14342, %rd14341, 32;
	mul.wide.u32 	%rd14343, %r70, %r106;
	and.b64  	%rd14344, %rd14312, 4294967295;
	add.s64 	%rd14345, %rd14342, %rd14344;
	add.s64 	%rd14346, %rd14345, %rd14343;
	shr.u64 	%rd14347, %rd14346, 32;
	mul.wide.u32 	%rd14348, %r69, %r106;
	add.s64 	%rd14349, %rd14347, %rd14313;
	add.s64 	%rd14350, %rd14349, %rd14348;
	shr.u64 	%rd14351, %rd14350, 32;
	mul.wide.u32 	%rd14352, %r76, %r105;
	and.b64  	%rd14353, %rd14321, 4294967295;
	add.s64 	%rd14354, %rd14352, %rd14353;
	shr.u64 	%rd14355, %rd14354, 32;
	mul.wide.u32 	%rd14356, %r75, %r105;
	and.b64  	%rd14357, %rd14326, 4294967295;
	add.s64 	%rd14358, %rd14355, %rd14357;
	add.s64 	%rd14359, %rd14358, %rd14356;
	shr.u64 	%rd14360, %rd14359, 32;
	mul.wide.u32 	%rd14361, %r74, %r105;
	and.b64  	%rd14362, %rd14331, 4294967295;
	add.s64 	%rd14363, %rd14360, %rd14362;
	add.s64 	%rd14364, %rd14363, %rd14361;
	shr.u64 	%rd14365, %rd14364, 32;
	mul.wide.u32 	%rd14366, %r73, %r105;
	and.b64  	%rd14367, %rd14336, 4294967295;
	add.s64 	%rd14368, %rd14365, %rd14367;
	add.s64 	%rd14369, %rd14368, %rd14366;
	shr.u64 	%rd14370, %rd14369, 32;
	mul.wide.u32 	%rd14371, %r72, %r105;
	and.b64  	%rd14372, %rd14341, 4294967295;
	add.s64 	%rd14373, %rd14370, %rd14372;
	add.s64 	%rd14374, %rd14373, %rd14371;
	shr.u64 	%rd14375, %rd14374, 32;
	mul.wide.u32 	%rd14376, %r71, %r105;
	and.b64  	%rd14377, %rd14346, 4294967295;
	add.s64 	%rd14378, %rd14375, %rd14377;
	add.s64 	%rd14379, %rd14378, %rd14376;
	shr.u64 	%rd14380, %rd14379, 32;
	mul.wide.u32 	%rd14381, %r70, %r105;
	and.b64  	%rd14382, %rd14350, 4294967295;
	add.s64 	%rd14383, %rd14380, %rd14382;
	add.s64 	%rd14384, %rd14383, %rd14381;
	shr.u64 	%rd14385, %rd14384, 32;
	mul.wide.u32 	%rd14386, %r69, %r105;
	add.s64 	%rd14387, %rd14385, %rd14351;
	add.s64 	%rd14388, %rd14387, %rd14386;
	shr.u64 	%rd14389, %rd14388, 32;
	mul.wide.u32 	%rd14390, %r76, %r104;
	and.b64  	%rd14391, %rd14359, 4294967295;
	add.s64 	%rd14392, %rd14390, %rd14391;
	shr.u64 	%rd14393, %rd14392, 32;
	mul.wide.u32 	%rd14394, %r75, %r104;
	and.b64  	%rd14395, %rd14364, 4294967295;
	add.s64 	%rd14396, %rd14393, %rd14395;
	add.s64 	%rd14397, %rd14396, %rd14394;
	shr.u64 	%rd14398, %rd14397, 32;
	mul.wide.u32 	%rd14399, %r74, %r104;
	and.b64  	%rd14400, %rd14369, 4294967295;
	add.s64 	%rd14401, %rd14398, %rd14400;
	add.s64 	%rd14402, %rd14401, %rd14399;
	shr.u64 	%rd14403, %rd14402, 32;
	mul.wide.u32 	%rd14404, %r73, %r104;
	and.b64  	%rd14405, %rd14374, 4294967295;
	add.s64 	%rd14406, %rd14403, %rd14405;
	add.s64 	%rd14407, %rd14406, %rd14404;
	shr.u64 	%rd14408, %rd14407, 32;
	mul.wide.u32 	%rd14409, %r72, %r104;
	and.b64  	%rd14410, %rd14379, 4294967295;
	add.s64 	%rd14411, %rd14408, %rd14410;
	add.s64 	%rd14412, %rd14411, %rd14409;
	shr.u64 	%rd14413, %rd14412, 32;
	mul.wide.u32 	%rd14414, %r71, %r104;
	and.b64  	%rd14415, %rd14384, 4294967295;
	add.s64 	%rd14416, %rd14413, %rd14415;
	add.s64 	%rd14417, %rd14416, %rd14414;
	shr.u64 	%rd14418, %rd14417, 32;
	mul.wide.u32 	%rd14419, %r70, %r104;
	and.b64  	%rd14420, %rd14388, 4294967295;
	add.s64 	%rd14421, %rd14418, %rd14420;
	add.s64 	%rd14422, %rd14421, %rd14419;
	shr.u64 	%rd14423, %rd14422, 32;
	mul.wide.u32 	%rd14424, %r69, %r104;
	add.s64 	%rd14425, %rd14423, %rd14389;
	add.s64 	%rd14426, %rd14425, %rd14424;
	shr.u64 	%rd14427, %rd14426, 32;
	mul.wide.u32 	%rd14428, %r76, %r103;
	and.b64  	%rd14429, %rd14397, 4294967295;
	add.s64 	%rd14430, %rd14428, %rd14429;
	shr.u64 	%rd14431, %rd14430, 32;
	mul.wide.u32 	%rd14432, %r75, %r103;
	and.b64  	%rd14433, %rd14402, 4294967295;
	add.s64 	%rd14434, %rd14431, %rd14433;
	add.s64 	%rd14435, %rd14434, %rd14432;
	shr.u64 	%rd14436, %rd14435, 32;
	mul.wide.u32 	%rd14437, %r74, %r103;
	and.b64  	%rd14438, %rd14407, 4294967295;
	add.s64 	%rd14439, %rd14436, %rd14438;
	add.s64 	%rd14440, %rd14439, %rd14437;
	shr.u64 	%rd14441, %rd14440, 32;
	mul.wide.u32 	%rd14442, %r73, %r103;
	and.b64  	%rd14443, %rd14412, 4294967295;
	add.s64 	%rd14444, %rd14441, %rd14443;
	add.s64 	%rd14445, %rd14444, %rd14442;
	shr.u64 	%rd14446, %rd14445, 32;
	mul.wide.u32 	%rd14447, %r72, %r103;
	and.b64  	%rd14448, %rd14417, 4294967295;
	add.s64 	%rd14449, %rd14446, %rd14448;
	add.s64 	%rd14450, %rd14449, %rd14447;
	shr.u64 	%rd14451, %rd14450, 32;
	mul.wide.u32 	%rd14452, %r71, %r103;
	and.b64  	%rd14453, %rd14422, 4294967295;
	add.s64 	%rd14454, %rd14451, %rd14453;
	add.s64 	%rd14455, %rd14454, %rd14452;
	shr.u64 	%rd14456, %rd14455, 32;
	mul.wide.u32 	%rd14457, %r70, %r103;
	and.b64  	%rd14458, %rd14426, 4294967295;
	add.s64 	%rd14459, %rd14456, %rd14458;
	add.s64 	%rd14460, %rd14459, %rd14457;
	shr.u64 	%rd14461, %rd14460, 32;
	mul.wide.u32 	%rd14462, %r69, %r103;
	add.s64 	%rd14463, %rd14461, %rd14427;
	add.s64 	%rd14464, %rd14463, %rd14462;
	shr.u64 	%rd14465, %rd14464, 32;
	mul.wide.u32 	%rd14466, %r76, %r102;
	and.b64  	%rd14467, %rd14435, 4294967295;
	add.s64 	%rd14468, %rd14466, %rd14467;
	shr.u64 	%rd14469, %rd14468, 32;
	mul.wide.u32 	%rd14470, %r75, %r102;
	and.b64  	%rd14471, %rd14440, 4294967295;
	add.s64 	%rd14472, %rd14469, %rd14471;
	add.s64 	%rd14473, %rd14472, %rd14470;
	shr.u64 	%rd14474, %rd14473, 32;
	mul.wide.u32 	%rd14475, %r74, %r102;
	and.b64  	%rd14476, %rd14445, 4294967295;
	add.s64 	%rd14477, %rd14474, %rd14476;
	add.s64 	%rd14478, %rd14477, %rd14475;
	shr.u64 	%rd14479, %rd14478, 32;
	mul.wide.u32 	%rd14480, %r73, %r102;
	and.b64  	%rd14481, %rd14450, 4294967295;
	add.s64 	%rd14482, %rd14479, %rd14481;
	add.s64 	%rd14483, %rd14482, %rd14480;
	shr.u64 	%rd14484, %rd14483, 32;
	mul.wide.u32 	%rd14485, %r72, %r102;
	and.b64  	%rd14486, %rd14455, 4294967295;
	add.s64 	%rd14487, %rd14484, %rd14486;
	add.s64 	%rd14488, %rd14487, %rd14485;
	shr.u64 	%rd14489, %rd14488, 32;
	mul.wide.u32 	%rd14490, %r71, %r102;
	and.b64  	%rd14491, %rd14460, 4294967295;
	add.s64 	%rd14492, %rd14489, %rd14491;
	add.s64 	%rd14493, %rd14492, %rd14490;
	shr.u64 	%rd14494, %rd14493, 32;
	mul.wide.u32 	%rd14495, %r70, %r102;
	and.b64  	%rd14496, %rd14464, 4294967295;
	add.s64 	%rd14497, %rd14494, %rd14496;
	add.s64 	%rd14498, %rd14497, %rd14495;
	shr.u64 	%rd14499, %rd14498, 32;
	mul.wide.u32 	%rd14500, %r69, %r102;
	add.s64 	%rd14501, %rd14499, %rd14465;
	add.s64 	%rd14502, %rd14501, %rd14500;
	{ .reg .b32 tmp; mov.b64 {tmp, %r3097}, %rd14502; }
	ld.const.u32 	%r3098, [MU_P];
	mul.lo.s32 	%r3099, %r3098, %r3096;
	mul.wide.u32 	%rd14503, %r1117, %r3099;
	and.b64  	%rd14504, %rd14215, 4294967295;
	add.s64 	%rd14505, %rd14503, %rd14504;
	shr.u64 	%rd14506, %rd14505, 32;
	mul.wide.u32 	%rd14507, %r1116, %r3099;
	and.b64  	%rd14508, %rd14240, 4294967295;
	add.s64 	%rd14509, %rd14506, %rd14508;
	add.s64 	%rd14510, %rd14509, %rd14507;
	cvt.u32.u64 	%r3100, %rd14510;
	shr.u64 	%rd14511, %rd14510, 32;
	mul.wide.u32 	%rd14512, %r1115, %r3099;
	and.b64  	%rd14513, %rd14278, 4294967295;
	add.s64 	%rd14514, %rd14511, %rd14513;
	add.s64 	%rd14515, %rd14514, %rd14512;
	shr.u64 	%rd14516, %rd14515, 32;
	mul.wide.u32 	%rd14517, %r1114, %r3099;
	and.b64  	%rd14518, %rd14316, 4294967295;
	add.s64 	%rd14519, %rd14516, %rd14518;
	add.s64 	%rd14520, %rd14519, %rd14517;
	shr.u64 	%rd14521, %rd14520, 32;
	mul.wide.u32 	%rd14522, %r1113, %r3099;
	and.b64  	%rd14523, %rd14354, 4294967295;
	add.s64 	%rd14524, %rd14521, %rd14523;
	add.s64 	%rd14525, %rd14524, %rd14522;
	shr.u64 	%rd14526, %rd14525, 32;
	mul.wide.u32 	%rd14527, %r1016, %r3099;
	and.b64  	%rd14528, %rd14392, 4294967295;
	add.s64 	%rd14529, %rd14526, %rd14528;
	add.s64 	%rd14530, %rd14529, %rd14527;
	shr.u64 	%rd14531, %rd14530, 32;
	mul.wide.u32 	%rd14532, %r1055, %r3099;
	and.b64  	%rd14533, %rd14430, 4294967295;
	add.s64 	%rd14534, %rd14531, %rd14533;
	add.s64 	%rd14535, %rd14534, %rd14532;
	shr.u64 	%rd14536, %rd14535, 32;
	mul.wide.u32 	%rd14537, %r982, %r3099;
	and.b64  	%rd14538, %rd14468, 4294967295;
	add.s64 	%rd14539, %rd14536, %rd14538;
	add.s64 	%rd14540, %rd14539, %rd14537;
	shr.u64 	%rd14541, %rd14540, 32;
	and.b64  	%rd14542, %rd14473, 4294967295;
	add.s64 	%rd14543, %rd14541, %rd14542;
	shr.u64 	%rd14544, %rd14543, 32;
	and.b64  	%rd14545, %rd14478, 4294967295;
	add.s64 	%rd14546, %rd14544, %rd14545;
	shr.u64 	%rd14547, %rd14546, 32;
	and.b64  	%rd14548, %rd14483, 4294967295;
	add.s64 	%rd14549, %rd14547, %rd14548;
	shr.u64 	%rd14550, %rd14549, 32;
	and.b64  	%rd14551, %rd14488, 4294967295;
	add.s64 	%rd14552, %rd14550, %rd14551;
	shr.u64 	%rd14553, %rd14552, 32;
	and.b64  	%rd14554, %rd14493, 4294967295;
	add.s64 	%rd14555, %rd14553, %rd14554;
	shr.u64 	%rd14556, %rd14555, 32;
	and.b64  	%rd14557, %rd14498, 4294967295;
	add.s64 	%rd14558, %rd14556, %rd14557;
	shr.u64 	%rd14559, %rd14558, 32;
	and.b64  	%rd14560, %rd14502, 4294967295;
	add.s64 	%rd14561, %rd14559, %rd14560;
	{ .reg .b32 tmp; mov.b64 {tmp, %r3101}, %rd14561; }
	add.s32 	%r3102, %r3097, %r3101;
	mul.lo.s32 	%r3103, %r3098, %r3100;
	mul.wide.u32 	%rd14562, %r1117, %r3103;
	and.b64  	%rd14563, %rd14510, 4294967295;
	add.s64 	%rd14564, %rd14562, %rd14563;
	shr.u64 	%rd14565, %rd14564, 32;
	mul.wide.u32 	%rd14566, %r1116, %r3103;
	and.b64  	%rd14567, %rd14515, 4294967295;
	add.s64 	%rd14568, %rd14565, %rd14567;
	add.s64 	%rd14569, %rd14568, %rd14566;
	cvt.u32.u64 	%r3104, %rd14569;
	shr.u64 	%rd14570, %rd14569, 32;
	mul.wide.u32 	%rd14571, %r1115, %r3103;
	and.b64  	%rd14572, %rd14520, 4294967295;
	add.s64 	%rd14573, %rd14570, %rd14572;
	add.s64 	%rd14574, %rd14573, %rd14571;
	shr.u64 	%rd14575, %rd14574, 32;
	mul.wide.u32 	%rd14576, %r1114, %r3103;
	and.b64  	%rd14577, %rd14525, 4294967295;
	add.s64 	%rd14578, %rd14575, %rd14577;
	add.s64 	%rd14579, %rd14578, %rd14576;
	shr.u64 	%rd14580, %rd14579, 32;
	mul.wide.u32 	%rd14581, %r1113, %r3103;
	and.b64  	%rd14582, %rd14530, 4294967295;
	add.s64 	%rd14583, %rd14580, %rd14582;
	add.s64 	%rd14584, %rd14583, %rd14581;
	shr.u64 	%rd14585, %rd14584, 32;
	mul.wide.u32 	%rd14586, %r1016, %r3103;
	and.b64  	%rd14587, %rd14535, 4294967295;
	add.s64 	%rd14588, %rd14585, %rd14587;
	add.s64 	%rd14589, %rd14588, %rd14586;
	shr.u64 	%rd14590, %rd14589, 32;
	mul.wide.u32 	%rd14591, %r1055, %r3103;
	and.b64  	%rd14592, %rd14540, 4294967295;
	add.s64 	%rd14593, %rd14590, %rd14592;
	add.s64 	%rd14594, %rd14593, %rd14591;
	shr.u64 	%rd14595, %rd14594, 32;
	mul.wide.u32 	%rd14596, %r982, %r3103;
	and.b64  	%rd14597, %rd14543, 4294967295;
	add.s64 	%rd14598, %rd14595, %rd14597;
	add.s64 	%rd14599, %rd14598, %rd14596;
	shr.u64 	%rd14600, %rd14599, 32;
	and.b64  	%rd14601, %rd14546, 4294967295;
	add.s64 	%rd14602, %rd14600, %rd14601;
	shr.u64 	%rd14603, %rd14602, 32;
	and.b64  	%rd14604, %rd14549, 4294967295;
	add.s64 	%rd14605, %rd14603, %rd14604;
	shr.u64 	%rd14606, %rd14605, 32;
	and.b64  	%rd14607, %rd14552, 4294967295;
	add.s64 	%rd14608, %rd14606, %rd14607;
	shr.u64 	%rd14609, %rd14608, 32;
	and.b64  	%rd14610, %rd14555, 4294967295;
	add.s64 	%rd14611, %rd14609, %rd14610;
	shr.u64 	%rd14612, %rd14611, 32;
	and.b64  	%rd14613, %rd14558, 4294967295;
	add.s64 	%rd14614, %rd14612, %rd14613;
	shr.u64 	%rd14615, %rd14614, 32;
	and.b64  	%rd14616, %rd14561, 4294967295;
	add.s64 	%rd14617, %rd14615, %rd14616;
	{ .reg .b32 tmp; mov.b64 {tmp, %r3105}, %rd14617; }
	add.s32 	%r3106, %r3102, %r3105;
	mul.lo.s32 	%r3107, %r3098, %r3104;
	mul.wide.u32 	%rd14618, %r1117, %r3107;
	and.b64  	%rd14619, %rd14569, 4294967295;
	add.s64 	%rd14620, %rd14618, %rd14619;
	shr.u64 	%rd14621, %rd14620, 32;
	mul.wide.u32 	%rd14622, %r1116, %r3107;
	and.b64  	%rd14623, %rd14574, 4294967295;
	add.s64 	%rd14624, %rd14621, %rd14623;
	add.s64 	%rd14625, %rd14624, %rd14622;
	cvt.u32.u64 	%r3108, %rd14625;
	shr.u64 	%rd14626, %rd14625, 32;
	mul.wide.u32 	%rd14627, %r1115, %r3107;
	and.b64  	%rd14628, %rd14579, 4294967295;
	add.s64 	%rd14629, %rd14626, %rd14628;
	add.s64 	%rd14630, %rd14629, %rd14627;
	shr.u64 	%rd14631, %rd14630, 32;
	mul.wide.u32 	%rd14632, %r1114, %r3107;
	and.b64  	%rd14633, %rd14584, 4294967295;
	add.s64 	%rd14634, %rd14631, %rd14633;
	add.s64 	%rd14635, %rd14634, %rd14632;
	shr.u64 	%rd14636, %rd14635, 32;
	mul.wide.u32 	%rd14637, %r1113, %r3107;
	and.b64  	%rd14638, %rd14589, 4294967295;
	add.s64 	%rd14639, %rd14636, %rd14638;
	add.s64 	%rd14640, %rd14639, %rd14637;
	shr.u64 	%rd14641, %rd14640, 32;
	mul.wide.u32 	%rd14642, %r1016, %r3107;
	and.b64  	%rd14643, %rd14594, 4294967295;
	add.s64 	%rd14644, %rd14641, %rd14643;
	add.s64 	%rd14645, %rd14644, %rd14642;
	shr.u64 	%rd14646, %rd14645, 32;
	mul.wide.u32 	%rd14647, %r1055, %r3107;
	and.b64  	%rd14648, %rd14599, 4294967295;
	add.s64 	%rd14649, %rd14646, %rd14648;
	add.s64 	%rd14650, %rd14649, %rd14647;
	shr.u64 	%rd14651, %rd14650, 32;
	mul.wide.u32 	%rd14652, %r982, %r3107;
	and.b64  	%rd14653, %rd14602, 4294967295;
	add.s64 	%rd14654, %rd14651, %rd14653;
	add.s64 	%rd14655, %rd14654, %rd14652;
	shr.u64 	%rd14656, %rd14655, 32;
	and.b64  	%rd14657, %rd14605, 4294967295;
	add.s64 	%rd14658, %rd14656, %rd14657;
	shr.u64 	%rd14659, %rd14658, 32;
	and.b64  	%rd14660, %rd14608, 4294967295;
	add.s64 	%rd14661, %rd14659, %rd14660;
	shr.u64 	%rd14662, %rd14661, 32;
	and.b64  	%rd14663, %rd14611, 4294967295;
	add.s64 	%rd14664, %rd14662, %rd14663;
	shr.u64 	%rd14665, %rd14664, 32;
	and.b64  	%rd14666, %rd14614, 4294967295;
	add.s64 	%rd14667, %rd14665, %rd14666;
	shr.u64 	%rd14668, %rd14667, 32;
	and.b64  	%rd14669, %rd14617, 4294967295;
	add.s64 	%rd14670, %rd14668, %rd14669;
	{ .reg .b32 tmp; mov.b64 {tmp, %r3109}, %rd14670; }
	add.s32 	%r3110, %r3106, %r3109;
	mul.lo.s32 	%r3111, %r3098, %r3108;
	mul.wide.u32 	%rd14671, %r1117, %r3111;
	and.b64  	%rd14672, %rd14625, 4294967295;
	add.s64 	%rd14673, %rd14671, %rd14672;
	shr.u64 	%rd14674, %rd14673, 32;
	mul.wide.u32 	%rd14675, %r1116, %r3111;
	and.b64  	%rd14676, %rd14630, 4294967295;
	add.s64 	%rd14677, %rd14674, %rd14676;
	add.s64 	%rd14678, %rd14677, %rd14675;
	cvt.u32.u64 	%r3112, %rd14678;
	shr.u64 	%rd14679, %rd14678, 32;
	mul.wide.u32 	%rd14680, %r1115, %r3111;
	and.b64  	%rd14681, %rd14635, 4294967295;
	add.s64 	%rd14682, %rd14679, %rd14681;
	add.s64 	%rd14683, %rd14682, %rd14680;
	shr.u64 	%rd14684, %rd14683, 32;
	mul.wide.u32 	%rd14685, %r1114, %r3111;
	and.b64  	%rd14686, %rd14640, 4294967295;
	add.s64 	%rd14687, %rd14684, %rd14686;
	add.s64 	%rd14688, %rd14687, %rd14685;
	shr.u64 	%rd14689, %rd14688, 32;
	mul.wide.u32 	%rd14690, %r1113, %r3111;
	and.b64  	%rd14691, %rd14645, 4294967295;
	add.s64 	%rd14692, %rd14689, %rd14691;
	add.s64 	%rd14693, %rd14692, %rd14690;
	shr.u64 	%rd14694, %rd14693, 32;
	mul.wide.u32 	%rd14695, %r1016, %r3111;
	and.b64  	%rd14696, %rd14650, 4294967295;
	add.s64 	%rd14697, %rd14694, %rd14696;
	add.s64 	%rd14698, %rd14697, %rd14695;
	shr.u64 	%rd14699, %rd14698, 32;
	mul.wide.u32 	%rd14700, %r1055, %r3111;
	and.b64  	%rd14701, %rd14655, 4294967295;
	add.s64 	%rd14702, %rd14699, %rd14701;
	add.s64 	%rd14703, %rd14702, %rd14700;
	shr.u64 	%rd14704, %rd14703, 32;
	mul.wide.u32 	%rd14705, %r982, %r3111;
	and.b64  	%rd14706, %rd14658, 4294967295;
	add.s64 	%rd14707, %rd14704, %rd14706;
	add.s64 	%rd14708, %rd14707, %rd14705;
	shr.u64 	%rd14709, %rd14708, 32;
	and.b64  	%rd14710, %rd14661, 4294967295;
	add.s64 	%rd14711, %rd14709, %rd14710;
	shr.u64 	%rd14712, %rd14711, 32;
	and.b64  	%rd14713, %rd14664, 4294967295;
	add.s64 	%rd14714, %rd14712, %rd14713;
	shr.u64 	%rd14715, %rd14714, 32;
	and.b64  	%rd14716, %rd14667, 4294967295;
	add.s64 	%rd14717, %rd14715, %rd14716;
	shr.u64 	%rd14718, %rd14717, 32;
	and.b64  	%rd14719, %rd14670, 4294967295;
	add.s64 	%rd14720, %rd14718, %rd14719;
	{ .reg .b32 tmp; mov.b64 {tmp, %r3113}, %rd14720; }
	add.s32 	%r3114, %r3110, %r3113;
	mul.lo.s32 	%r3115, %r3098, %r3112;
	mul.wide.u32 	%rd14721, %r1117, %r3115;
	and.b64  	%rd14722, %rd14678, 4294967295;
	add.s64 	%rd14723, %rd14721, %rd14722;
	shr.u64 	%rd14724, %rd14723, 32;
	mul.wide.u32 	%rd14725, %r1116, %r3115;
	and.b64  	%rd14726, %rd14683, 4294967295;
	add.s64 	%rd14727, %rd14724, %rd14726;
	add.s64 	%rd14728, %rd14727, %rd14725;
	cvt.u32.u64 	%r3116, %rd14728;
	shr.u64 	%rd14729, %rd14728, 32;
	mul.wide.u32 	%rd14730, %r1115, %r3115;
	and.b64  	%rd14731, %rd14688, 4294967295;
	add.s64 	%rd14732, %rd14729, %rd14731;
	add.s64 	%rd14733, %rd14732, %rd14730;
	shr.u64 	%rd14734, %rd14733, 32;
	mul.wide.u32 	%rd14735, %r1114, %r3115;
	and.b64  	%rd14736, %rd14693, 4294967295;
	add.s64 	%rd14737, %rd14734, %rd14736;
	add.s64 	%rd14738, %rd14737, %rd14735;
	shr.u64 	%rd14739, %rd14738, 32;
	mul.wide.u32 	%rd14740, %r1113, %r3115;
	and.b64  	%rd14741, %rd14698, 4294967295;
	add.s64 	%rd14742, %rd14739, %rd14741;
	add.s64 	%rd14743, %rd14742, %rd14740;
	shr.u64 	%rd14744, %rd14743, 32;
	mul.wide.u32 	%rd14745, %r1016, %r3115;
	and.b64  	%rd14746, %rd14703, 4294967295;
	add.s64 	%rd14747, %rd14744, %rd14746;
	add.s64 	%rd14748, %rd14747, %rd14745;
	shr.u64 	%rd14749, %rd14748, 32;
	mul.wide.u32 	%rd14750, %r1055, %r3115;
	and.b64  	%rd14751, %rd14708, 4294967295;
	add.s64 	%rd14752, %rd14749, %rd14751;
	add.s64 	%rd14753, %rd14752, %rd14750;
	shr.u64 	%rd14754, %rd14753, 32;
	mul.wide.u32 	%rd14755, %r982, %r3115;
	and.b64  	%rd14756, %rd14711, 4294967295;
	add.s64 	%rd14757, %rd14754, %rd14756;
	add.s64 	%rd14758, %rd14757, %rd14755;
	shr.u64 	%rd14759, %rd14758, 32;
	and.b64  	%rd14760, %rd14714, 4294967295;
	add.s64 	%rd14761, %rd14759, %rd14760;
	shr.u64 	%rd14762, %rd14761, 32;
	and.b64  	%rd14763, %rd14717, 4294967295;
	add.s64 	%rd14764, %rd14762, %rd14763;
	shr.u64 	%rd14765, %rd14764, 32;
	and.b64  	%rd14766, %rd14720, 4294967295;
	add.s64 	%rd14767, %rd14765, %rd14766;
	{ .reg .b32 tmp; mov.b64 {tmp, %r3117}, %rd14767; }
	add.s32 	%r3118, %r3114, %r3117;
	mul.lo.s32 	%r3119, %r3098, %r3116;
	mul.wide.u32 	%rd14768, %r1117, %r3119;
	and.b64  	%rd14769, %rd14728, 4294967295;
	add.s64 	%rd14770, %rd14768, %rd14769;
	shr.u64 	%rd14771, %rd14770, 32;
	mul.wide.u32 	%rd14772, %r1116, %r3119;
	and.b64  	%rd14773, %rd14733, 4294967295;
	add.s64 	%rd14774, %rd14771, %rd14773;
	add.s64 	%rd14775, %rd14774, %rd14772;
	cvt.u32.u64 	%r3120, %rd14775;
	shr.u64 	%rd14776, %rd14775, 32;
	mul.wide.u32 	%rd14777, %r1115, %r3119;
	and.b64  	%rd14778, %rd14738, 4294967295;
	add.s64 	%rd14779, %rd14776, %rd14778;
	add.s64 	%rd14780, %rd14779, %rd14777;
	shr.u64 	%rd14781, %rd14780, 32;
	mul.wide.u32 	%rd14782, %r1114, %r3119;
	and.b64  	%rd14783, %rd14743, 4294967295;
	add.s64 	%rd14784, %rd14781, %rd14783;
	add.s64 	%rd14785, %rd14784, %rd14782;
	shr.u64 	%rd14786, %rd14785, 32;
	mul.wide.u32 	%rd14787, %r1113, %r3119;
	and.b64  	%rd14788, %rd14748, 4294967295;
	add.s64 	%rd14789, %rd14786, %rd14788;
	add.s64 	%rd14790, %rd14789, %rd14787;
	shr.u64 	%rd14791, %rd14790, 32;
	mul.wide.u32 	%rd14792, %r1016, %r3119;
	and.b64  	%rd14793, %rd14753, 4294967295;
	add.s64 	%rd14794, %rd14791, %rd14793;
	add.s64 	%rd14795, %rd14794, %rd14792;
	shr.u64 	%rd14796, %rd14795, 32;
	mul.wide.u32 	%rd14797, %r1055, %r3119;
	and.b64  	%rd14798, %rd14758, 4294967295;
	add.s64 	%rd14799, %rd14796, %rd14798;
	add.s64 	%rd14800, %rd14799, %rd14797;
	shr.u64 	%rd14801, %rd14800, 32;
	mul.wide.u32 	%rd14802, %r982, %r3119;
	and.b64  	%rd14803, %rd14761, 4294967295;
	add.s64 	%rd14804, %rd14801, %rd14803;
	add.s64 	%rd14805, %rd14804, %rd14802;
	shr.u64 	%rd14806, %rd14805, 32;
	and.b64  	%rd14807, %rd14764, 4294967295;
	add.s64 	%rd14808, %rd14806, %rd14807;
	shr.u64 	%rd14809, %rd14808, 32;
	and.b64  	%rd14810, %rd14767, 4294967295;
	add.s64 	%rd14811, %rd14809, %rd14810;
	{ .reg .b32 tmp; mov.b64 {tmp, %r3121}, %rd14811; }
	add.s32 	%r3122, %r3118, %r3121;
	mul.lo.s32 	%r3123, %r3098, %r3120;
	mul.wide.u32 	%rd14812, %r1117, %r3123;
	and.b64  	%rd14813, %rd14775, 4294967295;
	add.s64 	%rd14814, %rd14812, %rd14813;
	shr.u64 	%rd14815, %rd14814, 32;
	mul.wide.u32 	%rd14816, %r1116, %r3123;
	and.b64  	%rd14817, %rd14780, 4294967295;
	add.s64 	%rd14818, %rd14815, %rd14817;
	add.s64 	%rd14819, %rd14818, %rd14816;
	cvt.u32.u64 	%r3124, %rd14819;
	shr.u64 	%rd14820, %rd14819, 32;
	mul.wide.u32 	%rd14821, %r1115, %r3123;
	and.b64  	%rd14822, %rd14785, 4294967295;
	add.s64 	%rd14823, %rd14820, %rd14822;
	add.s64 	%rd14824, %rd14823, %rd14821;
	shr.u64 	%rd14825, %rd14824, 32;
	mul.wide.u32 	%rd14826, %r1114, %r3123;
	and.b64  	%rd14827, %rd14790, 4294967295;
	add.s64 	%rd14828, %rd14825, %rd14827;
	add.s64 	%rd14829, %rd14828, %rd14826;
	shr.u64 	%rd14830, %rd14829, 32;
	mul.wide.u32 	%rd14831, %r1113, %r3123;
	and.b64  	%rd14832, %rd14795, 4294967295;
	add.s64 	%rd14833, %rd14830, %rd14832;
	add.s64 	%rd14834, %rd14833, %rd14831;
	shr.u64 	%rd14835, %rd14834, 32;
	mul.wide.u32 	%rd14836, %r1016, %r3123;
	and.b64  	%rd14837, %rd14800, 4294967295;
	add.s64 	%rd14838, %rd14835, %rd14837;
	add.s64 	%rd14839, %rd14838, %rd14836;
	shr.u64 	%rd14840, %rd14839, 32;
	mul.wide.u32 	%rd14841, %r1055, %r3123;
	and.b64  	%rd14842, %rd14805, 4294967295;
	add.s64 	%rd14843, %rd14840, %rd14842;
	add.s64 	%rd14844, %rd14843, %rd14841;
	shr.u64 	%rd14845, %rd14844, 32;
	mul.wide.u32 	%rd14846, %r982, %r3123;
	and.b64  	%rd14847, %rd14808, 4294967295;
	add.s64 	%rd14848, %rd14845, %rd14847;
	add.s64 	%rd14849, %rd14848, %rd14846;
	shr.u64 	%rd14850, %rd14849, 32;
	and.b64  	%rd14851, %rd14811, 4294967295;
	add.s64 	%rd14852, %rd14850, %rd14851;
	{ .reg .b32 tmp; mov.b64 {tmp, %r3125}, %rd14852; }
	add.s32 	%r3126, %r3122, %r3125;
	mul.lo.s32 	%r3127, %r3098, %r3124;
	mul.wide.u32 	%rd14853, %r1117, %r3127;
	and.b64  	%rd14854, %rd14819, 4294967295;
	add.s64 	%rd14855, %rd14853, %rd14854;
	shr.u64 	%rd14856, %rd14855, 32;
	mul.wide.u32 	%rd14857, %r1116, %r3127;
	and.b64  	%rd14858, %rd14824, 4294967295;
	add.s64 	%rd14859, %rd14856, %rd14858;
	add.s64 	%rd14860, %rd14859, %rd14857;
	cvt.u32.u64 	%r4175, %rd14860;
	shr.u64 	%rd14861, %rd14860, 32;
	mul.wide.u32 	%rd14862, %r1115, %r3127;
	and.b64  	%rd14863, %rd14829, 4294967295;
	add.s64 	%rd14864, %rd14861, %rd14863;
	add.s64 	%rd14865, %rd14864, %rd14862;
	cvt.u32.u64 	%r4174, %rd14865;
	shr.u64 	%rd14866, %rd14865, 32;
	mul.wide.u32 	%rd14867, %r1114, %r3127;
	and.b64  	%rd14868, %rd14834, 4294967295;
	add.s64 	%rd14869, %rd14866, %rd14868;
	add.s64 	%rd14870, %rd14869, %rd14867;
	cvt.u32.u64 	%r4173, %rd14870;
	shr.u64 	%rd14871, %rd14870, 32;
	mul.wide.u32 	%rd14872, %r1113, %r3127;
	and.b64  	%rd14873, %rd14839, 4294967295;
	add.s64 	%rd14874, %rd14871, %rd14873;
	add.s64 	%rd14875, %rd14874, %rd14872;
	cvt.u32.u64 	%r4172, %rd14875;
	shr.u64 	%rd14876, %rd14875, 32;
	mul.wide.u32 	%rd14877, %r1016, %r3127;
	and.b64  	%rd14878, %rd14844, 4294967295;
	add.s64 	%rd14879, %rd14876, %rd14878;
	add.s64 	%rd14880, %rd14879, %rd14877;
	cvt.u32.u64 	%r4171, %rd14880;
	shr.u64 	%rd14881, %rd14880, 32;
	mul.wide.u32 	%rd14882, %r1055, %r3127;
	and.b64  	%rd14883, %rd14849, 4294967295;
	add.s64 	%rd14884, %rd14881, %rd14883;
	add.s64 	%rd14885, %rd14884, %rd14882;
	cvt.u32.u64 	%r4170, %rd14885;
	shr.u64 	%rd14886, %rd14885, 32;
	mul.wide.u32 	%rd14887, %r982, %r3127;
	and.b64  	%rd14888, %rd14852, 4294967295;
	add.s64 	%rd14889, %rd14886, %rd14888;
	add.s64 	%rd14890, %rd14889, %rd14887;
	cvt.u32.u64 	%r4169, %rd14890;
	{ .reg .b32 tmp; mov.b64 {tmp, %r3128}, %rd14890; }
	add.s32 	%r4168, %r3126, %r3128;
	setp.gt.u32 	%p611, %r4168, %r982;
	@%p611 bra 	$L__BB1_543;
	setp.lt.u32 	%p612, %r4168, %r982;
	@%p612 bra 	$L__BB1_544;
	setp.lt.u32 	%p613, %r1055, %r4169;
	@%p613 bra 	$L__BB1_543;
	setp.gt.u32 	%p614, %r1055, %r4169;
	@%p614 bra 	$L__BB1_544;
	setp.lt.u32 	%p615, %r1016, %r4170;
	@%p615 bra 	$L__BB1_543;
	setp.gt.u32 	%p616, %r1016, %r4170;
	@%p616 bra 	$L__BB1_544;
	setp.lt.u32 	%p617, %r1113, %r4171;
	@%p617 bra 	$L__BB1_543;
	setp.gt.u32 	%p618, %r1113, %r4171;
	@%p618 bra 	$L__BB1_544;
	setp.lt.u32 	%p619, %r1114, %r4172;
	@%p619 bra 	$L__BB1_543;
	setp.gt.u32 	%p620, %r1114, %r4172;
	@%p620 bra 	$L__BB1_544;
	setp.lt.u32 	%p621, %r1115, %r4173;
	@%p621 bra 	$L__BB1_543;
	setp.gt.u32 	%p622, %r1115, %r4173;
	@%p622 bra 	$L__BB1_544;
	setp.lt.u32 	%p623, %r1116, %r4174;
	@%p623 bra 	$L__BB1_543;
	setp.gt.u32 	%p624, %r1116, %r4174;
	setp.gt.u32 	%p625, %r1117, %r4175;
	or.pred  	%p626, %p624, %p625;
	@%p626 bra 	$L__BB1_544;
$L__BB1_543:
	sub.s32 	%r4175, %r4175, %r1117;
	sub.s32 	%r4174, %r4174, %r1116;
	sub.s32 	%r4173, %r4173, %r1115;
	sub.s32 	%r4172, %r4172, %r1114;
	sub.s32 	%r4171, %r4171, %r1113;
	sub.s32 	%r4170, %r4170, %r1016;
	sub.s32 	%r4169, %r4169, %r1055;
	sub.s32 	%r4168, %r4168, %r982;
$L__BB1_544:
	mul.wide.u32 	%rd14891, %r814, %r4175;
	cvt.u32.u64 	%r3129, %rd14891;
	shr.u64 	%rd14892, %rd14891, 32;
	mul.wide.u32 	%rd14893, %r815, %r4175;
	add.s64 	%rd14894, %rd14892, %rd14893;
	shr.u64 	%rd14895, %rd14894, 32;
	mul.wide.u32 	%rd14896, %r816, %r4175;
	add.s64 	%rd14897, %rd14895, %rd14896;
	shr.u64 	%rd14898, %rd14897, 32;
	mul.wide.u32 	%rd14899, %r817, %r4175;
	add.s64 	%rd14900, %rd14898, %rd14899;
	shr.u64 	%rd14901, %rd14900, 32;
	mul.wide.u32 	%rd14902, %r818, %r4175;
	add.s64 	%rd14903, %rd14901, %rd14902;
	shr.u64 	%rd14904, %rd14903, 32;
	mul.wide.u32 	%rd14905, %r819, %r4175;
	add.s64 	%rd14906, %rd14904, %rd14905;
	shr.u64 	%rd14907, %rd14906, 32;
	mul.wide.u32 	%rd14908, %r820, %r4175;
	add.s64 	%rd14909, %rd14907, %rd14908;
	shr.u64 	%rd14910, %rd14909, 32;
	mul.wide.u32 	%rd14911, %r821, %r4175;
	add.s64 	%rd14912, %rd14910, %rd14911;
	shr.u64 	%rd14913, %rd14912, 32;
	mul.wide.u32 	%rd14914, %r814, %r4174;
	and.b64  	%rd14915, %rd14894, 4294967295;
	add.s64 	%rd14916, %rd14914, %rd14915;
	shr.u64 	%rd14917, %rd14916, 32;
	mul.wide.u32 	%rd14918, %r815, %r4174;
	and.b64  	%rd14919, %rd14897, 4294967295;
	add.s64 	%rd14920, %rd14917, %rd14919;
	add.s64 	%rd14921, %rd14920, %rd14918;
	shr.u64 	%rd14922, %rd14921, 32;
	mul.wide.u32 	%rd14923, %r816, %r4174;
	and.b64  	%rd14924, %rd14900, 4294967295;
	add.s64 	%rd14925, %rd14922, %rd14924;
	add.s64 	%rd14926, %rd14925, %rd14923;
	shr.u64 	%rd14927, %rd14926, 32;
	mul.wide.u32 	%rd14928, %r817, %r4174;
	and.b64  	%rd14929, %rd14903, 4294967295;
	add.s64 	%rd14930, %rd14927, %rd14929;
	add.s64 	%rd14931, %rd14930, %rd14928;
	shr.u64 	%rd14932, %rd14931, 32;
	mul.wide.u32 	%rd14933, %r818, %r4174;
	and.b64  	%rd14934, %rd14906, 4294967295;
	add.s64 	%rd14935, %rd14932, %rd14934;
	add.s64 	%rd14936, %rd14935, %rd14933;
	shr.u64 	%rd14937, %rd14936, 32;
	mul.wide.u32 	%rd14938, %r819, %r4174;
	and.b64  	%rd14939, %rd14909, 4294967295;
	add.s64 	%rd14940, %rd14937, %rd14939;
	add.s64 	%rd14941, %rd14940, %rd14938;
	shr.u64 	%rd14942, %rd14941, 32;
	mul.wide.u32 	%rd14943, %r820, %r4174;
	and.b64  	%rd14944, %rd14912, 4294967295;
	add.s64 	%rd14945, %rd14942, %rd14944;
	add.s64 	%rd14946, %rd14945, %rd14943;
	shr.u64 	%rd14947, %rd14946, 32;
	mul.wide.u32 	%rd14948, %r821, %r4174;
	add.s64 	%rd14949, %rd14947, %rd14913;
	add.s64 	%rd14950, %rd14949, %rd14948;
	shr.u64 	%rd14951, %rd14950, 32;
	mul.wide.u32 	%rd14952, %r814, %r4173;
	and.b64  	%rd14953, %rd14921, 4294967295;
	add.s64 	%rd14954, %rd14952, %rd14953;
	shr.u64 	%rd14955, %rd14954, 32;
	mul.wide.u32 	%rd14956, %r815, %r4173;
	and.b64  	%rd14957, %rd14926, 4294967295;
	add.s64 	%rd14958, %rd14955, %rd14957;
	add.s64 	%rd14959, %rd14958, %rd14956;
	shr.u64 	%rd14960, %rd14959, 32;
	mul.wide.u32 	%rd14961, %r816, %r4173;
	and.b64  	%rd14962, %rd14931, 4294967295;
	add.s64 	%rd14963, %rd14960, %rd14962;
	add.s64 	%rd14964, %rd14963, %rd14961;
	shr.u64 	%rd14965, %rd14964, 32;
	mul.wide.u32 	%rd14966, %r817, %r4173;
	and.b64  	%rd14967, %rd14936, 4294967295;
	add.s64 	%rd14968, %rd14965, %rd14967;
	add.s64 	%rd14969, %rd14968, %rd14966;
	shr.u64 	%rd14970, %rd14969, 32;
	mul.wide.u32 	%rd14971, %r818, %r4173;
	and.b64  	%rd14972, %rd14941, 4294967295;
	add.s64 	%rd14973, %rd14970, %rd14972;
	add.s64 	%rd14974, %rd14973, %rd14971;
	shr.u64 	%rd14975, %rd14974, 32;
	mul.wide.u32 	%rd14976, %r819, %r4173;
	and.b64  	%rd14977, %rd14946, 4294967295;
	add.s64 	%rd14978, %rd14975, %rd14977;
	add.s64 	%rd14979, %rd14978, %rd14976;
	shr.u64 	%rd14980, %rd14979, 32;
	mul.wide.u32 	%rd14981, %r820, %r4173;
	and.b64  	%rd14982, %rd14950, 4294967295;
	add.s64 	%rd14983, %rd14980, %rd14982;
	add.s64 	%rd14984, %rd14983, %rd14981;
	shr.u64 	%rd14985, %rd14984, 32;
	mul.wide.u32 	%rd14986, %r821, %r4173;
	add.s64 	%rd14987, %rd14985, %rd14951;
	add.s64 	%rd14988, %rd14987, %rd14986;
	shr.u64 	%rd14989, %rd14988, 32;
	mul.wide.u32 	%rd14990, %r814, %r4172;
	and.b64  	%rd14991, %rd14959, 4294967295;
	add.s64 	%rd14992, %rd14990, %rd14991;
	shr.u64 	%rd14993, %rd14992, 32;
	mul.wide.u32 	%rd14994, %r815, %r4172;
	and.b64  	%rd14995, %rd14964, 4294967295;
	add.s64 	%rd14996, %rd14993, %rd14995;
	add.s64 	%rd14997, %rd14996, %rd14994;
	shr.u64 	%rd14998, %rd14997, 32;
	mul.wide.u32 	%rd14999, %r816, %r4172;
	and.b64  	%rd15000, %rd14969, 4294967295;
	add.s64 	%rd15001, %rd14998, %rd15000;
	add.s64 	%rd15002, %rd15001, %rd14999;
	shr.u64 	%rd15003, %rd15002, 32;
	mul.wide.u32 	%rd15004, %r817, %r4172;
	and.b64  	%rd15005, %rd14974, 4294967295;
	add.s64 	%rd15006, %rd15003, %rd15005;
	add.s64 	%rd15007, %rd15006, %rd15004;
	shr.u64 	%rd15008, %rd15007, 32;
	mul.wide.u32 	%rd15009, %r818, %r4172;
	and.b64  	%rd15010, %rd14979, 4294967295;
	add.s64 	%rd15011, %rd15008, %rd15010;
	add.s64 	%rd15012, %rd15011, %rd15009;
	shr.u64 	%rd15013, %rd15012, 32;
	mul.wide.u32 	%rd15014, %r819, %r4172;
	and.b64  	%rd15015, %rd14984, 4294967295;
	add.s64 	%rd15016, %rd15013, %rd15015;
	add.s64 	%rd15017, %rd15016, %rd15014;
	shr.u64 	%rd15018, %rd15017, 32;
	mul.wide.u32 	%rd15019, %r820, %r4172;
	and.b64  	%rd15020, %rd14988, 4294967295;
	add.s64 	%rd15021, %rd15018, %rd15020;
	add.s64 	%rd15022, %rd15021, %rd15019;
	shr.u64 	%rd15023, %rd15022, 32;
	mul.wide.u32 	%rd15024, %r821, %r4172;
	add.s64 	%rd15025, %rd15023, %rd14989;
	add.s64 	%rd15026, %rd15025, %rd15024;
	shr.u64 	%rd15027, %rd15026, 32;
	mul.wide.u32 	%rd15028, %r814, %r4171;
	and.b64  	%rd15029, %rd14997, 4294967295;
	add.s64 	%rd15030, %rd15028, %rd15029;
	shr.u64 	%rd15031, %rd15030, 32;
	mul.wide.u32 	%rd15032, %r815, %r4171;
	and.b64  	%rd15033, %rd15002, 4294967295;
	add.s64 	%rd15034, %rd15031, %rd15033;
	add.s64 	%rd15035, %rd15034, %rd15032;
	shr.u64 	%rd15036, %rd15035, 32;
	mul.wide.u32 	%rd15037, %r816, %r4171;
	and.b64  	%rd15038, %rd15007, 4294967295;
	add.s64 	%rd15039, %rd15036, %rd15038;
	add.s64 	%rd15040, %rd15039, %rd15037;
	shr.u64 	%rd15041, %rd15040, 32;
	mul.wide.u32 	%rd15042, %r817, %r4171;
	and.b64  	%rd15043, %rd15012, 4294967295;
	add.s64 	%rd15044, %rd15041, %rd15043;
	add.s64 	%rd15045, %rd15044, %rd15042;
	shr.u64 	%rd15046, %rd15045, 32;
	mul.wide.u32 	%rd15047, %r818, %r4171;
	and.b64  	%rd15048, %rd15017, 4294967295;
	add.s64 	%rd15049, %rd15046, %rd15048;
	add.s64 	%rd15050, %rd15049, %rd15047;
	shr.u64 	%rd15051, %rd15050, 32;
	mul.wide.u32 	%rd15052, %r819, %r4171;
	and.b64  	%rd15053, %rd15022, 4294967295;
	add.s64 	%rd15054, %rd15051, %rd15053;
	add.s64 	%rd15055, %rd15054, %rd15052;
	shr.u64 	%rd15056, %rd15055, 32;
	mul.wide.u32 	%rd15057, %r820, %r4171;
	and.b64  	%rd15058, %rd15026, 4294967295;
	add.s64 	%rd15059, %rd15056, %rd15058;
	add.s64 	%rd15060, %rd15059, %rd15057;
	shr.u64 	%rd15061, %rd15060, 32;
	mul.wide.u32 	%rd15062, %r821, %r4171;
	add.s64 	%rd15063, %rd15061, %rd15027;
	add.s64 	%rd15064, %rd15063, %rd15062;
	shr.u64 	%rd15065, %rd15064, 32;
	mul.wide.u32 	%rd15066, %r814, %r4170;
	and.b64  	%rd15067, %rd15035, 4294967295;
	add.s64 	%rd15068, %rd15066, %rd15067;
	shr.u64 	%rd15069, %rd15068, 32;
	mul.wide.u32 	%rd15070, %r815, %r4170;
	and.b64  	%rd15071, %rd15040, 4294967295;
	add.s64 	%rd15072, %rd15069, %rd15071;
	add.s64 	%rd15073, %rd15072, %rd15070;
	shr.u64 	%rd15074, %rd15073, 32;
	mul.wide.u32 	%rd15075, %r816, %r4170;
	and.b64  	%rd15076, %rd15045, 4294967295;
	add.s64 	%rd15077, %rd15074, %rd15076;
	add.s64 	%rd15078, %rd15077, %rd15075;
	shr.u64 	%rd15079, %rd15078, 32;
	mul.wide.u32 	%rd15080, %r817, %r4170;
	and.b64  	%rd15081, %rd15050, 4294967295;
	add.s64 	%rd15082, %rd15079, %rd15081;
	add.s64 	%rd15083, %rd15082, %rd15080;
	shr.u64 	%rd15084, %rd15083, 32;
	mul.wide.u32 	%rd15085, %r818, %r4170;
	and.b64  	%rd15086, %rd15055, 4294967295;
	add.s64 	%rd15087, %rd15084, %rd15086;
	add.s64 	%rd15088, %rd15087, %rd15085;
	shr.u64 	%rd15089, %rd15088, 32;
	mul.wide.u32 	%rd15090, %r819, %r4170;
	and.b64  	%rd15091, %rd15060, 4294967295;
	add.s64 	%rd15092, %rd15089, %rd15091;
	add.s64 	%rd15093, %rd15092, %rd15090;
	shr.u64 	%rd15094, %rd15093, 32;
	mul.wide.u32 	%rd15095, %r820, %r4170;
	and.b64  	%rd15096, %rd15064, 4294967295;
	add.s64 	%rd15097, %rd15094, %rd15096;
	add.s64 	%rd15098, %rd15097, %rd15095;
	shr.u64 	%rd15099, %rd15098, 32;
	mul.wide.u32 	%rd15100, %r821, %r4170;
	add.s64 	%rd15101, %rd15099, %rd15065;
	add.s64 	%rd15102, %rd15101, %rd15100;
	shr.u64 	%rd15103, %rd15102, 32;
	mul.wide.u32 	%rd15104, %r814, %r4169;
	and.b64  	%rd15105, %rd15073, 4294967295;
	add.s64 	%rd15106, %rd15104, %rd15105;
	shr.u64 	%rd15107, %rd15106, 32;
	mul.wide.u32 	%rd15108, %r815, %r4169;
	and.b64  	%rd15109, %rd15078, 4294967295;
	add.s64 	%rd15110, %rd15107, %rd15109;
	add.s64 	%rd15111, %rd15110, %rd15108;
	shr.u64 	%rd15112, %rd15111, 32;
	mul.wide.u32 	%rd15113, %r816, %r4169;
	and.b64  	%rd15114, %rd15083, 4294967295;
	add.s64 	%rd15115, %rd15112, %rd15114;
	add.s64 	%rd15116, %rd15115, %rd15113;
	shr.u64 	%rd15117, %rd15116, 32;
	mul.wide.u32 	%rd15118, %r817, %r4169;
	and.b64  	%rd15119, %rd15088, 4294967295;
	add.s64 	%rd15120, %rd15117, %rd15119;
	add.s64 	%rd15121, %rd15120, %rd15118;
	shr.u64 	%rd15122, %rd15121, 32;
	mul.wide.u32 	%rd15123, %r818, %r4169;
	and.b64  	%rd15124, %rd15093, 4294967295;
	add.s64 	%rd15125, %rd15122, %rd15124;
	add.s64 	%rd15126, %rd15125, %rd15123;
	shr.u64 	%rd15127, %rd15126, 32;
	mul.wide.u32 	%rd15128, %r819, %r4169;
	and.b64  	%rd15129, %rd15098, 4294967295;
	add.s64 	%rd15130, %rd15127, %rd15129;
	add.s64 	%rd15131, %rd15130, %rd15128;
	shr.u64 	%rd15132, %rd15131, 32;
	mul.wide.u32 	%rd15133, %r820, %r4169;
	and.b64  	%rd15134, %rd15102, 4294967295;
	add.s64 	%rd15135, %rd15132, %rd15134;
	add.s64 	%rd15136, %rd15135, %rd15133;
	shr.u64 	%rd15137, %rd15136, 32;
	mul.wide.u32 	%rd15138, %r821, %r4169;
	add.s64 	%rd15139, %rd15137, %rd15103;
	add.s64 	%rd15140, %rd15139, %rd15138;
	shr.u64 	%rd15141, %rd15140, 32;
	mul.wide.u32 	%rd15142, %r814, %r4168;
	and.b64  	%rd15143, %rd15111, 4294967295;
	add.s64 	%rd15144, %rd15142, %rd15143;
	shr.u64 	%rd15145, %rd15144, 32;
	mul.wide.u32 	%rd15146, %r815, %r4168;
	and.b64  	%rd15147, %rd15116, 4294967295;
	add.s64 	%rd15148, %rd15145, %rd15147;
	add.s64 	%rd15149, %rd15148, %rd15146;
	shr.u64 	%rd15150, %rd15149, 32;
	mul.wide.u32 	%rd15151, %r816, %r4168;
	and.b64  	%rd15152, %rd15121, 4294967295;
	add.s64 	%rd15153, %rd15150, %rd15152;
	add.s64 	%rd15154, %rd15153, %rd15151;
	shr.u64 	%rd15155, %rd15154, 32;
	mul.wide.u32 	%rd15156, %r817, %r4168;
	and.b64  	%rd15157, %rd15126, 4294967295;
	add.s64 	%rd15158, %rd15155, %rd15157;
	add.s64 	%rd15159, %rd15158, %rd15156;
	shr.u64 	%rd15160, %rd15159, 32;
	mul.wide.u32 	%rd15161, %r818, %r4168;
	and.b64  	%rd15162, %rd15131, 4294967295;
	add.s64 	%rd15163, %rd15160, %rd15162;
	add.s64 	%rd15164, %rd15163, %rd15161;
	shr.u64 	%rd15165, %rd15164, 32;
	mul.wide.u32 	%rd15166, %r819, %r4168;
	and.b64  	%rd15167, %rd15136, 4294967295;
	add.s64 	%rd15168, %rd15165, %rd15167;
	add.s64 	%rd15169, %rd15168, %rd15166;
	shr.u64 	%rd15170, %rd15169, 32;
	mul.wide.u32 	%rd15171, %r820, %r4168;
	and.b64  	%rd15172, %rd15140, 4294967295;
	add.s64 	%rd15173, %rd15170, %rd15172;
	add.s64 	%rd15174, %rd15173, %rd15171;
	shr.u64 	%rd15175, %rd15174, 32;
	mul.wide.u32 	%rd15176, %r821, %r4168;
	add.s64 	%rd15177, %rd15175, %rd15141;
	add.s64 	%rd15178, %rd15177, %rd15176;
	{ .reg .b32 tmp; mov.b64 {tmp, %r3130}, %rd15178; }
	mul.lo.s32 	%r3132, %r3098, %r3129;
	mul.wide.u32 	%rd15179, %r1117, %r3132;
	and.b64  	%rd15180, %rd14891, 4294967295;
	add.s64 	%rd15181, %rd15179, %rd15180;
	shr.u64 	%rd15182, %rd15181, 32;
	mul.wide.u32 	%rd15183, %r1116, %r3132;
	and.b64  	%rd15184, %rd14916, 4294967295;
	add.s64 	%rd15185, %rd15182, %rd15184;
	add.s64 	%rd15186, %rd15185, %rd15183;
	cvt.u32.u64 	%r3133, %rd15186;
	shr.u64 	%rd15187, %rd15186, 32;
	mul.wide.u32 	%rd15188, %r1115, %r3132;
	and.b64  	%rd15189, %rd14954, 4294967295;
	add.s64 	%rd15190, %rd15187, %rd15189;
	add.s64 	%rd15191, %rd15190, %rd15188;
	shr.u64 	%rd15192, %rd15191, 32;
	mul.wide.u32 	%rd15193, %r1114, %r3132;
	and.b64  	%rd15194, %rd14992, 4294967295;
	add.s64 	%rd15195, %rd15192, %rd15194;
	add.s64 	%rd15196, %rd15195, %rd15193;
	shr.u64 	%rd15197, %rd15196, 32;
	mul.wide.u32 	%rd15198, %r1113, %r3132;
	and.b64  	%rd15199, %rd15030, 4294967295;
	add.s64 	%rd15200, %rd15197, %rd15199;
	add.s64 	%rd15201, %rd15200, %rd15198;
	shr.u64 	%rd15202, %rd15201, 32;
	mul.wide.u32 	%rd15203, %r1016, %r3132;
	and.b64  	%rd15204, %rd15068, 4294967295;
	add.s64 	%rd15205, %rd15202, %rd15204;
	add.s64 	%rd15206, %rd15205, %rd15203;
	shr.u64 	%rd15207, %rd15206, 32;
	mul.wide.u32 	%rd15208, %r1055, %r3132;
	and.b64  	%rd15209, %rd15106, 4294967295;
	add.s64 	%rd15210, %rd15207, %rd15209;
	add.s64 	%rd15211, %rd15210, %rd15208;
	shr.u64 	%rd15212, %rd15211, 32;
	mul.wide.u32 	%rd15213, %r982, %r3132;
	and.b64  	%rd15214, %rd15144, 4294967295;
	add.s64 	%rd15215, %rd15212, %rd15214;
	add.s64 	%rd15216, %rd15215, %rd15213;
	shr.u64 	%rd15217, %rd15216, 32;
	and.b64  	%rd15218, %rd15149, 4294967295;
	add.s64 	%rd15219, %rd15217, %rd15218;
	shr.u64 	%rd15220, %rd15219, 32;
	and.b64  	%rd15221, %rd15154, 4294967295;
	add.s64 	%rd15222, %rd15220, %rd15221;
	shr.u64 	%rd15223, %rd15222, 32;
	and.b64  	%rd15224, %rd15159, 4294967295;
	add.s64 	%rd15225, %rd15223, %rd15224;
	shr.u64 	%rd15226, %rd15225, 32;
	and.b64  	%rd15227, %rd15164, 4294967295;
	add.s64 	%rd15228, %rd15226, %rd15227;
	shr.u64 	%rd15229, %rd15228, 32;
	and.b64  	%rd15230, %rd15169, 4294967295;
	add.s64 	%rd15231, %rd15229, %rd15230;
	shr.u64 	%rd15232, %rd15231, 32;
	and.b64  	%rd15233, %rd15174, 4294967295;
	add.s64 	%rd15234, %rd15232, %rd15233;
	shr.u64 	%rd15235, %rd15234, 32;
	and.b64  	%rd15236, %rd15178, 4294967295;
	add.s64 	%rd15237, %rd15235, %rd15236;
	{ .reg .b32 tmp; mov.b64 {tmp, %r3134}, %rd15237; }
	add.s32 	%r3135, %r3130, %r3134;
	mul.lo.s32 	%r3136, %r3098, %r3133;
	mul.wide.u32 	%rd15238, %r1117, %r3136;
	and.b64  	%rd15239, %rd15186, 4294967295;
	add.s64 	%rd15240, %rd15238, %rd15239;
	shr.u64 	%rd15241, %rd15240, 32;
	mul.wide.u32 	%rd15242, %r1116, %r3136;
	and.b64  	%rd15243, %rd15191, 4294967295;
	add.s64 	%rd15244, %rd15241, %rd15243;
	add.s64 	%rd15245, %rd15244, %rd15242;
	cvt.u32.u64 	%r3137, %rd15245;
	shr.u64 	%rd15246, %rd15245, 32;
	mul.wide.u32 	%rd15247, %r1115, %r3136;
	and.b64  	%rd15248, %rd15196, 4294967295;
	add.s64 	%rd15249, %rd15246, %rd15248;
	add.s64 	%rd15250, %rd15249, %rd15247;
	shr.u64 	%rd15251, %rd15250, 32;
	mul.wide.u32 	%rd15252, %r1114, %r3136;
	and.b64  	%rd15253, %rd15201, 4294967295;
	add.s64 	%rd15254, %rd15251, %rd15253;
	add.s64 	%rd15255, %rd15254, %rd15252;
	shr.u64 	%rd15256, %rd15255, 32;
	mul.wide.u32 	%rd15257, %r1113, %r3136;
	and.b64  	%rd15258, %rd15206, 4294967295;
	add.s64 	%rd15259, %rd15256, %rd15258;
	add.s64 	%rd15260, %rd15259, %rd15257;
	shr.u64 	%rd15261, %rd15260, 32;
	mul.wide.u32 	%rd15262, %r1016, %r3136;
	and.b64  	%rd15263, %rd15211, 4294967295;
	add.s64 	%rd15264, %rd15261, %rd15263;
	add.s64 	%rd15265, %rd15264, %rd15262;
	shr.u64 	%rd15266, %rd15265, 32;
	mul.wide.u32 	%rd15267, %r1055, %r3136;
	and.b64  	%rd15268, %rd15216, 4294967295;
	add.s64 	%rd15269, %rd15266, %rd15268;
	add.s64 	%rd15270, %rd15269, %rd15267;
	shr.u64 	%rd15271, %rd15270, 32;
	mul.wide.u32 	%rd15272, %r982, %r3136;
	and.b64  	%rd15273, %rd15219, 4294967295;
	add.s64 	%rd15274, %rd15271, %rd15273;
	add.s64 	%rd15275, %rd15274, %rd15272;
	shr.u64 	%rd15276, %rd15275, 32;
	and.b64  	%rd15277, %rd15222, 4294967295;
	add.s64 	%rd15278, %rd15276, %rd15277;
	shr.u64 	%rd15279, %rd15278, 32;
	and.b64  	%rd15280, %rd15225, 4294967295;
	add.s64 	%rd15281, %rd15279, %rd15280;
	shr.u64 	%rd15282, %rd15281, 32;
	and.b64  	%rd15283, %rd15228, 4294967295;
	add.s64 	%rd15284, %rd15282, %rd15283;
	shr.u64 	%rd15285, %rd15284, 32;
	and.b64  	%rd15286, %rd15231, 4294967295;
	add.s64 	%rd15287, %rd15285, %rd15286;
	shr.u64 	%rd15288, %rd15287, 32;
	and.b64  	%rd15289, %rd15234, 4294967295;
	add.s64 	%rd15290, %rd15288, %rd15289;
	shr.u64 	%rd15291, %rd15290, 32;
	and.b64  	%rd15292, %rd15237, 4294967295;
	add.s64 	%rd15293, %rd15291, %rd15292;
	{ .reg .b32 tmp; mov.b64 {tmp, %r3138}, %rd15293; }
	add.s32 	%r3139, %r3135, %r3138;
	mul.lo.s32 	%r3140, %r3098, %r3137;
	mul.wide.u32 	%rd15294, %r1117, %r3140;
	and.b64  	%rd15295, %rd15245, 4294967295;
	add.s64 	%rd15296, %rd15294, %rd15295;
	shr.u64 	%rd15297, %rd15296, 32;
	mul.wide.u32 	%rd15298, %r1116, %r3140;
	and.b64  	%rd15299, %rd15250, 4294967295;
	add.s64 	%rd15300, %rd15297, %rd15299;
	add.s64 	%rd15301, %rd15300, %rd15298;
	cvt.u32.u64 	%r3141, %rd15301;
	shr.u64 	%rd15302, %rd15301, 32;
	mul.wide.u32 	%rd15303, %r1115, %r3140;
	and.b64  	%rd15304, %rd15255, 4294967295;
	add.s64 	%rd15305, %rd15302, %rd15304;
	add.s64 	%rd15306, %rd15305, %rd15303;
	shr.u64 	%rd15307, %rd15306, 32;
	mul.wide.u32 	%rd15308, %r1114, %r3140;
	and.b64  	%rd15309, %rd15260, 4294967295;
	add.s64 	%rd15310, %rd15307, %rd15309;
	add.s64 	%rd15311, %rd15310, %rd15308;
	shr.u64 	%rd15312, %rd15311, 32;
	mul.wide.u32 	%rd15313, %r1113, %r3140;
	and.b64  	%rd15314, %rd15265, 4294967295;
	add.s64 	%rd15315, %rd15312, %rd15314;
	add.s64 	%rd15316, %rd15315, %rd15313;
	shr.u64 	%rd15317, %rd15316, 32;
	mul.wide.u32 	%rd15318, %r1016, %r3140;
	and.b64  	%rd15319, %rd15270, 4294967295;
	add.s64 	%rd15320, %rd15317, %rd15319;
	add.s64 	%rd15321, %rd15320, %rd15318;
	shr.u64 	%rd15322, %rd15321, 32;
	mul.wide.u32 	%rd15323, %r1055, %r3140;
	and.b64  	%rd15324, %rd15275, 4294967295;
	add.s64 	%rd15325, %rd15322, %rd15324;
	add.s64 	%rd15326, %rd15325, %rd15323;
	shr.u64 	%rd15327, %rd15326, 32;
	mul.wide.u32 	%rd15328, %r982, %r3140;
	and.b64  	%rd15329, %rd15278, 4294967295;
	add.s64 	%rd15330, %rd15327, %rd15329;
	add.s64 	%rd15331, %rd15330, %rd15328;
	shr.u64 	%rd15332, %rd15331, 32;
	and.b64  	%rd15333, %rd15281, 4294967295;
	add.s64 	%rd15334, %rd15332, %rd15333;
	shr.u64 	%rd15335, %rd15334, 32;
	and.b64  	%rd15336, %rd15284, 4294967295;
	add.s64 	%rd15337, %rd15335, %rd15336;
	shr.u64 	%rd15338, %rd15337, 32;
	and.b64  	%rd15339, %rd15287, 4294967295;
	add.s64 	%rd15340, %rd15338, %rd15339;
	shr.u64 	%rd15341, %rd15340, 32;
	and.b64  	%rd15342, %rd15290, 4294967295;
	add.s64 	%rd15343, %rd15341, %rd15342;
	shr.u64 	%rd15344, %rd15343, 32;
	and.b64  	%rd15345, %rd15293, 4294967295;
	add.s64 	%rd15346, %rd15344, %rd15345;
	{ .reg .b32 tmp; mov.b64 {tmp, %r3142}, %rd15346; }
	add.s32 	%r3143, %r3139, %r3142;
	mul.lo.s32 	%r3144, %r3098, %r3141;
	mul.wide.u32 	%rd15347, %r1117, %r3144;
	and.b64  	%rd15348, %rd15301, 4294967295;
	add.s64 	%rd15349, %rd15347, %rd15348;
	shr.u64 	%rd15350, %rd15349, 32;
	mul.wide.u32 	%rd15351, %r1116, %r3144;
	and.b64  	%rd15352, %rd15306, 4294967295;
	add.s64 	%rd15353, %rd15350, %rd15352;
	add.s64 	%rd15354, %rd15353, %rd15351;
	cvt.u32.u64 	%r3145, %rd15354;
	shr.u64 	%rd15355, %rd15354, 32;
	mul.wide.u32 	%rd15356, %r1115, %r3144;
	and.b64  	%rd15357, %rd15311, 4294967295;
	add.s64 	%rd15358, %rd15355, %rd15357;
	add.s64 	%rd15359, %rd15358, %rd15356;
	shr.u64 	%rd15360, %rd15359, 32;
	mul.wide.u32 	%rd15361, %r1114, %r3144;
	and.b64  	%rd15362, %rd15316, 4294967295;
	add.s64 	%rd15363, %rd15360, %rd15362;
	add.s64 	%rd15364, %rd15363, %rd15361;
	shr.u64 	%rd15365, %rd15364, 32;
	mul.wide.u32 	%rd15366, %r1113, %r3144;
	and.b64  	%rd15367, %rd15321, 4294967295;
	add.s64 	%rd15368, %rd15365, %rd15367;
	add.s64 	%rd15369, %rd15368, %rd15366;
	shr.u64 	%rd15370, %rd15369, 32;
	mul.wide.u32 	%rd15371, %r1016, %r3144;
	and.b64  	%rd15372, %rd15326, 4294967295;
	add.s64 	%rd15373, %rd15370, %rd15372;
	add.s64 	%rd15374, %rd15373, %rd15371;
	shr.u64 	%rd15375, %rd15374, 32;
	mul.wide.u32 	%rd15376, %r1055, %r3144;
	and.b64  	%rd15377, %rd15331, 4294967295;
	add.s64 	%rd15378, %rd15375, %rd15377;
	add.s64 	%rd15379, %rd15378, %rd15376;
	shr.u64 	%rd15380, %rd15379, 32;
	mul.wide.u32 	%rd15381, %r982, %r3144;
	and.b64  	%rd15382, %rd15334, 4294967295;
	add.s64 	%rd15383, %rd15380, %rd15382;
	add.s64 	%rd15384, %rd15383, %rd15381;
	shr.u64 	%rd15385, %rd15384, 32;
	and.b64  	%rd15386, %rd15337, 4294967295;
	add.s64 	%rd15387, %rd15385, %rd15386;
	shr.u64 	%rd15388, %rd15387, 32;
	and.b64  	%rd15389, %rd15340, 4294967295;
	add.s64 	%rd15390, %rd15388, %rd15389;
	shr.u64 	%rd15391, %rd15390, 32;
	and.b64  	%rd15392, %rd15343, 4294967295;
	add.s64 	%rd15393, %rd15391, %rd15392;
	shr.u64 	%rd15394, %rd15393, 32;
	and.b64  	%rd15395, %rd15346, 4294967295;
	add.s64 	%rd15396, %rd15394, %rd15395;
	{ .reg .b32 tmp; mov.b64 {tmp, %r3146}, %rd15396; }
	add.s32 	%r3147, %r3143, %r3146;
	mul.lo.s32 	%r3148, %r3098, %r3145;
	mul.wide.u32 	%rd15397, %r1117, %r3148;
	and.b64  	%rd15398, %rd15354, 4294967295;
	add.s64 	%rd15399, %rd15397, %rd15398;
	shr.u64 	%rd15400, %rd15399, 32;
	mul.wide.u32 	%rd15401, %r1116, %r3148;
	and.b64  	%rd15402, %rd15359, 4294967295;
	add.s64 	%rd15403, %rd15400, %rd15402;
	add.s64 	%rd15404, %rd15403, %rd15401;
	cvt.u32.u64 	%r3149, %rd15404;
	shr.u64 	%rd15405, %rd15404, 32;
	mul.wide.u32 	%rd15406, %r1115, %r3148;
	and.b64  	%rd15407, %rd15364, 4294967295;
	add.s64 	%rd15408, %rd15405, %rd15407;
	add.s64 	%rd15409, %rd15408, %rd15406;
	shr.u64 	%rd15410, %rd15409, 32;
	mul.wide.u32 	%rd15411, %r1114, %r3148;
	and.b64  	%rd15412, %rd15369, 4294967295;
	add.s64 	%rd15413, %rd15410, %rd15412;
	add.s64 	%rd15414, %rd15413, %rd15411;
	shr.u64 	%rd15415, %rd15414, 32;
	mul.wide.u32 	%rd15416, %r1113, %r3148;
	and.b64  	%rd15417, %rd15374, 4294967295;
	add.s64 	%rd15418, %rd15415, %rd15417;
	add.s64 	%rd15419, %rd15418, %rd15416;
	shr.u64 	%rd15420, %rd15419, 32;
	mul.wide.u32 	%rd15421, %r1016, %r3148;
	and.b64  	%rd15422, %rd15379, 4294967295;
	add.s64 	%rd15423, %rd15420, %rd15422;
	add.s64 	%rd15424, %rd15423, %rd15421;
	shr.u64 	%rd15425, %rd15424, 32;
	mul.wide.u32 	%rd15426, %r1055, %r3148;
	and.b64  	%rd15427, %rd15384, 4294967295;
	add.s64 	%rd15428, %rd15425, %rd15427;
	add.s64 	%rd15429, %rd15428, %rd15426;
	shr.u64 	%rd15430, %rd15429, 32;
	mul.wide.u32 	%rd15431, %r982, %r3148;
	and.b64  	%rd15432, %rd15387, 4294967295;
	add.s64 	%rd15433, %rd15430, %rd15432;
	add.s64 	%rd15434, %rd15433, %rd15431;
	shr.u64 	%rd15435, %rd15434, 32;
	and.b64  	%rd15436, %rd15390, 4294967295;
	add.s64 	%rd15437, %rd15435, %rd15436;
	shr.u64 	%rd15438, %rd15437, 32;
	and.b64  	%rd15439, %rd15393, 4294967295;
	add.s64 	%rd15440, %rd15438, %rd15439;
	shr.u64 	%rd15441, %rd15440, 32;
	and.b64  	%rd15442, %rd15396, 4294967295;
	add.s64 	%rd15443, %rd15441, %rd15442;
	{ .reg .b32 tmp; mov.b64 {tmp, %r3150}, %rd15443; }
	add.s32 	%r3151, %r3147, %r3150;
	mul.lo.s32 	%r3152, %r3098, %r3149;
	mul.wide.u32 	%rd15444, %r1117, %r3152;
	and.b64  	%rd15445, %rd15404, 4294967295;
	add.s64 	%rd15446, %rd15444, %rd15445;
	shr.u64 	%rd15447, %rd15446, 32;
	mul.wide.u32 	%rd15448, %r1116, %r3152;
	and.b64  	%rd15449, %rd15409, 4294967295;
	add.s64 	%rd15450, %rd15447, %rd15449;
	add.s64 	%rd15451, %rd15450, %rd15448;
	cvt.u32.u64 	%r3153, %rd15451;
	shr.u64 	%rd15452, %rd15451, 32;
	mul.wide.u32 	%rd15453, %r1115, %r3152;
	and.b64  	%rd15454, %rd15414, 4294967295;
	add.s64 	%rd15455, %rd15452, %rd15454;
	add.s64 	%rd15456, %rd15455, %rd15453;
	shr.u64 	%rd15457, %rd15456, 32;
	mul.wide.u32 	%rd15458, %r1114, %r3152;
	and.b64  	%rd15459, %rd15419, 4294967295;
	add.s64 	%rd15460, %rd15457, %rd15459;
	add.s64 	%rd15461, %rd15460, %rd15458;
	shr.u64 	%rd15462, %rd15461, 32;
	mul.wide.u32 	%rd15463, %r1113, %r3152;
	and.b64  	%rd15464, %rd15424, 4294967295;
	add.s64 	%rd15465, %rd15462, %rd15464;
	add.s64 	%rd15466, %rd15465, %rd15463;
	shr.u64 	%rd15467, %rd15466, 32;
	mul.wide.u32 	%rd15468, %r1016, %r3152;
	and.b64  	%rd15469, %rd15429, 4294967295;
	add.s64 	%rd15470, %rd15467, %rd15469;
	add.s64 	%rd15471, %rd15470, %rd15468;
	shr.u64 	%rd15472, %rd15471, 32;
	mul.wide.u32 	%rd15473, %r1055, %r3152;
	and.b64  	%rd15474, %rd15434, 4294967295;
	add.s64 	%rd15475, %rd15472, %rd15474;
	add.s64 	%rd15476, %rd15475, %rd15473;
	shr.u64 	%rd15477, %rd15476, 32;
	mul.wide.u32 	%rd15478, %r982, %r3152;
	and.b64  	%rd15479, %rd15437, 4294967295;
	add.s64 	%rd15480, %rd15477, %rd15479;
	add.s64 	%rd15481, %rd15480, %rd15478;
	shr.u64 	%rd15482, %rd15481, 32;
	and.b64  	%rd15483, %rd15440, 4294967295;
	add.s64 	%rd15484, %rd15482, %rd15483;
	shr.u64 	%rd15485, %rd15484, 32;
	and.b64  	%rd15486, %rd15443, 4294967295;
	add.s64 	%rd15487, %rd15485, %rd15486;
	{ .reg .b32 tmp; mov.b64 {tmp, %r3154}, %rd15487; }
	add.s32 	%r3155, %r3151, %r3154;
	mul.lo.s32 	%r3156, %r3098, %r3153;
	mul.wide.u32 	%rd15488, %r1117, %r3156;
	and.b64  	%rd15489, %rd15451, 4294967295;
	add.s64 	%rd15490, %rd15488, %rd15489;
	shr.u64 	%rd15491, %rd15490, 32;
	mul.wide.u32 	%rd15492, %r1116, %r3156;
	and.b64  	%rd15493, %rd15456, 4294967295;
	add.s64 	%rd15494, %rd15491, %rd15493;
	add.s64 	%rd15495, %rd15494, %rd15492;
	cvt.u32.u64 	%r3157, %rd15495;
	shr.u64 	%rd15496, %rd15495, 32;
	mul.wide.u32 	%rd15497, %r1115, %r3156;
	and.b64  	%rd15498, %rd15461, 4294967295;
	add.s64 	%rd15499, %rd15496, %rd15498;
	add.s64 	%rd15500, %rd15499, %rd15497;
	shr.u64 	%rd15501, %rd15500, 32;
	mul.wide.u32 	%rd15502, %r1114, %r3156;
	and.b64  	%rd15503, %rd15466, 4294967295;
	add.s64 	%rd15504, %rd15501, %rd15503;
	add.s64 	%rd15505, %rd15504, %rd15502;
	shr.u64 	%rd15506, %rd15505, 32;
	mul.wide.u32 	%rd15507, %r1113, %r3156;
	and.b64  	%rd15508, %rd15471, 4294967295;
	add.s64 	%rd15509, %rd15506, %rd15508;
	add.s64 	%rd15510, %rd15509, %rd15507;
	shr.u64 	%rd15511, %rd15510, 32;
	mul.wide.u32 	%rd15512, %r1016, %r3156;
	and.b64  	%rd15513, %rd15476, 4294967295;
	add.s64 	%rd15514, %rd15511, %rd15513;
	add.s64 	%rd15515, %rd15514, %rd15512;
	shr.u64 	%rd15516, %rd15515, 32;
	mul.wide.u32 	%rd15517, %r1055, %r3156;
	and.b64  	%rd15518, %rd15481, 4294967295;
	add.s64 	%rd15519, %rd15516, %rd15518;
	add.s64 	%rd15520, %rd15519, %rd15517;
	shr.u64 	%rd15521, %rd15520, 32;
	mul.wide.u32 	%rd15522, %r982, %r3156;
	and.b64  	%rd15523, %rd15484, 4294967295;
	add.s64 	%rd15524, %rd15521, %rd15523;
	add.s64 	%rd15525, %rd15524, %rd15522;
	shr.u64 	%rd15526, %rd15525, 32;
	and.b64  	%rd15527, %rd15487, 4294967295;
	add.s64 	%rd15528, %rd15526, %rd15527;
	{ .reg .b32 tmp; mov.b64 {tmp, %r3158}, %rd15528; }
	add.s32 	%r3159, %r3155, %r3158;
	mul.lo.s32 	%r3160, %r3098, %r3157;
	mul.wide.u32 	%rd15529, %r1117, %r3160;
	and.b64  	%rd15530, %rd15495, 4294967295;
	add.s64 	%rd15531, %rd15529, %rd15530;
	shr.u64 	%rd15532, %rd15531, 32;
	mul.wide.u32 	%rd15533, %r1116, %r3160;
	and.b64  	%rd15534, %rd15500, 4294967295;
	add.s64 	%rd15535, %rd15532, %rd15534;
	add.s64 	%rd15536, %rd15535, %rd15533;
	cvt.u32.u64 	%r4183, %rd15536;
	shr.u64 	%rd15537, %rd15536, 32;
	mul.wide.u32 	%rd15538, %r1115, %r3160;
	and.b64  	%rd15539, %rd15505, 4294967295;
	add.s64 	%rd15540, %rd15537, %rd15539;
	add.s64 	%rd15541, %rd15540, %rd15538;
	cvt.u32.u64 	%r4182, %rd15541;
	shr.u64 	%rd15542, %rd15541, 32;
	mul.wide.u32 	%rd15543, %r1114, %r3160;
	and.b64  	%rd15544, %rd15510, 4294967295;
	add.s64 	%rd15545, %rd15542, %rd15544;
	add.s64 	%rd15546, %rd15545, %rd15543;
	cvt.u32.u64 	%r4181, %rd15546;
	shr.u64 	%rd15547, %rd15546, 32;
	mul.wide.u32 	%rd15548, %r1113, %r3160;
	and.b64  	%rd15549, %rd15515, 4294967295;
	add.s64 	%rd15550, %rd15547, %rd15549;
	add.s64 	%rd15551, %rd15550, %rd15548;
	cvt.u32.u64 	%r4180, %rd15551;
	shr.u64 	%rd15552, %rd15551, 32;
	mul.wide.u32 	%rd15553, %r1016, %r3160;
	and.b64  	%rd15554, %rd15520, 4294967295;
	add.s64 	%rd15555, %rd15552, %rd15554;
	add.s64 	%rd15556, %rd15555, %rd15553;
	cvt.u32.u64 	%r4179, %rd15556;
	shr.u64 	%rd15557, %rd15556, 32;
	mul.wide.u32 	%rd15558, %r1055, %r3160;
	and.b64  	%rd15559, %rd15525, 4294967295;
	add.s64 	%rd15560, %rd15557, %rd15559;
	add.s64 	%rd15561, %rd15560, %rd15558;
	cvt.u32.u64 	%r4178, %rd15561;
	shr.u64 	%rd15562, %rd15561, 32;
	mul.wide.u32 	%rd15563, %r982, %r3160;
	and.b64  	%rd15564, %rd15528, 4294967295;
	add.s64 	%rd15565, %rd15562, %rd15564;
	add.s64 	%rd15566, %rd15565, %rd15563;
	cvt.u32.u64 	%r4177, %rd15566;
	{ .reg .b32 tmp; mov.b64 {tmp, %r3161}, %rd15566; }
	add.s32 	%r4176, %r3159, %r3161;
	setp.gt.u32 	%p627, %r4176, %r982;
	@%p627 bra 	$L__BB1_558;
	setp.lt.u32 	%p628, %r4176, %r982;
	@%p628 bra 	$L__BB1_559;
	setp.lt.u32 	%p629, %r1055, %r4177;
	@%p629 bra 	$L__BB1_558;
	setp.gt.u32 	%p630, %r1055, %r4177;
	@%p630 bra 	$L__BB1_559;
	setp.lt.u32 	%p631, %r1016, %r4178;
	@%p631 bra 	$L__BB1_558;
	setp.gt.u32 	%p632, %r1016, %r4178;
	@%p632 bra 	$L__BB1_559;
	setp.lt.u32 	%p633, %r1113, %r4179;
	@%p633 bra 	$L__BB1_558;
	setp.gt.u32 	%p634, %r1113, %r4179;
	@%p634 bra 	$L__BB1_559;
	setp.lt.u32 	%p635, %r1114, %r4180;
	@%p635 bra 	$L__BB1_558;
	setp.gt.u32 	%p636, %r1114, %r4180;
	@%p636 bra 	$L__BB1_559;
	setp.lt.u32 	%p637, %r1115, %r4181;
	@%p637 bra 	$L__BB1_558;
	setp.gt.u32 	%p638, %r1115, %r4181;
	@%p638 bra 	$L__BB1_559;
	setp.lt.u32 	%p639, %r1116, %r4182;
	@%p639 bra 	$L__BB1_558;
	setp.gt.u32 	%p640, %r1116, %r4182;
	setp.gt.u32 	%p641, %r1117, %r4183;
	or.pred  	%p642, %p640, %p641;
	@%p642 bra 	$L__BB1_559;
$L__BB1_558:
	sub.s32 	%r4183, %r4183, %r1117;
	sub.s32 	%r4182, %r4182, %r1116;
	sub.s32 	%r4181, %r4181, %r1115;
	sub.s32 	%r4180, %r4180, %r1114;
	sub.s32 	%r4179, %r4179, %r1113;
	sub.s32 	%r4178, %r4178, %r1016;
	sub.s32 	%r4177, %r4177, %r1055;
	sub.s32 	%r4176, %r4176, %r982;
$L__BB1_559:
	shl.b32 	%r4192, %r4183, 1;
	shr.u32 	%r3162, %r4183, 31;
	cvt.u64.u32 	%rd15567, %r3162;
	mul.wide.u32 	%rd15568, %r4182, 2;
	cvt.u32.u64 	%r3163, %rd15568;
	cvt.u32.u64 	%r3164, %rd15567;
	or.b32  	%r4191, %r3163, %r3164;
	shr.u64 	%rd15569, %rd15568, 32;
	mul.wide.u32 	%rd15570, %r4181, 2;
	cvt.u32.u64 	%r3165, %rd15570;
	cvt.u32.u64 	%r3166, %rd15569;
	or.b32  	%r4190, %r3166, %r3165;
	shr.u64 	%rd15571, %rd15570, 32;
	mul.wide.u32 	%rd15572, %r4180, 2;
	cvt.u32.u64 	%r3167, %rd15572;
	cvt.u32.u64 	%r3168, %rd15571;
	or.b32  	%r4189, %r3168, %r3167;
	shr.u64 	%rd15573, %rd15572, 32;
	mul.wide.u32 	%rd15574, %r4179, 2;
	add.s64 	%rd15575, %rd15573, %rd15574;
	cvt.u32.u64 	%r4188, %rd15575;
	shr.u64 	%rd15576, %rd15575, 32;
	mul.wide.u32 	%rd15577, %r4178, 2;
	add.s64 	%rd15578, %rd15576, %rd15577;
	cvt.u32.u64 	%r4187, %rd15578;
	shr.u64 	%rd15579, %rd15578, 32;
	mul.wide.u32 	%rd15580, %r4177, 2;
	add.s64 	%rd15581, %rd15579, %rd15580;
	cvt.u32.u64 	%r4186, %rd15581;
	shr.u64 	%rd15582, %rd15581, 32;
	mul.wide.u32 	%rd15583, %r4176, 2;
	add.s64 	%rd15584, %rd15582, %rd15583;
	cvt.u32.u64 	%r4185, %rd15584;
	setp.gt.u64 	%p643, %rd15584, 4294967295;
	setp.lt.u32 	%p644, %r982, %r4185;
	or.pred  	%p645, %p643, %p644;
	@%p645 bra 	$L__BB1_573;
	setp.gt.u32 	%p646, %r982, %r4185;
	@%p646 bra 	$L__BB1_574;
	setp.lt.u32 	%p647, %r1055, %r4186;
	@%p647 bra 	$L__BB1_573;
	setp.gt.u32 	%p648, %r1055, %r4186;
	@%p648 bra 	$L__BB1_574;
	setp.lt.u32 	%p649, %r1016, %r4187;
	@%p649 bra 	$L__BB1_573;
	setp.gt.u32 	%p650, %r1016, %r4187;
	@%p650 bra 	$L__BB1_574;
	setp.lt.u32 	%p651, %r1113, %r4188;
	@%p651 bra 	$L__BB1_573;
	setp.gt.u32 	%p652, %r1113, %r4188;
	@%p652 bra 	$L__BB1_574;
	setp.lt.u32 	%p653, %r1114, %r4189;
	@%p653 bra 	$L__BB1_573;
	setp.gt.u32 	%p654, %r1114, %r4189;
	@%p654 bra 	$L__BB1_574;
	setp.lt.u32 	%p655, %r1115, %r4190;
	@%p655 bra 	$L__BB1_573;
	setp.gt.u32 	%p656, %r1115, %r4190;
	@%p656 bra 	$L__BB1_574;
	setp.lt.u32 	%p657, %r1116, %r4191;
	@%p657 bra 	$L__BB1_573;
	setp.gt.u32 	%p658, %r1116, %r4191;
	setp.lt.u32 	%p659, %r4192, %r1117;
	or.pred  	%p660, %p658, %p659;
	@%p660 bra 	$L__BB1_574;
$L__BB1_573:
	sub.s32 	%r4192, %r4192, %r1117;
	sub.s32 	%r4191, %r4191, %r1116;
	sub.s32 	%r4190, %r4190, %r1115;
	sub.s32 	%r4189, %r4189, %r1114;
	sub.s32 	%r4188, %r4188, %r1113;
	sub.s32 	%r4187, %r4187, %r1016;
	sub.s32 	%r4186, %r4186, %r1055;
	sub.s32 	%r4185, %r4185, %r982;
$L__BB1_574:
	setp.ne.s32 	%p661, %r4321, 0;
	mov.b32 	%r4322, 0;
	mov.b32 	%r4321, 1;
	mov.u32 	%r4323, %r4322;
	mov.u32 	%r4324, %r4322;
	mov.u32 	%r4325, %r4322;
	mov.u32 	%r4326, %r4322;
	mov.u32 	%r4327, %r4322;
	mov.u32 	%r4328, %r4322;
	mov.u32 	%r4329, %r4322;
	mov.u32 	%r4330, %r4322;
	mov.u32 	%r4331, %r4322;
	mov.u32 	%r4332, %r4322;
	mov.u32 	%r4333, %r4322;
	mov.u32 	%r4334, %r4322;
	mov.u32 	%r4335, %r4322;
	mov.u32 	%r4336, %r4322;
	mov.u32 	%r4337, %r4321;
	mov.u32 	%r4338, %r4322;
	mov.u32 	%r4339, %r4322;
	mov.u32 	%r4340, %r4322;
	mov.u32 	%r4341, %r4322;
	mov.u32 	%r4342, %r4322;
	mov.u32 	%r4343, %r4322;
	mov.u32 	%r4344, %r4322;
	mov.u32 	%r4345, %r4321;
	@%p661 bra 	$L__BB1_802;
	or.b32  	%r3181, %r76, %r75;
	or.b32  	%r3182, %r3181, %r74;
	or.b32  	%r3183, %r3182, %r73;
	or.b32  	%r3184, %r3183, %r72;
	or.b32  	%r3185, %r3184, %r71;
	or.b32  	%r3186, %r3185, %r70;
	or.b32  	%r3187, %r3186, %r69;
	setp.eq.s32 	%p662, %r3187, 0;
	@%p662 bra 	$L__BB1_802;
	or.b32  	%r3190, %r84, %r83;
	or.b32  	%r3191, %r3190, %r82;
	or.b32  	%r3192, %r3191, %r81;
	or.b32  	%r3193, %r3192, %r80;
	or.b32  	%r3194, %r3193, %r79;
	or.b32  	%r3195, %r3194, %r78;
	or.b32  	%r3196, %r3195, %r77;
	setp.eq.s32 	%p663, %r3196, 0;
	mov.u32 	%r4323, %r4322;
	mov.u32 	%r4324, %r4322;
	mov.u32 	%r4325, %r4322;
	mov.u32 	%r4326, %r4322;
	mov.u32 	%r4327, %r4322;
	mov.u32 	%r4328, %r4322;
	mov.u32 	%r4329, %r4322;
	mov.u32 	%r4330, %r4322;
	mov.u32 	%r4331, %r4322;
	mov.u32 	%r4332, %r4322;
	mov.u32 	%r4333, %r4322;
	mov.u32 	%r4334, %r4322;
	mov.u32 	%r4335, %r4322;
	mov.u32 	%r4336, %r4322;
	mov.u32 	%r4337, %r4321;
	mov.u32 	%r4338, %r4322;
	mov.u32 	%r4339, %r4322;
	mov.u32 	%r4340, %r4322;
	mov.u32 	%r4341, %r4322;
	mov.u32 	%r4342, %r4322;
	mov.u32 	%r4343, %r4322;
	mov.u32 	%r4344, %r4322;
	mov.u32 	%r4345, %r4321;
	@%p663 bra 	$L__BB1_802;
	ld.const.u32 	%r1223, [P_CONST+28];
	ld.const.u32 	%r1224, [P_CONST+24];
	ld.const.u32 	%r1225, [P_CONST+20];
	ld.const.u32 	%r1226, [P_CONST+16];
	ld.const.u32 	%r1227, [P_CONST+12];
	ld.const.u32 	%r1228, [P_CONST+8];
	ld.const.u32 	%r1229, [P_CONST+4];
	ld.const.u32 	%r1230, [P_CONST];
	mul.wide.u32 	%rd15586, %r84, %r84;
	cvt.u32.u64 	%r3197, %rd15586;
	shr.u64 	%rd15587, %rd15586, 32;
	mul.wide.u32 	%rd15588, %r83, %r84;
	add.s64 	%rd15589, %rd15587, %rd15588;
	shr.u64 	%rd15590, %rd15589, 32;
	mul.wide.u32 	%rd15591, %r82, %r84;
	add.s64 	%rd15592, %rd15590, %rd15591;
	shr.u64 	%rd15593, %rd15592, 32;
	mul.wide.u32 	%rd15594, %r81, %r84;
	add.s64 	%rd15595, %rd15593, %rd15594;
	shr.u64 	%rd15596, %rd15595, 32;
	mul.wide.u32 	%rd15597, %r80, %r84;
	add.s64 	%rd15598, %rd15596, %rd15597;
	shr.u64 	%rd15599, %rd15598, 32;
	mul.wide.u32 	%rd15600, %r79, %r84;
	add.s64 	%rd15601, %rd15599, %rd15600;
	shr.u64 	%rd15602, %rd15601, 32;
	mul.wide.u32 	%rd15603, %r78, %r84;
	add.s64 	%rd15604, %rd15602, %rd15603;
	shr.u64 	%rd15605, %rd15604, 32;
	mul.wide.u32 	%rd15606, %r77, %r84;
	add.s64 	%rd15607, %rd15605, %rd15606;
	shr.u64 	%rd15608, %rd15607, 32;
	and.b64  	%rd15609, %rd15589, 4294967295;
	add.s64 	%rd15610, %rd15588, %rd15609;
	shr.u64 	%rd15611, %rd15610, 32;
	mul.wide.u32 	%rd15612, %r83, %r83;
	and.b64  	%rd15613, %rd15592, 4294967295;
	add.s64 	%rd15614, %rd15611, %rd15613;
	add.s64 	%rd15615, %rd15614, %rd15612;
	shr.u64 	%rd15616, %rd15615, 32;
	mul.wide.u32 	%rd15617, %r82, %r83;
	and.b64  	%rd15618, %rd15595, 4294967295;
	add.s64 	%rd15619, %rd15616, %rd15618;
	add.s64 	%rd15620, %rd15619, %rd15617;
	shr.u64 	%rd15621, %rd15620, 32;
	mul.wide.u32 	%rd15622, %r81, %r83;
	and.b64  	%rd15623, %rd15598, 4294967295;
	add.s64 	%rd15624, %rd15621, %rd15623;
	add.s64 	%rd15625, %rd15624, %rd15622;
	shr.u64 	%rd15626, %rd15625, 32;
	mul.wide.u32 	%rd15627, %r80, %r83;
	and.b64  	%rd15628, %rd15601, 4294967295;
	add.s64 	%rd15629, %rd15626, %rd15628;
	add.s64 	%rd15630, %rd15629, %rd15627;
	shr.u64 	%rd15631, %rd15630, 32;
	mul.wide.u32 	%rd15632, %r79, %r83;
	and.b64  	%rd15633, %rd15604, 4294967295;
	add.s64 	%rd15634, %rd15631, %rd15633;
	add.s64 	%rd15635, %rd15634, %rd15632;
	shr.u64 	%rd15636, %rd15635, 32;
	mul.wide.u32 	%rd15637, %r78, %r83;
	and.b64  	%rd15638, %rd15607, 4294967295;
	add.s64 	%rd15639, %rd15636, %rd15638;
	add.s64 	%rd15640, %rd15639, %rd15637;
	shr.u64 	%rd15641, %rd15640, 32;
	mul.wide.u32 	%rd15642, %r77, %r83;
	add.s64 	%rd15643, %rd15641, %rd15608;
	add.s64 	%rd15644, %rd15643, %rd15642;
	shr.u64 	%rd15645, %rd15644, 32;
	and.b64  	%rd15646, %rd15615, 4294967295;
	add.s64 	%rd15647, %rd15591, %rd15646;
	shr.u64 	%rd15648, %rd15647, 32;
	and.b64  	%rd15649, %rd15620, 4294967295;
	add.s64 	%rd15650, %rd15648, %rd15649;
	add.s64 	%rd15651, %rd15650, %rd15617;
	shr.u64 	%rd15652, %rd15651, 32;
	mul.wide.u32 	%rd15653, %r82, %r82;
	and.b64  	%rd15654, %rd15625, 4294967295;
	add.s64 	%rd15655, %rd15652, %rd15654;
	add.s64 	%rd15656, %rd15655, %rd15653;
	shr.u64 	%rd15657, %rd15656, 32;
	mul.wide.u32 	%rd15658, %r81, %r82;
	and.b64  	%rd15659, %rd15630, 4294967295;
	add.s64 	%rd15660, %rd15657, %rd15659;
	add.s64 	%rd15661, %rd15660, %rd15658;
	shr.u64 	%rd15662, %rd15661, 32;
	mul.wide.u32 	%rd15663, %r80, %r82;
	and.b64  	%rd15664, %rd15635, 4294967295;
	add.s64 	%rd15665, %rd15662, %rd15664;
	add.s64 	%rd15666, %rd15665, %rd15663;
	shr.u64 	%rd15667, %rd15666, 32;
	mul.wide.u32 	%rd15668, %r79, %r82;
	and.b64  	%rd15669, %rd15640, 4294967295;
	add.s64 	%rd15670, %rd15667, %rd15669;
	add.s64 	%rd15671, %rd15670, %rd15668;
	shr.u64 	%rd15672, %rd15671, 32;
	mul.wide.u32 	%rd15673, %r78, %r82;
	and.b64  	%rd15674, %rd15644, 4294967295;
	add.s64 	%rd15675, %rd15672, %rd15674;
	add.s64 	%rd15676, %rd15675, %rd15673;
	shr.u64 	%rd15677, %rd15676, 32;
	mul.wide.u32 	%rd15678, %r77, %r82;
	add.s64 	%rd15679, %rd15677, %rd15645;
	add.s64 	%rd15680, %rd15679, %rd15678;
	shr.u64 	%rd15681, %rd15680, 32;
	and.b64  	%rd15682, %rd15651, 4294967295;
	add.s64 	%rd15683, %rd15594, %rd15682;
	shr.u64 	%rd15684, %rd15683, 32;
	and.b64  	%rd15685, %rd15656, 4294967295;
	add.s64 	%rd15686, %rd15684, %rd15685;
	add.s64 	%rd15687, %rd15686, %rd15622;
	shr.u64 	%rd15688, %rd15687, 32;
	and.b64  	%rd15689, %rd15661, 4294967295;
	add.s64 	%rd15690, %rd15688, %rd15689;
	add.s64 	%rd15691, %rd15690, %rd15658;
	shr.u64 	%rd15692, %rd15691, 32;
	mul.wide.u32 	%rd15693, %r81, %r81;
	and.b64  	%rd15694, %rd15666, 4294967295;
	add.s64 	%rd15695, %rd15692, %rd15694;
	add.s64 	%rd15696, %rd15695, %rd15693;
	shr.u64 	%rd15697, %rd15696, 32;
	mul.wide.u32 	%rd15698, %r80, %r81;
	and.b64  	%rd15699, %rd15671, 4294967295;
	add.s64 	%rd15700, %rd15697, %rd15699;
	add.s64 	%rd15701, %rd15700, %rd15698;
	shr.u64 	%rd15702, %rd15701, 32;
	mul.wide.u32 	%rd15703, %r79, %r81;
	and.b64  	%rd15704, %rd15676, 4294967295;
	add.s64 	%rd15705, %rd15702, %rd15704;
	add.s64 	%rd15706, %rd15705, %rd15703;
	shr.u64 	%rd15707, %rd15706, 32;
	mul.wide.u32 	%rd15708, %r78, %r81;
	and.b64  	%rd15709, %rd15680, 4294967295;
	add.s64 	%rd15710, %rd15707, %rd15709;
	add.s64 	%rd15711, %rd15710, %rd15708;
	shr.u64 	%rd15712, %rd15711, 32;
	mul.wide.u32 	%rd15713, %r77, %r81;
	add.s64 	%rd15714, %rd15712, %rd15681;
	add.s64 	%rd15715, %rd15714, %rd15713;
	shr.u64 	%rd15716, %rd15715, 32;
	and.b64  	%rd15717, %rd15687, 4294967295;
	add.s64 	%rd15718, %rd15597, %rd15717;
	shr.u64 	%rd15719, %rd15718, 32;
	and.b64  	%rd15720, %rd15691, 4294967295;
	add.s64 	%rd15721, %rd15719, %rd15720;
	add.s64 	%rd15722, %rd15721, %rd15627;
	shr.u64 	%rd15723, %rd15722, 32;
	and.b64  	%rd15724, %rd15696, 4294967295;
	add.s64 	%rd15725, %rd15723, %rd15724;
	add.s64 	%rd15726, %rd15725, %rd15663;
	shr.u64 	%rd15727, %rd15726, 32;
	and.b64  	%rd15728, %rd15701, 4294967295;
	add.s64 	%rd15729, %rd15727, %rd15728;
	add.s64 	%rd15730, %rd15729, %rd15698;
	shr.u64 	%rd15731, %rd15730, 32;
	mul.wide.u32 	%rd15732, %r80, %r80;
	and.b64  	%rd15733, %rd15706, 4294967295;
	add.s64 	%rd15734, %rd15731, %rd15733;
	add.s64 	%rd15735, %rd15734, %rd15732;
	shr.u64 	%rd15736, %rd15735, 32;
	mul.wide.u32 	%rd15737, %r79, %r80;
	and.b64  	%rd15738, %rd15711, 4294967295;
	add.s64 	%rd15739, %rd15736, %rd15738;
	add.s64 	%rd15740, %rd15739, %rd15737;
	shr.u64 	%rd15741, %rd15740, 32;
	mul.wide.u32 	%rd15742, %r78, %r80;
	and.b64  	%rd15743, %rd15715, 4294967295;
	add.s64 	%rd15744, %rd15741, %rd15743;
	add.s64 	%rd15745, %rd15744, %rd15742;
	shr.u64 	%rd15746, %rd15745, 32;
	mul.wide.u32 	%rd15747, %r77, %r80;
	add.s64 	%rd15748, %rd15746, %rd15716;
	add.s64 	%rd15749, %rd15748, %rd15747;
	shr.u64 	%rd15750, %rd15749, 32;
	and.b64  	%rd15751, %rd15722, 4294967295;
	add.s64 	%rd15752, %rd15600, %rd15751;
	shr.u64 	%rd15753, %rd15752, 32;
	and.b64  	%rd15754, %rd15726, 4294967295;
	add.s64 	%rd15755, %rd15753, %rd15754;
	add.s64 	%rd15756, %rd15755, %rd15632;
	shr.u64 	%rd15757, %rd15756, 32;
	and.b64  	%rd15758, %rd15730, 4294967295;
	add.s64 	%rd15759, %rd15757, %rd15758;
	add.s64 	%rd15760, %rd15759, %rd15668;
	shr.u64 	%rd15761, %rd15760, 32;
	and.b64  	%rd15762, %rd15735, 4294967295;
	add.s64 	%rd15763, %rd15761, %rd15762;
	add.s64 	%rd15764, %rd15763, %rd15703;
	shr.u64 	%rd15765, %rd15764, 32;
	and.b64  	%rd15766, %rd15740, 4294967295;
	add.s64 	%rd15767, %rd15765, %rd15766;
	add.s64 	%rd15768, %rd15767, %rd15737;
	shr.u64 	%rd15769, %rd15768, 32;
	mul.wide.u32 	%rd15770, %r79, %r79;
	and.b64  	%rd15771, %rd15745, 4294967295;
	add.s64 	%rd15772, %rd15769, %rd15771;
	add.s64 	%rd15773, %rd15772, %rd15770;
	shr.u64 	%rd15774, %rd15773, 32;
	mul.wide.u32 	%rd15775, %r78, %r79;
	and.b64  	%rd15776, %rd15749, 4294967295;
	add.s64 	%rd15777, %rd15774, %rd15776;
	add.s64 	%rd15778, %rd15777, %rd15775;
	shr.u64 	%rd15779, %rd15778, 32;
	mul.wide.u32 	%rd15780, %r77, %r79;
	add.s64 	%rd15781, %rd15779, %rd15750;
	add.s64 	%rd15782, %rd15781, %rd15780;
	shr.u64 	%rd15783, %rd15782, 32;
	and.b64  	%rd15784, %rd15756, 4294967295;
	add.s64 	%rd15785, %rd15603, %rd15784;
	shr.u64 	%rd15786, %rd15785, 32;
	and.b64  	%rd15787, %rd15760, 4294967295;
	add.s64 	%rd15788, %rd15786, %rd15787;
	add.s64 	%rd15789, %rd15788, %rd15637;
	shr.u64 	%rd15790, %rd15789, 32;
	and.b64  	%rd15791, %rd15764, 4294967295;
	add.s64 	%rd15792, %rd15790, %rd15791;
	add.s64 	%rd15793, %rd15792, %rd15673;
	shr.u64 	%rd15794, %rd15793, 32;
	and.b64  	%rd15795, %rd15768, 4294967295;
	add.s64 	%rd15796, %rd15794, %rd15795;
	add.s64 	%rd15797, %rd15796, %rd15708;
	shr.u64 	%rd15798, %rd15797, 32;
	and.b64  	%rd15799, %rd15773, 4294967295;
	add.s64 	%rd15800, %rd15798, %rd15799;
	add.s64 	%rd15801, %rd15800, %rd15742;
	shr.u64 	%rd15802, %rd15801, 32;
	and.b64  	%rd15803, %rd15778, 4294967295;
	add.s64 	%rd15804, %rd15802, %rd15803;
	add.s64 	%rd15805, %rd15804, %rd15775;
	shr.u64 	%rd15806, %rd15805, 32;
	mul.wide.u32 	%rd15807, %r78, %r78;
	and.b64  	%rd15808, %rd15782, 4294967295;
	add.s64 	%rd15809, %rd15806, %rd15808;
	add.s64 	%rd15810, %rd15809, %rd15807;
	shr.u64 	%rd15811, %rd15810, 32;
	mul.wide.u32 	%rd15812, %r77, %r78;
	add.s64 	%rd15813, %rd15811, %rd15783;
	add.s64 	%rd15814, %rd15813, %rd15812;
	shr.u64 	%rd15815, %rd15814, 32;
	and.b64  	%rd15816, %rd15789, 4294967295;
	add.s64 	%rd15817, %rd15606, %rd15816;
	shr.u64 	%rd15818, %rd15817, 32;
	and.b64  	%rd15819, %rd15793, 4294967295;
	add.s64 	%rd15820, %rd15818, %rd15819;
	add.s64 	%rd15821, %rd15820, %rd15642;
	shr.u64 	%rd15822, %rd15821, 32;
	and.b64  	%rd15823, %rd15797, 4294967295;
	add.s64 	%rd15824, %rd15822, %rd15823;
	add.s64 	%rd15825, %rd15824, %rd15678;
	shr.u64 	%rd15826, %rd15825, 32;
	and.b64  	%rd15827, %rd15801, 4294967295;
	add.s64 	%rd15828, %rd15826, %rd15827;
	add.s64 	%rd15829, %rd15828, %rd15713;
	shr.u64 	%rd15830, %rd15829, 32;
	and.b64  	%rd15831, %rd15805, 4294967295;
	add.s64 	%rd15832, %rd15830, %rd15831;
	add.s64 	%rd15833, %rd15832, %rd15747;
	shr.u64 	%rd15834, %rd15833, 32;
	and.b64  	%rd15835, %rd15810, 4294967295;
	add.s64 	%rd15836, %rd15834, %rd15835;
	add.s64 	%rd15837, %rd15836, %rd15780;
	shr.u64 	%rd15838, %rd15837, 32;
	and.b64  	%rd15839, %rd15814, 4294967295;
	add.s64 	%rd15840, %rd15838, %rd15839;
	add.s64 	%rd15841, %rd15840, %rd15812;
	shr.u64 	%rd15842, %rd15841, 32;
	mul.wide.u32 	%rd15843, %r77, %r77;
	add.s64 	%rd15844, %rd15842, %rd15815;
	add.s64 	%rd15845, %rd15844, %rd15843;
	{ .reg .b32 tmp; mov.b64 {tmp, %r3198}, %rd15845; }
	ld.const.u32 	%r3199, [MU_P];
	mul.lo.s32 	%r3200, %r3199, %r3197;
	mul.wide.u32 	%rd15846, %r1230, %r3200;
	and.b64  	%rd15847, %rd15586, 4294967293;
	add.s64 	%rd15848, %rd15846, %rd15847;
	shr.u64 	%rd15849, %rd15848, 32;
	mul.wide.u32 	%rd15850, %r1229, %r3200;
	and.b64  	%rd15851, %rd15610, 4294967295;
	add.s64 	%rd15852, %rd15849, %rd15851;
	add.s64 	%rd15853, %rd15852, %rd15850;
	cvt.u32.u64 	%r3201, %rd15853;
	shr.u64 	%rd15854, %rd15853, 32;
	mul.wide.u32 	%rd15855, %r1228, %r3200;
	and.b64  	%rd15856, %rd15647, 4294967295;
	add.s64 	%rd15857, %rd15854, %rd15856;
	add.s64 	%rd15858, %rd15857, %rd15855;
	shr.u64 	%rd15859, %rd15858, 32;
	mul.wide.u32 	%rd15860, %r1227, %r3200;
	and.b64  	%rd15861, %rd15683, 4294967295;
	add.s64 	%rd15862, %rd15859, %rd15861;
	add.s64 	%rd15863, %rd15862, %rd15860;
	shr.u64 	%rd15864, %rd15863, 32;
	mul.wide.u32 	%rd15865, %r1226, %r3200;
	and.b64  	%rd15866, %rd15718, 4294967295;
	add.s64 	%rd15867, %rd15864, %rd15866;
	add.s64 	%rd15868, %rd15867, %rd15865;
	shr.u64 	%rd15869, %rd15868, 32;
	mul.wide.u32 	%rd15870, %r1225, %r3200;
	and.b64  	%rd15871, %rd15752, 4294967295;
	add.s64 	%rd15872, %rd15869, %rd15871;
	add.s64 	%rd15873, %rd15872, %rd15870;
	shr.u64 	%rd15874, %rd15873, 32;
	mul.wide.u32 	%rd15875, %r1224, %r3200;
	and.b64  	%rd15876, %rd15785, 4294967295;
	add.s64 	%rd15877, %rd15874, %rd15876;
	add.s64 	%rd15878, %rd15877, %rd15875;
	shr.u64 	%rd15879, %rd15878, 32;
	mul.wide.u32 	%rd15880, %r1223, %r3200;
	and.b64  	%rd15881, %rd15817, 4294967295;
	add.s64 	%rd15882, %rd15879, %rd15881;
	add.s64 	%rd15883, %rd15882, %rd15880;
	shr.u64 	%rd15884, %rd15883, 32;
	and.b64  	%rd15885, %rd15821, 4294967295;
	add.s64 	%rd15886, %rd15884, %rd15885;
	shr.u64 	%rd15887, %rd15886, 32;
	and.b64  	%rd15888, %rd15825, 4294967295;
	add.s64 	%rd15889, %rd15887, %rd15888;
	shr.u64 	%rd15890, %rd15889, 32;
	and.b64  	%rd15891, %rd15829, 4294967295;
	add.s64 	%rd15892, %rd15890, %rd15891;
	shr.u64 	%rd15893, %rd15892, 32;
	and.b64  	%rd15894, %rd15833, 4294967295;
	add.s64 	%rd15895, %rd15893, %rd15894;
	shr.u64 	%rd15896, %rd15895, 32;
	and.b64  	%rd15897, %rd15837, 4294967295;
	add.s64 	%rd15898, %rd15896, %rd15897;
	shr.u64 	%rd15899, %rd15898, 32;
	and.b64  	%rd15900, %rd15841, 4294967295;
	add.s64 	%rd15901, %rd15899, %rd15900;
	shr.u64 	%rd15902, %rd15901, 32;
	and.b64  	%rd15903, %rd15845, 4294967295;
	add.s64 	%rd15904, %rd15902, %rd15903;
	{ .reg .b32 tmp; mov.b64 {tmp, %r3202}, %rd15904; }
	add.s32 	%r3203, %r3198, %r3202;
	mul.lo.s32 	%r3204, %r3199, %r3201;
	mul.wide.u32 	%rd15905, %r1230, %r3204;
	and.b64  	%rd15906, %rd15853, 4294967295;
	add.s64 	%rd15907, %rd15905, %rd15906;
	shr.u64 	%rd15908, %rd15907, 32;
	mul.wide.u32 	%rd15909, %r1229, %r3204;
	and.b64  	%rd15910, %rd15858, 4294967295;
	add.s64 	%rd15911, %rd15908, %rd15910;
	add.s64 	%rd15912, %rd15911, %rd15909;
	cvt.u32.u64 	%r3205, %rd15912;
	shr.u64 	%rd15913, %rd15912, 32;
	mul.wide.u32 	%rd15914, %r1228, %r3204;
	and.b64  	%rd15915, %rd15863, 4294967295;
	add.s64 	%rd15916, %rd15913, %rd15915;
	add.s64 	%rd15917, %rd15916, %rd15914;
	shr.u64 	%rd15918, %rd15917, 32;
	mul.wide.u32 	%rd15919, %r1227, %r3204;
	and.b64  	%rd15920, %rd15868, 4294967295;
	add.s64 	%rd15921, %rd15918, %rd15920;
	add.s64 	%rd15922, %rd15921, %rd15919;
	shr.u64 	%rd15923, %rd15922, 32;
	mul.wide.u32 	%rd15924, %r1226, %r3204;
	and.b64  	%rd15925, %rd15873, 4294967295;
	add.s64 	%rd15926, %rd15923, %rd15925;
	add.s64 	%rd15927, %rd15926, %rd15924;
	shr.u64 	%rd15928, %rd15927, 32;
	mul.wide.u32 	%rd15929, %r1225, %r3204;
	and.b64  	%rd15930, %rd15878, 4294967295;
	add.s64 	%rd15931, %rd15928, %rd15930;
	add.s64 	%rd15932, %rd15931, %rd15929;
	shr.u64 	%rd15933, %rd15932, 32;
	mul.wide.u32 	%rd15934, %r1224, %r3204;
	and.b64  	%rd15935, %rd15883, 4294967295;
	add.s64 	%rd15936, %rd15933, %rd15935;
	add.s64 	%rd15937, %rd15936, %rd15934;
	shr.u64 	%rd15938, %rd15937, 32;
	mul.wide.u32 	%rd15939, %r1223, %r3204;
	and.b64  	%rd15940, %rd15886, 4294967295;
	add.s64 	%rd15941, %rd15938, %rd15940;
	add.s64 	%rd15942, %rd15941, %rd15939;
	shr.u64 	%rd15943, %rd15942, 32;
	and.b64  	%rd15944, %rd15889, 4294967295;
	add.s64 	%rd15945, %rd15943, %rd15944;
	shr.u64 	%rd15946, %rd15945, 32;
	and.b64  	%rd15947, %rd15892, 4294967295;
	add.s64 	%rd15948, %rd15946, %rd15947;
	shr.u64 	%rd15949, %rd15948, 32;
	and.b64  	%rd15950, %rd15895, 4294967295;
	add.s64 	%rd15951, %rd15949, %rd15950;
	shr.u64 	%rd15952, %rd15951, 32;
	and.b64  	%rd15953, %rd15898, 4294967295;
	add.s64 	%rd15954, %rd15952, %rd15953;
	shr.u64 	%rd15955, %rd15954, 32;
	and.b64  	%rd15956, %rd15901, 4294967295;
	add.s64 	%rd15957, %rd15955, %rd15956;
	shr.u64 	%rd15958, %rd15957, 32;
	and.b64  	%rd15959, %rd15904, 4294967295;
	add.s64 	%rd15960, %rd15958, %rd15959;
	{ .reg .b32 tmp; mov.b64 {tmp, %r3206}, %rd15960; }
	add.s32 	%r3207, %r3203, %r3206;
	mul.lo.s32 	%r3208, %r3199, %r3205;
	mul.wide.u32 	%rd15961, %r1230, %r3208;
	and.b64  	%rd15962, %rd15912, 4294967295;
	add.s64 	%rd15963, %rd15961, %rd15962;
	shr.u64 	%rd15964, %rd15963, 32;
	mul.wide.u32 	%rd15965, %r1229, %r3208;
	and.b64  	%rd15966, %rd15917, 4294967295;
	add.s64 	%rd15967, %rd15964, %rd15966;
	add.s64 	%rd15968, %rd15967, %rd15965;
	cvt.u32.u64 	%r3209, %rd15968;
	shr.u64 	%rd15969, %rd15968, 32;
	mul.wide.u32 	%rd15970, %r1228, %r3208;
	and.b64  	%rd15971, %rd15922, 4294967295;
	add.s64 	%rd15972, %rd15969, %rd15971;
	add.s64 	%rd15973, %rd15972, %rd15970;
	shr.u64 	%rd15974, %rd15973, 32;
	mul.wide.u32 	%rd15975, %r1227, %r3208;
	and.b64  	%rd15976, %rd15927, 4294967295;
	add.s64 	%rd15977, %rd15974, %rd15976;
	add.s64 	%rd15978, %rd15977, %rd15975;
	shr.u64 	%rd15979, %rd15978, 32;
	mul.wide.u32 	%rd15980, %r1226, %r3208;
	and.b64  	%rd15981, %rd15932, 4294967295;
	add.s64 	%rd15982, %rd15979, %rd15981;
	add.s64 	%rd15983, %rd15982, %rd15980;
	shr.u64 	%rd15984, %rd15983, 32;
	mul.wide.u32 	%rd15985, %r1225, %r3208;
	and.b64  	%rd15986, %rd15937, 4294967295;
	add.s64 	%rd15987, %rd15984, %rd15986;
	add.s64 	%rd15988, %rd15987, %rd15985;
	shr.u64 	%rd15989, %rd15988, 32;
	mul.wide.u32 	%rd15990, %r1224, %r3208;
	and.b64  	%rd15991, %rd15942, 4294967295;
	add.s64 	%rd15992, %rd15989, %rd15991;
	add.s64 	%rd15993, %rd15992, %rd15990;
	shr.u64 	%rd15994, %rd15993, 32;
	mul.wide.u32 	%rd15995, %r1223, %r3208;
	and.b64  	%rd15996, %rd15945, 4294967295;
	add.s64 	%rd15997, %rd15994, %rd15996;
	add.s64 	%rd15998, %rd15997, %rd15995;
	shr.u64 	%rd15999, %rd15998, 32;
	and.b64  	%rd16000, %rd15948, 4294967295;
	add.s64 	%rd16001, %rd15999, %rd16000;
	shr.u64 	%rd16002, %rd16001, 32;
	and.b64  	%rd16003, %rd15951, 4294967295;
	add.s64 	%rd16004, %rd16002, %rd16003;
	shr.u64 	%rd16005, %rd16004, 32;
	and.b64  	%rd16006, %rd15954, 4294967295;
	add.s64 	%rd16007, %rd16005, %rd16006;
	shr.u64 	%rd16008, %rd16007, 32;
	and.b64  	%rd16009, %rd15957, 4294967295;
	add.s64 	%rd16010, %rd16008, %rd16009;
	shr.u64 	%rd16011, %rd16010, 32;
	and.b64  	%rd16012, %rd15960, 4294967295;
	add.s64 	%rd16013, %rd16011, %rd16012;
	{ .reg .b32 tmp; mov.b64 {tmp, %r3210}, %rd16013; }
	add.s32 	%r3211, %r3207, %r3210;
	mul.lo.s32 	%r3212, %r3199, %r3209;
	mul.wide.u32 	%rd16014, %r1230, %r3212;
	and.b64  	%rd16015, %rd15968, 4294967295;
	add.s64 	%rd16016, %rd16014, %rd16015;
	shr.u64 	%rd16017, %rd16016, 32;
	mul.wide.u32 	%rd16018, %r1229, %r3212;
	and.b64  	%rd16019, %rd15973, 4294967295;
	add.s64 	%rd16020, %rd16017, %rd16019;
	add.s64 	%rd16021, %rd16020, %rd16018;
	cvt.u32.u64 	%r3213, %rd16021;
	shr.u64 	%rd16022, %rd16021, 32;
	mul.wide.u32 	%rd16023, %r1228, %r3212;
	and.b64  	%rd16024, %rd15978, 4294967295;
	add.s64 	%rd16025, %rd16022, %rd16024;
	add.s64 	%rd16026, %rd16025, %rd16023;
	shr.u64 	%rd16027, %rd16026, 32;
	mul.wide.u32 	%rd16028, %r1227, %r3212;
	and.b64  	%rd16029, %rd15983, 4294967295;
	add.s64 	%rd16030, %rd16027, %rd16029;
	add.s64 	%rd16031, %rd16030, %rd16028;
	shr.u64 	%rd16032, %rd16031, 32;
	mul.wide.u32 	%rd16033, %r1226, %r3212;
	and.b64  	%rd16034, %rd15988, 4294967295;
	add.s64 	%rd16035, %rd16032, %rd16034;
	add.s64 	%rd16036, %rd16035, %rd16033;
	shr.u64 	%rd16037, %rd16036, 32;
	mul.wide.u32 	%rd16038, %r1225, %r3212;
	and.b64  	%rd16039, %rd15993, 4294967295;
	add.s64 	%rd16040, %rd16037, %rd16039;
	add.s64 	%rd16041, %rd16040, %rd16038;
	shr.u64 	%rd16042, %rd16041, 32;
	mul.wide.u32 	%rd16043, %r1224, %r3212;
	and.b64  	%rd16044, %rd15998, 4294967295;
	add.s64 	%rd16045, %rd16042, %rd16044;
	add.s64 	%rd16046, %rd16045, %rd16043;
	shr.u64 	%rd16047, %rd16046, 32;
	mul.wide.u32 	%rd16048, %r1223, %r3212;
	and.b64  	%rd16049, %rd16001, 4294967295;
	add.s64 	%rd16050, %rd16047, %rd16049;
	add.s64 	%rd16051, %rd16050, %rd16048;
	shr.u64 	%rd16052, %rd16051, 32;
	and.b64  	%rd16053, %rd16004, 4294967295;
	add.s64 	%rd16054, %rd16052, %rd16053;
	shr.u64 	%rd16055, %rd16054, 32;
	and.b64  	%rd16056, %rd16007, 4294967295;
	add.s64 	%rd16057, %rd16055, %rd16056;
	shr.u64 	%rd16058, %rd16057, 32;
	and.b64  	%rd16059, %rd16010, 4294967295;
	add.s64 	%rd16060, %rd16058, %rd16059;
	shr.u64 	%rd16061, %rd16060, 32;
	and.b64  	%rd16062, %rd16013, 4294967295;
	add.s64 	%rd16063, %rd16061, %rd16062;
	{ .reg .b32 tmp; mov.b64 {tmp, %r3214}, %rd16063; }
	add.s32 	%r3215, %r3211, %r3214;
	mul.lo.s32 	%r3216, %r3199, %r3213;
	mul.wide.u32 	%rd16064, %r1230, %r3216;
	and.b64  	%rd16065, %rd16021, 4294967295;
	add.s64 	%rd16066, %rd16064, %rd16065;
	shr.u64 	%rd16067, %rd16066, 32;
	mul.wide.u32 	%rd16068, %r1229, %r3216;
	and.b64  	%rd16069, %rd16026, 4294967295;
	add.s64 	%rd16070, %rd16067, %rd16069;
	add.s64 	%rd16071, %rd16070, %rd16068;
	cvt.u32.u64 	%r3217, %rd16071;
	shr.u64 	%rd16072, %rd16071, 32;
	mul.wide.u32 	%rd16073, %r1228, %r3216;
	and.b64  	%rd16074, %rd16031, 4294967295;
	add.s64 	%rd16075, %rd16072, %rd16074;
	add.s64 	%rd16076, %rd16075, %rd16073;
	shr.u64 	%rd16077, %rd16076, 32;
	mul.wide.u32 	%rd16078, %r1227, %r3216;
	and.b64  	%rd16079, %rd16036, 4294967295;
	add.s64 	%rd16080, %rd16077, %rd16079;
	add.s64 	%rd16081, %rd16080, %rd16078;
	shr.u64 	%rd16082, %rd16081, 32;
	mul.wide.u32 	%rd16083, %r1226, %r3216;
	and.b64  	%rd16084, %rd16041, 4294967295;
	add.s64 	%rd16085, %rd16082, %rd16084;
	add.s64 	%rd16086, %rd16085, %rd16083;
	shr.u64 	%rd16087, %rd16086, 32;
	mul.wide.u32 	%rd16088, %r1225, %r3216;
	and.b64  	%rd16089, %rd16046, 4294967295;
	add.s64 	%rd16090, %rd16087, %rd16089;
	add.s64 	%rd16091, %rd16090, %rd16088;
	shr.u64 	%rd16092, %rd16091, 32;
	mul.wide.u32 	%rd16093, %r1224, %r3216;
	and.b64  	%rd16094, %rd16051, 4294967295;
	add.s64 	%rd16095, %rd16092, %rd16094;
	add.s64 	%rd16096, %rd16095, %rd16093;
	shr.u64 	%rd16097, %rd16096, 32;
	mul.wide.u32 	%rd16098, %r1223, %r3216;
	and.b64  	%rd16099, %rd16054, 4294967295;
	add.s64 	%rd16100, %rd16097, %rd16099;
	add.s64 	%rd16101, %rd16100, %rd16098;
	shr.u64 	%rd16102, %rd16101, 32;
	and.b64  	%rd16103, %rd16057, 4294967295;
	add.s64 	%rd16104, %rd16102, %rd16103;
	shr.u64 	%rd16105, %rd16104, 32;
	and.b64  	%rd16106, %rd16060, 4294967295;
	add.s64 	%rd16107, %rd16105, %rd16106;
	shr.u64 	%rd16108, %rd16107, 32;
	and.b64  	%rd16109, %rd16063, 4294967295;
	add.s64 	%rd16110, %rd16108, %rd16109;
	{ .reg .b32 tmp; mov.b64 {tmp, %r3218}, %rd16110; }
	add.s32 	%r3219, %r3215, %r3218;
	mul.lo.s32 	%r3220, %r3199, %r3217;
	mul.wide.u32 	%rd16111, %r1230, %r3220;
	and.b64  	%rd16112, %rd16071, 4294967295;
	add.s64 	%rd16113, %rd16111, %rd16112;
	shr.u64 	%rd16114, %rd16113, 32;
	mul.wide.u32 	%rd16115, %r1229, %r3220;
	and.b64  	%rd16116, %rd16076, 4294967295;
	add.s64 	%rd16117, %rd16114, %rd16116;
	add.s64 	%rd16118, %rd16117, %rd16115;
	cvt.u32.u64 	%r3221, %rd16118;
	shr.u64 	%rd16119, %rd16118, 32;
	mul.wide.u32 	%rd16120, %r1228, %r3220;
	and.b64  	%rd16121, %rd16081, 4294967295;
	add.s64 	%rd16122, %rd16119, %rd16121;
	add.s64 	%rd16123, %rd16122, %rd16120;
	shr.u64 	%rd16124, %rd16123, 32;
	mul.wide.u32 	%rd16125, %r1227, %r3220;
	and.b64  	%rd16126, %rd16086, 4294967295;
	add.s64 	%rd16127, %rd16124, %rd16126;
	add.s64 	%rd16128, %rd16127, %rd16125;
	shr.u64 	%rd16129, %rd16128, 32;
	mul.wide.u32 	%rd16130, %r1226, %r3220;
	and.b64  	%rd16131, %rd16091, 4294967295;
	add.s64 	%rd16132, %rd16129, %rd16131;
	add.s64 	%rd16133, %rd16132, %rd16130;
	shr.u64 	%rd16134, %rd16133, 32;
	mul.wide.u32 	%rd16135, %r1225, %r3220;
	and.b64  	%rd16136, %rd16096, 4294967295;
	add.s64 	%rd16137, %rd16134, %rd16136;
	add.s64 	%rd16138, %rd16137, %rd16135;
	shr.u64 	%rd16139, %rd16138, 32;
	mul.wide.u32 	%rd16140, %r1224, %r3220;
	and.b64  	%rd16141, %rd16101, 4294967295;
	add.s64 	%rd16142, %rd16139, %rd16141;
	add.s64 	%rd16143, %rd16142, %rd16140;
	shr.u64 	%rd16144, %rd16143, 32;
	mul.wide.u32 	%rd16145, %r1223, %r3220;
	and.b64  	%rd16146, %rd16104, 4294967295;
	add.s64 	%rd16147, %rd16144, %rd16146;
	add.s64 	%rd16148, %rd16147, %rd16145;
	shr.u64 	%rd16149, %rd16148, 32;
	and.b64  	%rd16150, %rd16107, 4294967295;
	add.s64 	%rd16151, %rd16149, %rd16150;
	shr.u64 	%rd16152, %rd16151, 32;
	and.b64  	%rd16153, %rd16110, 4294967295;
	add.s64 	%rd16154, %rd16152, %rd16153;
	{ .reg .b32 tmp; mov.b64 {tmp, %r3222}, %rd16154; }
	add.s32 	%r3223, %r3219, %r3222;
	mul.lo.s32 	%r3224, %r3199, %r3221;
	mul.wide.u32 	%rd16155, %r1230, %r3224;
	and.b64  	%rd16156, %rd16118, 4294967295;
	add.s64 	%rd16157, %rd16155, %rd16156;
	shr.u64 	%rd16158, %rd16157, 32;
	mul.wide.u32 	%rd16159, %r1229, %r3224;
	and.b64  	%rd16160, %rd16123, 4294967295;
	add.s64 	%rd16161, %rd16158, %rd16160;
	add.s64 	%rd16162, %rd16161, %rd16159;
	cvt.u32.u64 	%r3225, %rd16162;
	shr.u64 	%rd16163, %rd16162, 32;
	mul.wide.u32 	%rd16164, %r1228, %r3224;
	and.b64  	%rd16165, %rd16128, 4294967295;
	add.s64 	%rd16166, %rd16163, %rd16165;
	add.s64 	%rd16167, %rd16166, %rd16164;
	shr.u64 	%rd16168, %rd16167, 32;
	mul.wide.u32 	%rd16169, %r1227, %r3224;
	and.b64  	%rd16170, %rd16133, 4294967295;
	add.s64 	%rd16171, %rd16168, %rd16170;
	add.s64 	%rd16172, %rd16171, %rd16169;
	shr.u64 	%rd16173, %rd16172, 32;
	mul.wide.u32 	%rd16174, %r1226, %r3224;
	and.b64  	%rd16175, %rd16138, 4294967295;
	add.s64 	%rd16176, %rd16173, %rd16175;
	add.s64 	%rd16177, %rd16176, %rd16174;
	shr.u64 	%rd16178, %rd16177, 32;
	mul.wide.u32 	%rd16179, %r1225, %r3224;
	and.b64  	%rd16180, %rd16143, 4294967295;
	add.s64 	%rd16181, %rd16178, %rd16180;
	add.s64 	%rd16182, %rd16181, %rd16179;
	shr.u64 	%rd16183, %rd16182, 32;
	mul.wide.u32 	%rd16184, %r1224, %r3224;
	and.b64  	%rd16185, %rd16148, 4294967295;
	add.s64 	%rd16186, %rd16183, %rd16185;
	add.s64 	%rd16187, %rd16186, %rd16184;
	shr.u64 	%rd16188, %rd16187, 32;
	mul.wide.u32 	%rd16189, %r1223, %r3224;
	and.b64  	%rd16190, %rd16151, 4294967295;
	add.s64 	%rd16191, %rd16188, %rd16190;
	add.s64 	%rd16192, %rd16191, %rd16189;
	shr.u64 	%rd16193, %rd16192, 32;
	and.b64  	%rd16194, %rd16154, 4294967295;
	add.s64 	%rd16195, %rd16193, %rd16194;
	{ .reg .b32 tmp; mov.b64 {tmp, %r3226}, %rd16195; }
	add.s32 	%r3227, %r3223, %r3226;
	mul.lo.s32 	%r3228, %r3199, %r3225;
	mul.wide.u32 	%rd16196, %r1230, %r3228;
	and.b64  	%rd16197, %rd16162, 4294967295;
	add.s64 	%rd16198, %rd16196, %rd16197;
	shr.u64 	%rd16199, %rd16198, 32;
	mul.wide.u32 	%rd16200, %r1229, %r3228;
	and.b64  	%rd16201, %rd16167, 4294967295;
	add.s64 	%rd16202, %rd16199, %rd16201;
	add.s64 	%rd16203, %rd16202, %rd16200;
	cvt.u32.u64 	%r4209, %rd16203;
	shr.u64 	%rd16204, %rd16203, 32;
	mul.wide.u32 	%rd16205, %r1228, %r3228;
	and.b64  	%rd16206, %rd16172, 4294967295;
	add.s64 	%rd16207, %rd16204, %rd16206;
	add.s64 	%rd16208, %rd16207, %rd16205;
	cvt.u32.u64 	%r4210, %rd16208;
	shr.u64 	%rd16209, %rd16208, 32;
	mul.wide.u32 	%rd16210, %r1227, %r3228;
	and.b64  	%rd16211, %rd16177, 4294967295;
	add.s64 	%rd16212, %rd16209, %rd16211;
	add.s64 	%rd16213, %rd16212, %rd16210;
	cvt.u32.u64 	%r4211, %rd16213;
	shr.u64 	%rd16214, %rd16213, 32;
	mul.wide.u32 	%rd16215, %r1226, %r3228;
	and.b64  	%rd16216, %rd16182, 4294967295;
	add.s64 	%rd16217, %rd16214, %rd16216;
	add.s64 	%rd16218, %rd16217, %rd16215;
	cvt.u32.u64 	%r4212, %rd16218;
	shr.u64 	%rd16219, %rd16218, 32;
	mul.wide.u32 	%rd16220, %r1225, %r3228;
	and.b64  	%rd16221, %rd16187, 4294967295;
	add.s64 	%rd16222, %rd16219, %rd16221;
	add.s64 	%rd16223, %rd16222, %rd16220;
	cvt.u32.u64 	%r4213, %rd16223;
	shr.u64 	%rd16224, %rd16223, 32;
	mul.wide.u32 	%rd16225, %r1224, %r3228;
	and.b64  	%rd16226, %rd16192, 4294967295;
	add.s64 	%rd16227, %rd16224, %rd16226;
	add.s64 	%rd16228, %rd16227, %rd16225;
	cvt.u32.u64 	%r4214, %rd16228;
	shr.u64 	%rd16229, %rd16228, 32;
	mul.wide.u32 	%rd16230, %r1223, %r3228;
	and.b64  	%rd16231, %rd16195, 4294967295;
	add.s64 	%rd16232, %rd16229, %rd16231;
	add.s64 	%rd16233, %rd16232, %rd16230;
	cvt.u32.u64 	%r4215, %rd16233;
	{ .reg .b32 tmp; mov.b64 {tmp, %r3229}, %rd16233; }
	add.s32 	%r4216, %r3227, %r3229;
	setp.gt.u32 	%p664, %r4216, %r1223;
	@%p664 bra 	$L__BB1_591;
	setp.lt.u32 	%p665, %r4216, %r1223;
	@%p665 bra 	$L__BB1_592;
	setp.lt.u32 	%p666, %r1224, %r4215;
	@%p666 bra 	$L__BB1_591;
	setp.gt.u32 	%p667, %r1224, %r4215;
	@%p667 bra 	$L__BB1_592;
	setp.lt.u32 	%p668, %r1225, %r4214;
	@%p668 bra 	$L__BB1_591;
	setp.gt.u32 	%p669, %r1225, %r4214;
	@%p669 bra 	$L__BB1_592;
	setp.lt.u32 	%p670, %r1226, %r4213;
	@%p670 bra 	$L__BB1_591;
	setp.gt.u32 	%p671, %r1226, %r4213;
	@%p671 bra 	$L__BB1_592;
	setp.lt.u32 	%p672, %r1227, %r4212;
	@%p672 bra 	$L__BB1_591;
	setp.gt.u32 	%p673, %r1227, %r4212;
	@%p673 bra 	$L__BB1_592;
	setp.lt.u32 	%p674, %r1228, %r4211;
	@%p674 bra 	$L__BB1_591;
	setp.gt.u32 	%p675, %r1228, %r4211;
	@%p675 bra 	$L__BB1_592;
	setp.lt.u32 	%p676, %r1229, %r4210;
	@%p676 bra 	$L__BB1_591;
	setp.gt.u32 	%p677, %r1229, %r4210;
	setp.gt.u32 	%p678, %r1230, %r4209;
	or.pred  	%p679, %p677, %p678;
	@%p679 bra 	$L__BB1_592;
$L__BB1_591:
	sub.s32 	%r4209, %r4209, %r1230;
	sub.s32 	%r4210, %r4210, %r1229;
	sub.s32 	%r4211, %r4211, %r1228;
	sub.s32 	%r4212, %r4212, %r1227;
	sub.s32 	%r4213, %r4213, %r1226;
	sub.s32 	%r4214, %r4214, %r1225;
	sub.s32 	%r4215, %r4215, %r1224;
	sub.s32 	%r4216, %r4216, %r1223;
$L__BB1_592:
	mul.wide.u32 	%rd16234, %r4209, %r92;
	cvt.u32.u64 	%r3230, %rd16234;
	shr.u64 	%rd16235, %rd16234, 32;
	mul.wide.u32 	%rd16236, %r4210, %r92;
	add.s64 	%rd16237, %rd16235, %rd16236;
	shr.u64 	%rd16238, %rd16237, 32;
	mul.wide.u32 	%rd16239, %r4211, %r92;
	add.s64 	%rd16240, %rd16238, %rd16239;
	shr.u64 	%rd16241, %rd16240, 32;
	mul.wide.u32 	%rd16242, %r4212, %r92;
	add.s64 	%rd16243, %rd16241, %rd16242;
	shr.u64 	%rd16244, %rd16243, 32;
	mul.wide.u32 	%rd16245, %r4213, %r92;
	add.s64 	%rd16246, %rd16244, %rd16245;
	shr.u64 	%rd16247, %rd16246, 32;
	mul.wide.u32 	%rd16248, %r4214, %r92;
	add.s64 	%rd16249, %rd16247, %rd16248;
	shr.u64 	%rd16250, %rd16249, 32;
	mul.wide.u32 	%rd16251, %r4215, %r92;
	add.s64 	%rd16252, %rd16250, %rd16251;
	shr.u64 	%rd16253, %rd16252, 32;
	mul.wide.u32 	%rd16254, %r4216, %r92;
	add.s64 	%rd16255, %rd16253, %rd16254;
	shr.u64 	%rd16256, %rd16255, 32;
	mul.wide.u32 	%rd16257, %r4209, %r91;
	and.b64  	%rd16258, %rd16237, 4294967295;
	add.s64 	%rd16259, %rd16257, %rd16258;
	shr.u64 	%rd16260, %rd16259, 32;
	mul.wide.u32 	%rd16261, %r4210, %r91;
	and.b64  	%rd16262, %rd16240, 4294967295;
	add.s64 	%rd16263, %rd16260, %rd16262;
	add.s64 	%rd16264, %rd16263, %rd16261;
	shr.u64 	%rd16265, %rd16264, 32;
	mul.wide.u32 	%rd16266, %r4211, %r91;
	and.b64  	%rd16267, %rd16243, 4294967295;
	add.s64 	%rd16268, %rd16265, %rd16267;
	add.s64 	%rd16269, %rd16268, %rd16266;
	shr.u64 	%rd16270, %rd16269, 32;
	mul.wide.u32 	%rd16271, %r4212, %r91;
	and.b64  	%rd16272, %rd16246, 4294967295;
	add.s64 	%rd16273, %rd16270, %rd16272;
	add.s64 	%rd16274, %rd16273, %rd16271;
	shr.u64 	%rd16275, %rd16274, 32;
	mul.wide.u32 	%rd16276, %r4213, %r91;
	and.b64  	%rd16277, %rd16249, 4294967295;
	add.s64 	%rd16278, %rd16275, %rd16277;
	add.s64 	%rd16279, %rd16278, %rd16276;
	shr.u64 	%rd16280, %rd16279, 32;
	mul.wide.u32 	%rd16281, %r4214, %r91;
	and.b64  	%rd16282, %rd16252, 4294967295;
	add.s64 	%rd16283, %rd16280, %rd16282;
	add.s64 	%rd16284, %rd16283, %rd16281;
	shr.u64 	%rd16285, %rd16284, 32;
	mul.wide.u32 	%rd16286, %r4215, %r91;
	and.b64  	%rd16287, %rd16255, 4294967295;
	add.s64 	%rd16288, %rd16285, %rd16287;
	add.s64 	%rd16289, %rd16288, %rd16286;
	shr.u64 	%rd16290, %rd16289, 32;
	mul.wide.u32 	%rd16291, %r4216, %r91;
	add.s64 	%rd16292, %rd16290, %rd16256;
	add.s64 	%rd16293, %rd16292, %rd16291;
	shr.u64 	%rd16294, %rd16293, 32;
	mul.wide.u32 	%rd16295, %r4209, %r90;
	and.b64  	%rd16296, %rd16264, 4294967295;
	add.s64 	%rd16297, %rd16295, %rd16296;
	shr.u64 	%rd16298, %rd16297, 32;
	mul.wide.u32 	%rd16299, %r4210, %r90;
	and.b64  	%rd16300, %rd16269, 4294967295;
	add.s64 	%rd16301, %rd16298, %rd16300;
	add.s64 	%rd16302, %rd16301, %rd16299;
	shr.u64 	%rd16303, %rd16302, 32;
	mul.wide.u32 	%rd16304, %r4211, %r90;
	and.b64  	%rd16305, %rd16274, 4294967295;
	add.s64 	%rd16306, %rd16303, %rd16305;
	add.s64 	%rd16307, %rd16306, %rd16304;
	shr.u64 	%rd16308, %rd16307, 32;
	mul.wide.u32 	%rd16309, %r4212, %r90;
	and.b64  	%rd16310, %rd16279, 4294967295;
	add.s64 	%rd16311, %rd16308, %rd16310;
	add.s64 	%rd16312, %rd16311, %rd16309;
	shr.u64 	%rd16313, %rd16312, 32;
	mul.wide.u32 	%rd16314, %r4213, %r90;
	and.b64  	%rd16315, %rd16284, 4294967295;
	add.s64 	%rd16316, %rd16313, %rd16315;
	add.s64 	%rd16317, %rd16316, %rd16314;
	shr.u64 	%rd16318, %rd16317, 32;
	mul.wide.u32 	%rd16319, %r4214, %r90;
	and.b64  	%rd16320, %rd16289, 4294967295;
	add.s64 	%rd16321, %rd16318, %rd16320;
	add.s64 	%rd16322, %rd16321, %rd16319;
	shr.u64 	%rd16323, %rd16322, 32;
	mul.wide.u32 	%rd16324, %r4215, %r90;
	and.b64  	%rd16325, %rd16293, 4294967295;
	add.s64 	%rd16326, %rd16323, %rd16325;
	add.s64 	%rd16327, %rd16326, %rd16324;
	shr.u64 	%rd16328, %rd16327, 32;
	mul.wide.u32 	%rd16329, %r4216, %r90;
	add.s64 	%rd16330, %rd16328, %rd16294;
	add.s64 	%rd16331, %rd16330, %rd16329;
	shr.u64 	%rd16332, %rd16331, 32;
	mul.wide.u32 	%rd16333, %r4209, %r89;
	and.b64  	%rd16334, %rd16302, 4294967295;
	add.s64 	%rd16335, %rd16333, %rd16334;
	shr.u64 	%rd16336, %rd16335, 32;
	mul.wide.u32 	%rd16337, %r4210, %r89;
	and.b64  	%rd16338, %rd16307, 4294967295;
	add.s64 	%rd16339, %rd16336, %rd16338;
	add.s64 	%rd16340, %rd16339, %rd16337;
	shr.u64 	%rd16341, %rd16340, 32;
	mul.wide.u32 	%rd16342, %r4211, %r89;
	and.b64  	%rd16343, %rd16312, 4294967295;
	add.s64 	%rd16344, %rd16341, %rd16343;
	add.s64 	%rd16345, %rd16344, %rd16342;
	shr.u64 	%rd16346, %rd16345, 32;
	mul.wide.u32 	%rd16347, %r4212, %r89;
	and.b64  	%rd16348, %rd16317, 4294967295;
	add.s64 	%rd16349, %rd16346, %rd16348;
	add.s64 	%rd16350, %rd16349, %rd16347;
	shr.u64 	%rd16351, %rd16350, 32;
	mul.wide.u32 	%rd16352, %r4213, %r89;
	and.b64  	%rd16353, %rd16322, 4294967295;
	add.s64 	%rd16354, %rd16351, %rd16353;
	add.s64 	%rd16355, %rd16354, %rd16352;
	shr.u64 	%rd16356, %rd16355, 32;
	mul.wide.u32 	%rd16357, %r4214, %r89;
	and.b64  	%rd16358, %rd16327, 4294967295;
	add.s64 	%rd16359, %rd16356, %rd16358;
	add.s64 	%rd16360, %rd16359, %rd16357;
	shr.u64 	%rd16361, %rd16360, 32;
	mul.wide.u32 	%rd16362, %r4215, %r89;
	and.b64  	%rd16363, %rd16331, 4294967295;
	add.s64 	%rd16364, %rd16361, %rd16363;
	add.s64 	%rd16365, %rd16364, %rd16362;
	shr.u64 	%rd16366, %rd16365, 32;
	mul.wide.u32 	%rd16367, %r4216, %r89;
	add.s64 	%rd16368, %rd16366, %rd16332;
	add.s64 	%rd16369, %rd16368, %rd16367;
	shr.u64 	%rd16370, %rd16369, 32;
	mul.wide.u32 	%rd16371, %r4209, %r88;
	and.b64  	%rd16372, %rd16340, 4294967295;
	add.s64 	%rd16373, %rd16371, %rd16372;
	shr.u64 	%rd16374, %rd16373, 32;
	mul.wide.u32 	%rd16375, %r4210, %r88;
	and.b64  	%rd16376, %rd16345, 4294967295;
	add.s64 	%rd16377, %rd16374, %rd16376;
	add.s64 	%rd16378, %rd16377, %rd16375;
	shr.u64 	%rd16379, %rd16378, 32;
	mul.wide.u32 	%rd16380, %r4211, %r88;
	and.b64  	%rd16381, %rd16350, 4294967295;
	add.s64 	%rd16382, %rd16379, %rd16381;
	add.s64 	%rd16383, %rd16382, %rd16380;
	shr.u64 	%rd16384, %rd16383, 32;
	mul.wide.u32 	%rd16385, %r4212, %r88;
	and.b64  	%rd16386, %rd16355, 4294967295;
	add.s64 	%rd16387, %rd16384, %rd16386;
	add.s64 	%rd16388, %rd16387, %rd16385;
	shr.u64 	%rd16389, %rd16388, 32;
	mul.wide.u32 	%rd16390, %r4213, %r88;
	and.b64  	%rd16391, %rd16360, 4294967295;
	add.s64 	%rd16392, %rd16389, %rd16391;
	add.s64 	%rd16393, %rd16392, %rd16390;
	shr.u64 	%rd16394, %rd16393, 32;
	mul.wide.u32 	%rd16395, %r4214, %r88;
	and.b64  	%rd16396, %rd16365, 4294967295;
	add.s64 	%rd16397, %rd16394, %rd16396;
	add.s64 	%rd16398, %rd16397, %rd16395;
	shr.u64 	%rd16399, %rd16398, 32;
	mul.wide.u32 	%rd16400, %r4215, %r88;
	and.b64  	%rd16401, %rd16369, 4294967295;
	add.s64 	%rd16402, %rd16399, %rd16401;
	add.s64 	%rd16403, %rd16402, %rd16400;
	shr.u64 	%rd16404, %rd16403, 32;
	mul.wide.u32 	%rd16405, %r4216, %r88;
	add.s64 	%rd16406, %rd16404, %rd16370;
	add.s64 	%rd16407, %rd16406, %rd16405;
	shr.u64 	%rd16408, %rd16407, 32;
	mul.wide.u32 	%rd16409, %r4209, %r87;
	and.b64  	%rd16410, %rd16378, 4294967295;
	add.s64 	%rd16411, %rd16409, %rd16410;
	shr.u64 	%rd16412, %rd16411, 32;
	mul.wide.u32 	%rd16413, %r4210, %r87;
	and.b64  	%rd16414, %rd16383, 4294967295;
	add.s64 	%rd16415, %rd16412, %rd16414;
	add.s64 	%rd16416, %rd16415, %rd16413;
	shr.u64 	%rd16417, %rd16416, 32;
	mul.wide.u32 	%rd16418, %r4211, %r87;
	and.b64  	%rd16419, %rd16388, 4294967295;
	add.s64 	%rd16420, %rd16417, %rd16419;
	add.s64 	%rd16421, %rd16420, %rd16418;
	shr.u64 	%rd16422, %rd16421, 32;
	mul.wide.u32 	%rd16423, %r4212, %r87;
	and.b64  	%rd16424, %rd16393, 4294967295;
	add.s64 	%rd16425, %rd16422, %rd16424;
	add.s64 	%rd16426, %rd16425, %rd16423;
	shr.u64 	%rd16427, %rd16426, 32;
	mul.wide.u32 	%rd16428, %r4213, %r87;
	and.b64  	%rd16429, %rd16398, 4294967295;
	add.s64 	%rd16430, %rd16427, %rd16429;
	add.s64 	%rd16431, %rd16430, %rd16428;
	shr.u64 	%rd16432, %rd16431, 32;
	mul.wide.u32 	%rd16433, %r4214, %r87;
	and.b64  	%rd16434, %rd16403, 4294967295;
	add.s64 	%rd16435, %rd16432, %rd16434;
	add.s64 	%rd16436, %rd16435, %rd16433;
	shr.u64 	%rd16437, %rd16436, 32;
	mul.wide.u32 	%rd16438, %r4215, %r87;
	and.b64  	%rd16439, %rd16407, 4294967295;
	add.s64 	%rd16440, %rd16437, %rd16439;
	add.s64 	%rd16441, %rd16440, %rd16438;
	shr.u64 	%rd16442, %rd16441, 32;
	mul.wide.u32 	%rd16443, %r4216, %r87;
	add.s64 	%rd16444, %rd16442, %rd16408;
	add.s64 	%rd16445, %rd16444, %rd16443;
	shr.u64 	%rd16446, %rd16445, 32;
	mul.wide.u32 	%rd16447, %r4209, %r86;
	and.b64  	%rd16448, %rd16416, 4294967295;
	add.s64 	%rd16449, %rd16447, %rd16448;
	shr.u64 	%rd16450, %rd16449, 32;
	mul.wide.u32 	%rd16451, %r4210, %r86;
	and.b64  	%rd16452, %rd16421, 4294967295;
	add.s64 	%rd16453, %rd16450, %rd16452;
	add.s64 	%rd16454, %rd16453, %rd16451;
	shr.u64 	%rd16455, %rd16454, 32;
	mul.wide.u32 	%rd16456, %r4211, %r86;
	and.b64  	%rd16457, %rd16426, 4294967295;
	add.s64 	%rd16458, %rd16455, %rd16457;
	add.s64 	%rd16459, %rd16458, %rd16456;
	shr.u64 	%rd16460, %rd16459, 32;
	mul.wide.u32 	%rd16461, %r4212, %r86;
	and.b64  	%rd16462, %rd16431, 4294967295;
	add.s64 	%rd16463, %rd16460, %rd16462;
	add.s64 	%rd16464, %rd16463, %rd16461;
	shr.u64 	%rd16465, %rd16464, 32;
	mul.wide.u32 	%rd16466, %r4213, %r86;
	and.b64  	%rd16467, %rd16436, 4294967295;
	add.s64 	%rd16468, %rd16465, %rd16467;
	add.s64 	%rd16469, %rd16468, %rd16466;
	shr.u64 	%rd16470, %rd16469, 32;
	mul.wide.u32 	%rd16471, %r4214, %r86;
	and.b64  	%rd16472, %rd16441, 4294967295;
	add.s64 	%rd16473, %rd16470, %rd16472;
	add.s64 	%rd16474, %rd16473, %rd16471;
	shr.u64 	%rd16475, %rd16474, 32;
	mul.wide.u32 	%rd16476, %r4215, %r86;
	and.b64  	%rd16477, %rd16445, 4294967295;
	add.s64 	%rd16478, %rd16475, %rd16477;
	add.s64 	%rd16479, %rd16478, %rd16476;
	shr.u64 	%rd16480, %rd16479, 32;
	mul.wide.u32 	%rd16481, %r4216, %r86;
	add.s64 	%rd16482, %rd16480, %rd16446;
	add.s64 	%rd16483, %rd16482, %rd16481;
	shr.u64 	%rd16484, %rd16483, 32;
	mul.wide.u32 	%rd16485, %r4209, %r85;
	and.b64  	%rd16486, %rd16454, 4294967295;
	add.s64 	%rd16487, %rd16485, %rd16486;
	shr.u64 	%rd16488, %rd16487, 32;
	mul.wide.u32 	%rd16489, %r4210, %r85;
	and.b64  	%rd16490, %rd16459, 4294967295;
	add.s64 	%rd16491, %rd16488, %rd16490;
	add.s64 	%rd16492, %rd16491, %rd16489;
	shr.u64 	%rd16493, %rd16492, 32;
	mul.wide.u32 	%rd16494, %r4211, %r85;
	and.b64  	%rd16495, %rd16464, 4294967295;
	add.s64 	%rd16496, %rd16493, %rd16495;
	add.s64 	%rd16497, %rd16496, %rd16494;
	shr.u64 	%rd16498, %rd16497, 32;
	mul.wide.u32 	%rd16499, %r4212, %r85;
	and.b64  	%rd16500, %rd16469, 4294967295;
	add.s64 	%rd16501, %rd16498, %rd16500;
	add.s64 	%rd16502, %rd16501, %rd16499;
	shr.u64 	%rd16503, %rd16502, 32;
	mul.wide.u32 	%rd16504, %r4213, %r85;
	and.b64  	%rd16505, %rd16474, 4294967295;
	add.s64 	%rd16506, %rd16503, %rd16505;
	add.s64 	%rd16507, %rd16506, %rd16504;
	shr.u64 	%rd16508, %rd16507, 32;
	mul.wide.u32 	%rd16509, %r4214, %r85;
	and.b64  	%rd16510, %rd16479, 4294967295;
	add.s64 	%rd16511, %rd16508, %rd16510;
	add.s64 	%rd16512, %rd16511, %rd16509;
	shr.u64 	%rd16513, %rd16512, 32;
	mul.wide.u32 	%rd16514, %r4215, %r85;
	and.b64  	%rd16515, %rd16483, 4294967295;
	add.s64 	%rd16516, %rd16513, %rd16515;
	add.s64 	%rd16517, %rd16516, %rd16514;
	shr.u64 	%rd16518, %rd16517, 32;
	mul.wide.u32 	%rd16519, %r4216, %r85;
	add.s64 	%rd16520, %rd16518, %rd16484;
	add.s64 	%rd16521, %rd16520, %rd16519;
	{ .reg .b32 tmp; mov.b64 {tmp, %r3231}, %rd16521; }
	mul.lo.s32 	%r3233, %r3199, %r3230;
	mul.wide.u32 	%rd16522, %r1230, %r3233;
	and.b64  	%rd16523, %rd16234, 4294967295;
	add.s64 	%rd16524, %rd16522, %rd16523;
	shr.u64 	%rd16525, %rd16524, 32;
	mul.wide.u32 	%rd16526, %r1229, %r3233;
	and.b64  	%rd16527, %rd16259, 4294967295;
	add.s64 	%rd16528, %rd16525, %rd16527;
	add.s64 	%rd16529, %rd16528, %rd16526;
	cvt.u32.u64 	%r3234, %rd16529;
	shr.u64 	%rd16530, %rd16529, 32;
	mul.wide.u32 	%rd16531, %r1228, %r3233;
	and.b64  	%rd16532, %rd16297, 4294967295;
	add.s64 	%rd16533, %rd16530, %rd16532;
	add.s64 	%rd16534, %rd16533, %rd16531;
	shr.u64 	%rd16535, %rd16534, 32;
	mul.wide.u32 	%rd16536, %r1227, %r3233;
	and.b64  	%rd16537, %rd16335, 4294967295;
	add.s64 	%rd16538, %rd16535, %rd16537;
	add.s64 	%rd16539, %rd16538, %rd16536;
	shr.u64 	%rd16540, %rd16539, 32;
	mul.wide.u32 	%rd16541, %r1226, %r3233;
	and.b64  	%rd16542, %rd16373, 4294967295;
	add.s64 	%rd16543, %rd16540, %rd16542;
	add.s64 	%rd16544, %rd16543, %rd16541;
	shr.u64 	%rd16545, %rd16544, 32;
	mul.wide.u32 	%rd16546, %r1225, %r3233;
	and.b64  	%rd16547, %rd16411, 4294967295;
	add.s64 	%rd16548, %rd16545, %rd16547;
	add.s64 	%rd16549, %rd16548, %rd16546;
	shr.u64 	%rd16550, %rd16549, 32;
	mul.wide.u32 	%rd16551, %r1224, %r3233;
	and.b64  	%rd16552, %rd16449, 4294967295;
	add.s64 	%rd16553, %rd16550, %rd16552;
	add.s64 	%rd16554, %rd16553, %rd16551;
	shr.u64 	%rd16555, %rd16554, 32;
	mul.wide.u32 	%rd16556, %r1223, %r3233;
	and.b64  	%rd16557, %rd16487, 4294967295;
	add.s64 	%rd16558, %rd16555, %rd16557;
	add.s64 	%rd16559, %rd16558, %rd16556;
	shr.u64 	%rd16560, %rd16559, 32;
	and.b64  	%rd16561, %rd16492, 4294967295;
	add.s64 	%rd16562, %rd16560, %rd16561;
	shr.u64 	%rd16563, %rd16562, 32;
	and.b64  	%rd16564, %rd16497, 4294967295;
	add.s64 	%rd16565, %rd16563, %rd16564;
	shr.u64 	%rd16566, %rd16565, 32;
	and.b64  	%rd16567, %rd16502, 4294967295;
	add.s64 	%rd16568, %rd16566, %rd16567;
	shr.u64 	%rd16569, %rd16568, 32;
	and.b64  	%rd16570, %rd16507, 4294967295;
	add.s64 	%rd16571, %rd16569, %rd16570;
	shr.u64 	%rd16572, %rd16571, 32;
	and.b64  	%rd16573, %rd16512, 4294967295;
	add.s64 	%rd16574, %rd16572, %rd16573;
	shr.u64 	%rd16575, %rd16574, 32;
	and.b64  	%rd16576, %rd16517, 4294967295;
	add.s64 	%rd16577, %rd16575, %rd16576;
	shr.u64 	%rd16578, %rd16577, 32;
	and.b64  	%rd16579, %rd16521, 4294967295;
	add.s64 	%rd16580, %rd16578, %rd16579;
	{ .reg .b32 tmp; mov.b64 {tmp, %r3235}, %rd16580; }
	add.s32 	%r3236, %r3231, %r3235;
	mul.lo.s32 	%r3237, %r3199, %r3234;
	mul.wide.u32 	%rd16581, %r1230, %r3237;
	and.b64  	%rd16582, %rd16529, 4294967295;
	add.s64 	%rd16583, %rd16581, %rd16582;
	shr.u64 	%rd16584, %rd16583, 32;
	mul.wide.u32 	%rd16585, %r1229, %r3237;
	and.b64  	%rd16586, %rd16534, 4294967295;
	add.s64 	%rd16587, %rd16584, %rd16586;
	add.s64 	%rd16588, %rd16587, %rd16585;
	cvt.u32.u64 	%r3238, %rd16588;
	shr.u64 	%rd16589, %rd16588, 32;
	mul.wide.u32 	%rd16590, %r1228, %r3237;
	and.b64  	%rd16591, %rd16539, 4294967295;
	add.s64 	%rd16592, %rd16589, %rd16591;
	add.s64 	%rd16593, %rd16592, %rd16590;
	shr.u64 	%rd16594, %rd16593, 32;
	mul.wide.u32 	%rd16595, %r1227, %r3237;
	and.b64  	%rd16596, %rd16544, 4294967295;
	add.s64 	%rd16597, %rd16594, %rd16596;
	add.s64 	%rd16598, %rd16597, %rd16595;
	shr.u64 	%rd16599, %rd16598, 32;
	mul.wide.u32 	%rd16600, %r1226, %r3237;
	and.b64  	%rd16601, %rd16549, 4294967295;
	add.s64 	%rd16602, %rd16599, %rd16601;
	add.s64 	%rd16603, %rd16602, %rd16600;
	shr.u64 	%rd16604, %rd16603, 32;
	mul.wide.u32 	%rd16605, %r1225, %r3237;
	and.b64  	%rd16606, %rd16554, 4294967295;
	add.s64 	%rd16607, %rd16604, %rd16606;
	add.s64 	%rd16608, %rd16607, %rd16605;
	shr.u64 	%rd16609, %rd16608, 32;
	mul.wide.u32 	%rd16610, %r1224, %r3237;
	and.b64  	%rd16611, %rd16559, 4294967295;
	add.s64 	%rd16612, %rd16609, %rd16611;
	add.s64 	%rd16613, %rd16612, %rd16610;
	shr.u64 	%rd16614, %rd16613, 32;
	mul.wide.u32 	%rd16615, %r1223, %r3237;
	and.b64  	%rd16616, %rd16562, 4294967295;
	add.s64 	%rd16617, %rd16614, %rd16616;
	add.s64 	%rd16618, %rd16617, %rd16615;
	shr.u64 	%rd16619, %rd16618, 32;
	and.b64  	%rd16620, %rd16565, 4294967295;
	add.s64 	%rd16621, %rd16619, %rd16620;
	shr.u64 	%rd16622, %rd16621, 32;
	and.b64  	%rd16623, %rd16568, 4294967295;
	add.s64 	%rd16624, %rd16622, %rd16623;
	shr.u64 	%rd16625, %rd16624, 32;
	and.b64  	%rd16626, %rd16571, 4294967295;
	add.s64 	%rd16627, %rd16625, %rd16626;
	shr.u64 	%rd16628, %rd16627, 32;
	and.b64  	%rd16629, %rd16574, 4294967295;
	add.s64 	%rd16630, %rd16628, %rd16629;
	shr.u64 	%rd16631, %rd16630, 32;
	and.b64  	%rd16632, %rd16577, 4294967295;
	add.s64 	%rd16633, %rd16631, %rd16632;
	shr.u64 	%rd16634, %rd16633, 32;
	and.b64  	%rd16635, %rd16580, 4294967295;
	add.s64 	%rd16636, %rd16634, %rd16635;
	{ .reg .b32 tmp; mov.b64 {tmp, %r3239}, %rd16636; }
	add.s32 	%r3240, %r3236, %r3239;
	mul.lo.s32 	%r3241, %r3199, %r3238;
	mul.wide.u32 	%rd16637, %r1230, %r3241;
	and.b64  	%rd16638, %rd16588, 4294967295;
	add.s64 	%rd16639, %rd16637, %rd16638;
	shr.u64 	%rd16640, %rd16639, 32;
	mul.wide.u32 	%rd16641, %r1229, %r3241;
	and.b64  	%rd16642, %rd16593, 4294967295;
	add.s64 	%rd16643, %rd16640, %rd16642;
	add.s64 	%rd16644, %rd16643, %rd16641;
	cvt.u32.u64 	%r3242, %rd16644;
	shr.u64 	%rd16645, %rd16644, 32;
	mul.wide.u32 	%rd16646, %r1228, %r3241;
	and.b64  	%rd16647, %rd16598, 4294967295;
	add.s64 	%rd16648, %rd16645, %rd16647;
	add.s64 	%rd16649, %rd16648, %rd16646;
	shr.u64 	%rd16650, %rd16649, 32;
	mul.wide.u32 	%rd16651, %r1227, %r3241;
	and.b64  	%rd16652, %rd16603, 4294967295;
	add.s64 	%rd16653, %rd16650, %rd16652;
	add.s64 	%rd16654, %rd16653, %rd16651;
	shr.u64 	%rd16655, %rd16654, 32;
	mul.wide.u32 	%rd16656, %r1226, %r3241;
	and.b64  	%rd16657, %rd16608, 4294967295;
	add.s64 	%rd16658, %rd16655, %rd16657;
	add.s64 	%rd16659, %rd16658, %rd16656;
	shr.u64 	%rd16660, %rd16659, 32;
	mul.wide.u32 	%rd16661, %r1225, %r3241;
	and.b64  	%rd16662, %rd16613, 4294967295;
	add.s64 	%rd16663, %rd16660, %rd16662;
	add.s64 	%rd16664, %rd16663, %rd16661;
	shr.u64 	%rd16665, %rd16664, 32;
	mul.wide.u32 	%rd16666, %r1224, %r3241;
	and.b64  	%rd16667, %rd16618, 4294967295;
	add.s64 	%rd16668, %rd16665, %rd16667;
	add.s64 	%rd16669, %rd16668, %rd16666;
	shr.u64 	%rd16670, %rd16669, 32;
	mul.wide.u32 	%rd16671, %r1223, %r3241;
	and.b64  	%rd16672, %rd16621, 4294967295;
	add.s64 	%rd16673, %rd16670, %rd16672;
	add.s64 	%rd16674, %rd16673, %rd16671;
	shr.u64 	%rd16675, %rd16674, 32;
	and.b64  	%rd16676, %rd16624, 4294967295;
	add.s64 	%rd16677, %rd16675, %rd16676;
	shr.u64 	%rd16678, %rd16677, 32;
	and.b64  	%rd16679, %rd16627, 4294967295;
	add.s64 	%rd16680, %rd16678, %rd16679;
	shr.u64 	%rd16681, %rd16680, 32;
	and.b64  	%rd16682, %rd16630, 4294967295;
	add.s64 	%rd16683, %rd16681, %rd16682;
	shr.u64 	%rd16684, %rd16683, 32;
	and.b64  	%rd16685, %rd16633, 4294967295;
	add.s64 	%rd16686, %rd16684, %rd16685;
	shr.u64 	%rd16687, %rd16686, 32;
	and.b64  	%rd16688, %rd16636, 4294967295;
	add.s64 	%rd16689, %rd16687, %rd16688;
	{ .reg .b32 tmp; mov.b64 {tmp, %r3243}, %rd16689; }
	add.s32 	%r3244, %r3240, %r3243;
	mul.lo.s32 	%r3245, %r3199, %r3242;
	mul.wide.u32 	%rd16690, %r1230, %r3245;
	and.b64  	%rd16691, %rd16644, 4294967295;
	add.s64 	%rd16692, %rd16690, %rd16691;
	shr.u64 	%rd16693, %rd16692, 32;
	mul.wide.u32 	%rd16694, %r1229, %r3245;
	and.b64  	%rd16695, %rd16649, 4294967295;
	add.s64 	%rd16696, %rd16693, %rd16695;
	add.s64 	%rd16697, %rd16696, %rd16694;
	cvt.u32.u64 	%r3246, %rd16697;
	shr.u64 	%rd16698, %rd16697, 32;
	mul.wide.u32 	%rd16699, %r1228, %r3245;
	and.b64  	%rd16700, %rd16654, 4294967295;
	add.s64 	%rd16701, %rd16698, %rd16700;
	add.s64 	%rd16702, %rd16701, %rd16699;
	shr.u64 	%rd16703, %rd16702, 32;
	mul.wide.u32 	%rd16704, %r1227, %r3245;
	and.b64  	%rd16705, %rd16659, 4294967295;
	add.s64 	%rd16706, %rd16703, %rd16705;
	add.s64 	%rd16707, %rd16706, %rd16704;
	shr.u64 	%rd16708, %rd16707, 32;
	mul.wide.u32 	%rd16709, %r1226, %r3245;
	and.b64  	%rd16710, %rd16664, 4294967295;
	add.s64 	%rd16711, %rd16708, %rd16710;
	add.s64 	%rd16712, %rd16711, %rd16709;
	shr.u64 	%rd16713, %rd16712, 32;
	mul.wide.u32 	%rd16714, %r1225, %r3245;
	and.b64  	%rd16715, %rd16669, 4294967295;
	add.s64 	%rd16716, %rd16713, %rd16715;
	add.s64 	%rd16717, %rd16716, %rd16714;
	shr.u64 	%rd16718, %rd16717, 32;
	mul.wide.u32 	%rd16719, %r1224, %r3245;
	and.b64  	%rd16720, %rd16674, 4294967295;
	add.s64 	%rd16721, %rd16718, %rd16720;
	add.s64 	%rd16722, %rd16721, %rd16719;
	shr.u64 	%rd16723, %rd16722, 32;
	mul.wide.u32 	%rd16724, %r1223, %r3245;
	and.b64  	%rd16725, %rd16677, 4294967295;
	add.s64 	%rd16726, %rd16723, %rd16725;
	add.s64 	%rd16727, %rd16726, %rd16724;
	shr.u64 	%rd16728, %rd16727, 32;
	and.b64  	%rd16729, %rd16680, 4294967295;
	add.s64 	%rd16730, %rd16728, %rd16729;
	shr.u64 	%rd16731, %rd16730, 32;
	and.b64  	%rd16732, %rd16683, 4294967295;
	add.s64 	%rd16733, %rd16731, %rd16732;
	shr.u64 	%rd16734, %rd16733, 32;
	and.b64  	%rd16735, %rd16686, 4294967295;
	add.s64 	%rd16736, %rd16734, %rd16735;
	shr.u64 	%rd16737, %rd16736, 32;
	and.b64  	%rd16738, %rd16689, 4294967295;
	add.s64 	%rd16739, %rd16737, %rd16738;
	{ .reg .b32 tmp; mov.b64 {tmp, %r3247}, %rd16739; }
	add.s32 	%r3248, %r3244, %r3247;
	mul.lo.s32 	%r3249, %r3199, %r3246;
	mul.wide.u32 	%rd16740, %r1230, %r3249;
	and.b64  	%rd16741, %rd16697, 4294967295;
	add.s64 	%rd16742, %rd16740, %rd16741;
	shr.u64 	%rd16743, %rd16742, 32;
	mul.wide.u32 	%rd16744, %r1229, %r3249;
	and.b64  	%rd16745, %rd16702, 4294967295;
	add.s64 	%rd16746, %rd16743, %rd16745;
	add.s64 	%rd16747, %rd16746, %rd16744;
	cvt.u32.u64 	%r3250, %rd16747;
	shr.u64 	%rd16748, %rd16747, 32;
	mul.wide.u32 	%rd16749, %r1228, %r3249;
	and.b64  	%rd16750, %rd16707, 4294967295;
	add.s64 	%rd16751, %rd16748, %rd16750;
	add.s64 	%rd16752, %rd16751, %rd16749;
	shr.u64 	%rd16753, %rd16752, 32;
	mul.wide.u32 	%rd16754, %r1227, %r3249;
	and.b64  	%rd16755, %rd16712, 4294967295;
	add.s64 	%rd16756, %rd16753, %rd16755;
	add.s64 	%rd16757, %rd16756, %rd16754;
	shr.u64 	%rd16758, %rd16757, 32;
	mul.wide.u32 	%rd16759, %r1226, %r3249;
	and.b64  	%rd16760, %rd16717, 4294967295;
	add.s64 	%rd16761, %rd16758, %rd16760;
	add.s64 	%rd16762, %rd16761, %rd16759;
	shr.u64 	%rd16763, %rd16762, 32;
	mul.wide.u32 	%rd16764, %r1225, %r3249;
	and.b64  	%rd16765, %rd16722, 4294967295;
	add.s64 	%rd16766, %rd16763, %rd16765;
	add.s64 	%rd16767, %rd16766, %rd16764;
	shr.u64 	%rd16768, %rd16767, 32;
	mul.wide.u32 	%rd16769, %r1224, %r3249;
	and.b64  	%rd16770, %rd16727, 4294967295;
	add.s64 	%rd16771, %rd16768, %rd16770;
	add.s64 	%rd16772, %rd16771, %rd16769;
	shr.u64 	%rd16773, %rd16772, 32;
	mul.wide.u32 	%rd16774, %r1223, %r3249;
	and.b64  	%rd16775, %rd16730, 4294967295;
	add.s64 	%rd16776, %rd16773, %rd16775;
	add.s64 	%rd16777, %rd16776, %rd16774;
	shr.u64 	%rd16778, %rd16777, 32;
	and.b64  	%rd16779, %rd16733, 4294967295;
	add.s64 	%rd16780, %rd16778, %rd16779;
	shr.u64 	%rd16781, %rd16780, 32;
	and.b64  	%rd16782, %rd16736, 4294967295;
	add.s64 	%rd16783, %rd16781, %rd16782;
	shr.u64 	%rd16784, %rd16783, 32;
	and.b64  	%rd16785, %rd16739, 4294967295;
	add.s64 	%rd16786, %rd16784, %rd16785;
	{ .reg .b32 tmp; mov.b64 {tmp, %r3251}, %rd16786; }
	add.s32 	%r3252, %r3248, %r3251;
	mul.lo.s32 	%r3253, %r3199, %r3250;
	mul.wide.u32 	%rd16787, %r1230, %r3253;
	and.b64  	%rd16788, %rd16747, 4294967295;
	add.s64 	%rd16789, %rd16787, %rd16788;
	shr.u64 	%rd16790, %rd16789, 32;
	mul.wide.u32 	%rd16791, %r1229, %r3253;
	and.b64  	%rd16792, %rd16752, 4294967295;
	add.s64 	%rd16793, %rd16790, %rd16792;
	add.s64 	%rd16794, %rd16793, %rd16791;
	cvt.u32.u64 	%r3254, %rd16794;
	shr.u64 	%rd16795, %rd16794, 32;
	mul.wide.u32 	%rd16796, %r1228, %r3253;
	and.b64  	%rd16797, %rd16757, 4294967295;
	add.s64 	%rd16798, %rd16795, %rd16797;
	add.s64 	%rd16799, %rd16798, %rd16796;
	shr.u64 	%rd16800, %rd16799, 32;
	mul.wide.u32 	%rd16801, %r1227, %r3253;
	and.b64  	%rd16802, %rd16762, 4294967295;
	add.s64 	%rd16803, %rd16800, %rd16802;
	add.s64 	%rd16804, %rd16803, %rd16801;
	shr.u64 	%rd16805, %rd16804, 32;
	mul.wide.u32 	%rd16806, %r1226, %r3253;
	and.b64  	%rd16807, %rd16767, 4294967295;
	add.s64 	%rd16808, %rd16805, %rd16807;
	add.s64 	%rd16809, %rd16808, %rd16806;
	shr.u64 	%rd16810, %rd16809, 32;
	mul.wide.u32 	%rd16811, %r1225, %r3253;
	and.b64  	%rd16812, %rd16772, 4294967295;
	add.s64 	%rd16813, %rd16810, %rd16812;
	add.s64 	%rd16814, %rd16813, %rd16811;
	shr.u64 	%rd16815, %rd16814, 32;
	mul.wide.u32 	%rd16816, %r1224, %r3253;
	and.b64  	%rd16817, %rd16777, 4294967295;
	add.s64 	%rd16818, %rd16815, %rd16817;
	add.s64 	%rd16819, %rd16818, %rd16816;
	shr.u64 	%rd16820, %rd16819, 32;
	mul.wide.u32 	%rd16821, %r1223, %r3253;
	and.b64  	%rd16822, %rd16780, 4294967295;
	add.s64 	%rd16823, %rd16820, %rd16822;
	add.s64 	%rd16824, %rd16823, %rd16821;
	shr.u64 	%rd16825, %rd16824, 32;
	and.b64  	%rd16826, %rd16783, 4294967295;
	add.s64 	%rd16827, %rd16825, %rd16826;
	shr.u64 	%rd16828, %rd16827, 32;
	and.b64  	%rd16829, %rd16786, 4294967295;
	add.s64 	%rd16830, %rd16828, %rd16829;
	{ .reg .b32 tmp; mov.b64 {tmp, %r3255}, %rd16830; }
	add.s32 	%r3256, %r3252, %r3255;
	mul.lo.s32 	%r3257, %r3199, %r3254;
	mul.wide.u32 	%rd16831, %r1230, %r3257;
	and.b64  	%rd16832, %rd16794, 4294967295;
	add.s64 	%rd16833, %rd16831, %rd16832;
	shr.u64 	%rd16834, %rd16833, 32;
	mul.wide.u32 	%rd16835, %r1229, %r3257;
	and.b64  	%rd16836, %rd16799, 4294967295;
	add.s64 	%rd16837, %rd16834, %rd16836;
	add.s64 	%rd16838, %rd16837, %rd16835;
	cvt.u32.u64 	%r3258, %rd16838;
	shr.u64 	%rd16839, %rd16838, 32;
	mul.wide.u32 	%rd16840, %r1228, %r3257;
	and.b64  	%rd16841, %rd16804, 4294967295;
	add.s64 	%rd16842, %rd16839, %rd16841;
	add.s64 	%rd16843, %rd16842, %rd16840;
	shr.u64 	%rd16844, %rd16843, 32;
	mul.wide.u32 	%rd16845, %r1227, %r3257;
	and.b64  	%rd16846, %rd16809, 4294967295;
	add.s64 	%rd16847, %rd16844, %rd16846;
	add.s64 	%rd16848, %rd16847, %rd16845;
	shr.u64 	%rd16849, %rd16848, 32;
	mul.wide.u32 	%rd16850, %r1226, %r3257;
	and.b64  	%rd16851, %rd16814, 4294967295;
	add.s64 	%rd16852, %rd16849, %rd16851;
	add.s64 	%rd16853, %rd16852, %rd16850;
	shr.u64 	%rd16854, %rd16853, 32;
	mul.wide.u32 	%rd16855, %r1225, %r3257;
	and.b64  	%rd16856, %rd16819, 4294967295;
	add.s64 	%rd16857, %rd16854, %rd16856;
	add.s64 	%rd16858, %rd16857, %rd16855;
	shr.u64 	%rd16859, %rd16858, 32;
	mul.wide.u32 	%rd16860, %r1224, %r3257;
	and.b64  	%rd16861, %rd16824, 4294967295;
	add.s64 	%rd16862, %rd16859, %rd16861;
	add.s64 	%rd16863, %rd16862, %rd16860;
	shr.u64 	%rd16864, %rd16863, 32;
	mul.wide.u32 	%rd16865, %r1223, %r3257;
	and.b64  	%rd16866, %rd16827, 4294967295;
	add.s64 	%rd16867, %rd16864, %rd16866;
	add.s64 	%rd16868, %rd16867, %rd16865;
	shr.u64 	%rd16869, %rd16868, 32;
	and.b64  	%rd16870, %rd16830, 4294967295;
	add.s64 	%rd16871, %rd16869, %rd16870;
	{ .reg .b32 tmp; mov.b64 {tmp, %r3259}, %rd16871; }
	add.s32 	%r3260, %r3256, %r3259;
	mul.lo.s32 	%r3261, %r3199, %r3258;
	mul.wide.u32 	%rd16872, %r1230, %r3261;
	and.b64  	%rd16873, %rd16838, 4294967295;
	add.s64 	%rd16874, %rd16872, %rd16873;
	shr.u64 	%rd16875, %rd16874, 32;
	mul.wide.u32 	%rd16876, %r1229, %r3261;
	and.b64  	%rd16877, %rd16843, 4294967295;
	add.s64 	%rd16878, %rd16875, %rd16877;
	add.s64 	%rd16879, %rd16878, %rd16876;
	cvt.u32.u64 	%r4217, %rd16879;
	shr.u64 	%rd16880, %rd16879, 32;
	mul.wide.u32 	%rd16881, %r1228, %r3261;
	and.b64  	%rd16882, %rd16848, 4294967295;
	add.s64 	%rd16883, %rd16880, %rd16882;
	add.s64 	%rd16884, %rd16883, %rd16881;
	cvt.u32.u64 	%r4218, %rd16884;
	shr.u64 	%rd16885, %rd16884, 32;
	mul.wide.u32 	%rd16886, %r1227, %r3261;
	and.b64  	%rd16887, %rd16853, 4294967295;
	add.s64 	%rd16888, %rd16885, %rd16887;
	add.s64 	%rd16889, %rd16888, %rd16886;
	cvt.u32.u64 	%r4219, %rd16889;
	shr.u64 	%rd16890, %rd16889, 32;
	mul.wide.u32 	%rd16891, %r1226, %r3261;
	and.b64  	%rd16892, %rd16858, 4294967295;
	add.s64 	%rd16893, %rd16890, %rd16892;
	add.s64 	%rd16894, %rd16893, %rd16891;
	cvt.u32.u64 	%r4220, %rd16894;
	shr.u64 	%rd16895, %rd16894, 32;
	mul.wide.u32 	%rd16896, %r1225, %r3261;
	and.b64  	%rd16897, %rd16863, 4294967295;
	add.s64 	%rd16898, %rd16895, %rd16897;
	add.s64 	%rd16899, %rd16898, %rd16896;
	cvt.u32.u64 	%r4221, %rd16899;
	shr.u64 	%rd16900, %rd16899, 32;
	mul.wide.u32 	%rd16901, %r1224, %r3261;
	and.b64  	%rd16902, %rd16868, 4294967295;
	add.s64 	%rd16903, %rd16900, %rd16902;
	add.s64 	%rd16904, %rd16903, %rd16901;
	cvt.u32.u64 	%r4222, %rd16904;
	shr.u64 	%rd16905, %rd16904, 32;
	mul.wide.u32 	%rd16906, %r1223, %r3261;
	and.b64  	%rd16907, %rd16871, 4294967295;
	add.s64 	%rd16908, %rd16905, %rd16907;
	add.s64 	%rd16909, %rd16908, %rd16906;
	cvt.u32.u64 	%r4223, %rd16909;
	{ .reg .b32 tmp; mov.b64 {tmp, %r3262}, %rd16909; }
	add.s32 	%r4224, %r3260, %r3262;
	setp.gt.u32 	%p680, %r4224, %r1223;
	@%p680 bra 	$L__BB1_606;
	setp.lt.u32 	%p681, %r4224, %r1223;
	@%p681 bra 	$L__BB1_607;
	setp.lt.u32 	%p682, %r1224, %r4223;
	@%p682 bra 	$L__BB1_606;
	setp.gt.u32 	%p683, %r1224, %r4223;
	@%p683 bra 	$L__BB1_607;
	setp.lt.u32 	%p684, %r1225, %r4222;
	@%p684 bra 	$L__BB1_606;
	setp.gt.u32 	%p685, %r1225, %r4222;
	@%p685 bra 	$L__BB1_607;
	setp.lt.u32 	%p686, %r1226, %r4221;
	@%p686 bra 	$L__BB1_606;
	setp.gt.u32 	%p687, %r1226, %r4221;
	@%p687 bra 	$L__BB1_607;
	setp.lt.u32 	%p688, %r1227, %r4220;
	@%p688 bra 	$L__BB1_606;
	setp.gt.u32 	%p689, %r1227, %r4220;
	@%p689 bra 	$L__BB1_607;
	setp.lt.u32 	%p690, %r1228, %r4219;
	@%p690 bra 	$L__BB1_606;
	setp.gt.u32 	%p691, %r1228, %r4219;
	@%p691 bra 	$L__BB1_607;
	setp.lt.u32 	%p692, %r1229, %r4218;
	@%p692 bra 	$L__BB1_606;
	setp.gt.u32 	%p693, %r1229, %r4218;
	setp.gt.u32 	%p694, %r1230, %r4217;
	or.pred  	%p695, %p693, %p694;
	@%p695 bra 	$L__BB1_607;
$L__BB1_606:
	sub.s32 	%r4217, %r4217, %r1230;
	sub.s32 	%r4218, %r4218, %r1229;
	sub.s32 	%r4219, %r4219, %r1228;
	sub.s32 	%r4220, %r4220, %r1227;
	sub.s32 	%r4221, %r4221, %r1226;
	sub.s32 	%r4222, %r4222, %r1225;
	sub.s32 	%r4223, %r4223, %r1224;
	sub.s32 	%r4224, %r4224, %r1223;
$L__BB1_607:
	shl.b32 	%r4225, %r4217, 1;
	shr.u32 	%r3263, %r4217, 31;
	cvt.u64.u32 	%rd16910, %r3263;
	mul.wide.u32 	%rd16911, %r4218, 2;
	cvt.u32.u64 	%r3264, %rd16911;
	cvt.u32.u64 	%r3265, %rd16910;
	or.b32  	%r4226, %r3264, %r3265;
	shr.u64 	%rd16912, %rd16911, 32;
	mul.wide.u32 	%rd16913, %r4219, 2;
	cvt.u32.u64 	%r3266, %rd16913;
	cvt.u32.u64 	%r3267, %rd16912;
	or.b32  	%r4227, %r3267, %r3266;
	shr.u64 	%rd16914, %rd16913, 32;
	mul.wide.u32 	%rd16915, %r4220, 2;
	cvt.u32.u64 	%r3268, %rd16915;
	cvt.u32.u64 	%r3269, %rd16914;
	or.b32  	%r4228, %r3269, %r3268;
	shr.u64 	%rd16916, %rd16915, 32;
	mul.wide.u32 	%rd16917, %r4221, 2;
	add.s64 	%rd16918, %rd16916, %rd16917;
	cvt.u32.u64 	%r4229, %rd16918;
	shr.u64 	%rd16919, %rd16918, 32;
	mul.wide.u32 	%rd16920, %r4222, 2;
	add.s64 	%rd16921, %rd16919, %rd16920;
	cvt.u32.u64 	%r4230, %rd16921;
	shr.u64 	%rd16922, %rd16921, 32;
	mul.wide.u32 	%rd16923, %r4223, 2;
	add.s64 	%rd16924, %rd16922, %rd16923;
	cvt.u32.u64 	%r4231, %rd16924;
	shr.u64 	%rd16925, %rd16924, 32;
	mul.wide.u32 	%rd16926, %r4224, 2;
	add.s64 	%rd16927, %rd16925, %rd16926;
	cvt.u32.u64 	%r4232, %rd16927;
	setp.gt.u64 	%p696, %rd16927, 4294967295;
	setp.lt.u32 	%p697, %r1223, %r4232;
	or.pred  	%p698, %p696, %p697;
	@%p698 bra 	$L__BB1_621;
	setp.gt.u32 	%p699, %r1223, %r4232;
	@%p699 bra 	$L__BB1_622;
	setp.lt.u32 	%p700, %r1224, %r4231;
	@%p700 bra 	$L__BB1_621;
	setp.gt.u32 	%p701, %r1224, %r4231;
	@%p701 bra 	$L__BB1_622;
	setp.lt.u32 	%p702, %r1225, %r4230;
	@%p702 bra 	$L__BB1_621;
	setp.gt.u32 	%p703, %r1225, %r4230;
	@%p703 bra 	$L__BB1_622;
	setp.lt.u32 	%p704, %r1226, %r4229;
	@%p704 bra 	$L__BB1_621;
	setp.gt.u32 	%p705, %r1226, %r4229;
	@%p705 bra 	$L__BB1_622;
	setp.lt.u32 	%p706, %r1227, %r4228;
	@%p706 bra 	$L__BB1_621;
	setp.gt.u32 	%p707, %r1227, %r4228;
	@%p707 bra 	$L__BB1_622;
	setp.lt.u32 	%p708, %r1228, %r4227;
	@%p708 bra 	$L__BB1_621;
	setp.gt.u32 	%p709, %r1228, %r4227;
	@%p709 bra 	$L__BB1_622;
	setp.lt.u32 	%p710, %r1229, %r4226;
	@%p710 bra 	$L__BB1_621;
	setp.gt.u32 	%p711, %r1229, %r4226;
	setp.lt.u32 	%p712, %r4225, %r1230;
	or.pred  	%p713, %p711, %p712;
	@%p713 bra 	$L__BB1_622;
$L__BB1_621:
	sub.s32 	%r4225, %r4225, %r1230;
	sub.s32 	%r4226, %r4226, %r1229;
	sub.s32 	%r4227, %r4227, %r1228;
	sub.s32 	%r4228, %r4228, %r1227;
	sub.s32 	%r4229, %r4229, %r1226;
	sub.s32 	%r4230, %r4230, %r1225;
	sub.s32 	%r4231, %r4231, %r1224;
	sub.s32 	%r4232, %r4232, %r1223;
$L__BB1_622:
	shl.b32 	%r4233, %r4225, 1;
	shr.u32 	%r3270, %r4225, 31;
	cvt.u64.u32 	%rd16929, %r3270;
	mul.wide.u32 	%rd16930, %r4226, 2;
	cvt.u32.u64 	%r3271, %rd16930;
	cvt.u32.u64 	%r3272, %rd16929;
	or.b32  	%r4234, %r3271, %r3272;
	shr.u64 	%rd16931, %rd16930, 32;
	mul.wide.u32 	%rd16932, %r4227, 2;
	cvt.u32.u64 	%r3273, %rd16932;
	cvt.u32.u64 	%r3274, %rd16931;
	or.b32  	%r4235, %r3274, %r3273;
	shr.u64 	%rd16933, %rd16932, 32;
	mul.wide.u32 	%rd16934, %r4228, 2;
	cvt.u32.u64 	%r3275, %rd16934;
	cvt.u32.u64 	%r3276, %rd16933;
	or.b32  	%r4236, %r3276, %r3275;
	shr.u64 	%rd16935, %rd16934, 32;
	mul.wide.u32 	%rd16936, %r4229, 2;
	add.s64 	%rd16937, %rd16935, %rd16936;
	cvt.u32.u64 	%r4237, %rd16937;
	shr.u64 	%rd16938, %rd16937, 32;
	mul.wide.u32 	%rd16939, %r4230, 2;
	add.s64 	%rd16940, %rd16938, %rd16939;
	cvt.u32.u64 	%r4238, %rd16940;
	shr.u64 	%rd16941, %rd16940, 32;
	mul.wide.u32 	%rd16942, %r4231, 2;
	add.s64 	%rd16943, %rd16941, %rd16942;
	cvt.u32.u64 	%r4239, %rd16943;
	shr.u64 	%rd16944, %rd16943, 32;
	mul.wide.u32 	%rd16945, %r4232, 2;
	add.s64 	%rd16946, %rd16944, %rd16945;
	cvt.u32.u64 	%r4240, %rd16946;
	setp.gt.u64 	%p714, %rd16946, 4294967295;
	setp.lt.u32 	%p715, %r1223, %r4240;
	or.pred  	%p716, %p714, %p715;
	@%p716 bra 	$L__BB1_636;
	setp.gt.u32 	%p717, %r1223, %r4240;
	@%p717 bra 	$L__BB1_637;
	setp.lt.u32 	%p718, %r1224, %r4239;
	@%p718 bra 	$L__BB1_636;
	setp.gt.u32 	%p719, %r1224, %r4239;
	@%p719 bra 	$L__BB1_637;
	setp.lt.u32 	%p720, %r1225, %r4238;
	@%p720 bra 	$L__BB1_636;
	setp.gt.u32 	%p721, %r1225, %r4238;
	@%p721 bra 	$L__BB1_637;
	setp.lt.u32 	%p722, %r1226, %r4237;
	@%p722 bra 	$L__BB1_636;
	setp.gt.u32 	%p723, %r1226, %r4237;
	@%p723 bra 	$L__BB1_637;
	setp.lt.u32 	%p724, %r1227, %r4236;
	@%p724 bra 	$L__BB1_636;
	setp.gt.u32 	%p725, %r1227, %r4236;
	@%p725 bra 	$L__BB1_637;
	setp.lt.u32 	%p726, %r1228, %r4235;
	@%p726 bra 	$L__BB1_636;
	setp.gt.u32 	%p727, %r1228, %r4235;
	@%p727 bra 	$L__BB1_637;
	setp.lt.u32 	%p728, %r1229, %r4234;
	@%p728 bra 	$L__BB1_636;
	setp.gt.u32 	%p729, %r1229, %r4234;
	setp.lt.u32 	%p730, %r4233, %r1230;
	or.pred  	%p731, %p729, %p730;
	@%p731 bra 	$L__BB1_637;
$L__BB1_636:
	sub.s32 	%r4233, %r4233, %r1230;
	sub.s32 	%r4234, %r4234, %r1229;
	sub.s32 	%r4235, %r4235, %r1228;
	sub.s32 	%r4236, %r4236, %r1227;
	sub.s32 	%r4237, %r4237, %r1226;
	sub.s32 	%r4238, %r4238, %r1225;
	sub.s32 	%r4239, %r4239, %r1224;
	sub.s32 	%r4240, %r4240, %r1223;
$L__BB1_637:
	ld.const.u32 	%r1335, [P_CONST+28];
	ld.const.u32 	%r1336, [P_CONST+24];
	ld.const.u32 	%r1337, [P_CONST+20];
	ld.const.u32 	%r1338, [P_CONST+16];
	ld.const.u32 	%r1339, [P_CONST+12];
	ld.const.u32 	%r1340, [P_CONST+8];
	ld.const.u32 	%r1341, [P_CONST+4];
	ld.const.u32 	%r1342, [P_CONST];
	mul.wide.u32 	%rd16948, %r4209, %r4209;
	cvt.u32.u64 	%r3277, %rd16948;
	shr.u64 	%rd16949, %rd16948, 32;
	mul.wide.u32 	%rd16950, %r4210, %r4209;
	add.s64 	%rd16951, %rd16949, %rd16950;
	shr.u64 	%rd16952, %rd16951, 32;
	mul.wide.u32 	%rd16953, %r4211, %r4209;
	add.s64 	%rd16954, %rd16952, %rd16953;
	shr.u64 	%rd16955, %rd16954, 32;
	mul.wide.u32 	%rd16956, %r4212, %r4209;
	add.s64 	%rd16957, %rd16955, %rd16956;
	shr.u64 	%rd16958, %rd16957, 32;
	mul.wide.u32 	%rd16959, %r4213, %r4209;
	add.s64 	%rd16960, %rd16958, %rd16959;
	shr.u64 	%rd16961, %rd16960, 32;
	mul.wide.u32 	%rd16962, %r4214, %r4209;
	add.s64 	%rd16963, %rd16961, %rd16962;
	shr.u64 	%rd16964, %rd16963, 32;
	mul.wide.u32 	%rd16965, %r4215, %r4209;
	add.s64 	%rd16966, %rd16964, %rd16965;
	shr.u64 	%rd16967, %rd16966, 32;
	mul.wide.u32 	%rd16968, %r4216, %r4209;
	add.s64 	%rd16969, %rd16967, %rd16968;
	shr.u64 	%rd16970, %rd16969, 32;
	and.b64  	%rd16971, %rd16951, 4294967295;
	add.s64 	%rd16972, %rd16950, %rd16971;
	shr.u64 	%rd16973, %rd16972, 32;
	mul.wide.u32 	%rd16974, %r4210, %r4210;
	and.b64  	%rd16975, %rd16954, 4294967295;
	add.s64 	%rd16976, %rd16973, %rd16975;
	add.s64 	%rd16977, %rd16976, %rd16974;
	shr.u64 	%rd16978, %rd16977, 32;
	mul.wide.u32 	%rd16979, %r4211, %r4210;
	and.b64  	%rd16980, %rd16957, 4294967295;
	add.s64 	%rd16981, %rd16978, %rd16980;
	add.s64 	%rd16982, %rd16981, %rd16979;
	shr.u64 	%rd16983, %rd16982, 32;
	mul.wide.u32 	%rd16984, %r4212, %r4210;
	and.b64  	%rd16985, %rd16960, 4294967295;
	add.s64 	%rd16986, %rd16983, %rd16985;
	add.s64 	%rd16987, %rd16986, %rd16984;
	shr.u64 	%rd16988, %rd16987, 32;
	mul.wide.u32 	%rd16989, %r4213, %r4210;
	and.b64  	%rd16990, %rd16963, 4294967295;
	add.s64 	%rd16991, %rd16988, %rd16990;
	add.s64 	%rd16992, %rd16991, %rd16989;
	shr.u64 	%rd16993, %rd16992, 32;
	mul.wide.u32 	%rd16994, %r4214, %r4210;
	and.b64  	%rd16995, %rd16966, 4294967295;
	add.s64 	%rd16996, %rd16993, %rd16995;
	add.s64 	%rd16997, %rd16996, %rd16994;
	shr.u64 	%rd16998, %rd16997, 32;
	mul.wide.u32 	%rd16999, %r4215, %r4210;
	and.b64  	%rd17000, %rd16969, 4294967295;
	add.s64 	%rd17001, %rd16998, %rd17000;
	add.s64 	%rd17002, %rd17001, %rd16999;
	shr.u64 	%rd17003, %rd17002, 32;
	mul.wide.u32 	%rd17004, %r4216, %r4210;
	add.s64 	%rd17005, %rd17003, %rd16970;
	add.s64 	%rd17006, %rd17005, %rd17004;
	shr.u64 	%rd17007, %rd17006, 32;
	and.b64  	%rd17008, %rd16977, 4294967295;
	add.s64 	%rd17009, %rd16953, %rd17008;
	shr.u64 	%rd17010, %rd17009, 32;
	and.b64  	%rd17011, %rd16982, 4294967295;
	add.s64 	%rd17012, %rd17010, %rd17011;
	add.s64 	%rd17013, %rd17012, %rd16979;
	shr.u64 	%rd17014, %rd17013, 32;
	mul.wide.u32 	%rd17015, %r4211, %r4211;
	and.b64  	%rd17016, %rd16987, 4294967295;
	add.s64 	%rd17017, %rd17014, %rd17016;
	add.s64 	%rd17018, %rd17017, %rd17015;
	shr.u64 	%rd17019, %rd17018, 32;
	mul.wide.u32 	%rd17020, %r4212, %r4211;
	and.b64  	%rd17021, %rd16992, 4294967295;
	add.s64 	%rd17022, %rd17019, %rd17021;
	add.s64 	%rd17023, %rd17022, %rd17020;
	shr.u64 	%rd17024, %rd17023, 32;
	mul.wide.u32 	%rd17025, %r4213, %r4211;
	and.b64  	%rd17026, %rd16997, 4294967295;
	add.s64 	%rd17027, %rd17024, %rd17026;
	add.s64 	%rd17028, %rd17027, %rd17025;
	shr.u64 	%rd17029, %rd17028, 32;
	mul.wide.u32 	%rd17030, %r4214, %r4211;
	and.b64  	%rd17031, %rd17002, 4294967295;
	add.s64 	%rd17032, %rd17029, %rd17031;
	add.s64 	%rd17033, %rd17032, %rd17030;
	shr.u64 	%rd17034, %rd17033, 32;
	mul.wide.u32 	%rd17035, %r4215, %r4211;
	and.b64  	%rd17036, %rd17006, 4294967295;
	add.s64 	%rd17037, %rd17034, %rd17036;
	add.s64 	%rd17038, %rd17037, %rd17035;
	shr.u64 	%rd17039, %rd17038, 32;
	mul.wide.u32 	%rd17040, %r4216, %r4211;
	add.s64 	%rd17041, %rd17039, %rd17007;
	add.s64 	%rd17042, %rd17041, %rd17040;
	shr.u64 	%rd17043, %rd17042, 32;
	and.b64  	%rd17044, %rd17013, 4294967295;
	add.s64 	%rd17045, %rd16956, %rd17044;
	shr.u64 	%rd17046, %rd17045, 32;
	and.b64  	%rd17047, %rd17018, 4294967295;
	add.s64 	%rd17048, %rd17046, %rd17047;
	add.s64 	%rd17049, %rd17048, %rd16984;
	shr.u64 	%rd17050, %rd17049, 32;
	and.b64  	%rd17051, %rd17023, 4294967295;
	add.s64 	%rd17052, %rd17050, %rd17051;
	add.s64 	%rd17053, %rd17052, %rd17020;
	shr.u64 	%rd17054, %rd17053, 32;
	mul.wide.u32 	%rd17055, %r4212, %r4212;
	and.b64  	%rd17056, %rd17028, 4294967295;
	add.s64 	%rd17057, %rd17054, %rd17056;
	add.s64 	%rd17058, %rd17057, %rd17055;
	shr.u64 	%rd17059, %rd17058, 32;
	mul.wide.u32 	%rd17060, %r4213, %r4212;
	and.b64  	%rd17061, %rd17033, 4294967295;
	add.s64 	%rd17062, %rd17059, %rd17061;
	add.s64 	%rd17063, %rd17062, %rd17060;
	shr.u64 	%rd17064, %rd17063, 32;
	mul.wide.u32 	%rd17065, %r4214, %r4212;
	and.b64  	%rd17066, %rd17038, 4294967295;
	add.s64 	%rd17067, %rd17064, %rd17066;
	add.s64 	%rd17068, %rd17067, %rd17065;
	shr.u64 	%rd17069, %rd17068, 32;
	mul.wide.u32 	%rd17070, %r4215, %r4212;
	and.b64  	%rd17071, %rd17042, 4294967295;
	add.s64 	%rd17072, %rd17069, %rd17071;
	add.s64 	%rd17073, %rd17072, %rd17070;
	shr.u64 	%rd17074, %rd17073, 32;
	mul.wide.u32 	%rd17075, %r4216, %r4212;
	add.s64 	%rd17076, %rd17074, %rd17043;
	add.s64 	%rd17077, %rd17076, %rd17075;
	shr.u64 	%rd17078, %rd17077, 32;
	and.b64  	%rd17079, %rd17049, 4294967295;
	add.s64 	%rd17080, %rd16959, %rd17079;
	shr.u64 	%rd17081, %rd17080, 32;
	and.b64  	%rd17082, %rd17053, 4294967295;
	add.s64 	%rd17083, %rd17081, %rd17082;
	add.s64 	%rd17084, %rd17083, %rd16989;
	shr.u64 	%rd17085, %rd17084, 32;
	and.b64  	%rd17086, %rd17058, 4294967295;
	add.s64 	%rd17087, %rd17085, %rd17086;
	add.s64 	%rd17088, %rd17087, %rd17025;
	shr.u64 	%rd17089, %rd17088, 32;
	and.b64  	%rd17090, %rd17063, 4294967295;
	add.s64 	%rd17091, %rd17089, %rd17090;
	add.s64 	%rd17092, %rd17091, %rd17060;
	shr.u64 	%rd17093, %rd17092, 32;
	mul.wide.u32 	%rd17094, %r4213, %r4213;
	and.b64  	%rd17095, %rd17068, 4294967295;
	add.s64 	%rd17096, %rd17093, %rd17095;
	add.s64 	%rd17097, %rd17096, %rd17094;
	shr.u64 	%rd17098, %rd17097, 32;
	mul.wide.u32 	%rd17099, %r4214, %r4213;
	and.b64  	%rd17100, %rd17073, 4294967295;
	add.s64 	%rd17101, %rd17098, %rd17100;
	add.s64 	%rd17102, %rd17101, %rd17099;
	shr.u64 	%rd17103, %rd17102, 32;
	mul.wide.u32 	%rd17104, %r4215, %r4213;
	and.b64  	%rd17105, %rd17077, 4294967295;
	add.s64 	%rd17106, %rd17103, %rd17105;
	add.s64 	%rd17107, %rd17106, %rd17104;
	shr.u64 	%rd17108, %rd17107, 32;
	mul.wide.u32 	%rd17109, %r4216, %r4213;
	add.s64 	%rd17110, %rd17108, %rd17078;
	add.s64 	%rd17111, %rd17110, %rd17109;
	shr.u64 	%rd17112, %rd17111, 32;
	and.b64  	%rd17113, %rd17084, 4294967295;
	add.s64 	%rd17114, %rd16962, %rd17113;
	shr.u64 	%rd17115, %rd17114, 32;
	and.b64  	%rd17116, %rd17088, 4294967295;
	add.s64 	%rd17117, %rd17115, %rd17116;
	add.s64 	%rd17118, %rd17117, %rd16994;
	shr.u64 	%rd17119, %rd17118, 32;
	and.b64  	%rd17120, %rd17092, 4294967295;
	add.s64 	%rd17121, %rd17119, %rd17120;
	add.s64 	%rd17122, %rd17121, %rd17030;
	shr.u64 	%rd17123, %rd17122, 32;
	and.b64  	%rd17124, %rd17097, 4294967295;
	add.s64 	%rd17125, %rd17123, %rd17124;
	add.s64 	%rd17126, %rd17125, %rd17065;
	shr.u64 	%rd17127, %rd17126, 32;
	and.b64  	%rd17128, %rd17102, 4294967295;
	add.s64 	%rd17129, %rd17127, %rd17128;
	add.s64 	%rd17130, %rd17129, %rd17099;
	shr.u64 	%rd17131, %rd17130, 32;
	mul.wide.u32 	%rd17132, %r4214, %r4214;
	and.b64  	%rd17133, %rd17107, 4294967295;
	add.s64 	%rd17134, %rd17131, %rd17133;
	add.s64 	%rd17135, %rd17134, %rd17132;
	shr.u64 	%rd17136, %rd17135, 32;
	mul.wide.u32 	%rd17137, %r4215, %r4214;
	and.b64  	%rd17138, %rd17111, 4294967295;
	add.s64 	%rd17139, %rd17136, %rd17138;
	add.s64 	%rd17140, %rd17139, %rd17137;
	shr.u64 	%rd17141, %rd17140, 32;
	mul.wide.u32 	%rd17142, %r4216, %r4214;
	add.s64 	%rd17143, %rd17141, %rd17112;
	add.s64 	%rd17144, %rd17143, %rd17142;
	shr.u64 	%rd17145, %rd17144, 32;
	and.b64  	%rd17146, %rd17118, 4294967295;
	add.s64 	%rd17147, %rd16965, %rd17146;
	shr.u64 	%rd17148, %rd17147, 32;
	and.b64  	%rd17149, %rd17122, 4294967295;
	add.s64 	%rd17150, %rd17148, %rd17149;
	add.s64 	%rd17151, %rd17150, %rd16999;
	shr.u64 	%rd17152, %rd17151, 32;
	and.b64  	%rd17153, %rd17126, 4294967295;
	add.s64 	%rd17154, %rd17152, %rd17153;
	add.s64 	%rd17155, %rd17154, %rd17035;
	shr.u64 	%rd17156, %rd17155, 32;
	and.b64  	%rd17157, %rd17130, 4294967295;
	add.s64 	%rd17158, %rd17156, %rd17157;
	add.s64 	%rd17159, %rd17158, %rd17070;
	shr.u64 	%rd17160, %rd17159, 32;
	and.b64  	%rd17161, %rd17135, 4294967295;
	add.s64 	%rd17162, %rd17160, %rd17161;
	add.s64 	%rd17163, %rd17162, %rd17104;
	shr.u64 	%rd17164, %rd17163, 32;
	and.b64  	%rd17165, %rd17140, 4294967295;
	add.s64 	%rd17166, %rd17164, %rd17165;
	add.s64 	%rd17167, %rd17166, %rd17137;
	shr.u64 	%rd17168, %rd17167, 32;
	mul.wide.u32 	%rd17169, %r4215, %r4215;
	and.b64  	%rd17170, %rd17144, 4294967295;
	add.s64 	%rd17171, %rd17168, %rd17170;
	add.s64 	%rd17172, %rd17171, %rd17169;
	shr.u64 	%rd17173, %rd17172, 32;
	mul.wide.u32 	%rd17174, %r4216, %r4215;
	add.s64 	%rd17175, %rd17173, %rd17145;
	add.s64 	%rd17176, %rd17175, %rd17174;
	shr.u64 	%rd17177, %rd17176, 32;
	and.b64  	%rd17178, %rd17151, 4294967295;
	add.s64 	%rd17179, %rd16968, %rd17178;
	shr.u64 	%rd17180, %rd17179, 32;
	and.b64  	%rd17181, %rd17155, 4294967295;
	add.s64 	%rd17182, %rd17180, %rd17181;
	add.s64 	%rd17183, %rd17182, %rd17004;
	shr.u64 	%rd17184, %rd17183, 32;
	and.b64  	%rd17185, %rd17159, 4294967295;
	add.s64 	%rd17186, %rd17184, %rd17185;
	add.s64 	%rd17187, %rd17186, %rd17040;
	shr.u64 	%rd17188, %rd17187, 32;
	and.b64  	%rd17189, %rd17163, 4294967295;
	add.s64 	%rd17190, %rd17188, %rd17189;
	add.s64 	%rd17191, %rd17190, %rd17075;
	shr.u64 	%rd17192, %rd17191, 32;
	and.b64  	%rd17193, %rd17167, 4294967295;
	add.s64 	%rd17194, %rd17192, %rd17193;
	add.s64 	%rd17195, %rd17194, %rd17109;
	shr.u64 	%rd17196, %rd17195, 32;
	and.b64  	%rd17197, %rd17172, 4294967295;
	add.s64 	%rd17198, %rd17196, %rd17197;
	add.s64 	%rd17199, %rd17198, %rd17142;
	shr.u64 	%rd17200, %rd17199, 32;
	and.b64  	%rd17201, %rd17176, 4294967295;
	add.s64 	%rd17202, %rd17200, %rd17201;
	add.s64 	%rd17203, %rd17202, %rd17174;
	shr.u64 	%rd17204, %rd17203, 32;
	mul.wide.u32 	%rd17205, %r4216, %r4216;
	add.s64 	%rd17206, %rd17204, %rd17177;
	add.s64 	%rd17207, %rd17206, %rd17205;
	{ .reg .b32 tmp; mov.b64 {tmp, %r3278}, %rd17207; }
	ld.const.u32 	%r3279, [MU_P];
	mul.lo.s32 	%r3280, %r3279, %r3277;
	mul.wide.u32 	%rd17208, %r1342, %r3280;
	and.b64  	%rd17209, %rd16948, 4294967293;
	add.s64 	%rd17210, %rd17208, %rd17209;
	shr.u64 	%rd17211, %rd17210, 32;
	mul.wide.u32 	%rd17212, %r1341, %r3280;
	and.b64  	%rd17213, %rd16972, 4294967295;
	add.s64 	%rd17214, %rd17211, %rd17213;
	add.s64 	%rd17215, %rd17214, %rd17212;
	cvt.u32.u64 	%r3281, %rd17215;
	shr.u64 	%rd17216, %rd17215, 32;
	mul.wide.u32 	%rd17217, %r1340, %r3280;
	and.b64  	%rd17218, %rd17009, 4294967295;
	add.s64 	%rd17219, %rd17216, %rd17218;
	add.s64 	%rd17220, %rd17219, %rd17217;
	shr.u64 	%rd17221, %rd17220, 32;
	mul.wide.u32 	%rd17222, %r1339, %r3280;
	and.b64  	%rd17223, %rd17045, 4294967295;
	add.s64 	%rd17224, %rd17221, %rd17223;
	add.s64 	%rd17225, %rd17224, %rd17222;
	shr.u64 	%rd17226, %rd17225, 32;
	mul.wide.u32 	%rd17227, %r1338, %r3280;
	and.b64  	%rd17228, %rd17080, 4294967295;
	add.s64 	%rd17229, %rd17226, %rd17228;
	add.s64 	%rd17230, %rd17229, %rd17227;
	shr.u64 	%rd17231, %rd17230, 32;
	mul.wide.u32 	%rd17232, %r1337, %r3280;
	and.b64  	%rd17233, %rd17114, 4294967295;
	add.s64 	%rd17234, %rd17231, %rd17233;
	add.s64 	%rd17235, %rd17234, %rd17232;
	shr.u64 	%rd17236, %rd17235, 32;
	mul.wide.u32 	%rd17237, %r1336, %r3280;
	and.b64  	%rd17238, %rd17147, 4294967295;
	add.s64 	%rd17239, %rd17236, %rd17238;
	add.s64 	%rd17240, %rd17239, %rd17237;
	shr.u64 	%rd17241, %rd17240, 32;
	mul.wide.u32 	%rd17242, %r1335, %r3280;
	and.b64  	%rd17243, %rd17179, 4294967295;
	add.s64 	%rd17244, %rd17241, %rd17243;
	add.s64 	%rd17245, %rd17244, %rd17242;
	shr.u64 	%rd17246, %rd17245, 32;
	and.b64  	%rd17247, %rd17183, 4294967295;
	add.s64 	%rd17248, %rd17246, %rd17247;
	shr.u64 	%rd17249, %rd17248, 32;
	and.b64  	%rd17250, %rd17187, 4294967295;
	add.s64 	%rd17251, %rd17249, %rd17250;
	shr.u64 	%rd17252, %rd17251, 32;
	and.b64  	%rd17253, %rd17191, 4294967295;
	add.s64 	%rd17254, %rd17252, %rd17253;
	shr.u64 	%rd17255, %rd17254, 32;
	and.b64  	%rd17256, %rd17195, 4294967295;
	add.s64 	%rd17257, %rd17255, %rd17256;
	shr.u64 	%rd17258, %rd17257, 32;
	and.b64  	%rd17259, %rd17199, 4294967295;
	add.s64 	%rd17260, %rd17258, %rd17259;
	shr.u64 	%rd17261, %rd17260, 32;
	and.b64  	%rd17262, %rd17203, 4294967295;
	add.s64 	%rd17263, %rd17261, %rd17262;
	shr.u64 	%rd17264, %rd17263, 32;
	and.b64  	%rd17265, %rd17207, 4294967295;
	add.s64 	%rd17266, %rd17264, %rd17265;
	{ .reg .b32 tmp; mov.b64 {tmp, %r3282}, %rd17266; }
	add.s32 	%r3283, %r3278, %r3282;
	mul.lo.s32 	%r3284, %r3279, %r3281;
	mul.wide.u32 	%rd17267, %r1342, %r3284;
	and.b64  	%rd17268, %rd17215, 4294967295;
	add.s64 	%rd17269, %rd17267, %rd17268;
	shr.u64 	%rd17270, %rd17269, 32;
	mul.wide.u32 	%rd17271, %r1341, %r3284;
	and.b64  	%rd17272, %rd17220, 4294967295;
	add.s64 	%rd17273, %rd17270, %rd17272;
	add.s64 	%rd17274, %rd17273, %rd17271;
	cvt.u32.u64 	%r3285, %rd17274;
	shr.u64 	%rd17275, %rd17274, 32;
	mul.wide.u32 	%rd17276, %r1340, %r3284;
	and.b64  	%rd17277, %rd17225, 4294967295;
	add.s64 	%rd17278, %rd17275, %rd17277;
	add.s64 	%rd17279, %rd17278, %rd17276;
	shr.u64 	%rd17280, %rd17279, 32;
	mul.wide.u32 	%rd17281, %r1339, %r3284;
	and.b64  	%rd17282, %rd17230, 4294967295;
	add.s64 	%rd17283, %rd17280, %rd17282;
	add.s64 	%rd17284, %rd17283, %rd17281;
	shr.u64 	%rd17285, %rd17284, 32;
	mul.wide.u32 	%rd17286, %r1338, %r3284;
	and.b64  	%rd17287, %rd17235, 4294967295;
	add.s64 	%rd17288, %rd17285, %rd17287;
	add.s64 	%rd17289, %rd17288, %rd17286;
	shr.u64 	%rd17290, %rd17289, 32;
	mul.wide.u32 	%rd17291, %r1337, %r3284;
	and.b64  	%rd17292, %rd17240, 4294967295;
	add.s64 	%rd17293, %rd17290, %rd17292;
	add.s64 	%rd17294, %rd17293, %rd17291;
	shr.u64 	%rd17295, %rd17294, 32;
	mul.wide.u32 	%rd17296, %r1336, %r3284;
	and.b64  	%rd17297, %rd17245, 4294967295;
	add.s64 	%rd17298, %rd17295, %rd17297;
	add.s64 	%rd17299, %rd17298, %rd17296;
	shr.u64 	%rd17300, %rd17299, 32;
	mul.wide.u32 	%rd17301, %r1335, %r3284;
	and.b64  	%rd17302, %rd17248, 4294967295;
	add.s64 	%rd17303, %rd17300, %rd17302;
	add.s64 	%rd17304, %rd17303, %rd17301;
	shr.u64 	%rd17305, %rd17304, 32;
	and.b64  	%rd17306, %rd17251, 4294967295;
	add.s64 	%rd17307, %rd17305, %rd17306;
	shr.u64 	%rd17308, %rd17307, 32;
	and.b64  	%rd17309, %rd17254, 4294967295;
	add.s64 	%rd17310, %rd17308, %rd17309;
	shr.u64 	%rd17311, %rd17310, 32;
	and.b64  	%rd17312, %rd17257, 4294967295;
	add.s64 	%rd17313, %rd17311, %rd17312;
	shr.u64 	%rd17314, %rd17313, 32;
	and.b64  	%rd17315, %rd17260, 4294967295;
	add.s64 	%rd17316, %rd17314, %rd17315;
	shr.u64 	%rd17317, %rd17316, 32;
	and.b64  	%rd17318, %rd17263, 4294967295;
	add.s64 	%rd17319, %rd17317, %rd17318;
	shr.u64 	%rd17320, %rd17319, 32;
	and.b64  	%rd17321, %rd17266, 4294967295;
	add.s64 	%rd17322, %rd17320, %rd17321;
	{ .reg .b32 tmp; mov.b64 {tmp, %r3286}, %rd17322; }
	add.s32 	%r3287, %r3283, %r3286;
	mul.lo.s32 	%r3288, %r3279, %r3285;
	mul.wide.u32 	%rd17323, %r1342, %r3288;
	and.b64  	%rd17324, %rd17274, 4294967295;
	add.s64 	%rd17325, %rd17323, %rd17324;
	shr.u64 	%rd17326, %rd17325, 32;
	mul.wide.u32 	%rd17327, %r1341, %r3288;
	and.b64  	%rd17328, %rd17279, 4294967295;
	add.s64 	%rd17329, %rd17326, %rd17328;
	add.s64 	%rd17330, %rd17329, %rd17327;
	cvt.u32.u64 	%r3289, %rd17330;
	shr.u64 	%rd17331, %rd17330, 32;
	mul.wide.u32 	%rd17332, %r1340, %r3288;
	and.b64  	%rd17333, %rd17284, 4294967295;
	add.s64 	%rd17334, %rd17331, %rd17333;
	add.s64 	%rd17335, %rd17334, %rd17332;
	shr.u64 	%rd17336, %rd17335, 32;
	mul.wide.u32 	%rd17337, %r1339, %r3288;
	and.b64  	%rd17338, %rd17289, 4294967295;
	add.s64 	%rd17339, %rd17336, %rd17338;
	add.s64 	%rd17340, %rd17339, %rd17337;
	shr.u64 	%rd17341, %rd17340, 32;
	mul.wide.u32 	%rd17342, %r1338, %r3288;
	and.b64  	%rd17343, %rd17294, 4294967295;
	add.s64 	%rd17344, %rd17341, %rd17343;
	add.s64 	%rd17345, %rd17344, %rd17342;
	shr.u64 	%rd17346, %rd17345, 32;
	mul.wide.u32 	%rd17347, %r1337, %r3288;
	and.b64  	%rd17348, %rd17299, 4294967295;
	add.s64 	%rd17349, %rd17346, %rd17348;
	add.s64 	%rd17350, %rd17349, %rd17347;
	shr.u64 	%rd17351, %rd17350, 32;
	mul.wide.u32 	%rd17352, %r1336, %r3288;
	and.b64  	%rd17353, %rd17304, 4294967295;
	add.s64 	%rd17354, %rd17351, %rd17353;
	add.s64 	%rd17355, %rd17354, %rd17352;
	shr.u64 	%rd17356, %rd17355, 32;
	mul.wide.u32 	%rd17357, %r1335, %r3288;
	and.b64  	%rd17358, %rd17307, 4294967295;
	add.s64 	%rd17359, %rd17356, %rd17358;
	add.s64 	%rd17360, %rd17359, %rd17357;
	shr.u64 	%rd17361, %rd17360, 32;
	and.b64  	%rd17362, %rd17310, 4294967295;
	add.s64 	%rd17363, %rd17361, %rd17362;
	shr.u64 	%rd17364, %rd17363, 32;
	and.b64  	%rd17365, %rd17313, 4294967295;
	add.s64 	%rd17366, %rd17364, %rd17365;
	shr.u64 	%rd17367, %rd17366, 32;
	and.b64  	%rd17368, %rd17316, 4294967295;
	add.s64 	%rd17369, %rd17367, %rd17368;
	shr.u64 	%rd17370, %rd17369, 32;
	and.b64  	%rd17371, %rd17319, 4294967295;
	add.s64 	%rd17372, %rd17370, %rd17371;
	shr.u64 	%rd17373, %rd17372, 32;
	and.b64  	%rd17374, %rd17322, 4294967295;
	add.s64 	%rd17375, %rd17373, %rd17374;
	{ .reg .b32 tmp; mov.b64 {tmp, %r3290}, %rd17375; }
	add.s32 	%r3291, %r3287, %r3290;
	mul.lo.s32 	%r3292, %r3279, %r3289;
	mul.wide.u32 	%rd17376, %r1342, %r3292;
	and.b64  	%rd17377, %rd17330, 4294967295;
	add.s64 	%rd17378, %rd17376, %rd17377;
	shr.u64 	%rd17379, %rd17378, 32;
	mul.wide.u32 	%rd17380, %r1341, %r3292;
	and.b64  	%rd17381, %rd17335, 4294967295;
	add.s64 	%rd17382, %rd17379, %rd17381;
	add.s64 	%rd17383, %rd17382, %rd17380;
	cvt.u32.u64 	%r3293, %rd17383;
	shr.u64 	%rd17384, %rd17383, 32;
	mul.wide.u32 	%rd17385, %r1340, %r3292;
	and.b64  	%rd17386, %rd17340, 4294967295;
	add.s64 	%rd17387, %rd17384, %rd17386;
	add.s64 	%rd17388, %rd17387, %rd17385;
	shr.u64 	%rd17389, %rd17388, 32;
	mul.wide.u32 	%rd17390, %r1339, %r3292;
	and.b64  	%rd17391, %rd17345, 4294967295;
	add.s64 	%rd17392, %rd17389, %rd17391;
	add.s64 	%rd17393, %rd17392, %rd17390;
	shr.u64 	%rd17394, %rd17393, 32;
	mul.wide.u32 	%rd17395, %r1338, %r3292;
	and.b64  	%rd17396, %rd17350, 4294967295;
	add.s64 	%rd17397, %rd17394, %rd17396;
	add.s64 	%rd17398, %rd17397, %rd17395;
	shr.u64 	%rd17399, %rd17398, 32;
	mul.wide.u32 	%rd17400, %r1337, %r3292;
	and.b64  	%rd17401, %rd17355, 4294967295;
	add.s64 	%rd17402, %rd17399, %rd17401;
	add.s64 	%rd17403, %rd17402, %rd17400;
	shr.u64 	%rd17404, %rd17403, 32;
	mul.wide.u32 	%rd17405, %r1336, %r3292;
	and.b64  	%rd17406, %rd17360, 4294967295;
	add.s64 	%rd17407, %rd17404, %rd17406;
	add.s64 	%rd17408, %rd17407, %rd17405;
	shr.u64 	%rd17409, %rd17408, 32;
	mul.wide.u32 	%rd17410, %r1335, %r3292;
	and.b64  	%rd17411, %rd17363, 4294967295;
	add.s64 	%rd17412, %rd17409, %rd17411;
	add.s64 	%rd17413, %rd17412, %rd17410;
	shr.u64 	%rd17414, %rd17413, 32;
	and.b64  	%rd17415, %rd17366, 4294967295;
	add.s64 	%rd17416, %rd17414, %rd17415;
	shr.u64 	%rd17417, %rd17416, 32;
	and.b64  	%rd17418, %rd17369, 4294967295;
	add.s64 	%rd17419, %rd17417, %rd17418;
	shr.u64 	%rd17420, %rd17419, 32;
	and.b64  	%rd17421, %rd17372, 4294967295;
	add.s64 	%rd17422, %rd17420, %rd17421;
	shr.u64 	%rd17423, %rd17422, 32;
	and.b64  	%rd17424, %rd17375, 4294967295;
	add.s64 	%rd17425, %rd17423, %rd17424;
	{ .reg .b32 tmp; mov.b64 {tmp, %r3294}, %rd17425; }
	add.s32 	%r3295, %r3291, %r3294;
	mul.lo.s32 	%r3296, %r3279, %r3293;
	mul.wide.u32 	%rd17426, %r1342, %r3296;
	and.b64  	%rd17427, %rd17383, 4294967295;
	add.s64 	%rd17428, %rd17426, %rd17427;
	shr.u64 	%rd17429, %rd17428, 32;
	mul.wide.u32 	%rd17430, %r1341, %r3296;
	and.b64  	%rd17431, %rd17388, 4294967295;
	add.s64 	%rd17432, %rd17429, %rd17431;
	add.s64 	%rd17433, %rd17432, %rd17430;
	cvt.u32.u64 	%r3297, %rd17433;
	shr.u64 	%rd17434, %rd17433, 32;
	mul.wide.u32 	%rd17435, %r1340, %r3296;
	and.b64  	%rd17436, %rd17393, 4294967295;
	add.s64 	%rd17437, %rd17434, %rd17436;
	add.s64 	%rd17438, %rd17437, %rd17435;
	shr.u64 	%rd17439, %rd17438, 32;
	mul.wide.u32 	%rd17440, %r1339, %r3296;
	and.b64  	%rd17441, %rd17398, 4294967295;
	add.s64 	%rd17442, %rd17439, %rd17441;
	add.s64 	%rd17443, %rd17442, %rd17440;
	shr.u64 	%rd17444, %rd17443, 32;
	mul.wide.u32 	%rd17445, %r1338, %r3296;
	and.b64  	%rd17446, %rd17403, 4294967295;
	add.s64 	%rd17447, %rd17444, %rd17446;
	add.s64 	%rd17448, %rd17447, %rd17445;
	shr.u64 	%rd17449, %rd17448, 32;
	mul.wide.u32 	%rd17450, %r1337, %r3296;
	and.b64  	%rd17451, %rd17408, 4294967295;
	add.s64 	%rd17452, %rd17449, %rd17451;
	add.s64 	%rd17453, %rd17452, %rd17450;
	shr.u64 	%rd17454, %rd17453, 32;
	mul.wide.u32 	%rd17455, %r1336, %r3296;
	and.b64  	%rd17456, %rd17413, 4294967295;
	add.s64 	%rd17457, %rd17454, %rd17456;
	add.s64 	%rd17458, %rd17457, %rd17455;
	shr.u64 	%rd17459, %rd17458, 32;
	mul.wide.u32 	%rd17460, %r1335, %r3296;
	and.b64  	%rd17461, %rd17416, 4294967295;
	add.s64 	%rd17462, %rd17459, %rd17461;
	add.s64 	%rd17463, %rd17462, %rd17460;
	shr.u64 	%rd17464, %rd17463, 32;
	and.b64  	%rd17465, %rd17419, 4294967295;
	add.s64 	%rd17466, %rd17464, %rd17465;
	shr.u64 	%rd17467, %rd17466, 32;
	and.b64  	%rd17468, %rd17422, 4294967295;
	add.s64 	%rd17469, %rd17467, %rd17468;
	shr.u64 	%rd17470, %rd17469, 32;
	and.b64  	%rd17471, %rd17425, 4294967295;
	add.s64 	%rd17472, %rd17470, %rd17471;
	{ .reg .b32 tmp; mov.b64 {tmp, %r3298}, %rd17472; }
	add.s32 	%r3299, %r3295, %r3298;
	mul.lo.s32 	%r3300, %r3279, %r3297;
	mul.wide.u32 	%rd17473, %r1342, %r3300;
	and.b64  	%rd17474, %rd17433, 4294967295;
	add.s64 	%rd17475, %rd17473, %rd17474;
	shr.u64 	%rd17476, %rd17475, 32;
	mul.wide.u32 	%rd17477, %r1341, %r3300;
	and.b64  	%rd17478, %rd17438, 4294967295;
	add.s64 	%rd17479, %rd17476, %rd17478;
	add.s64 	%rd17480, %rd17479, %rd17477;
	cvt.u32.u64 	%r3301, %rd17480;
	shr.u64 	%rd17481, %rd17480, 32;
	mul.wide.u32 	%rd17482, %r1340, %r3300;
	and.b64  	%rd17483, %rd17443, 4294967295;
	add.s64 	%rd17484, %rd17481, %rd17483;
	add.s64 	%rd17485, %rd17484, %rd17482;
	shr.u64 	%rd17486, %rd17485, 32;
	mul.wide.u32 	%rd17487, %r1339, %r3300;
	and.b64  	%rd17488, %rd17448, 4294967295;
	add.s64 	%rd17489, %rd17486, %rd17488;
	add.s64 	%rd17490, %rd17489, %rd17487;
	shr.u64 	%rd17491, %rd17490, 32;
	mul.wide.u32 	%rd17492, %r1338, %r3300;
	and.b64  	%rd17493, %rd17453, 4294967295;
	add.s64 	%rd17494, %rd17491, %rd17493;
	add.s64 	%rd17495, %rd17494, %rd17492;
	shr.u64 	%rd17496, %rd17495, 32;
	mul.wide.u32 	%rd17497, %r1337, %r3300;
	and.b64  	%rd17498, %rd17458, 4294967295;
	add.s64 	%rd17499, %rd17496, %rd17498;
	add.s64 	%rd17500, %rd17499, %rd17497;
	shr.u64 	%rd17501, %rd17500, 32;
	mul.wide.u32 	%rd17502, %r1336, %r3300;
	and.b64  	%rd17503, %rd17463, 4294967295;
	add.s64 	%rd17504, %rd17501, %rd17503;
	add.s64 	%rd17505, %rd17504, %rd17502;
	shr.u64 	%rd17506, %rd17505, 32;
	mul.wide.u32 	%rd17507, %r1335, %r3300;
	and.b64  	%rd17508, %rd17466, 4294967295;
	add.s64 	%rd17509, %rd17506, %rd17508;
	add.s64 	%rd17510, %rd17509, %rd17507;
	shr.u64 	%rd17511, %rd17510, 32;
	and.b64  	%rd17512, %rd17469, 4294967295;
	add.s64 	%rd17513, %rd17511, %rd17512;
	shr.u64 	%rd17514, %rd17513, 32;
	and.b64  	%rd17515, %rd17472, 4294967295;
	add.s64 	%rd17516, %rd17514, %rd17515;
	{ .reg .b32 tmp; mov.b64 {tmp, %r3302}, %rd17516; }
	add.s32 	%r3303, %r3299, %r3302;
	mul.lo.s32 	%r3304, %r3279, %r3301;
	mul.wide.u32 	%rd17517, %r1342, %r3304;
	and.b64  	%rd17518, %rd17480, 4294967295;
	add.s64 	%rd17519, %rd17517, %rd17518;
	shr.u64 	%rd17520, %rd17519, 32;
	mul.wide.u32 	%rd17521, %r1341, %r3304;
	and.b64  	%rd17522, %rd17485, 4294967295;
	add.s64 	%rd17523, %rd17520, %rd17522;
	add.s64 	%rd17524, %rd17523, %rd17521;
	cvt.u32.u64 	%r3305, %rd17524;
	shr.u64 	%rd17525, %rd17524, 32;
	mul.wide.u32 	%rd17526, %r1340, %r3304;
	and.b64  	%rd17527, %rd17490, 4294967295;
	add.s64 	%rd17528, %rd17525, %rd17527;
	add.s64 	%rd17529, %rd17528, %rd17526;
	shr.u64 	%rd17530, %rd17529, 32;
	mul.wide.u32 	%rd17531, %r1339, %r3304;
	and.b64  	%rd17532, %rd17495, 4294967295;
	add.s64 	%rd17533, %rd17530, %rd17532;
	add.s64 	%rd17534, %rd17533, %rd17531;
	shr.u64 	%rd17535, %rd17534, 32;
	mul.wide.u32 	%rd17536, %r1338, %r3304;
	and.b64  	%rd17537, %rd17500, 4294967295;
	add.s64 	%rd17538, %rd17535, %rd17537;
	add.s64 	%rd17539, %rd17538, %rd17536;
	shr.u64 	%rd17540, %rd17539, 32;
	mul.wide.u32 	%rd17541, %r1337, %r3304;
	and.b64  	%rd17542, %rd17505, 4294967295;
	add.s64 	%rd17543, %rd17540, %rd17542;
	add.s64 	%rd17544, %rd17543, %rd17541;
	shr.u64 	%rd17545, %rd17544, 32;
	mul.wide.u32 	%rd17546, %r1336, %r3304;
	and.b64  	%rd17547, %rd17510, 4294967295;
	add.s64 	%rd17548, %rd17545, %rd17547;
	add.s64 	%rd17549, %rd17548, %rd17546;
	shr.u64 	%rd17550, %rd17549, 32;
	mul.wide.u32 	%rd17551, %r1335, %r3304;
	and.b64  	%rd17552, %rd17513, 4294967295;
	add.s64 	%rd17553, %rd17550, %rd17552;
	add.s64 	%rd17554, %rd17553, %rd17551;
	shr.u64 	%rd17555, %rd17554, 32;
	and.b64  	%rd17556, %rd17516, 4294967295;
	add.s64 	%rd17557, %rd17555, %rd17556;
	{ .reg .b32 tmp; mov.b64 {tmp, %r3306}, %rd17557; }
	add.s32 	%r3307, %r3303, %r3306;
	mul.lo.s32 	%r3308, %r3279, %r3305;
	mul.wide.u32 	%rd17558, %r1342, %r3308;
	and.b64  	%rd17559, %rd17524, 4294967295;
	add.s64 	%rd17560, %rd17558, %rd17559;
	shr.u64 	%rd17561, %rd17560, 32;
	mul.wide.u32 	%rd17562, %r1341, %r3308;
	and.b64  	%rd17563, %rd17529, 4294967295;
	add.s64 	%rd17564, %rd17561, %rd17563;
	add.s64 	%rd17565, %rd17564, %rd17562;
	cvt.u32.u64 	%r4241, %rd17565;
	shr.u64 	%rd17566, %rd17565, 32;
	mul.wide.u32 	%rd17567, %r1340, %r3308;
	and.b64  	%rd17568, %rd17534, 4294967295;
	add.s64 	%rd17569, %rd17566, %rd17568;
	add.s64 	%rd17570, %rd17569, %rd17567;
	cvt.u32.u64 	%r4242, %rd17570;
	shr.u64 	%rd17571, %rd17570, 32;
	mul.wide.u32 	%rd17572, %r1339, %r3308;
	and.b64  	%rd17573, %rd17539, 4294967295;
	add.s64 	%rd17574, %rd17571, %rd17573;
	add.s64 	%rd17575, %rd17574, %rd17572;
	cvt.u32.u64 	%r4243, %rd17575;
	shr.u64 	%rd17576, %rd17575, 32;
	mul.wide.u32 	%rd17577, %r1338, %r3308;
	and.b64  	%rd17578, %rd17544, 4294967295;
	add.s64 	%rd17579, %rd17576, %rd17578;
	add.s64 	%rd17580, %rd17579, %rd17577;
	cvt.u32.u64 	%r4244, %rd17580;
	shr.u64 	%rd17581, %rd17580, 32;
	mul.wide.u32 	%rd17582, %r1337, %r3308;
	and.b64  	%rd17583, %rd17549, 4294967295;
	add.s64 	%rd17584, %rd17581, %rd17583;
	add.s64 	%rd17585, %rd17584, %rd17582;
	cvt.u32.u64 	%r4245, %rd17585;
	shr.u64 	%rd17586, %rd17585, 32;
	mul.wide.u32 	%rd17587, %r1336, %r3308;
	and.b64  	%rd17588, %rd17554, 4294967295;
	add.s64 	%rd17589, %rd17586, %rd17588;
	add.s64 	%rd17590, %rd17589, %rd17587;
	cvt.u32.u64 	%r4246, %rd17590;
	shr.u64 	%rd17591, %rd17590, 32;
	mul.wide.u32 	%rd17592, %r1335, %r3308;
	and.b64  	%rd17593, %rd17557, 4294967295;
	add.s64 	%rd17594, %rd17591, %rd17593;
	add.s64 	%rd17595, %rd17594, %rd17592;
	cvt.u32.u64 	%r4247, %rd17595;
	{ .reg .b32 tmp; mov.b64 {tmp, %r3309}, %rd17595; }
	add.s32 	%r4248, %r3307, %r3309;
	setp.gt.u32 	%p732, %r4248, %r1335;
	@%p732 bra 	$L__BB1_651;
	setp.lt.u32 	%p733, %r4248, %r1335;
	@%p733 bra 	$L__BB1_652;
	setp.lt.u32 	%p734, %r1336, %r4247;
	@%p734 bra 	$L__BB1_651;
	setp.gt.u32 	%p735, %r1336, %r4247;
	@%p735 bra 	$L__BB1_652;
	setp.lt.u32 	%p736, %r1337, %r4246;
	@%p736 bra 	$L__BB1_651;
	setp.gt.u32 	%p737, %r1337, %r4246;
	@%p737 bra 	$L__BB1_652;
	setp.lt.u32 	%p738, %r1338, %r4245;
	@%p738 bra 	$L__BB1_651;
	setp.gt.u32 	%p739, %r1338, %r4245;
	@%p739 bra 	$L__BB1_652;
	setp.lt.u32 	%p740, %r1339, %r4244;
	@%p740 bra 	$L__BB1_651;
	setp.gt.u32 	%p741, %r1339, %r4244;
	@%p741 bra 	$L__BB1_652;
	setp.lt.u32 	%p742, %r1340, %r4243;
	@%p742 bra 	$L__BB1_651;
	setp.gt.u32 	%p743, %r1340, %r4243;
	@%p743 bra 	$L__BB1_652;
	setp.lt.u32 	%p744, %r1341, %r4242;
	@%p744 bra 	$L__BB1_651;
	setp.gt.u32 	%p745, %r1341, %r4242;
	setp.gt.u32 	%p746, %r1342, %r4241;
	or.pred  	%p747, %p745, %p746;
	@%p747 bra 	$L__BB1_652;
$L__BB1_651:
	sub.s32 	%r4241, %r4241, %r1342;
	sub.s32 	%r4242, %r4242, %r1341;
	sub.s32 	%r4243, %r4243, %r1340;
	sub.s32 	%r4244, %r4244, %r1339;
	sub.s32 	%r4245, %r4245, %r1338;
	sub.s32 	%r4246, %r4246, %r1337;
	sub.s32 	%r4247, %r4247, %r1336;
	sub.s32 	%r4248, %r4248, %r1335;
$L__BB1_652:
	shl.b32 	%r4249, %r4241, 1;
	shr.u32 	%r3310, %r4241, 31;
	cvt.u64.u32 	%rd17596, %r3310;
	mul.wide.u32 	%rd17597, %r4242, 2;
	cvt.u32.u64 	%r3311, %rd17597;
	cvt.u32.u64 	%r3312, %rd17596;
	or.b32  	%r4250, %r3311, %r3312;
	shr.u64 	%rd17598, %rd17597, 32;
	mul.wide.u32 	%rd17599, %r4243, 2;
	cvt.u32.u64 	%r3313, %rd17599;
	cvt.u32.u64 	%r3314, %rd17598;
	or.b32  	%r4251, %r3314, %r3313;
	shr.u64 	%rd17600, %rd17599, 32;
	mul.wide.u32 	%rd17601, %r4244, 2;
	cvt.u32.u64 	%r3315, %rd17601;
	cvt.u32.u64 	%r3316, %rd17600;
	or.b32  	%r4252, %r3316, %r3315;
	shr.u64 	%rd17602, %rd17601, 32;
	mul.wide.u32 	%rd17603, %r4245, 2;
	add.s64 	%rd17604, %rd17602, %rd17603;
	cvt.u32.u64 	%r4253, %rd17604;
	shr.u64 	%rd17605, %rd17604, 32;
	mul.wide.u32 	%rd17606, %r4246, 2;
	add.s64 	%rd17607, %rd17605, %rd17606;
	cvt.u32.u64 	%r4254, %rd17607;
	shr.u64 	%rd17608, %rd17607, 32;
	mul.wide.u32 	%rd17609, %r4247, 2;
	add.s64 	%rd17610, %rd17608, %rd17609;
	cvt.u32.u64 	%r4255, %rd17610;
	shr.u64 	%rd17611, %rd17610, 32;
	mul.wide.u32 	%rd17612, %r4248, 2;
	add.s64 	%rd17613, %rd17611, %rd17612;
	cvt.u32.u64 	%r4256, %rd17613;
	setp.gt.u64 	%p748, %rd17613, 4294967295;
	setp.lt.u32 	%p749, %r1335, %r4256;
	or.pred  	%p750, %p748, %p749;
	@%p750 bra 	$L__BB1_666;
	setp.gt.u32 	%p751, %r1335, %r4256;
	@%p751 bra 	$L__BB1_667;
	setp.lt.u32 	%p752, %r1336, %r4255;
	@%p752 bra 	$L__BB1_666;
	setp.gt.u32 	%p753, %r1336, %r4255;
	@%p753 bra 	$L__BB1_667;
	setp.lt.u32 	%p754, %r1337, %r4254;
	@%p754 bra 	$L__BB1_666;
	setp.gt.u32 	%p755, %r1337, %r4254;
	@%p755 bra 	$L__BB1_667;
	setp.lt.u32 	%p756, %r1338, %r4253;
	@%p756 bra 	$L__BB1_666;
	setp.gt.u32 	%p757, %r1338, %r4253;
	@%p757 bra 	$L__BB1_667;
	setp.lt.u32 	%p758, %r1339, %r4252;
	@%p758 bra 	$L__BB1_666;
	setp.gt.u32 	%p759, %r1339, %r4252;
	@%p759 bra 	$L__BB1_667;
	setp.lt.u32 	%p760, %r1340, %r4251;
	@%p760 bra 	$L__BB1_666;
	setp.gt.u32 	%p761, %r1340, %r4251;
	@%p761 bra 	$L__BB1_667;
	setp.lt.u32 	%p762, %r1341, %r4250;
	@%p762 bra 	$L__BB1_666;
	setp.gt.u32 	%p763, %r1341, %r4250;
	setp.lt.u32 	%p764, %r4249, %r1342;
	or.pred  	%p765, %p763, %p764;
	@%p765 bra 	$L__BB1_667;
$L__BB1_666:
	sub.s32 	%r4249, %r4249, %r1342;
	sub.s32 	%r4250, %r4250, %r1341;
	sub.s32 	%r4251, %r4251, %r1340;
	sub.s32 	%r4252, %r4252, %r1339;
	sub.s32 	%r4253, %r4253, %r1338;
	sub.s32 	%r4254, %r4254, %r1337;
	sub.s32 	%r4255, %r4255, %r1336;
	sub.s32 	%r4256, %r4256, %r1335;
$L__BB1_667:
	shl.b32 	%r4257, %r4249, 1;
	shr.u32 	%r3317, %r4249, 31;
	cvt.u64.u32 	%rd17615, %r3317;
	mul.wide.u32 	%rd17616, %r4250, 2;
	cvt.u32.u64 	%r3318, %rd17616;
	cvt.u32.u64 	%r3319, %rd17615;
	or.b32  	%r4258, %r3318, %r3319;
	shr.u64 	%rd17617, %rd17616, 32;
	mul.wide.u32 	%rd17618, %r4251, 2;
	cvt.u32.u64 	%r3320, %rd17618;
	cvt.u32.u64 	%r3321, %rd17617;
	or.b32  	%r4259, %r3321, %r3320;
	shr.u64 	%rd17619, %rd17618, 32;
	mul.wide.u32 	%rd17620, %r4252, 2;
	cvt.u32.u64 	%r3322, %rd17620;
	cvt.u32.u64 	%r3323, %rd17619;
	or.b32  	%r4260, %r3323, %r3322;
	shr.u64 	%rd17621, %rd17620, 32;
	mul.wide.u32 	%rd17622, %r4253, 2;
	add.s64 	%rd17623, %rd17621, %rd17622;
	cvt.u32.u64 	%r4261, %rd17623;
	shr.u64 	%rd17624, %rd17623, 32;
	mul.wide.u32 	%rd17625, %r4254, 2;
	add.s64 	%rd17626, %rd17624, %rd17625;
	cvt.u32.u64 	%r4262, %rd17626;
	shr.u64 	%rd17627, %rd17626, 32;
	mul.wide.u32 	%rd17628, %r4255, 2;
	add.s64 	%rd17629, %rd17627, %rd17628;
	cvt.u32.u64 	%r4263, %rd17629;
	shr.u64 	%rd17630, %rd17629, 32;
	mul.wide.u32 	%rd17631, %r4256, 2;
	add.s64 	%rd17632, %rd17630, %rd17631;
	cvt.u32.u64 	%r4264, %rd17632;
	setp.gt.u64 	%p766, %rd17632, 4294967295;
	setp.lt.u32 	%p767, %r1335, %r4264;
	or.pred  	%p768, %p766, %p767;
	@%p768 bra 	$L__BB1_681;
	setp.gt.u32 	%p769, %r1335, %r4264;
	@%p769 bra 	$L__BB1_682;
	setp.lt.u32 	%p770, %r1336, %r4263;
	@%p770 bra 	$L__BB1_681;
	setp.gt.u32 	%p771, %r1336, %r4263;
	@%p771 bra 	$L__BB1_682;
	setp.lt.u32 	%p772, %r1337, %r4262;
	@%p772 bra 	$L__BB1_681;
	setp.gt.u32 	%p773, %r1337, %r4262;
	@%p773 bra 	$L__BB1_682;
	setp.lt.u32 	%p774, %r1338, %r4261;
	@%p774 bra 	$L__BB1_681;
	setp.gt.u32 	%p775, %r1338, %r4261;
	@%p775 bra 	$L__BB1_682;
	setp.lt.u32 	%p776, %r1339, %r4260;
	@%p776 bra 	$L__BB1_681;
	setp.gt.u32 	%p777, %r1339, %r4260;
	@%p777 bra 	$L__BB1_682;
	setp.lt.u32 	%p778, %r1340, %r4259;
	@%p778 bra 	$L__BB1_681;
	setp.gt.u32 	%p779, %r1340, %r4259;
	@%p779 bra 	$L__BB1_682;
	setp.lt.u32 	%p780, %r1341, %r4258;
	@%p780 bra 	$L__BB1_681;
	setp.gt.u32 	%p781, %r1341, %r4258;
	setp.lt.u32 	%p782, %r4257, %r1342;
	or.pred  	%p783, %p781, %p782;
	@%p783 bra 	$L__BB1_682;
$L__BB1_681:
	sub.s32 	%r4257, %r4257, %r1342;
	sub.s32 	%r4258, %r4258, %r1341;
	sub.s32 	%r4259, %r4259, %r1340;
	sub.s32 	%r4260, %r4260, %r1339;
	sub.s32 	%r4261, %r4261, %r1338;
	sub.s32 	%r4262, %r4262, %r1337;
	sub.s32 	%r4263, %r4263, %r1336;
	sub.s32 	%r4264, %r4264, %r1335;
$L__BB1_682:
	shl.b32 	%r4265, %r4257, 1;
	shr.u32 	%r3324, %r4257, 31;
	cvt.u64.u32 	%rd17634, %r3324;
	mul.wide.u32 	%rd17635, %r4258, 2;
	cvt.u32.u64 	%r3325, %rd17635;
	cvt.u32.u64 	%r3326, %rd17634;
	or.b32  	%r4266, %r3325, %r3326;
	shr.u64 	%rd17636, %rd17635, 32;
	mul.wide.u32 	%rd17637, %r4259, 2;
	cvt.u32.u64 	%r3327, %rd17637;
	cvt.u32.u64 	%r3328, %rd17636;
	or.b32  	%r4267, %r3328, %r3327;
	shr.u64 	%rd17638, %rd17637, 32;
	mul.wide.u32 	%rd17639, %r4260, 2;
	cvt.u32.u64 	%r3329, %rd17639;
	cvt.u32.u64 	%r3330, %rd17638;
	or.b32  	%r4268, %r3330, %r3329;
	shr.u64 	%rd17640, %rd17639, 32;
	mul.wide.u32 	%rd17641, %r4261, 2;
	add.s64 	%rd17642, %rd17640, %rd17641;
	cvt.u32.u64 	%r4269, %rd17642;
	shr.u64 	%rd17643, %rd17642, 32;
	mul.wide.u32 	%rd17644, %r4262, 2;
	add.s64 	%rd17645, %rd17643, %rd17644;
	cvt.u32.u64 	%r4270, %rd17645;
	shr.u64 	%rd17646, %rd17645, 32;
	mul.wide.u32 	%rd17647, %r4263, 2;
	add.s64 	%rd17648, %rd17646, %rd17647;
	cvt.u32.u64 	%r4271, %rd17648;
	shr.u64 	%rd17649, %rd17648, 32;
	mul.wide.u32 	%rd17650, %r4264, 2;
	add.s64 	%rd17651, %rd17649, %rd17650;
	cvt.u32.u64 	%r4272, %rd17651;
	setp.gt.u64 	%p784, %rd17651, 4294967295;
	setp.lt.u32 	%p785, %r1335, %r4272;
	or.pred  	%p786, %p784, %p785;
	@%p786 bra 	$L__BB1_696;
	setp.gt.u32 	%p787, %r1335, %r4272;
	@%p787 bra 	$L__BB1_697;
	setp.lt.u32 	%p788, %r1336, %r4271;
	@%p788 bra 	$L__BB1_696;
	setp.gt.u32 	%p789, %r1336, %r4271;
	@%p789 bra 	$L__BB1_697;
	setp.lt.u32 	%p790, %r1337, %r4270;
	@%p790 bra 	$L__BB1_696;
	setp.gt.u32 	%p791, %r1337, %r4270;
	@%p791 bra 	$L__BB1_697;
	setp.lt.u32 	%p792, %r1338, %r4269;
	@%p792 bra 	$L__BB1_696;
	setp.gt.u32 	%p793, %r1338, %r4269;
	@%p793 bra 	$L__BB1_697;
	setp.lt.u32 	%p794, %r1339, %r4268;
	@%p794 bra 	$L__BB1_696;
	setp.gt.u32 	%p795, %r1339, %r4268;
	@%p795 bra 	$L__BB1_697;
	setp.lt.u32 	%p796, %r1340, %r4267;
	@%p796 bra 	$L__BB1_696;
	setp.gt.u32 	%p797, %r1340, %r4267;
	@%p797 bra 	$L__BB1_697;
	setp.lt.u32 	%p798, %r1341, %r4266;
	@%p798 bra 	$L__BB1_696;
	setp.gt.u32 	%p799, %r1341, %r4266;
	setp.lt.u32 	%p800, %r4265, %r1342;
	or.pred  	%p801, %p799, %p800;
	@%p801 bra 	$L__BB1_697;
$L__BB1_696:
	sub.s32 	%r4265, %r4265, %r1342;
	sub.s32 	%r4266, %r4266, %r1341;
	sub.s32 	%r4267, %r4267, %r1340;
	sub.s32 	%r4268, %r4268, %r1339;
	sub.s32 	%r4269, %r4269, %r1338;
	sub.s32 	%r4270, %r4270, %r1337;
	sub.s32 	%r4271, %r4271, %r1336;
	sub.s32 	%r4272, %r4272, %r1335;
$L__BB1_697:
	ld.const.u32 	%r1439, [P_CONST+28];
	ld.const.u32 	%r1440, [P_CONST+24];
	ld.const.u32 	%r1441, [P_CONST+20];
	ld.const.u32 	%r1442, [P_CONST+16];
	ld.const.u32 	%r1443, [P_CONST+12];
	ld.const.u32 	%r1444, [P_CONST+8];
	ld.const.u32 	%r1445, [P_CONST+4];
	ld.const.u32 	%r1446, [P_CONST];
	mul.wide.u32 	%rd17653, %r92, %r92;
	cvt.u32.u64 	%r3331, %rd17653;
	shr.u64 	%rd17654, %rd17653, 32;
	mul.wide.u32 	%rd17655, %r91, %r92;
	add.s64 	%rd17656, %rd17654, %rd17655;
	shr.u64 	%rd17657, %rd17656, 32;
	mul.wide.u32 	%rd17658, %r90, %r92;
	add.s64 	%rd17659, %rd17657, %rd17658;
	shr.u64 	%rd17660, %rd17659, 32;
	mul.wide.u32 	%rd17661, %r89, %r92;
	add.s64 	%rd17662, %rd17660, %rd17661;
	shr.u64 	%rd17663, %rd17662, 32;
	mul.wide.u32 	%rd17664, %r88, %r92;
	add.s64 	%rd17665, %rd17663, %rd17664;
	shr.u64 	%rd17666, %rd17665, 32;
	mul.wide.u32 	%rd17667, %r87, %r92;
	add.s64 	%rd17668, %rd17666, %rd17667;
	shr.u64 	%rd17669, %rd17668, 32;
	mul.wide.u32 	%rd17670, %r86, %r92;
	add.s64 	%rd17671, %rd17669, %rd17670;
	shr.u64 	%rd17672, %rd17671, 32;
	mul.wide.u32 	%rd17673, %r85, %r92;
	add.s64 	%rd17674, %rd17672, %rd17673;
	shr.u64 	%rd17675, %rd17674, 32;
	and.b64  	%rd17676, %rd17656, 4294967295;
	add.s64 	%rd17677, %rd17655, %rd17676;
	shr.u64 	%rd17678, %rd17677, 32;
	mul.wide.u32 	%rd17679, %r91, %r91;
	and.b64  	%rd17680, %rd17659, 4294967295;
	add.s64 	%rd17681, %rd17678, %rd17680;
	add.s64 	%rd17682, %rd17681, %rd17679;
	shr.u64 	%rd17683, %rd17682, 32;
	mul.wide.u32 	%rd17684, %r90, %r91;
	and.b64  	%rd17685, %rd17662, 4294967295;
	add.s64 	%rd17686, %rd17683, %rd17685;
	add.s64 	%rd17687, %rd17686, %rd17684;
	shr.u64 	%rd17688, %rd17687, 32;
	mul.wide.u32 	%rd17689, %r89, %r91;
	and.b64  	%rd17690, %rd17665, 4294967295;
	add.s64 	%rd17691, %rd17688, %rd17690;
	add.s64 	%rd17692, %rd17691, %rd17689;
	shr.u64 	%rd17693, %rd17692, 32;
	mul.wide.u32 	%rd17694, %r88, %r91;
	and.b64  	%rd17695, %rd17668, 4294967295;
	add.s64 	%rd17696, %rd17693, %rd17695;
	add.s64 	%rd17697, %rd17696, %rd17694;
	shr.u64 	%rd17698, %rd17697, 32;
	mul.wide.u32 	%rd17699, %r87, %r91;
	and.b64  	%rd17700, %rd17671, 4294967295;
	add.s64 	%rd17701, %rd17698, %rd17700;
	add.s64 	%rd17702, %rd17701, %rd17699;
	shr.u64 	%rd17703, %rd17702, 32;
	mul.wide.u32 	%rd17704, %r86, %r91;
	and.b64  	%rd17705, %rd17674, 4294967295;
	add.s64 	%rd17706, %rd17703, %rd17705;
	add.s64 	%rd17707, %rd17706, %rd17704;
	shr.u64 	%rd17708, %rd17707, 32;
	mul.wide.u32 	%rd17709, %r85, %r91;
	add.s64 	%rd17710, %rd17708, %rd17675;
	add.s64 	%rd17711, %rd17710, %rd17709;
	shr.u64 	%rd17712, %rd17711, 32;
	and.b64  	%rd17713, %rd17682, 4294967295;
	add.s64 	%rd17714, %rd17658, %rd17713;
	shr.u64 	%rd17715, %rd17714, 32;
	and.b64  	%rd17716, %rd17687, 4294967295;
	add.s64 	%rd17717, %rd17715, %rd17716;
	add.s64 	%rd17718, %rd17717, %rd17684;
	shr.u64 	%rd17719, %rd17718, 32;
	mul.wide.u32 	%rd17720, %r90, %r90;
	and.b64  	%rd17721, %rd17692, 4294967295;
	add.s64 	%rd17722, %rd17719, %rd17721;
	add.s64 	%rd17723, %rd17722, %rd17720;
	shr.u64 	%rd17724, %rd17723, 32;
	mul.wide.u32 	%rd17725, %r89, %r90;
	and.b64  	%rd17726, %rd17697, 4294967295;
	add.s64 	%rd17727, %rd17724, %rd17726;
	add.s64 	%rd17728, %rd17727, %rd17725;
	shr.u64 	%rd17729, %rd17728, 32;
	mul.wide.u32 	%rd17730, %r88, %r90;
	and.b64  	%rd17731, %rd17702, 4294967295;
	add.s64 	%rd17732, %rd17729, %rd17731;
	add.s64 	%rd17733, %rd17732, %rd17730;
	shr.u64 	%rd17734, %rd17733, 32;
	mul.wide.u32 	%rd17735, %r87, %r90;
	and.b64  	%rd17736, %rd17707, 4294967295;
	add.s64 	%rd17737, %rd17734, %rd17736;
	add.s64 	%rd17738, %rd17737, %rd17735;
	shr.u64 	%rd17739, %rd17738, 32;
	mul.wide.u32 	%rd17740, %r86, %r90;
	and.b64  	%rd17741, %rd17711, 4294967295;
	add.s64 	%rd17742, %rd17739, %rd17741;
	add.s64 	%rd17743, %rd17742, %rd17740;
	shr.u64 	%rd17744, %rd17743, 32;
	mul.wide.u32 	%rd17745, %r85, %r90;
	add.s64 	%rd17746, %rd17744, %rd17712;
	add.s64 	%rd17747, %rd17746, %rd17745;
	shr.u64 	%rd17748, %rd17747, 32;
	and.b64  	%rd17749, %rd17718, 4294967295;
	add.s64 	%rd17750, %rd17661, %rd17749;
	shr.u64 	%rd17751, %rd17750, 32;
	and.b64  	%rd17752, %rd17723, 4294967295;
	add.s64 	%rd17753, %rd17751, %rd17752;
	add.s64 	%rd17754, %rd17753, %rd17689;
	shr.u64 	%rd17755, %rd17754, 32;
	and.b64  	%rd17756, %rd17728, 4294967295;
	add.s64 	%rd17757, %rd17755, %rd17756;
	add.s64 	%rd17758, %rd17757, %rd17725;
	shr.u64 	%rd17759, %rd17758, 32;
	mul.wide.u32 	%rd17760, %r89, %r89;
	and.b64  	%rd17761, %rd17733, 4294967295;
	add.s64 	%rd17762, %rd17759, %rd17761;
	add.s64 	%rd17763, %rd17762, %rd17760;
	shr.u64 	%rd17764, %rd17763, 32;
	mul.wide.u32 	%rd17765, %r88, %r89;
	and.b64  	%rd17766, %rd17738, 4294967295;
	add.s64 	%rd17767, %rd17764, %rd17766;
	add.s64 	%rd17768, %rd17767, %rd17765;
	shr.u64 	%rd17769, %rd17768, 32;
	mul.wide.u32 	%rd17770, %r87, %r89;
	and.b64  	%rd17771, %rd17743, 4294967295;
	add.s64 	%rd17772, %rd17769, %rd17771;
	add.s64 	%rd17773, %rd17772, %rd17770;
	shr.u64 	%rd17774, %rd17773, 32;
	mul.wide.u32 	%rd17775, %r86, %r89;
	and.b64  	%rd17776, %rd17747, 4294967295;
	add.s64 	%rd17777, %rd17774, %rd17776;
	add.s64 	%rd17778, %rd17777, %rd17775;
	shr.u64 	%rd17779, %rd17778, 32;
	mul.wide.u32 	%rd17780, %r85, %r89;
	add.s64 	%rd17781, %rd17779, %rd17748;
	add.s64 	%rd17782, %rd17781, %rd17780;
	shr.u64 	%rd17783, %rd17782, 32;
	and.b64  	%rd17784, %rd17754, 4294967295;
	add.s64 	%rd17785, %rd17664, %rd17784;
	shr.u64 	%rd17786, %rd17785, 32;
	and.b64  	%rd17787, %rd17758, 4294967295;
	add.s64 	%rd17788, %rd17786, %rd17787;
	add.s64 	%rd17789, %rd17788, %rd17694;
	shr.u64 	%rd17790, %rd17789, 32;
	and.b64  	%rd17791, %rd17763, 4294967295;
	add.s64 	%rd17792, %rd17790, %rd17791;
	add.s64 	%rd17793, %rd17792, %rd17730;
	shr.u64 	%rd17794, %rd17793, 32;
	and.b64  	%rd17795, %rd17768, 4294967295;
	add.s64 	%rd17796, %rd17794, %rd17795;
	add.s64 	%rd17797, %rd17796, %rd17765;
	shr.u64 	%rd17798, %rd17797, 32;
	mul.wide.u32 	%rd17799, %r88, %r88;
	and.b64  	%rd17800, %rd17773, 4294967295;
	add.s64 	%rd17801, %rd17798, %rd17800;
	add.s64 	%rd17802, %rd17801, %rd17799;
	shr.u64 	%rd17803, %rd17802, 32;
	mul.wide.u32 	%rd17804, %r87, %r88;
	and.b64  	%rd17805, %rd17778, 4294967295;
	add.s64 	%rd17806, %rd17803, %rd17805;
	add.s64 	%rd17807, %rd17806, %rd17804;
	shr.u64 	%rd17808, %rd17807, 32;
	mul.wide.u32 	%rd17809, %r86, %r88;
	and.b64  	%rd17810, %rd17782, 4294967295;
	add.s64 	%rd17811, %rd17808, %rd17810;
	add.s64 	%rd17812, %rd17811, %rd17809;
	shr.u64 	%rd17813, %rd17812, 32;
	mul.wide.u32 	%rd17814, %r85, %r88;
	add.s64 	%rd17815, %rd17813, %rd17783;
	add.s64 	%rd17816, %rd17815, %rd17814;
	shr.u64 	%rd17817, %rd17816, 32;
	and.b64  	%rd17818, %rd17789, 4294967295;
	add.s64 	%rd17819, %rd17667, %rd17818;
	shr.u64 	%rd17820, %rd17819, 32;
	and.b64  	%rd17821, %rd17793, 4294967295;
	add.s64 	%rd17822, %rd17820, %rd17821;
	add.s64 	%rd17823, %rd17822, %rd17699;
	shr.u64 	%rd17824, %rd17823, 32;
	and.b64  	%rd17825, %rd17797, 4294967295;
	add.s64 	%rd17826, %rd17824, %rd17825;
	add.s64 	%rd17827, %rd17826, %rd17735;
	shr.u64 	%rd17828, %rd17827, 32;
	and.b64  	%rd17829, %rd17802, 4294967295;
	add.s64 	%rd17830, %rd17828, %rd17829;
	add.s64 	%rd17831, %rd17830, %rd17770;
	shr.u64 	%rd17832, %rd17831, 32;
	and.b64  	%rd17833, %rd17807, 4294967295;
	add.s64 	%rd17834, %rd17832, %rd17833;
	add.s64 	%rd17835, %rd17834, %rd17804;
	shr.u64 	%rd17836, %rd17835, 32;
	mul.wide.u32 	%rd17837, %r87, %r87;
	and.b64  	%rd17838, %rd17812, 4294967295;
	add.s64 	%rd17839, %rd17836, %rd17838;
	add.s64 	%rd17840, %rd17839, %rd17837;
	shr.u64 	%rd17841, %rd17840, 32;
	mul.wide.u32 	%rd17842, %r86, %r87;
	and.b64  	%rd17843, %rd17816, 4294967295;
	add.s64 	%rd17844, %rd17841, %rd17843;
	add.s64 	%rd17845, %rd17844, %rd17842;
	shr.u64 	%rd17846, %rd17845, 32;
	mul.wide.u32 	%rd17847, %r85, %r87;
	add.s64 	%rd17848, %rd17846, %rd17817;
	add.s64 	%rd17849, %rd17848, %rd17847;
	shr.u64 	%rd17850, %rd17849, 32;
	and.b64  	%rd17851, %rd17823, 4294967295;
	add.s64 	%rd17852, %rd17670, %rd17851;
	shr.u64 	%rd17853, %rd17852, 32;
	and.b64  	%rd17854, %rd17827, 4294967295;
	add.s64 	%rd17855, %rd17853, %rd17854;
	add.s64 	%rd17856, %rd17855, %rd17704;
	shr.u64 	%rd17857, %rd17856, 32;
	and.b64  	%rd17858, %rd17831, 4294967295;
	add.s64 	%rd17859, %rd17857, %rd17858;
	add.s64 	%rd17860, %rd17859, %rd17740;
	shr.u64 	%rd17861, %rd17860, 32;
	and.b64  	%rd17862, %rd17835, 4294967295;
	add.s64 	%rd17863, %rd17861, %rd17862;
	add.s64 	%rd17864, %rd17863, %rd17775;
	shr.u64 	%rd17865, %rd17864, 32;
	and.b64  	%rd17866, %rd17840, 4294967295;
	add.s64 	%rd17867, %rd17865, %rd17866;
	add.s64 	%rd17868, %rd17867, %rd17809;
	shr.u64 	%rd17869, %rd17868, 32;
	and.b64  	%rd17870, %rd17845, 4294967295;
	add.s64 	%rd17871, %rd17869, %rd17870;
	add.s64 	%rd17872, %rd17871, %rd17842;
	shr.u64 	%rd17873, %rd17872, 32;
	mul.wide.u32 	%rd17874, %r86, %r86;
	and.b64  	%rd17875, %rd17849, 4294967295;
	add.s64 	%rd17876, %rd17873, %rd17875;
	add.s64 	%rd17877, %rd17876, %rd17874;
	shr.u64 	%rd17878, %rd17877, 32;
	mul.wide.u32 	%rd17879, %r85, %r86;
	add.s64 	%rd17880, %rd17878, %rd17850;
	add.s64 	%rd17881, %rd17880, %rd17879;
	shr.u64 	%rd17882, %rd17881, 32;
	and.b64  	%rd17883, %rd17856, 4294967295;
	add.s64 	%rd17884, %rd17673, %rd17883;
	shr.u64 	%rd17885, %rd17884, 32;
	and.b64  	%rd17886, %rd17860, 4294967295;
	add.s64 	%rd17887, %rd17885, %rd17886;
	add.s64 	%rd17888, %rd17887, %rd17709;
	shr.u64 	%rd17889, %rd17888, 32;
	and.b64  	%rd17890, %rd17864, 4294967295;
	add.s64 	%rd17891, %rd17889, %rd17890;
	add.s64 	%rd17892, %rd17891, %rd17745;
	shr.u64 	%rd17893, %rd17892, 32;
	and.b64  	%rd17894, %rd17868, 4294967295;
	add.s64 	%rd17895, %rd17893, %rd17894;
	add.s64 	%rd17896, %rd17895, %rd17780;
	shr.u64 	%rd17897, %rd17896, 32;
	and.b64  	%rd17898, %rd17872, 4294967295;
	add.s64 	%rd17899, %rd17897, %rd17898;
	add.s64 	%rd17900, %rd17899, %rd17814;
	shr.u64 	%rd17901, %rd17900, 32;
	and.b64  	%rd17902, %rd17877, 4294967295;
	add.s64 	%rd17903, %rd17901, %rd17902;
	add.s64 	%rd17904, %rd17903, %rd17847;
	shr.u64 	%rd17905, %rd17904, 32;
	and.b64  	%rd17906, %rd17881, 4294967295;
	add.s64 	%rd17907, %rd17905, %rd17906;
	add.s64 	%rd17908, %rd17907, %rd17879;
	shr.u64 	%rd17909, %rd17908, 32;
	mul.wide.u32 	%rd17910, %r85, %r85;
	add.s64 	%rd17911, %rd17909, %rd17882;
	add.s64 	%rd17912, %rd17911, %rd17910;
	{ .reg .b32 tmp; mov.b64 {tmp, %r3332}, %rd17912; }
	ld.const.u32 	%r3333, [MU_P];
	mul.lo.s32 	%r3334, %r3333, %r3331;
	mul.wide.u32 	%rd17913, %r1446, %r3334;
	and.b64  	%rd17914, %rd17653, 4294967293;
	add.s64 	%rd17915, %rd17913, %rd17914;
	shr.u64 	%rd17916, %rd17915, 32;
	mul.wide.u32 	%rd17917, %r1445, %r3334;
	and.b64  	%rd17918, %rd17677, 4294967295;
	add.s64 	%rd17919, %rd17916, %rd17918;
	add.s64 	%rd17920, %rd17919, %rd17917;
	cvt.u32.u64 	%r3335, %rd17920;
	shr.u64 	%rd17921, %rd17920, 32;
	mul.wide.u32 	%rd17922, %r1444, %r3334;
	and.b64  	%rd17923, %rd17714, 4294967295;
	add.s64 	%rd17924, %rd17921, %rd17923;
	add.s64 	%rd17925, %rd17924, %rd17922;
	shr.u64 	%rd17926, %rd17925, 32;
	mul.wide.u32 	%rd17927, %r1443, %r3334;
	and.b64  	%rd17928, %rd17750, 4294967295;
	add.s64 	%rd17929, %rd17926, %rd17928;
	add.s64 	%rd17930, %rd17929, %rd17927;
	shr.u64 	%rd17931, %rd17930, 32;
	mul.wide.u32 	%rd17932, %r1442, %r3334;
	and.b64  	%rd17933, %rd17785, 4294967295;
	add.s64 	%rd17934, %rd17931, %rd17933;
	add.s64 	%rd17935, %rd17934, %rd17932;
	shr.u64 	%rd17936, %rd17935, 32;
	mul.wide.u32 	%rd17937, %r1441, %r3334;
	and.b64  	%rd17938, %rd17819, 4294967295;
	add.s64 	%rd17939, %rd17936, %rd17938;
	add.s64 	%rd17940, %rd17939, %rd17937;
	shr.u64 	%rd17941, %rd17940, 32;
	mul.wide.u32 	%rd17942, %r1440, %r3334;
	and.b64  	%rd17943, %rd17852, 4294967295;
	add.s64 	%rd17944, %rd17941, %rd17943;
	add.s64 	%rd17945, %rd17944, %rd17942;
	shr.u64 	%rd17946, %rd17945, 32;
	mul.wide.u32 	%rd17947, %r1439, %r3334;
	and.b64  	%rd17948, %rd17884, 4294967295;
	add.s64 	%rd17949, %rd17946, %rd17948;
	add.s64 	%rd17950, %rd17949, %rd17947;
	shr.u64 	%rd17951, %rd17950, 32;
	and.b64  	%rd17952, %rd17888, 4294967295;
	add.s64 	%rd17953, %rd17951, %rd17952;
	shr.u64 	%rd17954, %rd17953, 32;
	and.b64  	%rd17955, %rd17892, 4294967295;
	add.s64 	%rd17956, %rd17954, %rd17955;
	shr.u64 	%rd17957, %rd17956, 32;
	and.b64  	%rd17958, %rd17896, 4294967295;
	add.s64 	%rd17959, %rd17957, %rd17958;
	shr.u64 	%rd17960, %rd17959, 32;
	and.b64  	%rd17961, %rd17900, 4294967295;
	add.s64 	%rd17962, %rd17960, %rd17961;
	shr.u64 	%rd17963, %rd17962, 32;
	and.b64  	%rd17964, %rd17904, 4294967295;
	add.s64 	%rd17965, %rd17963, %rd17964;
	shr.u64 	%rd17966, %rd17965, 32;
	and.b64  	%rd17967, %rd17908, 4294967295;
	add.s64 	%rd17968, %rd17966, %rd17967;
	shr.u64 	%rd17969, %rd17968, 32;
	and.b64  	%rd17970, %rd17912, 4294967295;
	add.s64 	%rd17971, %rd17969, %rd17970;
	{ .reg .b32 tmp; mov.b64 {tmp, %r3336}, %rd17971; }
	add.s32 	%r3337, %r3332, %r3336;
	mul.lo.s32 	%r3338, %r3333, %r3335;
	mul.wide.u32 	%rd17972, %r1446, %r3338;
	and.b64  	%rd17973, %rd17920, 4294967295;
	add.s64 	%rd17974, %rd17972, %rd17973;
	shr.u64 	%rd17975, %rd17974, 32;
	mul.wide.u32 	%rd17976, %r1445, %r3338;
	and.b64  	%rd17977, %rd17925, 4294967295;
	add.s64 	%rd17978, %rd17975, %rd17977;
	add.s64 	%rd17979, %rd17978, %rd17976;
	cvt.u32.u64 	%r3339, %rd17979;
	shr.u64 	%rd17980, %rd17979, 32;
	mul.wide.u32 	%rd17981, %r1444, %r3338;
	and.b64  	%rd17982, %rd17930, 4294967295;
	add.s64 	%rd17983, %rd17980, %rd17982;
	add.s64 	%rd17984, %rd17983, %rd17981;
	shr.u64 	%rd17985, %rd17984, 32;
	mul.wide.u32 	%rd17986, %r1443, %r3338;
	and.b64  	%rd17987, %rd17935, 4294967295;
	add.s64 	%rd17988, %rd17985, %rd17987;
	add.s64 	%rd17989, %rd17988, %rd17986;
	shr.u64 	%rd17990, %rd17989, 32;
	mul.wide.u32 	%rd17991, %r1442, %r3338;
	and.b64  	%rd17992, %rd17940, 4294967295;
	add.s64 	%rd17993, %rd17990, %rd17992;
	add.s64 	%rd17994, %rd17993, %rd17991;
	shr.u64 	%rd17995, %rd17994, 32;
	mul.wide.u32 	%rd17996, %r1441, %r3338;
	and.b64  	%rd17997, %rd17945, 4294967295;
	add.s64 	%rd17998, %rd17995, %rd17997;
	add.s64 	%rd17999, %rd17998, %rd17996;
	shr.u64 	%rd18000, %rd17999, 32;
	mul.wide.u32 	%rd18001, %r1440, %r3338;
	and.b64  	%rd18002, %rd17950, 4294967295;
	add.s64 	%rd18003, %rd18000, %rd18002;
	add.s64 	%rd18004, %rd18003, %rd18001;
	shr.u64 	%rd18005, %rd18004, 32;
	mul.wide.u32 	%rd18006, %r1439, %r3338;
	and.b64  	%rd18007, %rd17953, 4294967295;
	add.s64 	%rd18008, %rd18005, %rd18007;
	add.s64 	%rd18009, %rd18008, %rd18006;
	shr.u64 	%rd18010, %rd18009, 32;
	and.b64  	%rd18011, %rd17956, 4294967295;
	add.s64 	%rd18012, %rd18010, %rd18011;
	shr.u64 	%rd18013, %rd18012, 32;
	and.b64  	%rd18014, %rd17959, 4294967295;
	add.s64 	%rd18015, %rd18013, %rd18014;
	shr.u64 	%rd18016, %rd18015, 32;
	and.b64  	%rd18017, %rd17962, 4294967295;
	add.s64 	%rd18018, %rd18016, %rd18017;
	shr.u64 	%rd18019, %rd18018, 32;
	and.b64  	%rd18020, %rd17965, 4294967295;
	add.s64 	%rd18021, %rd18019, %rd18020;
	shr.u64 	%rd18022, %rd18021, 32;
	and.b64  	%rd18023, %rd17968, 4294967295;
	add.s64 	%rd18024, %rd18022, %rd18023;
	shr.u64 	%rd18025, %rd18024, 32;
	and.b64  	%rd18026, %rd17971, 4294967295;
	add.s64 	%rd18027, %rd18025, %rd18026;
	{ .reg .b32 tmp; mov.b64 {tmp, %r3340}, %rd18027; }
	add.s32 	%r3341, %r3337, %r3340;
	mul.lo.s32 	%r3342, %r3333, %r3339;
	mul.wide.u32 	%rd18028, %r1446, %r3342;
	and.b64  	%rd18029, %rd17979, 4294967295;
	add.s64 	%rd18030, %rd18028, %rd18029;
	shr.u64 	%rd18031, %rd18030, 32;
	mul.wide.u32 	%rd18032, %r1445, %r3342;
	and.b64  	%rd18033, %rd17984, 4294967295;
	add.s64 	%rd18034, %rd18031, %rd18033;
	add.s64 	%rd18035, %rd18034, %rd18032;
	cvt.u32.u64 	%r3343, %rd18035;
	shr.u64 	%rd18036, %rd18035, 32;
	mul.wide.u32 	%rd18037, %r1444, %r3342;
	and.b64  	%rd18038, %rd17989, 4294967295;
	add.s64 	%rd18039, %rd18036, %rd18038;
	add.s64 	%rd18040, %rd18039, %rd18037;
	shr.u64 	%rd18041, %rd18040, 32;
	mul.wide.u32 	%rd18042, %r1443, %r3342;
	and.b64  	%rd18043, %rd17994, 4294967295;
	add.s64 	%rd18044, %rd18041, %rd18043;
	add.s64 	%rd18045, %rd18044, %rd18042;
	shr.u64 	%rd18046, %rd18045, 32;
	mul.wide.u32 	%rd18047, %r1442, %r3342;
	and.b64  	%rd18048, %rd17999, 4294967295;
	add.s64 	%rd18049, %rd18046, %rd18048;
	add.s64 	%rd18050, %rd18049, %rd18047;
	shr.u64 	%rd18051, %rd18050, 32;
	mul.wide.u32 	%rd18052, %r1441, %r3342;
	and.b64  	%rd18053, %rd18004, 4294967295;
	add.s64 	%rd18054, %rd18051, %rd18053;
	add.s64 	%rd18055, %rd18054, %rd18052;
	shr.u64 	%rd18056, %rd18055, 32;
	mul.wide.u32 	%rd18057, %r1440, %r3342;
	and.b64  	%rd18058, %rd18009, 4294967295;
	add.s64 	%rd18059, %rd18056, %rd18058;
	add.s64 	%rd18060, %rd18059, %rd18057;
	shr.u64 	%rd18061, %rd18060, 32;
	mul.wide.u32 	%rd18062, %r1439, %r3342;
	and.b64  	%rd18063, %rd18012, 4294967295;
	add.s64 	%rd18064, %rd18061, %rd18063;
	add.s64 	%rd18065, %rd18064, %rd18062;
	shr.u64 	%rd18066, %rd18065, 32;
	and.b64  	%rd18067, %rd18015, 4294967295;
	add.s64 	%rd18068, %rd18066, %rd18067;
	shr.u64 	%rd18069, %rd18068, 32;
	and.b64  	%rd18070, %rd18018, 4294967295;
	add.s64 	%rd18071, %rd18069, %rd18070;
	shr.u64 	%rd18072, %rd18071, 32;
	and.b64  	%rd18073, %rd18021, 4294967295;
	add.s64 	%rd18074, %rd18072, %rd18073;
	shr.u64 	%rd18075, %rd18074, 32;
	and.b64  	%rd18076, %rd18024, 4294967295;
	add.s64 	%rd18077, %rd18075, %rd18076;
	shr.u64 	%rd18078, %rd18077, 32;
	and.b64  	%rd18079, %rd18027, 4294967295;
	add.s64 	%rd18080, %rd18078, %rd18079;
	{ .reg .b32 tmp; mov.b64 {tmp, %r3344}, %rd18080; }
	add.s32 	%r3345, %r3341, %r3344;
	mul.lo.s32 	%r3346, %r3333, %r3343;
	mul.wide.u32 	%rd18081, %r1446, %r3346;
	and.b64  	%rd18082, %rd18035, 4294967295;
	add.s64 	%rd18083, %rd18081, %rd18082;
	shr.u64 	%rd18084, %rd18083, 32;
	mul.wide.u32 	%rd18085, %r1445, %r3346;
	and.b64  	%rd18086, %rd18040, 4294967295;
	add.s64 	%rd18087, %rd18084, %rd18086;
	add.s64 	%rd18088, %rd18087, %rd18085;
	cvt.u32.u64 	%r3347, %rd18088;
	shr.u64 	%rd18089, %rd18088, 32;
	mul.wide.u32 	%rd18090, %r1444, %r3346;
	and.b64  	%rd18091, %rd18045, 4294967295;
	add.s64 	%rd18092, %rd18089, %rd18091;
	add.s64 	%rd18093, %rd18092, %rd18090;
	shr.u64 	%rd18094, %rd18093, 32;
	mul.wide.u32 	%rd18095, %r1443, %r3346;
	and.b64  	%rd18096, %rd18050, 4294967295;
	add.s64 	%rd18097, %rd18094, %rd18096;
	add.s64 	%rd18098, %rd18097, %rd18095;
	shr.u64 	%rd18099, %rd18098, 32;
	mul.wide.u32 	%rd18100, %r1442, %r3346;
	and.b64  	%rd18101, %rd18055, 4294967295;
	add.s64 	%rd18102, %rd18099, %rd18101;
	add.s64 	%rd18103, %rd18102, %rd18100;
	shr.u64 	%rd18104, %rd18103, 32;
	mul.wide.u32 	%rd18105, %r1441, %r3346;
	and.b64  	%rd18106, %rd18060, 4294967295;
	add.s64 	%rd18107, %rd18104, %rd18106;
	add.s64 	%rd18108, %rd18107, %rd18105;
	shr.u64 	%rd18109, %rd18108, 32;
	mul.wide.u32 	%rd18110, %r1440, %r3346;
	and.b64  	%rd18111, %rd18065, 4294967295;
	add.s64 	%rd18112, %rd18109, %rd18111;
	add.s64 	%rd18113, %rd18112, %rd18110;
	shr.u64 	%rd18114, %rd18113, 32;
	mul.wide.u32 	%rd18115, %r1439, %r3346;
	and.b64  	%rd18116, %rd18068, 4294967295;
	add.s64 	%rd18117, %rd18114, %rd18116;
	add.s64 	%rd18118, %rd18117, %rd18115;
	shr.u64 	%rd18119, %rd18118, 32;
	and.b64  	%rd18120, %rd18071, 4294967295;
	add.s64 	%rd18121, %rd18119, %rd18120;
	shr.u64 	%rd18122, %rd18121, 32;
	and.b64  	%rd18123, %rd18074, 4294967295;
	add.s64 	%rd18124, %rd18122, %rd18123;
	shr.u64 	%rd18125, %rd18124, 32;
	and.b64  	%rd18126, %rd18077, 4294967295;
	add.s64 	%rd18127, %rd18125, %rd18126;
	shr.u64 	%rd18128, %rd18127, 32;
	and.b64  	%rd18129, %rd18080, 4294967295;
	add.s64 	%rd18130, %rd18128, %rd18129;
	{ .reg .b32 tmp; mov.b64 {tmp, %r3348}, %rd18130; }
	add.s32 	%r3349, %r3345, %r3348;
	mul.lo.s32 	%r3350, %r3333, %r3347;
	mul.wide.u32 	%rd18131, %r1446, %r3350;
	and.b64  	%rd18132, %rd18088, 4294967295;
	add.s64 	%rd18133, %rd18131, %rd18132;
	shr.u64 	%rd18134, %rd18133, 32;
	mul.wide.u32 	%rd18135, %r1445, %r3350;
	and.b64  	%rd18136, %rd18093, 4294967295;
	add.s64 	%rd18137, %rd18134, %rd18136;
	add.s64 	%rd18138, %rd18137, %rd18135;
	cvt.u32.u64 	%r3351, %rd18138;
	shr.u64 	%rd18139, %rd18138, 32;
	mul.wide.u32 	%rd18140, %r1444, %r3350;
	and.b64  	%rd18141, %rd18098, 4294967295;
	add.s64 	%rd18142, %rd18139, %rd18141;
	add.s64 	%rd18143, %rd18142, %rd18140;
	shr.u64 	%rd18144, %rd18143, 32;
	mul.wide.u32 	%rd18145, %r1443, %r3350;
	and.b64  	%rd18146, %rd18103, 4294967295;
	add.s64 	%rd18147, %rd18144, %rd18146;
	add.s64 	%rd18148, %rd18147, %rd18145;
	shr.u64 	%rd18149, %rd18148, 32;
	mul.wide.u32 	%rd18150, %r1442, %r3350;
	and.b64  	%rd18151, %rd18108, 4294967295;
	add.s64 	%rd18152, %rd18149, %rd18151;
	add.s64 	%rd18153, %rd18152, %rd18150;
	shr.u64 	%rd18154, %rd18153, 32;
	mul.wide.u32 	%rd18155, %r1441, %r3350;
	and.b64  	%rd18156, %rd18113, 4294967295;
	add.s64 	%rd18157, %rd18154, %rd18156;
	add.s64 	%rd18158, %rd18157, %rd18155;
	shr.u64 	%rd18159, %rd18158, 32;
	mul.wide.u32 	%rd18160, %r1440, %r3350;
	and.b64  	%rd18161, %rd18118, 4294967295;
	add.s64 	%rd18162, %rd18159, %rd18161;
	add.s64 	%rd18163, %rd18162, %rd18160;
	shr.u64 	%rd18164, %rd18163, 32;
	mul.wide.u32 	%rd18165, %r1439, %r3350;
	and.b64  	%rd18166, %rd18121, 4294967295;
	add.s64 	%rd18167, %rd18164, %rd18166;
	add.s64 	%rd18168, %rd18167, %rd18165;
	shr.u64 	%rd18169, %rd18168, 32;
	and.b64  	%rd18170, %rd18124, 4294967295;
	add.s64 	%rd18171, %rd18169, %rd18170;
	shr.u64 	%rd18172, %rd18171, 32;
	and.b64  	%rd18173, %rd18127, 4294967295;
	add.s64 	%rd18174, %rd18172, %rd18173;
	shr.u64 	%rd18175, %rd18174, 32;
	and.b64  	%rd18176, %rd18130, 4294967295;
	add.s64 	%rd18177, %rd18175, %rd18176;
	{ .reg .b32 tmp; mov.b64 {tmp, %r3352}, %rd18177; }
	add.s32 	%r3353, %r3349, %r3352;
	mul.lo.s32 	%r3354, %r3333, %r3351;
	mul.wide.u32 	%rd18178, %r1446, %r3354;
	and.b64  	%rd18179, %rd18138, 4294967295;
	add.s64 	%rd18180, %rd18178, %rd18179;
	shr.u64 	%rd18181, %rd18180, 32;
	mul.wide.u32 	%rd18182, %r1445, %r3354;
	and.b64  	%rd18183, %rd18143, 4294967295;
	add.s64 	%rd18184, %rd18181, %rd18183;
	add.s64 	%rd18185, %rd18184, %rd18182;
	cvt.u32.u64 	%r3355, %rd18185;
	shr.u64 	%rd18186, %rd18185, 32;
	mul.wide.u32 	%rd18187, %r1444, %r3354;
	and.b64  	%rd18188, %rd18148, 4294967295;
	add.s64 	%rd18189, %rd18186, %rd18188;
	add.s64 	%rd18190, %rd18189, %rd18187;
	shr.u64 	%rd18191, %rd18190, 32;
	mul.wide.u32 	%rd18192, %r1443, %r3354;
	and.b64  	%rd18193, %rd18153, 4294967295;
	add.s64 	%rd18194, %rd18191, %rd18193;
	add.s64 	%rd18195, %rd18194, %rd18192;
	shr.u64 	%rd18196, %rd18195, 32;
	mul.wide.u32 	%rd18197, %r1442, %r3354;
	and.b64  	%rd18198, %rd18158, 4294967295;
	add.s64 	%rd18199, %rd18196, %rd18198;
	add.s64 	%rd18200, %rd18199, %rd18197;
	shr.u64 	%rd18201, %rd18200, 32;
	mul.wide.u32 	%rd18202, %r1441, %r3354;
	and.b64  	%rd18203, %rd18163, 4294967295;
	add.s64 	%rd18204, %rd18201, %rd18203;
	add.s64 	%rd18205, %rd18204, %rd18202;
	shr.u64 	%rd18206, %rd18205, 32;
	mul.wide.u32 	%rd18207, %r1440, %r3354;
	and.b64  	%rd18208, %rd18168, 4294967295;
	add.s64 	%rd18209, %rd18206, %rd18208;
	add.s64 	%rd18210, %rd18209, %rd18207;
	shr.u64 	%rd18211, %rd18210, 32;
	mul.wide.u32 	%rd18212, %r1439, %r3354;
	and.b64  	%rd18213, %rd18171, 4294967295;
	add.s64 	%rd18214, %rd18211, %rd18213;
	add.s64 	%rd18215, %rd18214, %rd18212;
	shr.u64 	%rd18216, %rd18215, 32;
	and.b64  	%rd18217, %rd18174, 4294967295;
	add.s64 	%rd18218, %rd18216, %rd18217;
	shr.u64 	%rd18219, %rd18218, 32;
	and.b64  	%rd18220, %rd18177, 4294967295;
	add.s64 	%rd18221, %rd18219, %rd18220;
	{ .reg .b32 tmp; mov.b64 {tmp, %r3356}, %rd18221; }
	add.s32 	%r3357, %r3353, %r3356;
	mul.lo.s32 	%r3358, %r3333, %r3355;
	mul.wide.u32 	%rd18222, %r1446, %r3358;
	and.b64  	%rd18223, %rd18185, 4294967295;
	add.s64 	%rd18224, %rd18222, %rd18223;
	shr.u64 	%rd18225, %rd18224, 32;
	mul.wide.u32 	%rd18226, %r1445, %r3358;
	and.b64  	%rd18227, %rd18190, 4294967295;
	add.s64 	%rd18228, %rd18225, %rd18227;
	add.s64 	%rd18229, %rd18228, %rd18226;
	cvt.u32.u64 	%r3359, %rd18229;
	shr.u64 	%rd18230, %rd18229, 32;
	mul.wide.u32 	%rd18231, %r1444, %r3358;
	and.b64  	%rd18232, %rd18195, 4294967295;
	add.s64 	%rd18233, %rd18230, %rd18232;
	add.s64 	%rd18234, %rd18233, %rd18231;
	shr.u64 	%rd18235, %rd18234, 32;
	mul.wide.u32 	%rd18236, %r1443, %r3358;
	and.b64  	%rd18237, %rd18200, 4294967295;
	add.s64 	%rd18238, %rd18235, %rd18237;
	add.s64 	%rd18239, %rd18238, %rd18236;
	shr.u64 	%rd18240, %rd18239, 32;
	mul.wide.u32 	%rd18241, %r1442, %r3358;
	and.b64  	%rd18242, %rd18205, 4294967295;
	add.s64 	%rd18243, %rd18240, %rd18242;
	add.s64 	%rd18244, %rd18243, %rd18241;
	shr.u64 	%rd18245, %rd18244, 32;
	mul.wide.u32 	%rd18246, %r1441, %r3358;
	and.b64  	%rd18247, %rd18210, 4294967295;
	add.s64 	%rd18248, %rd18245, %rd18247;
	add.s64 	%rd18249, %rd18248, %rd18246;
	shr.u64 	%rd18250, %rd18249, 32;
	mul.wide.u32 	%rd18251, %r1440, %r3358;
	and.b64  	%rd18252, %rd18215, 4294967295;
	add.s64 	%rd18253, %rd18250, %rd18252;
	add.s64 	%rd18254, %rd18253, %rd18251;
	shr.u64 	%rd18255, %rd18254, 32;
	mul.wide.u32 	%rd18256, %r1439, %r3358;
	and.b64  	%rd18257, %rd18218, 4294967295;
	add.s64 	%rd18258, %rd18255, %rd18257;
	add.s64 	%rd18259, %rd18258, %rd18256;
	shr.u64 	%rd18260, %rd18259, 32;
	and.b64  	%rd18261, %rd18221, 4294967295;
	add.s64 	%rd18262, %rd18260, %rd18261;
	{ .reg .b32 tmp; mov.b64 {tmp, %r3360}, %rd18262; }
	add.s32 	%r3361, %r3357, %r3360;
	mul.lo.s32 	%r3362, %r3333, %r3359;
	mul.wide.u32 	%rd18263, %r1446, %r3362;
	and.b64  	%rd18264, %rd18229, 4294967295;
	add.s64 	%rd18265, %rd18263, %rd18264;
	shr.u64 	%rd18266, %rd18265, 32;
	mul.wide.u32 	%rd18267, %r1445, %r3362;
	and.b64  	%rd18268, %rd18234, 4294967295;
	add.s64 	%rd18269, %rd18266, %rd18268;
	add.s64 	%rd18270, %rd18269, %rd18267;
	cvt.u32.u64 	%r4273, %rd18270;
	shr.u64 	%rd18271, %rd18270, 32;
	mul.wide.u32 	%rd18272, %r1444, %r3362;
	and.b64  	%rd18273, %rd18239, 4294967295;
	add.s64 	%rd18274, %rd18271, %rd18273;
	add.s64 	%rd18275, %rd18274, %rd18272;
	cvt.u32.u64 	%r4274, %rd18275;
	shr.u64 	%rd18276, %rd18275, 32;
	mul.wide.u32 	%rd18277, %r1443, %r3362;
	and.b64  	%rd18278, %rd18244, 4294967295;
	add.s64 	%rd18279, %rd18276, %rd18278;
	add.s64 	%rd18280, %rd18279, %rd18277;
	cvt.u32.u64 	%r4275, %rd18280;
	shr.u64 	%rd18281, %rd18280, 32;
	mul.wide.u32 	%rd18282, %r1442, %r3362;
	and.b64  	%rd18283, %rd18249, 4294967295;
	add.s64 	%rd18284, %rd18281, %rd18283;
	add.s64 	%rd18285, %rd18284, %rd18282;
	cvt.u32.u64 	%r4276, %rd18285;
	shr.u64 	%rd18286, %rd18285, 32;
	mul.wide.u32 	%rd18287, %r1441, %r3362;
	and.b64  	%rd18288, %rd18254, 4294967295;
	add.s64 	%rd18289, %rd18286, %rd18288;
	add.s64 	%rd18290, %rd18289, %rd18287;
	cvt.u32.u64 	%r4277, %rd18290;
	shr.u64 	%rd18291, %rd18290, 32;
	mul.wide.u32 	%rd18292, %r1440, %r3362;
	and.b64  	%rd18293, %rd18259, 4294967295;
	add.s64 	%rd18294, %rd18291, %rd18293;
	add.s64 	%rd18295, %rd18294, %rd18292;
	cvt.u32.u64 	%r4278, %rd18295;
	shr.u64 	%rd18296, %rd18295, 32;
	mul.wide.u32 	%rd18297, %r1439, %r3362;
	and.b64  	%rd18298, %rd18262, 4294967295;
	add.s64 	%rd18299, %rd18296, %rd18298;
	add.s64 	%rd18300, %rd18299, %rd18297;
	cvt.u32.u64 	%r4279, %rd18300;
	{ .reg .b32 tmp; mov.b64 {tmp, %r3363}, %rd18300; }
	add.s32 	%r4280, %r3361, %r3363;
	setp.gt.u32 	%p802, %r4280, %r1439;
	@%p802 bra 	$L__BB1_711;
	setp.lt.u32 	%p803, %r4280, %r1439;
	@%p803 bra 	$L__BB1_712;
	setp.lt.u32 	%p804, %r1440, %r4279;
	@%p804 bra 	$L__BB1_711;
	setp.gt.u32 	%p805, %r1440, %r4279;
	@%p805 bra 	$L__BB1_712;
	setp.lt.u32 	%p806, %r1441, %r4278;
	@%p806 bra 	$L__BB1_711;
	setp.gt.u32 	%p807, %r1441, %r4278;
	@%p807 bra 	$L__BB1_712;
	setp.lt.u32 	%p808, %r1442, %r4277;
	@%p808 bra 	$L__BB1_711;
	setp.gt.u32 	%p809, %r1442, %r4277;
	@%p809 bra 	$L__BB1_712;
	setp.lt.u32 	%p810, %r1443, %r4276;
	@%p810 bra 	$L__BB1_711;
	setp.gt.u32 	%p811, %r1443, %r4276;
	@%p811 bra 	$L__BB1_712;
	setp.lt.u32 	%p812, %r1444, %r4275;
	@%p812 bra 	$L__BB1_711;
	setp.gt.u32 	%p813, %r1444, %r4275;
	@%p813 bra 	$L__BB1_712;
	setp.lt.u32 	%p814, %r1445, %r4274;
	@%p814 bra 	$L__BB1_711;
	setp.gt.u32 	%p815, %r1445, %r4274;
	setp.gt.u32 	%p816, %r1446, %r4273;
	or.pred  	%p817, %p815, %p816;
	@%p817 bra 	$L__BB1_712;
$L__BB1_711:
	sub.s32 	%r4273, %r4273, %r1446;
	sub.s32 	%r4274, %r4274, %r1445;
	sub.s32 	%r4275, %r4275, %r1444;
	sub.s32 	%r4276, %r4276, %r1443;
	sub.s32 	%r4277, %r4277, %r1442;
	sub.s32 	%r4278, %r4278, %r1441;
	sub.s32 	%r4279, %r4279, %r1440;
	sub.s32 	%r4280, %r4280, %r1439;
$L__BB1_712:
	shl.b32 	%r4281, %r4273, 1;
	shr.u32 	%r3364, %r4273, 31;
	cvt.u64.u32 	%rd18301, %r3364;
	mul.wide.u32 	%rd18302, %r4274, 2;
	cvt.u32.u64 	%r3365, %rd18302;
	cvt.u32.u64 	%r3366, %rd18301;
	or.b32  	%r4282, %r3365, %r3366;
	shr.u64 	%rd18303, %rd18302, 32;
	mul.wide.u32 	%rd18304, %r4275, 2;
	cvt.u32.u64 	%r3367, %rd18304;
	cvt.u32.u64 	%r3368, %rd18303;
	or.b32  	%r4283, %r3368, %r3367;
	shr.u64 	%rd18305, %rd18304, 32;
	mul.wide.u32 	%rd18306, %r4276, 2;
	cvt.u32.u64 	%r3369, %rd18306;
	cvt.u32.u64 	%r3370, %rd18305;
	or.b32  	%r4284, %r3370, %r3369;
	shr.u64 	%rd18307, %rd18306, 32;
	mul.wide.u32 	%rd18308, %r4277, 2;
	add.s64 	%rd18309, %rd18307, %rd18308;
	cvt.u32.u64 	%r4285, %rd18309;
	shr.u64 	%rd18310, %rd18309, 32;
	mul.wide.u32 	%rd18311, %r4278, 2;
	add.s64 	%rd18312, %rd18310, %rd18311;
	cvt.u32.u64 	%r4286, %rd18312;
	shr.u64 	%rd18313, %rd18312, 32;
	mul.wide.u32 	%rd18314, %r4279, 2;
	add.s64 	%rd18315, %rd18313, %rd18314;
	cvt.u32.u64 	%r4287, %rd18315;
	shr.u64 	%rd18316, %rd18315, 32;
	mul.wide.u32 	%rd18317, %r4280, 2;
	add.s64 	%rd18318, %rd18316, %rd18317;
	cvt.u32.u64 	%r4288, %rd18318;
	setp.gt.u64 	%p818, %rd18318, 4294967295;
	setp.lt.u32 	%p819, %r1439, %r4288;
	or.pred  	%p820, %p818, %p819;
	@%p820 bra 	$L__BB1_726;
	setp.gt.u32 	%p821, %r1439, %r4288;
	@%p821 bra 	$L__BB1_727;
	setp.lt.u32 	%p822, %r1440, %r4287;
	@%p822 bra 	$L__BB1_726;
	setp.gt.u32 	%p823, %r1440, %r4287;
	@%p823 bra 	$L__BB1_727;
	setp.lt.u32 	%p824, %r1441, %r4286;
	@%p824 bra 	$L__BB1_726;
	setp.gt.u32 	%p825, %r1441, %r4286;
	@%p825 bra 	$L__BB1_727;
	setp.lt.u32 	%p826, %r1442, %r4285;
	@%p826 bra 	$L__BB1_726;
	setp.gt.u32 	%p827, %r1442, %r4285;
	@%p827 bra 	$L__BB1_727;
	setp.lt.u32 	%p828, %r1443, %r4284;
	@%p828 bra 	$L__BB1_726;
	setp.gt.u32 	%p829, %r1443, %r4284;
	@%p829 bra 	$L__BB1_727;
	setp.lt.u32 	%p830, %r1444, %r4283;
	@%p830 bra 	$L__BB1_726;
	setp.gt.u32 	%p831, %r1444, %r4283;
	@%p831 bra 	$L__BB1_727;
	setp.lt.u32 	%p832, %r1445, %r4282;
	@%p832 bra 	$L__BB1_726;
	setp.gt.u32 	%p833, %r1445, %r4282;
	setp.lt.u32 	%p834, %r4281, %r1446;
	or.pred  	%p835, %p833, %p834;
	@%p835 bra 	$L__BB1_727;
$L__BB1_726:
	sub.s32 	%r4281, %r4281, %r1446;
	sub.s32 	%r4282, %r4282, %r1445;
	sub.s32 	%r4283, %r4283, %r1444;
	sub.s32 	%r4284, %r4284, %r1443;
	sub.s32 	%r4285, %r4285, %r1442;
	sub.s32 	%r4286, %r4286, %r1441;
	sub.s32 	%r4287, %r4287, %r1440;
	sub.s32 	%r4288, %r4288, %r1439;
$L__BB1_727:
	shl.b32 	%r4289, %r4281, 1;
	shr.u32 	%r3371, %r4281, 31;
	cvt.u64.u32 	%rd18320, %r3371;
	mul.wide.u32 	%rd18321, %r4282, 2;
	cvt.u32.u64 	%r3372, %rd18321;
	cvt.u32.u64 	%r3373, %rd18320;
	or.b32  	%r4290, %r3372, %r3373;
	shr.u64 	%rd18322, %rd18321, 32;
	mul.wide.u32 	%rd18323, %r4283, 2;
	cvt.u32.u64 	%r3374, %rd18323;
	cvt.u32.u64 	%r3375, %rd18322;
	or.b32  	%r4291, %r3375, %r3374;
	shr.u64 	%rd18324, %rd18323, 32;
	mul.wide.u32 	%rd18325, %r4284, 2;
	cvt.u32.u64 	%r3376, %rd18325;
	cvt.u32.u64 	%r3377, %rd18324;
	or.b32  	%r4292, %r3377, %r3376;
	shr.u64 	%rd18326, %rd18325, 32;
	mul.wide.u32 	%rd18327, %r4285, 2;
	add.s64 	%rd18328, %rd18326, %rd18327;
	cvt.u32.u64 	%r4293, %rd18328;
	shr.u64 	%rd18329, %rd18328, 32;
	mul.wide.u32 	%rd18330, %r4286, 2;
	add.s64 	%rd18331, %rd18329, %rd18330;
	cvt.u32.u64 	%r4294, %rd18331;
	shr.u64 	%rd18332, %rd18331, 32;
	mul.wide.u32 	%rd18333, %r4287, 2;
	add.s64 	%rd18334, %rd18332, %rd18333;
	cvt.u32.u64 	%r4295, %rd18334;
	shr.u64 	%rd18335, %rd18334, 32;
	mul.wide.u32 	%rd18336, %r4288, 2;
	add.s64 	%rd18337, %rd18335, %rd18336;
	cvt.u32.u64 	%r4296, %rd18337;
	setp.gt.u64 	%p836, %rd18337, 4294967295;
	setp.lt.u32 	%p837, %r1439, %r4296;
	or.pred  	%p838, %p836, %p837;
	@%p838 bra 	$L__BB1_741;
	setp.gt.u32 	%p839, %r1439, %r4296;
	@%p839 bra 	$L__BB1_742;
	setp.lt.u32 	%p840, %r1440, %r4295;
	@%p840 bra 	$L__BB1_741;
	setp.gt.u32 	%p841, %r1440, %r4295;
	@%p841 bra 	$L__BB1_742;
	setp.lt.u32 	%p842, %r1441, %r4294;
	@%p842 bra 	$L__BB1_741;
	setp.gt.u32 	%p843, %r1441, %r4294;
	@%p843 bra 	$L__BB1_742;
	setp.lt.u32 	%p844, %r1442, %r4293;
	@%p844 bra 	$L__BB1_741;
	setp.gt.u32 	%p845, %r1442, %r4293;
	@%p845 bra 	$L__BB1_742;
	setp.lt.u32 	%p846, %r1443, %r4292;
	@%p846 bra 	$L__BB1_741;
	setp.gt.u32 	%p847, %r1443, %r4292;
	@%p847 bra 	$L__BB1_742;
	setp.lt.u32 	%p848, %r1444, %r4291;
	@%p848 bra 	$L__BB1_741;
	setp.gt.u32 	%p849, %r1444, %r4291;
	@%p849 bra 	$L__BB1_742;
	setp.lt.u32 	%p850, %r1445, %r4290;
	@%p850 bra 	$L__BB1_741;
	setp.gt.u32 	%p851, %r1445, %r4290;
	setp.lt.u32 	%p852, %r4289, %r1446;
	or.pred  	%p853, %p851, %p852;
	@%p853 bra 	$L__BB1_742;
$L__BB1_741:
	sub.s32 	%r4289, %r4289, %r1446;
	sub.s32 	%r4290, %r4290, %r1445;
	sub.s32 	%r4291, %r4291, %r1444;
	sub.s32 	%r4292, %r4292, %r1443;
	sub.s32 	%r4293, %r4293, %r1442;
	sub.s32 	%r4294, %r4294, %r1441;
	sub.s32 	%r4295, %r4295, %r1440;
	sub.s32 	%r4296, %r4296, %r1439;
$L__BB1_742:
	ld.const.u32 	%r1519, [P_CONST+28];
	ld.const.u32 	%r1520, [P_CONST+24];
	ld.const.u32 	%r1521, [P_CONST+20];
	ld.const.u32 	%r1522, [P_CONST+16];
	ld.const.u32 	%r1523, [P_CONST+12];
	ld.const.u32 	%r1524, [P_CONST+8];
	ld.const.u32 	%r1525, [P_CONST+4];
	ld.const.u32 	%r1526, [P_CONST];
	mul.wide.u32 	%rd18339, %r4289, %r4289;
	cvt.u32.u64 	%r3378, %rd18339;
	shr.u64 	%rd18340, %rd18339, 32;
	mul.wide.u32 	%rd18341, %r4290, %r4289;
	add.s64 	%rd18342, %rd18340, %rd18341;
	shr.u64 	%rd18343, %rd18342, 32;
	mul.wide.u32 	%rd18344, %r4291, %r4289;
	add.s64 	%rd18345, %rd18343, %rd18344;
	shr.u64 	%rd18346, %rd18345, 32;
	mul.wide.u32 	%rd18347, %r4292, %r4289;
	add.s64 	%rd18348, %rd18346, %rd18347;
	shr.u64 	%rd18349, %rd18348, 32;
	mul.wide.u32 	%rd18350, %r4293, %r4289;
	add.s64 	%rd18351, %rd18349, %rd18350;
	shr.u64 	%rd18352, %rd18351, 32;
	mul.wide.u32 	%rd18353, %r4294, %r4289;
	add.s64 	%rd18354, %rd18352, %rd18353;
	shr.u64 	%rd18355, %rd18354, 32;
	mul.wide.u32 	%rd18356, %r4295, %r4289;
	add.s64 	%rd18357, %rd18355, %rd18356;
	shr.u64 	%rd18358, %rd18357, 32;
	mul.wide.u32 	%rd18359, %r4296, %r4289;
	add.s64 	%rd18360, %rd18358, %rd18359;
	shr.u64 	%rd18361, %rd18360, 32;
	and.b64  	%rd18362, %rd18342, 4294967295;
	add.s64 	%rd18363, %rd18341, %rd18362;
	shr.u64 	%rd18364, %rd18363, 32;
	mul.wide.u32 	%rd18365, %r4290, %r4290;
	and.b64  	%rd18366, %rd18345, 4294967295;
	add.s64 	%rd18367, %rd18364, %rd18366;
	add.s64 	%rd18368, %rd18367, %rd18365;
	shr.u64 	%rd18369, %rd18368, 32;
	mul.wide.u32 	%rd18370, %r4291, %r4290;
	and.b64  	%rd18371, %rd18348, 4294967295;
	add.s64 	%rd18372, %rd18369, %rd18371;
	add.s64 	%rd18373, %rd18372, %rd18370;
	shr.u64 	%rd18374, %rd18373, 32;
	mul.wide.u32 	%rd18375, %r4292, %r4290;
	and.b64  	%rd18376, %rd18351, 4294967295;
	add.s64 	%rd18377, %rd18374, %rd18376;
	add.s64 	%rd18378, %rd18377, %rd18375;
	shr.u64 	%rd18379, %rd18378, 32;
	mul.wide.u32 	%rd18380, %r4293, %r4290;
	and.b64  	%rd18381, %rd18354, 4294967295;
	add.s64 	%rd18382, %rd18379, %rd18381;
	add.s64 	%rd18383, %rd18382, %rd18380;
	shr.u64 	%rd18384, %rd18383, 32;
	mul.wide.u32 	%rd18385, %r4294, %r4290;
	and.b64  	%rd18386, %rd18357, 4294967295;
	add.s64 	%rd18387, %rd18384, %rd18386;
	add.s64 	%rd18388, %rd18387, %rd18385;
	shr.u64 	%rd18389, %rd18388, 32;
	mul.wide.u32 	%rd18390, %r4295, %r4290;
	and.b64  	%rd18391, %rd18360, 4294967295;
	add.s64 	%rd18392, %rd18389, %rd18391;
	add.s64 	%rd18393, %rd18392, %rd18390;
	shr.u64 	%rd18394, %rd18393, 32;
	mul.wide.u32 	%rd18395, %r4296, %r4290;
	add.s64 	%rd18396, %rd18394, %rd18361;
	add.s64 	%rd18397, %rd18396, %rd18395;
	shr.u64 	%rd18398, %rd18397, 32;
	and.b64  	%rd18399, %rd18368, 4294967295;
	add.s64 	%rd18400, %rd18344, %rd18399;
	shr.u64 	%rd18401, %rd18400, 32;
	and.b64  	%rd18402, %rd18373, 4294967295;
	add.s64 	%rd18403, %rd18401, %rd18402;
	add.s64 	%rd18404, %rd18403, %rd18370;
	shr.u64 	%rd18405, %rd18404, 32;
	mul.wide.u32 	%rd18406, %r4291, %r4291;
	and.b64  	%rd18407, %rd18378, 4294967295;
	add.s64 	%rd18408, %rd18405, %rd18407;
	add.s64 	%rd18409, %rd18408, %rd18406;
	shr.u64 	%rd18410, %rd18409, 32;
	mul.wide.u32 	%rd18411, %r4292, %r4291;
	and.b64  	%rd18412, %rd18383, 4294967295;
	add.s64 	%rd18413, %rd18410, %rd18412;
	add.s64 	%rd18414, %rd18413, %rd18411;
	shr.u64 	%rd18415, %rd18414, 32;
	mul.wide.u32 	%rd18416, %r4293, %r4291;
	and.b64  	%rd18417, %rd18388, 4294967295;
	add.s64 	%rd18418, %rd18415, %rd18417;
	add.s64 	%rd18419, %rd18418, %rd18416;
	shr.u64 	%rd18420, %rd18419, 32;
	mul.wide.u32 	%rd18421, %r4294, %r4291;
	and.b64  	%rd18422, %rd18393, 4294967295;
	add.s64 	%rd18423, %rd18420, %rd18422;
	add.s64 	%rd18424, %rd18423, %rd18421;
	shr.u64 	%rd18425, %rd18424, 32;
	mul.wide.u32 	%rd18426, %r4295, %r4291;
	and.b64  	%rd18427, %rd18397, 4294967295;
	add.s64 	%rd18428, %rd18425, %rd18427;
	add.s64 	%rd18429, %rd18428, %rd18426;
	shr.u64 	%rd18430, %rd18429, 32;
	mul.wide.u32 	%rd18431, %r4296, %r4291;
	add.s64 	%rd18432, %rd18430, %rd18398;
	add.s64 	%rd18433, %rd18432, %rd18431;
	shr.u64 	%rd18434, %rd18433, 32;
	and.b64  	%rd18435, %rd18404, 4294967295;
	add.s64 	%rd18436, %rd18347, %rd18435;
	shr.u64 	%rd18437, %rd18436, 32;
	and.b64  	%rd18438, %rd18409, 4294967295;
	add.s64 	%rd18439, %rd18437, %rd18438;
	add.s64 	%rd18440, %rd18439, %rd18375;
	shr.u64 	%rd18441, %rd18440, 32;
	and.b64  	%rd18442, %rd18414, 4294967295;
	add.s64 	%rd18443, %rd18441, %rd18442;
	add.s64 	%rd18444, %rd18443, %rd18411;
	shr.u64 	%rd18445, %rd18444, 32;
	mul.wide.u32 	%rd18446, %r4292, %r4292;
	and.b64  	%rd18447, %rd18419, 4294967295;
	add.s64 	%rd18448, %rd18445, %rd18447;
	add.s64 	%rd18449, %rd18448, %rd18446;
	shr.u64 	%rd18450, %rd18449, 32;
	mul.wide.u32 	%rd18451, %r4293, %r4292;
	and.b64  	%rd18452, %rd18424, 4294967295;
	add.s64 	%rd18453, %rd18450, %rd18452;
	add.s64 	%rd18454, %rd18453, %rd18451;
	shr.u64 	%rd18455, %rd18454, 32;
	mul.wide.u32 	%rd18456, %r4294, %r4292;
	and.b64  	%rd18457, %rd18429, 4294967295;
	add.s64 	%rd18458, %rd18455, %rd18457;
	add.s64 	%rd18459, %rd18458, %rd18456;
	shr.u64 	%rd18460, %rd18459, 32;
	mul.wide.u32 	%rd18461, %r4295, %r4292;
	and.b64  	%rd18462, %rd18433, 4294967295;
	add.s64 	%rd18463, %rd18460, %rd18462;
	add.s64 	%rd18464, %rd18463, %rd18461;
	shr.u64 	%rd18465, %rd18464, 32;
	mul.wide.u32 	%rd18466, %r4296, %r4292;
	add.s64 	%rd18467, %rd18465, %rd18434;
	add.s64 	%rd18468, %rd18467, %rd18466;
	shr.u64 	%rd18469, %rd18468, 32;
	and.b64  	%rd18470, %rd18440, 4294967295;
	add.s64 	%rd18471, %rd18350, %rd18470;
	shr.u64 	%rd18472, %rd18471, 32;
	and.b64  	%rd18473, %rd18444, 4294967295;
	add.s64 	%rd18474, %rd18472, %rd18473;
	add.s64 	%rd18475, %rd18474, %rd18380;
	shr.u64 	%rd18476, %rd18475, 32;
	and.b64  	%rd18477, %rd18449, 4294967295;
	add.s64 	%rd18478, %rd18476, %rd18477;
	add.s64 	%rd18479, %rd18478, %rd18416;
	shr.u64 	%rd18480, %rd18479, 32;
	and.b64  	%rd18481, %rd18454, 4294967295;
	add.s64 	%rd18482, %rd18480, %rd18481;
	add.s64 	%rd18483, %rd18482, %rd18451;
	shr.u64 	%rd18484, %rd18483, 32;
	mul.wide.u32 	%rd18485, %r4293, %r4293;
	and.b64  	%rd18486, %rd18459, 4294967295;
	add.s64 	%rd18487, %rd18484, %rd18486;
	add.s64 	%rd18488, %rd18487, %rd18485;
	shr.u64 	%rd18489, %rd18488, 32;
	mul.wide.u32 	%rd18490, %r4294, %r4293;
	and.b64  	%rd18491, %rd18464, 4294967295;
	add.s64 	%rd18492, %rd18489, %rd18491;
	add.s64 	%rd18493, %rd18492, %rd18490;
	shr.u64 	%rd18494, %rd18493, 32;
	mul.wide.u32 	%rd18495, %r4295, %r4293;
	and.b64  	%rd18496, %rd18468, 4294967295;
	add.s64 	%rd18497, %rd18494, %rd18496;
	add.s64 	%rd18498, %rd18497, %rd18495;
	shr.u64 	%rd18499, %rd18498, 32;
	mul.wide.u32 	%rd18500, %r4296, %r4293;
	add.s64 	%rd18501, %rd18499, %rd18469;
	add.s64 	%rd18502, %rd18501, %rd18500;
	shr.u64 	%rd18503, %rd18502, 32;
	and.b64  	%rd18504, %rd18475, 4294967295;
	add.s64 	%rd18505, %rd18353, %rd18504;
	shr.u64 	%rd18506, %rd18505, 32;
	and.b64  	%rd18507, %rd18479, 4294967295;
	add.s64 	%rd18508, %rd18506, %rd18507;
	add.s64 	%rd18509, %rd18508, %rd18385;
	shr.u64 	%rd18510, %rd18509, 32;
	and.b64  	%rd18511, %rd18483, 4294967295;
	add.s64 	%rd18512, %rd18510, %rd18511;
	add.s64 	%rd18513, %rd18512, %rd18421;
	shr.u64 	%rd18514, %rd18513, 32;
	and.b64  	%rd18515, %rd18488, 4294967295;
	add.s64 	%rd18516, %rd18514, %rd18515;
	add.s64 	%rd18517, %rd18516, %rd18456;
	shr.u64 	%rd18518, %rd18517, 32;
	and.b64  	%rd18519, %rd18493, 4294967295;
	add.s64 	%rd18520, %rd18518, %rd18519;
	add.s64 	%rd18521, %rd18520, %rd18490;
	shr.u64 	%rd18522, %rd18521, 32;
	mul.wide.u32 	%rd18523, %r4294, %r4294;
	and.b64  	%rd18524, %rd18498, 4294967295;
	add.s64 	%rd18525, %rd18522, %rd18524;
	add.s64 	%rd18526, %rd18525, %rd18523;
	shr.u64 	%rd18527, %rd18526, 32;
	mul.wide.u32 	%rd18528, %r4295, %r4294;
	and.b64  	%rd18529, %rd18502, 4294967295;
	add.s64 	%rd18530, %rd18527, %rd18529;
	add.s64 	%rd18531, %rd18530, %rd18528;
	shr.u64 	%rd18532, %rd18531, 32;
	mul.wide.u32 	%rd18533, %r4296, %r4294;
	add.s64 	%rd18534, %rd18532, %rd18503;
	add.s64 	%rd18535, %rd18534, %rd18533;
	shr.u64 	%rd18536, %rd18535, 32;
	and.b64  	%rd18537, %rd18509, 4294967295;
	add.s64 	%rd18538, %rd18356, %rd18537;
	shr.u64 	%rd18539, %rd18538, 32;
	and.b64  	%rd18540, %rd18513, 4294967295;
	add.s64 	%rd18541, %rd18539, %rd18540;
	add.s64 	%rd18542, %rd18541, %rd18390;
	shr.u64 	%rd18543, %rd18542, 32;
	and.b64  	%rd18544, %rd18517, 4294967295;
	add.s64 	%rd18545, %rd18543, %rd18544;
	add.s64 	%rd18546, %rd18545, %rd18426;
	shr.u64 	%rd18547, %rd18546, 32;
	and.b64  	%rd18548, %rd18521, 4294967295;
	add.s64 	%rd18549, %rd18547, %rd18548;
	add.s64 	%rd18550, %rd18549, %rd18461;
	shr.u64 	%rd18551, %rd18550, 32;
	and.b64  	%rd18552, %rd18526, 4294967295;
	add.s64 	%rd18553, %rd18551, %rd18552;
	add.s64 	%rd18554, %rd18553, %rd18495;
	shr.u64 	%rd18555, %rd18554, 32;
	and.b64  	%rd18556, %rd18531, 4294967295;
	add.s64 	%rd18557, %rd18555, %rd18556;
	add.s64 	%rd18558, %rd18557, %rd18528;
	shr.u64 	%rd18559, %rd18558, 32;
	mul.wide.u32 	%rd18560, %r4295, %r4295;
	and.b64  	%rd18561, %rd18535, 4294967295;
	add.s64 	%rd18562, %rd18559, %rd18561;
	add.s64 	%rd18563, %rd18562, %rd18560;
	shr.u64 	%rd18564, %rd18563, 32;
	mul.wide.u32 	%rd18565, %r4296, %r4295;
	add.s64 	%rd18566, %rd18564, %rd18536;
	add.s64 	%rd18567, %rd18566, %rd18565;
	shr.u64 	%rd18568, %rd18567, 32;
	and.b64  	%rd18569, %rd18542, 4294967295;
	add.s64 	%rd18570, %rd18359, %rd18569;
	shr.u64 	%rd18571, %rd18570, 32;
	and.b64  	%rd18572, %rd18546, 4294967295;
	add.s64 	%rd18573, %rd18571, %rd18572;
	add.s64 	%rd18574, %rd18573, %rd18395;
	shr.u64 	%rd18575, %rd18574, 32;
	and.b64  	%rd18576, %rd18550, 4294967295;
	add.s64 	%rd18577, %rd18575, %rd18576;
	add.s64 	%rd18578, %rd18577, %rd18431;
	shr.u64 	%rd18579, %rd18578, 32;
	and.b64  	%rd18580, %rd18554, 4294967295;
	add.s64 	%rd18581, %rd18579, %rd18580;
	add.s64 	%rd18582, %rd18581, %rd18466;
	shr.u64 	%rd18583, %rd18582, 32;
	and.b64  	%rd18584, %rd18558, 4294967295;
	add.s64 	%rd18585, %rd18583, %rd18584;
	add.s64 	%rd18586, %rd18585, %rd18500;
	shr.u64 	%rd18587, %rd18586, 32;
	and.b64  	%rd18588, %rd18563, 4294967295;
	add.s64 	%rd18589, %rd18587, %rd18588;
	add.s64 	%rd18590, %rd18589, %rd18533;
	shr.u64 	%rd18591, %rd18590, 32;
	and.b64  	%rd18592, %rd18567, 4294967295;
	add.s64 	%rd18593, %rd18591, %rd18592;
	add.s64 	%rd18594, %rd18593, %rd18565;
	shr.u64 	%rd18595, %rd18594, 32;
	mul.wide.u32 	%rd18596, %r4296, %r4296;
	add.s64 	%rd18597, %rd18595, %rd18568;
	add.s64 	%rd18598, %rd18597, %rd18596;
	{ .reg .b32 tmp; mov.b64 {tmp, %r3379}, %rd18598; }
	ld.const.u32 	%r3380, [MU_P];
	mul.lo.s32 	%r3381, %r3380, %r3378;
	mul.wide.u32 	%rd18599, %r1526, %r3381;
	and.b64  	%rd18600, %rd18339, 4294967293;
	add.s64 	%rd18601, %rd18599, %rd18600;
	shr.u64 	%rd18602, %rd18601, 32;
	mul.wide.u32 	%rd18603, %r1525, %r3381;
	and.b64  	%rd18604, %rd18363, 4294967295;
	add.s64 	%rd18605, %rd18602, %rd18604;
	add.s64 	%rd18606, %rd18605, %rd18603;
	cvt.u32.u64 	%r3382, %rd18606;
	shr.u64 	%rd18607, %rd18606, 32;
	mul.wide.u32 	%rd18608, %r1524, %r3381;
	and.b64  	%rd18609, %rd18400, 4294967295;
	add.s64 	%rd18610, %rd18607, %rd18609;
	add.s64 	%rd18611, %rd18610, %rd18608;
	shr.u64 	%rd18612, %rd18611, 32;
	mul.wide.u32 	%rd18613, %r1523, %r3381;
	and.b64  	%rd18614, %rd18436, 4294967295;
	add.s64 	%rd18615, %rd18612, %rd18614;
	add.s64 	%rd18616, %rd18615, %rd18613;
	shr.u64 	%rd18617, %rd18616, 32;
	mul.wide.u32 	%rd18618, %r1522, %r3381;
	and.b64  	%rd18619, %rd18471, 4294967295;
	add.s64 	%rd18620, %rd18617, %rd18619;
	add.s64 	%rd18621, %rd18620, %rd18618;
	shr.u64 	%rd18622, %rd18621, 32;
	mul.wide.u32 	%rd18623, %r1521, %r3381;
	and.b64  	%rd18624, %rd18505, 4294967295;
	add.s64 	%rd18625, %rd18622, %rd18624;
	add.s64 	%rd18626, %rd18625, %rd18623;
	shr.u64 	%rd18627, %rd18626, 32;
	mul.wide.u32 	%rd18628, %r1520, %r3381;
	and.b64  	%rd18629, %rd18538, 4294967295;
	add.s64 	%rd18630, %rd18627, %rd18629;
	add.s64 	%rd18631, %rd18630, %rd18628;
	shr.u64 	%rd18632, %rd18631, 32;
	mul.wide.u32 	%rd18633, %r1519, %r3381;
	and.b64  	%rd18634, %rd18570, 4294967295;
	add.s64 	%rd18635, %rd18632, %rd18634;
	add.s64 	%rd18636, %rd18635, %rd18633;
	shr.u64 	%rd18637, %rd18636, 32;
	and.b64  	%rd18638, %rd18574, 4294967295;
	add.s64 	%rd18639, %rd18637, %rd18638;
	shr.u64 	%rd18640, %rd18639, 32;
	and.b64  	%rd18641, %rd18578, 4294967295;
	add.s64 	%rd18642, %rd18640, %rd18641;
	shr.u64 	%rd18643, %rd18642, 32;
	and.b64  	%rd18644, %rd18582, 4294967295;
	add.s64 	%rd18645, %rd18643, %rd18644;
	shr.u64 	%rd18646, %rd18645, 32;
	and.b64  	%rd18647, %rd18586, 4294967295;
	add.s64 	%rd18648, %rd18646, %rd18647;
	shr.u64 	%rd18649, %rd18648, 32;
	and.b64  	%rd18650, %rd18590, 4294967295;
	add.s64 	%rd18651, %rd18649, %rd18650;
	shr.u64 	%rd18652, %rd18651, 32;
	and.b64  	%rd18653, %rd18594, 4294967295;
	add.s64 	%rd18654, %rd18652, %rd18653;
	shr.u64 	%rd18655, %rd18654, 32;
	and.b64  	%rd18656, %rd18598, 4294967295;
	add.s64 	%rd18657, %rd18655, %rd18656;
	{ .reg .b32 tmp; mov.b64 {tmp, %r3383}, %rd18657; }
	add.s32 	%r3384, %r3379, %r3383;
	mul.lo.s32 	%r3385, %r3380, %r3382;
	mul.wide.u32 	%rd18658, %r1526, %r3385;
	and.b64  	%rd18659, %rd18606, 4294967295;
	add.s64 	%rd18660, %rd18658, %rd18659;
	shr.u64 	%rd18661, %rd18660, 32;
	mul.wide.u32 	%rd18662, %r1525, %r3385;
	and.b64  	%rd18663, %rd18611, 4294967295;
	add.s64 	%rd18664, %rd18661, %rd18663;
	add.s64 	%rd18665, %rd18664, %rd18662;
	cvt.u32.u64 	%r3386, %rd18665;
	shr.u64 	%rd18666, %rd18665, 32;
	mul.wide.u32 	%rd18667, %r1524, %r3385;
	and.b64  	%rd18668, %rd18616, 4294967295;
	add.s64 	%rd18669, %rd18666, %rd18668;
	add.s64 	%rd18670, %rd18669, %rd18667;
	shr.u64 	%rd18671, %rd18670, 32;
	mul.wide.u32 	%rd18672, %r1523, %r3385;
	and.b64  	%rd18673, %rd18621, 4294967295;
	add.s64 	%rd18674, %rd18671, %rd18673;
	add.s64 	%rd18675, %rd18674, %rd18672;
	shr.u64 	%rd18676, %rd18675, 32;
	mul.wide.u32 	%rd18677, %r1522, %r3385;
	and.b64  	%rd18678, %rd18626, 4294967295;
	add.s64 	%rd18679, %rd18676, %rd18678;
	add.s64 	%rd18680, %rd18679, %rd18677;
	shr.u64 	%rd18681, %rd18680, 32;
	mul.wide.u32 	%rd18682, %r1521, %r3385;
	and.b64  	%rd18683, %rd18631, 4294967295;
	add.s64 	%rd18684, %rd18681, %rd18683;
	add.s64 	%rd18685, %rd18684, %rd18682;
	shr.u64 	%rd18686, %rd18685, 32;
	mul.wide.u32 	%rd18687, %r1520, %r3385;
	and.b64  	%rd18688, %rd18636, 4294967295;
	add.s64 	%rd18689, %rd18686, %rd18688;
	add.s64 	%rd18690, %rd18689, %rd18687;
	shr.u64 	%rd18691, %rd18690, 32;
	mul.wide.u32 	%rd18692, %r1519, %r3385;
	and.b64  	%rd18693, %rd18639, 4294967295;
	add.s64 	%rd18694, %rd18691, %rd18693;
	add.s64 	%rd18695, %rd18694, %rd18692;
	shr.u64 	%rd18696, %rd18695, 32;
	and.b64  	%rd18697, %rd18642, 4294967295;
	add.s64 	%rd18698, %rd18696, %rd18697;
	shr.u64 	%rd18699, %rd18698, 32;
	and.b64  	%rd18700, %rd18645, 4294967295;
	add.s64 	%rd18701, %rd18699, %rd18700;
	shr.u64 	%rd18702, %rd18701, 32;
	and.b64  	%rd18703, %rd18648, 4294967295;
	add.s64 	%rd18704, %rd18702, %rd18703;
	shr.u64 	%rd18705, %rd18704, 32;
	and.b64  	%rd18706, %rd18651, 4294967295;
	add.s64 	%rd18707, %rd18705, %rd18706;
	shr.u64 	%rd18708, %rd18707, 32;
	and.b64  	%rd18709, %rd18654, 4294967295;
	add.s64 	%rd18710, %rd18708, %rd18709;
	shr.u64 	%rd18711, %rd18710, 32;
	and.b64  	%rd18712, %rd18657, 4294967295;
	add.s64 	%rd18713, %rd18711, %rd18712;
	{ .reg .b32 tmp; mov.b64 {tmp, %r3387}, %rd18713; }
	add.s32 	%r3388, %r3384, %r3387;
	mul.lo.s32 	%r3389, %r3380, %r3386;
	mul.wide.u32 	%rd18714, %r1526, %r3389;
	and.b64  	%rd18715, %rd18665, 4294967295;
	add.s64 	%rd18716, %rd18714, %rd18715;
	shr.u64 	%rd18717, %rd18716, 32;
	mul.wide.u32 	%rd18718, %r1525, %r3389;
	and.b64  	%rd18719, %rd18670, 4294967295;
	add.s64 	%rd18720, %rd18717, %rd18719;
	add.s64 	%rd18721, %rd18720, %rd18718;
	cvt.u32.u64 	%r3390, %rd18721;
	shr.u64 	%rd18722, %rd18721, 32;
	mul.wide.u32 	%rd18723, %r1524, %r3389;
	and.b64  	%rd18724, %rd18675, 4294967295;
	add.s64 	%rd18725, %rd18722, %rd18724;
	add.s64 	%rd18726, %rd18725, %rd18723;
	shr.u64 	%rd18727, %rd18726, 32;
	mul.wide.u32 	%rd18728, %r1523, %r3389;
	and.b64  	%rd18729, %rd18680, 4294967295;
	add.s64 	%rd18730, %rd18727, %rd18729;
	add.s64 	%rd18731, %rd18730, %rd18728;
	shr.u64 	%rd18732, %rd18731, 32;
	mul.wide.u32 	%rd18733, %r1522, %r3389;
	and.b64  	%rd18734, %rd18685, 4294967295;
	add.s64 	%rd18735, %rd18732, %rd18734;
	add.s64 	%rd18736, %rd18735, %rd18733;
	shr.u64 	%rd18737, %rd18736, 32;
	mul.wide.u32 	%rd18738, %r1521, %r3389;
	and.b64  	%rd18739, %rd18690, 4294967295;
	add.s64 	%rd18740, %rd18737, %rd18739;
	add.s64 	%rd18741, %rd18740, %rd18738;
	shr.u64 	%rd18742, %rd18741, 32;
	mul.wide.u32 	%rd18743, %r1520, %r3389;
	and.b64  	%rd18744, %rd18695, 4294967295;
	add.s64 	%rd18745, %rd18742, %rd18744;
	add.s64 	%rd18746, %rd18745, %rd18743;
	shr.u64 	%rd18747, %rd18746, 32;
	mul.wide.u32 	%rd18748, %r1519, %r3389;
	and.b64  	%rd18749, %rd18698, 4294967295;
	add.s64 	%rd18750, %rd18747, %rd18749;
	add.s64 	%rd18751, %rd18750, %rd18748;
	shr.u64 	%rd18752, %rd18751, 32;
	and.b64  	%rd18753, %rd18701, 4294967295;
	add.s64 	%rd18754, %rd18752, %rd18753;
	shr.u64 	%rd18755, %rd18754, 32;
	and.b64  	%rd18756, %rd18704, 4294967295;
	add.s64 	%rd18757, %rd18755, %rd18756;
	shr.u64 	%rd18758, %rd18757, 32;
	and.b64  	%rd18759, %rd18707, 4294967295;
	add.s64 	%rd18760, %rd18758, %rd18759;
	shr.u64 	%rd18761, %rd18760, 32;
	and.b64  	%rd18762, %rd18710, 4294967295;
	add.s64 	%rd18763, %rd18761, %rd18762;
	shr.u64 	%rd18764, %rd18763, 32;
	and.b64  	%rd18765, %rd18713, 4294967295;
	add.s64 	%rd18766, %rd18764, %rd18765;
	{ .reg .b32 tmp; mov.b64 {tmp, %r3391}, %rd18766; }
	add.s32 	%r3392, %r3388, %r3391;
	mul.lo.s32 	%r3393, %r3380, %r3390;
	mul.wide.u32 	%rd18767, %r1526, %r3393;
	and.b64  	%rd18768, %rd18721, 4294967295;
	add.s64 	%rd18769, %rd18767, %rd18768;
	shr.u64 	%rd18770, %rd18769, 32;
	mul.wide.u32 	%rd18771, %r1525, %r3393;
	and.b64  	%rd18772, %rd18726, 4294967295;
	add.s64 	%rd18773, %rd18770, %rd18772;
	add.s64 	%rd18774, %rd18773, %rd18771;
	cvt.u32.u64 	%r3394, %rd18774;
	shr.u64 	%rd18775, %rd18774, 32;
	mul.wide.u32 	%rd18776, %r1524, %r3393;
	and.b64  	%rd18777, %rd18731, 4294967295;
	add.s64 	%rd18778, %rd18775, %rd18777;
	add.s64 	%rd18779, %rd18778, %rd18776;
	shr.u64 	%rd18780, %rd18779, 32;
	mul.wide.u32 	%rd18781, %r1523, %r3393;
	and.b64  	%rd18782, %rd18736, 4294967295;
	add.s64 	%rd18783, %rd18780, %rd18782;
	add.s64 	%rd18784, %rd18783, %rd18781;
	shr.u64 	%rd18785, %rd18784, 32;
	mul.wide.u32 	%rd18786, %r1522, %r3393;
	and.b64  	%rd18787, %rd18741, 4294967295;
	add.s64 	%rd18788, %rd18785, %rd18787;
	add.s64 	%rd18789, %rd18788, %rd18786;
	shr.u64 	%rd18790, %rd18789, 32;
	mul.wide.u32 	%rd18791, %r1521, %r3393;
	and.b64  	%rd18792, %rd18746, 4294967295;
	add.s64 	%rd18793, %rd18790, %rd18792;
	add.s64 	%rd18794, %rd18793, %rd18791;
	shr.u64 	%rd18795, %rd18794, 32;
	mul.wide.u32 	%rd18796, %r1520, %r3393;
	and.b64  	%rd18797, %rd18751, 4294967295;
	add.s64 	%rd18798, %rd18795, %rd18797;
	add.s64 	%rd18799, %rd18798, %rd18796;
	shr.u64 	%rd18800, %rd18799, 32;
	mul.wide.u32 	%rd18801, %r1519, %r3393;
	and.b64  	%rd18802, %rd18754, 4294967295;
	add.s64 	%rd18803, %rd18800, %rd18802;
	add.s64 	%rd18804, %rd18803, %rd18801;
	shr.u64 	%rd18805, %rd18804, 32;
	and.b64  	%rd18806, %rd18757, 4294967295;
	add.s64 	%rd18807, %rd18805, %rd18806;
	shr.u64 	%rd18808, %rd18807, 32;
	and.b64  	%rd18809, %rd18760, 4294967295;
	add.s64 	%rd18810, %rd18808, %rd18809;
	shr.u64 	%rd18811, %rd18810, 32;
	and.b64  	%rd18812, %rd18763, 4294967295;
	add.s64 	%rd18813, %rd18811, %rd18812;
	shr.u64 	%rd18814, %rd18813, 32;
	and.b64  	%rd18815, %rd18766, 4294967295;
	add.s64 	%rd18816, %rd18814, %rd18815;
	{ .reg .b32 tmp; mov.b64 {tmp, %r3395}, %rd18816; }
	add.s32 	%r3396, %r3392, %r3395;
	mul.lo.s32 	%r3397, %r3380, %r3394;
	mul.wide.u32 	%rd18817, %r1526, %r3397;
	and.b64  	%rd18818, %rd18774, 4294967295;
	add.s64 	%rd18819, %rd18817, %rd18818;
	shr.u64 	%rd18820, %rd18819, 32;
	mul.wide.u32 	%rd18821, %r1525, %r3397;
	and.b64  	%rd18822, %rd18779, 4294967295;
	add.s64 	%rd18823, %rd18820, %rd18822;
	add.s64 	%rd18824, %rd18823, %rd18821;
	cvt.u32.u64 	%r3398, %rd18824;
	shr.u64 	%rd18825, %rd18824, 32;
	mul.wide.u32 	%rd18826, %r1524, %r3397;
	and.b64  	%rd18827, %rd18784, 4294967295;
	add.s64 	%rd18828, %rd18825, %rd18827;
	add.s64 	%rd18829, %rd18828, %rd18826;
	shr.u64 	%rd18830, %rd18829, 32;
	mul.wide.u32 	%rd18831, %r1523, %r3397;
	and.b64  	%rd18832, %rd18789, 4294967295;
	add.s64 	%rd18833, %rd18830, %rd18832;
	add.s64 	%rd18834, %rd18833, %rd18831;
	shr.u64 	%rd18835, %rd18834, 32;
	mul.wide.u32 	%rd18836, %r1522, %r3397;
	and.b64  	%rd18837, %rd18794, 4294967295;
	add.s64 	%rd18838, %rd18835, %rd18837;
	add.s64 	%rd18839, %rd18838, %rd18836;
	shr.u64 	%rd18840, %rd18839, 32;
	mul.wide.u32 	%rd18841, %r1521, %r3397;
	and.b64  	%rd18842, %rd18799, 4294967295;
	add.s64 	%rd18843, %rd18840, %rd18842;
	add.s64 	%rd18844, %rd18843, %rd18841;
	shr.u64 	%rd18845, %rd18844, 32;
	mul.wide.u32 	%rd18846, %r1520, %r3397;
	and.b64  	%rd18847, %rd18804, 4294967295;
	add.s64 	%rd18848, %rd18845, %rd18847;
	add.s64 	%rd18849, %rd18848, %rd18846;
	shr.u64 	%rd18850, %rd18849, 32;
	mul.wide.u32 	%rd18851, %r1519, %r3397;
	and.b64  	%rd18852, %rd18807, 4294967295;
	add.s64 	%rd18853, %rd18850, %rd18852;
	add.s64 	%rd18854, %rd18853, %rd18851;
	shr.u64 	%rd18855, %rd18854, 32;
	and.b64  	%rd18856, %rd18810, 4294967295;
	add.s64 	%rd18857, %rd18855, %rd18856;
	shr.u64 	%rd18858, %rd18857, 32;
	and.b64  	%rd18859, %rd18813, 4294967295;
	add.s64 	%rd18860, %rd18858, %rd18859;
	shr.u64 	%rd18861, %rd18860, 32;
	and.b64  	%rd18862, %rd18816, 4294967295;
	add.s64 	%rd18863, %rd18861, %rd18862;
	{ .reg .b32 tmp; mov.b64 {tmp, %r3399}, %rd18863; }
	add.s32 	%r3400, %r3396, %r3399;
	mul.lo.s32 	%r3401, %r3380, %r3398;
	mul.wide.u32 	%rd18864, %r1526, %r3401;
	and.b64  	%rd18865, %rd18824, 4294967295;
	add.s64 	%rd18866, %rd18864, %rd18865;
	shr.u64 	%rd18867, %rd18866, 32;
	mul.wide.u32 	%rd18868, %r1525, %r3401;
	and.b64  	%rd18869, %rd18829, 4294967295;
	add.s64 	%rd18870, %rd18867, %rd18869;
	add.s64 	%rd18871, %rd18870, %rd18868;
	cvt.u32.u64 	%r3402, %rd18871;
	shr.u64 	%rd18872, %rd18871, 32;
	mul.wide.u32 	%rd18873, %r1524, %r3401;
	and.b64  	%rd18874, %rd18834, 4294967295;
	add.s64 	%rd18875, %rd18872, %rd18874;
	add.s64 	%rd18876, %rd18875, %rd18873;
	shr.u64 	%rd18877, %rd18876, 32;
	mul.wide.u32 	%rd18878, %r1523, %r3401;
	and.b64  	%rd18879, %rd18839, 4294967295;
	add.s64 	%rd18880, %rd18877, %rd18879;
	add.s64 	%rd18881, %rd18880, %rd18878;
	shr.u64 	%rd18882, %rd18881, 32;
	mul.wide.u32 	%rd18883, %r1522, %r3401;
	and.b64  	%rd18884, %rd18844, 4294967295;
	add.s64 	%rd18885, %rd18882, %rd18884;
	add.s64 	%rd18886, %rd18885, %rd18883;
	shr.u64 	%rd18887, %rd18886, 32;
	mul.wide.u32 	%rd18888, %r1521, %r3401;
	and.b64  	%rd18889, %rd18849, 4294967295;
	add.s64 	%rd18890, %rd18887, %rd18889;
	add.s64 	%rd18891, %rd18890, %rd18888;
	shr.u64 	%rd18892, %rd18891, 32;
	mul.wide.u32 	%rd18893, %r1520, %r3401;
	and.b64  	%rd18894, %rd18854, 4294967295;
	add.s64 	%rd18895, %rd18892, %rd18894;
	add.s64 	%rd18896, %rd18895, %rd18893;
	shr.u64 	%rd18897, %rd18896, 32;
	mul.wide.u32 	%rd18898, %r1519, %r3401;
	and.b64  	%rd18899, %rd18857, 4294967295;
	add.s64 	%rd18900, %rd18897, %rd18899;
	add.s64 	%rd18901, %rd18900, %rd18898;
	shr.u64 	%rd18902, %rd18901, 32;
	and.b64  	%rd18903, %rd18860, 4294967295;
	add.s64 	%rd18904, %rd18902, %rd18903;
	shr.u64 	%rd18905, %rd18904, 32;
	and.b64  	%rd18906, %rd18863, 4294967295;
	add.s64 	%rd18907, %rd18905, %rd18906;
	{ .reg .b32 tmp; mov.b64 {tmp, %r3403}, %rd18907; }
	add.s32 	%r3404, %r3400, %r3403;
	mul.lo.s32 	%r3405, %r3380, %r3402;
	mul.wide.u32 	%rd18908, %r1526, %r3405;
	and.b64  	%rd18909, %rd18871, 4294967295;
	add.s64 	%rd18910, %rd18908, %rd18909;
	shr.u64 	%rd18911, %rd18910, 32;
	mul.wide.u32 	%rd18912, %r1525, %r3405;
	and.b64  	%rd18913, %rd18876, 4294967295;
	add.s64 	%rd18914, %rd18911, %rd18913;
	add.s64 	%rd18915, %rd18914, %rd18912;
	cvt.u32.u64 	%r3406, %rd18915;
	shr.u64 	%rd18916, %rd18915, 32;
	mul.wide.u32 	%rd18917, %r1524, %r3405;
	and.b64  	%rd18918, %rd18881, 4294967295;
	add.s64 	%rd18919, %rd18916, %rd18918;
	add.s64 	%rd18920, %rd18919, %rd18917;
	shr.u64 	%rd18921, %rd18920, 32;
	mul.wide.u32 	%rd18922, %r1523, %r3405;
	and.b64  	%rd18923, %rd18886, 4294967295;
	add.s64 	%rd18924, %rd18921, %rd18923;
	add.s64 	%rd18925, %rd18924, %rd18922;
	shr.u64 	%rd18926, %rd18925, 32;
	mul.wide.u32 	%rd18927, %r1522, %r3405;
	and.b64  	%rd18928, %rd18891, 4294967295;
	add.s64 	%rd18929, %rd18926, %rd18928;
	add.s64 	%rd18930, %rd18929, %rd18927;
	shr.u64 	%rd18931, %rd18930, 32;
	mul.wide.u32 	%rd18932, %r1521, %r3405;
	and.b64  	%rd18933, %rd18896, 4294967295;
	add.s64 	%rd18934, %rd18931, %rd18933;
	add.s64 	%rd18935, %rd18934, %rd18932;
	shr.u64 	%rd18936, %rd18935, 32;
	mul.wide.u32 	%rd18937, %r1520, %r3405;
	and.b64  	%rd18938, %rd18901, 4294967295;
	add.s64 	%rd18939, %rd18936, %rd18938;
	add.s64 	%rd18940, %rd18939, %rd18937;
	shr.u64 	%rd18941, %rd18940, 32;
	mul.wide.u32 	%rd18942, %r1519, %r3405;
	and.b64  	%rd18943, %rd18904, 4294967295;
	add.s64 	%rd18944, %rd18941, %rd18943;
	add.s64 	%rd18945, %rd18944, %rd18942;
	shr.u64 	%rd18946, %rd18945, 32;
	and.b64  	%rd18947, %rd18907, 4294967295;
	add.s64 	%rd18948, %rd18946, %rd18947;
	{ .reg .b32 tmp; mov.b64 {tmp, %r3407}, %rd18948; }
	add.s32 	%r3408, %r3404, %r3407;
	mul.lo.s32 	%r3409, %r3380, %r3406;
	mul.wide.u32 	%rd18949, %r1526, %r3409;
	and.b64  	%rd18950, %rd18915, 4294967295;
	add.s64 	%rd18951, %rd18949, %rd18950;
	shr.u64 	%rd18952, %rd18951, 32;
	mul.wide.u32 	%rd18953, %r1525, %r3409;
	and.b64  	%rd18954, %rd18920, 4294967295;
	add.s64 	%rd18955, %rd18952, %rd18954;
	add.s64 	%rd18956, %rd18955, %rd18953;
	cvt.u32.u64 	%r4297, %rd18956;
	shr.u64 	%rd18957, %rd18956, 32;
	mul.wide.u32 	%rd18958, %r1524, %r3409;
	and.b64  	%rd18959, %rd18925, 4294967295;
	add.s64 	%rd18960, %rd18957, %rd18959;
	add.s64 	%rd18961, %rd18960, %rd18958;
	cvt.u32.u64 	%r4298, %rd18961;
	shr.u64 	%rd18962, %rd18961, 32;
	mul.wide.u32 	%rd18963, %r1523, %r3409;
	and.b64  	%rd18964, %rd18930, 4294967295;
	add.s64 	%rd18965, %rd18962, %rd18964;
	add.s64 	%rd18966, %rd18965, %rd18963;
	cvt.u32.u64 	%r4299, %rd18966;
	shr.u64 	%rd18967, %rd18966, 32;
	mul.wide.u32 	%rd18968, %r1522, %r3409;
	and.b64  	%rd18969, %rd18935, 4294967295;
	add.s64 	%rd18970, %rd18967, %rd18969;
	add.s64 	%rd18971, %rd18970, %rd18968;
	cvt.u32.u64 	%r4300, %rd18971;
	shr.u64 	%rd18972, %rd18971, 32;
	mul.wide.u32 	%rd18973, %r1521, %r3409;
	and.b64  	%rd18974, %rd18940, 4294967295;
	add.s64 	%rd18975, %rd18972, %rd18974;
	add.s64 	%rd18976, %rd18975, %rd18973;
	cvt.u32.u64 	%r4301, %rd18976;
	shr.u64 	%rd18977, %rd18976, 32;
	mul.wide.u32 	%rd18978, %r1520, %r3409;
	and.b64  	%rd18979, %rd18945, 4294967295;
	add.s64 	%rd18980, %rd18977, %rd18979;
	add.s64 	%rd18981, %rd18980, %rd18978;
	cvt.u32.u64 	%r4302, %rd18981;
	shr.u64 	%rd18982, %rd18981, 32;
	mul.wide.u32 	%rd18983, %r1519, %r3409;
	and.b64  	%rd18984, %rd18948, 4294967295;
	add.s64 	%rd18985, %rd18982, %rd18984;
	add.s64 	%rd18986, %rd18985, %rd18983;
	cvt.u32.u64 	%r4303, %rd18986;
	{ .reg .b32 tmp; mov.b64 {tmp, %r3410}, %rd18986; }
	add.s32 	%r4304, %r3408, %r3410;
	setp.gt.u32 	%p854, %r4304, %r1519;
	@%p854 bra 	$L__BB1_756;
	setp.lt.u32 	%p855, %r4304, %r1519;
	@%p855 bra 	$L__BB1_757;
	setp.lt.u32 	%p856, %r1520, %r4303;
	@%p856 bra 	$L__BB1_756;
	setp.gt.u32 	%p857, %r1520, %r4303;
	@%p857 bra 	$L__BB1_757;
	setp.lt.u32 	%p858, %r1521, %r4302;
	@%p858 bra 	$L__BB1_756;
	setp.gt.u32 	%p859, %r1521, %r4302;
	@%p859 bra 	$L__BB1_757;
	setp.lt.u32 	%p860, %r1522, %r4301;
	@%p860 bra 	$L__BB1_756;
	setp.gt.u32 	%p861, %r1522, %r4301;
	@%p861 bra 	$L__BB1_757;
	setp.lt.u32 	%p862, %r1523, %r4300;
	@%p862 bra 	$L__BB1_756;
	setp.gt.u32 	%p863, %r1523, %r4300;
	@%p863 bra 	$L__BB1_757;
	setp.lt.u32 	%p864, %r1524, %r4299;
	@%p864 bra 	$L__BB1_756;
	setp.gt.u32 	%p865, %r1524, %r4299;
	@%p865 bra 	$L__BB1_757;
	setp.lt.u32 	%p866, %r1525, %r4298;
	@%p866 bra 	$L__BB1_756;
	setp.gt.u32 	%p867, %r1525, %r4298;
	setp.gt.u32 	%p868, %r1526, %r4297;
	or.pred  	%p869, %p867, %p868;
	@%p869 bra 	$L__BB1_757;
$L__BB1_756:
	sub.s32 	%r4297, %r4297, %r1526;
	sub.s32 	%r4298, %r4298, %r1525;
	sub.s32 	%r4299, %r4299, %r1524;
	sub.s32 	%r4300, %r4300, %r1523;
	sub.s32 	%r4301, %r4301, %r1522;
	sub.s32 	%r4302, %r4302, %r1521;
	sub.s32 	%r4303, %r4303, %r1520;
	sub.s32 	%r4304, %r4304, %r1519;
$L__BB1_757:
	shl.b32 	%r3411, %r4233, 1;
	sub.s32 	%r4345, %r4297, %r3411;
	shl.b32 	%r3412, %r4234, 1;
	sub.s32 	%r4344, %r4298, %r3412;
	shl.b32 	%r3413, %r4235, 1;
	sub.s32 	%r4343, %r4299, %r3413;
	shl.b32 	%r3414, %r4236, 1;
	sub.s32 	%r4342, %r4300, %r3414;
	shl.b32 	%r3415, %r4237, 1;
	sub.s32 	%r4341, %r4301, %r3415;
	shl.b32 	%r3416, %r4238, 1;
	sub.s32 	%r4340, %r4302, %r3416;
	shl.b32 	%r3417, %r4239, 1;
	sub.s32 	%r4339, %r4303, %r3417;
	shl.b32 	%r3418, %r4240, 1;
	sub.s32 	%r4338, %r4304, %r3418;
	sub.s32 	%r3419, %r4233, %r4345;
	sub.s32 	%r3420, %r4234, %r4344;
	sub.s32 	%r3421, %r4235, %r4343;
	sub.s32 	%r3422, %r4236, %r4342;
	sub.s32 	%r3423, %r4237, %r4341;
	sub.s32 	%r3424, %r4238, %r4340;
	sub.s32 	%r3425, %r4239, %r4339;
	sub.s32 	%r3426, %r4240, %r4338;
	mul.wide.u32 	%rd18987, %r3419, %r4289;
	cvt.u32.u64 	%r3427, %rd18987;
	shr.u64 	%rd18988, %rd18987, 32;
	mul.wide.u32 	%rd18989, %r3420, %r4289;
	add.s64 	%rd18990, %rd18988, %rd18989;
	shr.u64 	%rd18991, %rd18990, 32;
	mul.wide.u32 	%rd18992, %r3421, %r4289;
	add.s64 	%rd18993, %rd18991, %rd18992;
	shr.u64 	%rd18994, %rd18993, 32;
	mul.wide.u32 	%rd18995, %r3422, %r4289;
	add.s64 	%rd18996, %rd18994, %rd18995;
	shr.u64 	%rd18997, %rd18996, 32;
	mul.wide.u32 	%rd18998, %r3423, %r4289;
	add.s64 	%rd18999, %rd18997, %rd18998;
	shr.u64 	%rd19000, %rd18999, 32;
	mul.wide.u32 	%rd19001, %r3424, %r4289;
	add.s64 	%rd19002, %rd19000, %rd19001;
	shr.u64 	%rd19003, %rd19002, 32;
	mul.wide.u32 	%rd19004, %r3425, %r4289;
	add.s64 	%rd19005, %rd19003, %rd19004;
	shr.u64 	%rd19006, %rd19005, 32;
	mul.wide.u32 	%rd19007, %r3426, %r4289;
	add.s64 	%rd19008, %rd19006, %rd19007;
	shr.u64 	%rd19009, %rd19008, 32;
	mul.wide.u32 	%rd19010, %r3419, %r4290;
	and.b64  	%rd19011, %rd18990, 4294967295;
	add.s64 	%rd19012, %rd19010, %rd19011;
	shr.u64 	%rd19013, %rd19012, 32;
	mul.wide.u32 	%rd19014, %r3420, %r4290;
	and.b64  	%rd19015, %rd18993, 4294967295;
	add.s64 	%rd19016, %rd19013, %rd19015;
	add.s64 	%rd19017, %rd19016, %rd19014;
	shr.u64 	%rd19018, %rd19017, 32;
	mul.wide.u32 	%rd19019, %r3421, %r4290;
	and.b64  	%rd19020, %rd18996, 4294967295;
	add.s64 	%rd19021, %rd19018, %rd19020;
	add.s64 	%rd19022, %rd19021, %rd19019;
	shr.u64 	%rd19023, %rd19022, 32;
	mul.wide.u32 	%rd19024, %r3422, %r4290;
	and.b64  	%rd19025, %rd18999, 4294967295;
	add.s64 	%rd19026, %rd19023, %rd19025;
	add.s64 	%rd19027, %rd19026, %rd19024;
	shr.u64 	%rd19028, %rd19027, 32;
	mul.wide.u32 	%rd19029, %r3423, %r4290;
	and.b64  	%rd19030, %rd19002, 4294967295;
	add.s64 	%rd19031, %rd19028, %rd19030;
	add.s64 	%rd19032, %rd19031, %rd19029;
	shr.u64 	%rd19033, %rd19032, 32;
	mul.wide.u32 	%rd19034, %r3424, %r4290;
	and.b64  	%rd19035, %rd19005, 4294967295;
	add.s64 	%rd19036, %rd19033, %rd19035;
	add.s64 	%rd19037, %rd19036, %rd19034;
	shr.u64 	%rd19038, %rd19037, 32;
	mul.wide.u32 	%rd19039, %r3425, %r4290;
	and.b64  	%rd19040, %rd19008, 4294967295;
	add.s64 	%rd19041, %rd19038, %rd19040;
	add.s64 	%rd19042, %rd19041, %rd19039;
	shr.u64 	%rd19043, %rd19042, 32;
	mul.wide.u32 	%rd19044, %r3426, %r4290;
	add.s64 	%rd19045, %rd19043, %rd19009;
	add.s64 	%rd19046, %rd19045, %rd19044;
	shr.u64 	%rd19047, %rd19046, 32;
	mul.wide.u32 	%rd19048, %r3419, %r4291;
	and.b64  	%rd19049, %rd19017, 4294967295;
	add.s64 	%rd19050, %rd19048, %rd19049;
	shr.u64 	%rd19051, %rd19050, 32;
	mul.wide.u32 	%rd19052, %r3420, %r4291;
	and.b64  	%rd19053, %rd19022, 4294967295;
	add.s64 	%rd19054, %rd19051, %rd19053;
	add.s64 	%rd19055, %rd19054, %rd19052;
	shr.u64 	%rd19056, %rd19055, 32;
	mul.wide.u32 	%rd19057, %r3421, %r4291;
	and.b64  	%rd19058, %rd19027, 4294967295;
	add.s64 	%rd19059, %rd19056, %rd19058;
	add.s64 	%rd19060, %rd19059, %rd19057;
	shr.u64 	%rd19061, %rd19060, 32;
	mul.wide.u32 	%rd19062, %r3422, %r4291;
	and.b64  	%rd19063, %rd19032, 4294967295;
	add.s64 	%rd19064, %rd19061, %rd19063;
	add.s64 	%rd19065, %rd19064, %rd19062;
	shr.u64 	%rd19066, %rd19065, 32;
	mul.wide.u32 	%rd19067, %r3423, %r4291;
	and.b64  	%rd19068, %rd19037, 4294967295;
	add.s64 	%rd19069, %rd19066, %rd19068;
	add.s64 	%rd19070, %rd19069, %rd19067;
	shr.u64 	%rd19071, %rd19070, 32;
	mul.wide.u32 	%rd19072, %r3424, %r4291;
	and.b64  	%rd19073, %rd19042, 4294967295;
	add.s64 	%rd19074, %rd19071, %rd19073;
	add.s64 	%rd19075, %rd19074, %rd19072;
	shr.u64 	%rd19076, %rd19075, 32;
	mul.wide.u32 	%rd19077, %r3425, %r4291;
	and.b64  	%rd19078, %rd19046, 4294967295;
	add.s64 	%rd19079, %rd19076, %rd19078;
	add.s64 	%rd19080, %rd19079, %rd19077;
	shr.u64 	%rd19081, %rd19080, 32;
	mul.wide.u32 	%rd19082, %r3426, %r4291;
	add.s64 	%rd19083, %rd19081, %rd19047;
	add.s64 	%rd19084, %rd19083, %rd19082;
	shr.u64 	%rd19085, %rd19084, 32;
	mul.wide.u32 	%rd19086, %r3419, %r4292;
	and.b64  	%rd19087, %rd19055, 4294967295;
	add.s64 	%rd19088, %rd19086, %rd19087;
	shr.u64 	%rd19089, %rd19088, 32;
	mul.wide.u32 	%rd19090, %r3420, %r4292;
	and.b64  	%rd19091, %rd19060, 4294967295;
	add.s64 	%rd19092, %rd19089, %rd19091;
	add.s64 	%rd19093, %rd19092, %rd19090;
	shr.u64 	%rd19094, %rd19093, 32;
	mul.wide.u32 	%rd19095, %r3421, %r4292;
	and.b64  	%rd19096, %rd19065, 4294967295;
	add.s64 	%rd19097, %rd19094, %rd19096;
	add.s64 	%rd19098, %rd19097, %rd19095;
	shr.u64 	%rd19099, %rd19098, 32;
	mul.wide.u32 	%rd19100, %r3422, %r4292;
	and.b64  	%rd19101, %rd19070, 4294967295;
	add.s64 	%rd19102, %rd19099, %rd19101;
	add.s64 	%rd19103, %rd19102, %rd19100;
	shr.u64 	%rd19104, %rd19103, 32;
	mul.wide.u32 	%rd19105, %r3423, %r4292;
	and.b64  	%rd19106, %rd19075, 4294967295;
	add.s64 	%rd19107, %rd19104, %rd19106;
	add.s64 	%rd19108, %rd19107, %rd19105;
	shr.u64 	%rd19109, %rd19108, 32;
	mul.wide.u32 	%rd19110, %r3424, %r4292;
	and.b64  	%rd19111, %rd19080, 4294967295;
	add.s64 	%rd19112, %rd19109, %rd19111;
	add.s64 	%rd19113, %rd19112, %rd19110;
	shr.u64 	%rd19114, %rd19113, 32;
	mul.wide.u32 	%rd19115, %r3425, %r4292;
	and.b64  	%rd19116, %rd19084, 4294967295;
	add.s64 	%rd19117, %rd19114, %rd19116;
	add.s64 	%rd19118, %rd19117, %rd19115;
	shr.u64 	%rd19119, %rd19118, 32;
	mul.wide.u32 	%rd19120, %r3426, %r4292;
	add.s64 	%rd19121, %rd19119, %rd19085;
	add.s64 	%rd19122, %rd19121, %rd19120;
	shr.u64 	%rd19123, %rd19122, 32;
	mul.wide.u32 	%rd19124, %r3419, %r4293;
	and.b64  	%rd19125, %rd19093, 4294967295;
	add.s64 	%rd19126, %rd19124, %rd19125;
	shr.u64 	%rd19127, %rd19126, 32;
	mul.wide.u32 	%rd19128, %r3420, %r4293;
	and.b64  	%rd19129, %rd19098, 4294967295;
	add.s64 	%rd19130, %rd19127, %rd19129;
	add.s64 	%rd19131, %rd19130, %rd19128;
	shr.u64 	%rd19132, %rd19131, 32;
	mul.wide.u32 	%rd19133, %r3421, %r4293;
	and.b64  	%rd19134, %rd19103, 4294967295;
	add.s64 	%rd19135, %rd19132, %rd19134;
	add.s64 	%rd19136, %rd19135, %rd19133;
	shr.u64 	%rd19137, %rd19136, 32;
	mul.wide.u32 	%rd19138, %r3422, %r4293;
	and.b64  	%rd19139, %rd19108, 4294967295;
	add.s64 	%rd19140, %rd19137, %rd19139;
	add.s64 	%rd19141, %rd19140, %rd19138;
	shr.u64 	%rd19142, %rd19141, 32;
	mul.wide.u32 	%rd19143, %r3423, %r4293;
	and.b64  	%rd19144, %rd19113, 4294967295;
	add.s64 	%rd19145, %rd19142, %rd19144;
	add.s64 	%rd19146, %rd19145, %rd19143;
	shr.u64 	%rd19147, %rd19146, 32;
	mul.wide.u32 	%rd19148, %r3424, %r4293;
	and.b64  	%rd19149, %rd19118, 4294967295;
	add.s64 	%rd19150, %rd19147, %rd19149;
	add.s64 	%rd19151, %rd19150, %rd19148;
	shr.u64 	%rd19152, %rd19151, 32;
	mul.wide.u32 	%rd19153, %r3425, %r4293;
	and.b64  	%rd19154, %rd19122, 4294967295;
	add.s64 	%rd19155, %rd19152, %rd19154;
	add.s64 	%rd19156, %rd19155, %rd19153;
	shr.u64 	%rd19157, %rd19156, 32;
	mul.wide.u32 	%rd19158, %r3426, %r4293;
	add.s64 	%rd19159, %rd19157, %rd19123;
	add.s64 	%rd19160, %rd19159, %rd19158;
	shr.u64 	%rd19161, %rd19160, 32;
	mul.wide.u32 	%rd19162, %r3419, %r4294;
	and.b64  	%rd19163, %rd19131, 4294967295;
	add.s64 	%rd19164, %rd19162, %rd19163;
	shr.u64 	%rd19165, %rd19164, 32;
	mul.wide.u32 	%rd19166, %r3420, %r4294;
	and.b64  	%rd19167, %rd19136, 4294967295;
	add.s64 	%rd19168, %rd19165, %rd19167;
	add.s64 	%rd19169, %rd19168, %rd19166;
	shr.u64 	%rd19170, %rd19169, 32;
	mul.wide.u32 	%rd19171, %r3421, %r4294;
	and.b64  	%rd19172, %rd19141, 4294967295;
	add.s64 	%rd19173, %rd19170, %rd19172;
	add.s64 	%rd19174, %rd19173, %rd19171;
	shr.u64 	%rd19175, %rd19174, 32;
	mul.wide.u32 	%rd19176, %r3422, %r4294;
	and.b64  	%rd19177, %rd19146, 4294967295;
	add.s64 	%rd19178, %rd19175, %rd19177;
	add.s64 	%rd19179, %rd19178, %rd19176;
	shr.u64 	%rd19180, %rd19179, 32;
	mul.wide.u32 	%rd19181, %r3423, %r4294;
	and.b64  	%rd19182, %rd19151, 4294967295;
	add.s64 	%rd19183, %rd19180, %rd19182;
	add.s64 	%rd19184, %rd19183, %rd19181;
	shr.u64 	%rd19185, %rd19184, 32;
	mul.wide.u32 	%rd19186, %r3424, %r4294;
	and.b64  	%rd19187, %rd19156, 4294967295;
	add.s64 	%rd19188, %rd19185, %rd19187;
	add.s64 	%rd19189, %rd19188, %rd19186;
	shr.u64 	%rd19190, %rd19189, 32;
	mul.wide.u32 	%rd19191, %r3425, %r4294;
	and.b64  	%rd19192, %rd19160, 4294967295;
	add.s64 	%rd19193, %rd19190, %rd19192;
	add.s64 	%rd19194, %rd19193, %rd19191;
	shr.u64 	%rd19195, %rd19194, 32;
	mul.wide.u32 	%rd19196, %r3426, %r4294;
	add.s64 	%rd19197, %rd19195, %rd19161;
	add.s64 	%rd19198, %rd19197, %rd19196;
	shr.u64 	%rd19199, %rd19198, 32;
	mul.wide.u32 	%rd19200, %r3419, %r4295;
	and.b64  	%rd19201, %rd19169, 4294967295;
	add.s64 	%rd19202, %rd19200, %rd19201;
	shr.u64 	%rd19203, %rd19202, 32;
	mul.wide.u32 	%rd19204, %r3420, %r4295;
	and.b64  	%rd19205, %rd19174, 4294967295;
	add.s64 	%rd19206, %rd19203, %rd19205;
	add.s64 	%rd19207, %rd19206, %rd19204;
	shr.u64 	%rd19208, %rd19207, 32;
	mul.wide.u32 	%rd19209, %r3421, %r4295;
	and.b64  	%rd19210, %rd19179, 4294967295;
	add.s64 	%rd19211, %rd19208, %rd19210;
	add.s64 	%rd19212, %rd19211, %rd19209;
	shr.u64 	%rd19213, %rd19212, 32;
	mul.wide.u32 	%rd19214, %r3422, %r4295;
	and.b64  	%rd19215, %rd19184, 4294967295;
	add.s64 	%rd19216, %rd19213, %rd19215;
	add.s64 	%rd19217, %rd19216, %rd19214;
	shr.u64 	%rd19218, %rd19217, 32;
	mul.wide.u32 	%rd19219, %r3423, %r4295;
	and.b64  	%rd19220, %rd19189, 4294967295;
	add.s64 	%rd19221, %rd19218, %rd19220;
	add.s64 	%rd19222, %rd19221, %rd19219;
	shr.u64 	%rd19223, %rd19222, 32;
	mul.wide.u32 	%rd19224, %r3424, %r4295;
	and.b64  	%rd19225, %rd19194, 4294967295;
	add.s64 	%rd19226, %rd19223, %rd19225;
	add.s64 	%rd19227, %rd19226, %rd19224;
	shr.u64 	%rd19228, %rd19227, 32;
	mul.wide.u32 	%rd19229, %r3425, %r4295;
	and.b64  	%rd19230, %rd19198, 4294967295;
	add.s64 	%rd19231, %rd19228, %rd19230;
	add.s64 	%rd19232, %rd19231, %rd19229;
	shr.u64 	%rd19233, %rd19232, 32;
	mul.wide.u32 	%rd19234, %r3426, %r4295;
	add.s64 	%rd19235, %rd19233, %rd19199;
	add.s64 	%rd19236, %rd19235, %rd19234;
	shr.u64 	%rd19237, %rd19236, 32;
	mul.wide.u32 	%rd19238, %r3419, %r4296;
	and.b64  	%rd19239, %rd19207, 4294967295;
	add.s64 	%rd19240, %rd19238, %rd19239;
	shr.u64 	%rd19241, %rd19240, 32;
	mul.wide.u32 	%rd19242, %r3420, %r4296;
	and.b64  	%rd19243, %rd19212, 4294967295;
	add.s64 	%rd19244, %rd19241, %rd19243;
	add.s64 	%rd19245, %rd19244, %rd19242;
	shr.u64 	%rd19246, %rd19245, 32;
	mul.wide.u32 	%rd19247, %r3421, %r4296;
	and.b64  	%rd19248, %rd19217, 4294967295;
	add.s64 	%rd19249, %rd19246, %rd19248;
	add.s64 	%rd19250, %rd19249, %rd19247;
	shr.u64 	%rd19251, %rd19250, 32;
	mul.wide.u32 	%rd19252, %r3422, %r4296;
	and.b64  	%rd19253, %rd19222, 4294967295;
	add.s64 	%rd19254, %rd19251, %rd19253;
	add.s64 	%rd19255, %rd19254, %rd19252;
	shr.u64 	%rd19256, %rd19255, 32;
	mul.wide.u32 	%rd19257, %r3423, %r4296;
	and.b64  	%rd19258, %rd19227, 4294967295;
	add.s64 	%rd19259, %rd19256, %rd19258;
	add.s64 	%rd19260, %rd19259, %rd19257;
	shr.u64 	%rd19261, %rd19260, 32;
	mul.wide.u32 	%rd19262, %r3424, %r4296;
	and.b64  	%rd19263, %rd19232, 4294967295;
	add.s64 	%rd19264, %rd19261, %rd19263;
	add.s64 	%rd19265, %rd19264, %rd19262;
	shr.u64 	%rd19266, %rd19265, 32;
	mul.wide.u32 	%rd19267, %r3425, %r4296;
	and.b64  	%rd19268, %rd19236, 4294967295;
	add.s64 	%rd19269, %rd19266, %rd19268;
	add.s64 	%rd19270, %rd19269, %rd19267;
	shr.u64 	%rd19271, %rd19270, 32;
	mul.wide.u32 	%rd19272, %r3426, %r4296;
	add.s64 	%rd19273, %rd19271, %rd19237;
	add.s64 	%rd19274, %rd19273, %rd19272;
	{ .reg .b32 tmp; mov.b64 {tmp, %r3428}, %rd19274; }
	mul.lo.s32 	%r3430, %r3380, %r3427;
	mul.wide.u32 	%rd19275, %r1526, %r3430;
	and.b64  	%rd19276, %rd18987, 4294967295;
	add.s64 	%rd19277, %rd19275, %rd19276;
	shr.u64 	%rd19278, %rd19277, 32;
	mul.wide.u32 	%rd19279, %r1525, %r3430;
	and.b64  	%rd19280, %rd19012, 4294967295;
	add.s64 	%rd19281, %rd19278, %rd19280;
	add.s64 	%rd19282, %rd19281, %rd19279;
	cvt.u32.u64 	%r3431, %rd19282;
	shr.u64 	%rd19283, %rd19282, 32;
	mul.wide.u32 	%rd19284, %r1524, %r3430;
	and.b64  	%rd19285, %rd19050, 4294967295;
	add.s64 	%rd19286, %rd19283, %rd19285;
	add.s64 	%rd19287, %rd19286, %rd19284;
	shr.u64 	%rd19288, %rd19287, 32;
	mul.wide.u32 	%rd19289, %r1523, %r3430;
	and.b64  	%rd19290, %rd19088, 4294967295;
	add.s64 	%rd19291, %rd19288, %rd19290;
	add.s64 	%rd19292, %rd19291, %rd19289;
	shr.u64 	%rd19293, %rd19292, 32;
	mul.wide.u32 	%rd19294, %r1522, %r3430;
	and.b64  	%rd19295, %rd19126, 4294967295;
	add.s64 	%rd19296, %rd19293, %rd19295;
	add.s64 	%rd19297, %rd19296, %rd19294;
	shr.u64 	%rd19298, %rd19297, 32;
	mul.wide.u32 	%rd19299, %r1521, %r3430;
	and.b64  	%rd19300, %rd19164, 4294967295;
	add.s64 	%rd19301, %rd19298, %rd19300;
	add.s64 	%rd19302, %rd19301, %rd19299;
	shr.u64 	%rd19303, %rd19302, 32;
	mul.wide.u32 	%rd19304, %r1520, %r3430;
	and.b64  	%rd19305, %rd19202, 4294967295;
	add.s64 	%rd19306, %rd19303, %rd19305;
	add.s64 	%rd19307, %rd19306, %rd19304;
	shr.u64 	%rd19308, %rd19307, 32;
	mul.wide.u32 	%rd19309, %r1519, %r3430;
	and.b64  	%rd19310, %rd19240, 4294967295;
	add.s64 	%rd19311, %rd19308, %rd19310;
	add.s64 	%rd19312, %rd19311, %rd19309;
	shr.u64 	%rd19313, %rd19312, 32;
	and.b64  	%rd19314, %rd19245, 4294967295;
	add.s64 	%rd19315, %rd19313, %rd19314;
	shr.u64 	%rd19316, %rd19315, 32;
	and.b64  	%rd19317, %rd19250, 4294967295;
	add.s64 	%rd19318, %rd19316, %rd19317;
	shr.u64 	%rd19319, %rd19318, 32;
	and.b64  	%rd19320, %rd19255, 4294967295;
	add.s64 	%rd19321, %rd19319, %rd19320;
	shr.u64 	%rd19322, %rd19321, 32;
	and.b64  	%rd19323, %rd19260, 4294967295;
	add.s64 	%rd19324, %rd19322, %rd19323;
	shr.u64 	%rd19325, %rd19324, 32;
	and.b64  	%rd19326, %rd19265, 4294967295;
	add.s64 	%rd19327, %rd19325, %rd19326;
	shr.u64 	%rd19328, %rd19327, 32;
	and.b64  	%rd19329, %rd19270, 4294967295;
	add.s64 	%rd19330, %rd19328, %rd19329;
	shr.u64 	%rd19331, %rd19330, 32;
	and.b64  	%rd19332, %rd19274, 4294967295;
	add.s64 	%rd19333, %rd19331, %rd19332;
	{ .reg .b32 tmp; mov.b64 {tmp, %r3432}, %rd19333; }
	add.s32 	%r3433, %r3428, %r3432;
	mul.lo.s32 	%r3434, %r3380, %r3431;
	mul.wide.u32 	%rd19334, %r1526, %r3434;
	and.b64  	%rd19335, %rd19282, 4294967295;
	add.s64 	%rd19336, %rd19334, %rd19335;
	shr.u64 	%rd19337, %rd19336, 32;
	mul.wide.u32 	%rd19338, %r1525, %r3434;
	and.b64  	%rd19339, %rd19287, 4294967295;
	add.s64 	%rd19340, %rd19337, %rd19339;
	add.s64 	%rd19341, %rd19340, %rd19338;
	cvt.u32.u64 	%r3435, %rd19341;
	shr.u64 	%rd19342, %rd19341, 32;
	mul.wide.u32 	%rd19343, %r1524, %r3434;
	and.b64  	%rd19344, %rd19292, 4294967295;
	add.s64 	%rd19345, %rd19342, %rd19344;
	add.s64 	%rd19346, %rd19345, %rd19343;
	shr.u64 	%rd19347, %rd19346, 32;
	mul.wide.u32 	%rd19348, %r1523, %r3434;
	and.b64  	%rd19349, %rd19297, 4294967295;
	add.s64 	%rd19350, %rd19347, %rd19349;
	add.s64 	%rd19351, %rd19350, %rd19348;
	shr.u64 	%rd19352, %rd19351, 32;
	mul.wide.u32 	%rd19353, %r1522, %r3434;
	and.b64  	%rd19354, %rd19302, 4294967295;
	add.s64 	%rd19355, %rd19352, %rd19354;
	add.s64 	%rd19356, %rd19355, %rd19353;
	shr.u64 	%rd19357, %rd19356, 32;
	mul.wide.u32 	%rd19358, %r1521, %r3434;
	and.b64  	%rd19359, %rd19307, 4294967295;
	add.s64 	%rd19360, %rd19357, %rd19359;
	add.s64 	%rd19361, %rd19360, %rd19358;
	shr.u64 	%rd19362, %rd19361, 32;
	mul.wide.u32 	%rd19363, %r1520, %r3434;
	and.b64  	%rd19364, %rd19312, 4294967295;
	add.s64 	%rd19365, %rd19362, %rd19364;
	add.s64 	%rd19366, %rd19365, %rd19363;
	shr.u64 	%rd19367, %rd19366, 32;
	mul.wide.u32 	%rd19368, %r1519, %r3434;
	and.b64  	%rd19369, %rd19315, 4294967295;
	add.s64 	%rd19370, %rd19367, %rd19369;
	add.s64 	%rd19371, %rd19370, %rd19368;
	shr.u64 	%rd19372, %rd19371, 32;
	and.b64  	%rd19373, %rd19318, 4294967295;
	add.s64 	%rd19374, %rd19372, %rd19373;
	shr.u64 	%rd19375, %rd19374, 32;
	and.b64  	%rd19376, %rd19321, 4294967295;
	add.s64 	%rd19377, %rd19375, %rd19376;
	shr.u64 	%rd19378, %rd19377, 32;
	and.b64  	%rd19379, %rd19324, 4294967295;
	add.s64 	%rd19380, %rd19378, %rd19379;
	shr.u64 	%rd19381, %rd19380, 32;
	and.b64  	%rd19382, %rd19327, 4294967295;
	add.s64 	%rd19383, %rd19381, %rd19382;
	shr.u64 	%rd19384, %rd19383, 32;
	and.b64  	%rd19385, %rd19330, 4294967295;
	add.s64 	%rd19386, %rd19384, %rd19385;
	shr.u64 	%rd19387, %rd19386, 32;
	and.b64  	%rd19388, %rd19333, 4294967295;
	add.s64 	%rd19389, %rd19387, %rd19388;
	{ .reg .b32 tmp; mov.b64 {tmp, %r3436}, %rd19389; }
	add.s32 	%r3437, %r3433, %r3436;
	mul.lo.s32 	%r3438, %r3380, %r3435;
	mul.wide.u32 	%rd19390, %r1526, %r3438;
	and.b64  	%rd19391, %rd19341, 4294967295;
	add.s64 	%rd19392, %rd19390, %rd19391;
	shr.u64 	%rd19393, %rd19392, 32;
	mul.wide.u32 	%rd19394, %r1525, %r3438;
	and.b64  	%rd19395, %rd19346, 4294967295;
	add.s64 	%rd19396, %rd19393, %rd19395;
	add.s64 	%rd19397, %rd19396, %rd19394;
	cvt.u32.u64 	%r3439, %rd19397;
	shr.u64 	%rd19398, %rd19397, 32;
	mul.wide.u32 	%rd19399, %r1524, %r3438;
	and.b64  	%rd19400, %rd19351, 4294967295;
	add.s64 	%rd19401, %rd19398, %rd19400;
	add.s64 	%rd19402, %rd19401, %rd19399;
	shr.u64 	%rd19403, %rd19402, 32;
	mul.wide.u32 	%rd19404, %r1523, %r3438;
	and.b64  	%rd19405, %rd19356, 4294967295;
	add.s64 	%rd19406, %rd19403, %rd19405;
	add.s64 	%rd19407, %rd19406, %rd19404;
	shr.u64 	%rd19408, %rd19407, 32;
	mul.wide.u32 	%rd19409, %r1522, %r3438;
	and.b64  	%rd19410, %rd19361, 4294967295;
	add.s64 	%rd19411, %rd19408, %rd19410;
	add.s64 	%rd19412, %rd19411, %rd19409;
	shr.u64 	%rd19413, %rd19412, 32;
	mul.wide.u32 	%rd19414, %r1521, %r3438;
	and.b64  	%rd19415, %rd19366, 4294967295;
	add.s64 	%rd19416, %rd19413, %rd19415;
	add.s64 	%rd19417, %rd19416, %rd19414;
	shr.u64 	%rd19418, %rd19417, 32;
	mul.wide.u32 	%rd19419, %r1520, %r3438;
	and.b64  	%rd19420, %rd19371, 4294967295;
	add.s64 	%rd19421, %rd19418, %rd19420;
	add.s64 	%rd19422, %rd19421, %rd19419;
	shr.u64 	%rd19423, %rd19422, 32;
	mul.wide.u32 	%rd19424, %r1519, %r3438;
	and.b64  	%rd19425, %rd19374, 4294967295;
	add.s64 	%rd19426, %rd19423, %rd19425;
	add.s64 	%rd19427, %rd19426, %rd19424;
	shr.u64 	%rd19428, %rd19427, 32;
	and.b64  	%rd19429, %rd19377, 4294967295;
	add.s64 	%rd19430, %rd19428, %rd19429;
	shr.u64 	%rd19431, %rd19430, 32;
	and.b64  	%rd19432, %rd19380, 4294967295;
	add.s64 	%rd19433, %rd19431, %rd19432;
	shr.u64 	%rd19434, %rd19433, 32;
	and.b64  	%rd19435, %rd19383, 4294967295;
	add.s64 	%rd19436, %rd19434, %rd19435;
	shr.u64 	%rd19437, %rd19436, 32;
	and.b64  	%rd19438, %rd19386, 4294967295;
	add.s64 	%rd19439, %rd19437, %rd19438;
	shr.u64 	%rd19440, %rd19439, 32;
	and.b64  	%rd19441, %rd19389, 4294967295;
	add.s64 	%rd19442, %rd19440, %rd19441;
	{ .reg .b32 tmp; mov.b64 {tmp, %r3440}, %rd19442; }
	add.s32 	%r3441, %r3437, %r3440;
	mul.lo.s32 	%r3442, %r3380, %r3439;
	mul.wide.u32 	%rd19443, %r1526, %r3442;
	and.b64  	%rd19444, %rd19397, 4294967295;
	add.s64 	%rd19445, %rd19443, %rd19444;
	shr.u64 	%rd19446, %rd19445, 32;
	mul.wide.u32 	%rd19447, %r1525, %r3442;
	and.b64  	%rd19448, %rd19402, 4294967295;
	add.s64 	%rd19449, %rd19446, %rd19448;
	add.s64 	%rd19450, %rd19449, %rd19447;
	cvt.u32.u64 	%r3443, %rd19450;
	shr.u64 	%rd19451, %rd19450, 32;
	mul.wide.u32 	%rd19452, %r1524, %r3442;
	and.b64  	%rd19453, %rd19407, 4294967295;
	add.s64 	%rd19454, %rd19451, %rd19453;
	add.s64 	%rd19455, %rd19454, %rd19452;
	shr.u64 	%rd19456, %rd19455, 32;
	mul.wide.u32 	%rd19457, %r1523, %r3442;
	and.b64  	%rd19458, %rd19412, 4294967295;
	add.s64 	%rd19459, %rd19456, %rd19458;
	add.s64 	%rd19460, %rd19459, %rd19457;
	shr.u64 	%rd19461, %rd19460, 32;
	mul.wide.u32 	%rd19462, %r1522, %r3442;
	and.b64  	%rd19463, %rd19417, 4294967295;
	add.s64 	%rd19464, %rd19461, %rd19463;
	add.s64 	%rd19465, %rd19464, %rd19462;
	shr.u64 	%rd19466, %rd19465, 32;
	mul.wide.u32 	%rd19467, %r1521, %r3442;
	and.b64  	%rd19468, %rd19422, 4294967295;
	add.s64 	%rd19469, %rd19466, %rd19468;
	add.s64 	%rd19470, %rd19469, %rd19467;
	shr.u64 	%rd19471, %rd19470, 32;
	mul.wide.u32 	%rd19472, %r1520, %r3442;
	and.b64  	%rd19473, %rd19427, 4294967295;
	add.s64 	%rd19474, %rd19471, %rd19473;
	add.s64 	%rd19475, %rd19474, %rd19472;
	shr.u64 	%rd19476, %rd19475, 32;
	mul.wide.u32 	%rd19477, %r1519, %r3442;
	and.b64  	%rd19478, %rd19430, 4294967295;
	add.s64 	%rd19479, %rd19476, %rd19478;
	add.s64 	%rd19480, %rd19479, %rd19477;
	shr.u64 	%rd19481, %rd19480, 32;
	and.b64  	%rd19482, %rd19433, 4294967295;
	add.s64 	%rd19483, %rd19481, %rd19482;
	shr.u64 	%rd19484, %rd19483, 32;
	and.b64  	%rd19485, %rd19436, 4294967295;
	add.s64 	%rd19486, %rd19484, %rd19485;
	shr.u64 	%rd19487, %rd19486, 32;
	and.b64  	%rd19488, %rd19439, 4294967295;
	add.s64 	%rd19489, %rd19487, %rd19488;
	shr.u64 	%rd19490, %rd19489, 32;
	and.b64  	%rd19491, %rd19442, 4294967295;
	add.s64 	%rd19492, %rd19490, %rd19491;
	{ .reg .b32 tmp; mov.b64 {tmp, %r3444}, %rd19492; }
	add.s32 	%r3445, %r3441, %r3444;
	mul.lo.s32 	%r3446, %r3380, %r3443;
	mul.wide.u32 	%rd19493, %r1526, %r3446;
	and.b64  	%rd19494, %rd19450, 4294967295;
	add.s64 	%rd19495, %rd19493, %rd19494;
	shr.u64 	%rd19496, %rd19495, 32;
	mul.wide.u32 	%rd19497, %r1525, %r3446;
	and.b64  	%rd19498, %rd19455, 4294967295;
	add.s64 	%rd19499, %rd19496, %rd19498;
	add.s64 	%rd19500, %rd19499, %rd19497;
	cvt.u32.u64 	%r3447, %rd19500;
	shr.u64 	%rd19501, %rd19500, 32;
	mul.wide.u32 	%rd19502, %r1524, %r3446;
	and.b64  	%rd19503, %rd19460, 4294967295;
	add.s64 	%rd19504, %rd19501, %rd19503;
	add.s64 	%rd19505, %rd19504, %rd19502;
	shr.u64 	%rd19506, %rd19505, 32;
	mul.wide.u32 	%rd19507, %r1523, %r3446;
	and.b64  	%rd19508, %rd19465, 4294967295;
	add.s64 	%rd19509, %rd19506, %rd19508;
	add.s64 	%rd19510, %rd19509, %rd19507;
	shr.u64 	%rd19511, %rd19510, 32;
	mul.wide.u32 	%rd19512, %r1522, %r3446;
	and.b64  	%rd19513, %rd19470, 4294967295;
	add.s64 	%rd19514, %rd19511, %rd19513;
	add.s64 	%rd19515, %rd19514, %rd19512;
	shr.u64 	%rd19516, %rd19515, 32;
	mul.wide.u32 	%rd19517, %r1521, %r3446;
	and.b64  	%rd19518, %rd19475, 4294967295;
	add.s64 	%rd19519, %rd19516, %rd19518;
	add.s64 	%rd19520, %rd19519, %rd19517;
	shr.u64 	%rd19521, %rd19520, 32;
	mul.wide.u32 	%rd19522, %r1520, %r3446;
	and.b64  	%rd19523, %rd19480, 4294967295;
	add.s64 	%rd19524, %rd19521, %rd19523;
	add.s64 	%rd19525, %rd19524, %rd19522;
	shr.u64 	%rd19526, %rd19525, 32;
	mul.wide.u32 	%rd19527, %r1519, %r3446;
	and.b64  	%rd19528, %rd19483, 4294967295;
	add.s64 	%rd19529, %rd19526, %rd19528;
	add.s64 	%rd19530, %rd19529, %rd19527;
	shr.u64 	%rd19531, %rd19530, 32;
	and.b64  	%rd19532, %rd19486, 4294967295;
	add.s64 	%rd19533, %rd19531, %rd19532;
	shr.u64 	%rd19534, %rd19533, 32;
	and.b64  	%rd19535, %rd19489, 4294967295;
	add.s64 	%rd19536, %rd19534, %rd19535;
	shr.u64 	%rd19537, %rd19536, 32;
	and.b64  	%rd19538, %rd19492, 4294967295;
	add.s64 	%rd19539, %rd19537, %rd19538;
	{ .reg .b32 tmp; mov.b64 {tmp, %r3448}, %rd19539; }
	add.s32 	%r3449, %r3445, %r3448;
	mul.lo.s32 	%r3450, %r3380, %r3447;
	mul.wide.u32 	%rd19540, %r1526, %r3450;
	and.b64  	%rd19541, %rd19500, 4294967295;
	add.s64 	%rd19542, %rd19540, %rd19541;
	shr.u64 	%rd19543, %rd19542, 32;
	mul.wide.u32 	%rd19544, %r1525, %r3450;
	and.b64  	%rd19545, %rd19505, 4294967295;
	add.s64 	%rd19546, %rd19543, %rd19545;
	add.s64 	%rd19547, %rd19546, %rd19544;
	cvt.u32.u64 	%r3451, %rd19547;
	shr.u64 	%rd19548, %rd19547, 32;
	mul.wide.u32 	%rd19549, %r1524, %r3450;
	and.b64  	%rd19550, %rd19510, 4294967295;
	add.s64 	%rd19551, %rd19548, %rd19550;
	add.s64 	%rd19552, %rd19551, %rd19549;
	shr.u64 	%rd19553, %rd19552, 32;
	mul.wide.u32 	%rd19554, %r1523, %r3450;
	and.b64  	%rd19555, %rd19515, 4294967295;
	add.s64 	%rd19556, %rd19553, %rd19555;
	add.s64 	%rd19557, %rd19556, %rd19554;
	shr.u64 	%rd19558, %rd19557, 32;
	mul.wide.u32 	%rd19559, %r1522, %r3450;
	and.b64  	%rd19560, %rd19520, 4294967295;
	add.s64 	%rd19561, %rd19558, %rd19560;
	add.s64 	%rd19562, %rd19561, %rd19559;
	shr.u64 	%rd19563, %rd19562, 32;
	mul.wide.u32 	%rd19564, %r1521, %r3450;
	and.b64  	%rd19565, %rd19525, 4294967295;
	add.s64 	%rd19566, %rd19563, %rd19565;
	add.s64 	%rd19567, %rd19566, %rd19564;
	shr.u64 	%rd19568, %rd19567, 32;
	mul.wide.u32 	%rd19569, %r1520, %r3450;
	and.b64  	%rd19570, %rd19530, 4294967295;
	add.s64 	%rd19571, %rd19568, %rd19570;
	add.s64 	%rd19572, %rd19571, %rd19569;
	shr.u64 	%rd19573, %rd19572, 32;
	mul.wide.u32 	%rd19574, %r1519, %r3450;
	and.b64  	%rd19575, %rd19533, 4294967295;
	add.s64 	%rd19576, %rd19573, %rd19575;
	add.s64 	%rd19577, %rd19576, %rd19574;
	shr.u64 	%rd19578, %rd19577, 32;
	and.b64  	%rd19579, %rd19536, 4294967295;
	add.s64 	%rd19580, %rd19578, %rd19579;
	shr.u64 	%rd19581, %rd19580, 32;
	and.b64  	%rd19582, %rd19539, 4294967295;
	add.s64 	%rd19583, %rd19581, %rd19582;
	{ .reg .b32 tmp; mov.b64 {tmp, %r3452}, %rd19583; }
	add.s32 	%r3453, %r3449, %r3452;
	mul.lo.s32 	%r3454, %r3380, %r3451;
	mul.wide.u32 	%rd19584, %r1526, %r3454;
	and.b64  	%rd19585, %rd19547, 4294967295;
	add.s64 	%rd19586, %rd19584, %rd19585;
	shr.u64 	%rd19587, %rd19586, 32;
	mul.wide.u32 	%rd19588, %r1525, %r3454;
	and.b64  	%rd19589, %rd19552, 4294967295;
	add.s64 	%rd19590, %rd19587, %rd19589;
	add.s64 	%rd19591, %rd19590, %rd19588;
	cvt.u32.u64 	%r3455, %rd19591;
	shr.u64 	%rd19592, %rd19591, 32;
	mul.wide.u32 	%rd19593, %r1524, %r3454;
	and.b64  	%rd19594, %rd19557, 4294967295;
	add.s64 	%rd19595, %rd19592, %rd19594;
	add.s64 	%rd19596, %rd19595, %rd19593;
	shr.u64 	%rd19597, %rd19596, 32;
	mul.wide.u32 	%rd19598, %r1523, %r3454;
	and.b64  	%rd19599, %rd19562, 4294967295;
	add.s64 	%rd19600, %rd19597, %rd19599;
	add.s64 	%rd19601, %rd19600, %rd19598;
	shr.u64 	%rd19602, %rd19601, 32;
	mul.wide.u32 	%rd19603, %r1522, %r3454;
	and.b64  	%rd19604, %rd19567, 4294967295;
	add.s64 	%rd19605, %rd19602, %rd19604;
	add.s64 	%rd19606, %rd19605, %rd19603;
	shr.u64 	%rd19607, %rd19606, 32;
	mul.wide.u32 	%rd19608, %r1521, %r3454;
	and.b64  	%rd19609, %rd19572, 4294967295;
	add.s64 	%rd19610, %rd19607, %rd19609;
	add.s64 	%rd19611, %rd19610, %rd19608;
	shr.u64 	%rd19612, %rd19611, 32;
	mul.wide.u32 	%rd19613, %r1520, %r3454;
	and.b64  	%rd19614, %rd19577, 4294967295;
	add.s64 	%rd19615, %rd19612, %rd19614;
	add.s64 	%rd19616, %rd19615, %rd19613;
	shr.u64 	%rd19617, %rd19616, 32;
	mul.wide.u32 	%rd19618, %r1519, %r3454;
	and.b64  	%rd19619, %rd19580, 4294967295;
	add.s64 	%rd19620, %rd19617, %rd19619;
	add.s64 	%rd19621, %rd19620, %rd19618;
	shr.u64 	%rd19622, %rd19621, 32;
	and.b64  	%rd19623, %rd19583, 4294967295;
	add.s64 	%rd19624, %rd19622, %rd19623;
	{ .reg .b32 tmp; mov.b64 {tmp, %r3456}, %rd19624; }
	add.s32 	%r3457, %r3453, %r3456;
	mul.lo.s32 	%r3458, %r3380, %r3455;
	mul.wide.u32 	%rd19625, %r1526, %r3458;
	and.b64  	%rd19626, %rd19591, 4294967295;
	add.s64 	%rd19627, %rd19625, %rd19626;
	shr.u64 	%rd19628, %rd19627, 32;
	mul.wide.u32 	%rd19629, %r1525, %r3458;
	and.b64  	%rd19630, %rd19596, 4294967295;
	add.s64 	%rd19631, %rd19628, %rd19630;
	add.s64 	%rd19632, %rd19631, %rd19629;
	cvt.u32.u64 	%r4312, %rd19632;
	shr.u64 	%rd19633, %rd19632, 32;
	mul.wide.u32 	%rd19634, %r1524, %r3458;
	and.b64  	%rd19635, %rd19601, 4294967295;
	add.s64 	%rd19636, %rd19633, %rd19635;
	add.s64 	%rd19637, %rd19636, %rd19634;
	cvt.u32.u64 	%r4311, %rd19637;
	shr.u64 	%rd19638, %rd19637, 32;
	mul.wide.u32 	%rd19639, %r1523, %r3458;
	and.b64  	%rd19640, %rd19606, 4294967295;
	add.s64 	%rd19641, %rd19638, %rd19640;
	add.s64 	%rd19642, %rd19641, %rd19639;
	cvt.u32.u64 	%r4310, %rd19642;
	shr.u64 	%rd19643, %rd19642, 32;
	mul.wide.u32 	%rd19644, %r1522, %r3458;
	and.b64  	%rd19645, %rd19611, 4294967295;
	add.s64 	%rd19646, %rd19643, %rd19645;
	add.s64 	%rd19647, %rd19646, %rd19644;
	cvt.u32.u64 	%r4309, %rd19647;
	shr.u64 	%rd19648, %rd19647, 32;
	mul.wide.u32 	%rd19649, %r1521, %r3458;
	and.b64  	%rd19650, %rd19616, 4294967295;
	add.s64 	%rd19651, %rd19648, %rd19650;
	add.s64 	%rd19652, %rd19651, %rd19649;
	cvt.u32.u64 	%r4308, %rd19652;
	shr.u64 	%rd19653, %rd19652, 32;
	mul.wide.u32 	%rd19654, %r1520, %r3458;
	and.b64  	%rd19655, %rd19621, 4294967295;
	add.s64 	%rd19656, %rd19653, %rd19655;
	add.s64 	%rd19657, %rd19656, %rd19654;
	cvt.u32.u64 	%r4307, %rd19657;
	shr.u64 	%rd19658, %rd19657, 32;
	mul.wide.u32 	%rd19659, %r1519, %r3458;
	and.b64  	%rd19660, %rd19624, 4294967295;
	add.s64 	%rd19661, %rd19658, %rd19660;
	add.s64 	%rd19662, %rd19661, %rd19659;
	cvt.u32.u64 	%r4306, %rd19662;
	{ .reg .b32 tmp; mov.b64 {tmp, %r3459}, %rd19662; }
	add.s32 	%r4305, %r3457, %r3459;
	setp.gt.u32 	%p870, %r4305, %r1519;
	@%p870 bra 	$L__BB1_771;
	setp.lt.u32 	%p871, %r4305, %r1519;
	@%p871 bra 	$L__BB1_772;
	setp.lt.u32 	%p872, %r1520, %r4306;
	@%p872 bra 	$L__BB1_771;
	setp.gt.u32 	%p873, %r1520, %r4306;
	@%p873 bra 	$L__BB1_772;
	setp.lt.u32 	%p874, %r1521, %r4307;
	@%p874 bra 	$L__BB1_771;
	setp.gt.u32 	%p875, %r1521, %r4307;
	@%p875 bra 	$L__BB1_772;
	setp.lt.u32 	%p876, %r1522, %r4308;
	@%p876 bra 	$L__BB1_771;
	setp.gt.u32 	%p877, %r1522, %r4308;
	@%p877 bra 	$L__BB1_772;
	setp.lt.u32 	%p878, %r1523, %r4309;
	@%p878 bra 	$L__BB1_771;
	setp.gt.u32 	%p879, %r1523, %r4309;
	@%p879 bra 	$L__BB1_772;
	setp.lt.u32 	%p880, %r1524, %r4310;
	@%p880 bra 	$L__BB1_771;
	setp.gt.u32 	%p881, %r1524, %r4310;
	@%p881 bra 	$L__BB1_772;
	setp.lt.u32 	%p882, %r1525, %r4311;
	@%p882 bra 	$L__BB1_771;
	setp.gt.u32 	%p883, %r1525, %r4311;
	setp.gt.u32 	%p884, %r1526, %r4312;
	or.pred  	%p885, %p883, %p884;
	@%p885 bra 	$L__BB1_772;
$L__BB1_771:
	sub.s32 	%r4312, %r4312, %r1526;
	sub.s32 	%r4311, %r4311, %r1525;
	sub.s32 	%r4310, %r4310, %r1524;
	sub.s32 	%r4309, %r4309, %r1523;
	sub.s32 	%r4308, %r4308, %r1522;
	sub.s32 	%r4307, %r4307, %r1521;
	sub.s32 	%r4306, %r4306, %r1520;
	sub.s32 	%r4305, %r4305, %r1519;
$L__BB1_772:
	ld.const.u32 	%r1593, [P_CONST+20];
	ld.const.u32 	%r1594, [P_CONST+16];
	ld.const.u32 	%r1595, [P_CONST+12];
	ld.const.u32 	%r1596, [P_CONST+8];
	ld.const.u32 	%r1597, [P_CONST+4];
	ld.const.u32 	%r1598, [P_CONST];
	sub.s32 	%r4337, %r4312, %r4265;
	sub.s32 	%r4336, %r4311, %r4266;
	sub.s32 	%r4335, %r4310, %r4267;
	sub.s32 	%r4334, %r4309, %r4268;
	sub.s32 	%r4333, %r4308, %r4269;
	sub.s32 	%r4332, %r4307, %r4270;
	sub.s32 	%r4331, %r4306, %r4271;
	sub.s32 	%r4330, %r4305, %r4272;
	mul.wide.u32 	%rd19663, %r76, %r84;
	cvt.u32.u64 	%r3460, %rd19663;
	shr.u64 	%rd19664, %rd19663, 32;
	mul.wide.u32 	%rd19665, %r75, %r84;
	add.s64 	%rd19666, %rd19664, %rd19665;
	shr.u64 	%rd19667, %rd19666, 32;
	mul.wide.u32 	%rd19668, %r74, %r84;
	add.s64 	%rd19669, %rd19667, %rd19668;
	shr.u64 	%rd19670, %rd19669, 32;
	mul.wide.u32 	%rd19671, %r73, %r84;
	add.s64 	%rd19672, %rd19670, %rd19671;
	shr.u64 	%rd19673, %rd19672, 32;
	mul.wide.u32 	%rd19674, %r72, %r84;
	add.s64 	%rd19675, %rd19673, %rd19674;
	shr.u64 	%rd19676, %rd19675, 32;
	mul.wide.u32 	%rd19677, %r71, %r84;
	add.s64 	%rd19678, %rd19676, %rd19677;
	shr.u64 	%rd19679, %rd19678, 32;
	mul.wide.u32 	%rd19680, %r70, %r84;
	add.s64 	%rd19681, %rd19679, %rd19680;
	shr.u64 	%rd19682, %rd19681, 32;
	mul.wide.u32 	%rd19683, %r69, %r84;
	add.s64 	%rd19684, %rd19682, %rd19683;
	shr.u64 	%rd19685, %rd19684, 32;
	mul.wide.u32 	%rd19686, %r76, %r83;
	and.b64  	%rd19687, %rd19666, 4294967295;
	add.s64 	%rd19688, %rd19686, %rd19687;
	shr.u64 	%rd19689, %rd19688, 32;
	mul.wide.u32 	%rd19690, %r75, %r83;
	and.b64  	%rd19691, %rd19669, 4294967295;
	add.s64 	%rd19692, %rd19689, %rd19691;
	add.s64 	%rd19693, %rd19692, %rd19690;
	shr.u64 	%rd19694, %rd19693, 32;
	mul.wide.u32 	%rd19695, %r74, %r83;
	and.b64  	%rd19696, %rd19672, 4294967295;
	add.s64 	%rd19697, %rd19694, %rd19696;
	add.s64 	%rd19698, %rd19697, %rd19695;
	shr.u64 	%rd19699, %rd19698, 32;
	mul.wide.u32 	%rd19700, %r73, %r83;
	and.b64  	%rd19701, %rd19675, 4294967295;
	add.s64 	%rd19702, %rd19699, %rd19701;
	add.s64 	%rd19703, %rd19702, %rd19700;
	shr.u64 	%rd19704, %rd19703, 32;
	mul.wide.u32 	%rd19705, %r72, %r83;
	and.b64  	%rd19706, %rd19678, 4294967295;
	add.s64 	%rd19707, %rd19704, %rd19706;
	add.s64 	%rd19708, %rd19707, %rd19705;
	shr.u64 	%rd19709, %rd19708, 32;
	mul.wide.u32 	%rd19710, %r71, %r83;
	and.b64  	%rd19711, %rd19681, 4294967295;
	add.s64 	%rd19712, %rd19709, %rd19711;
	add.s64 	%rd19713, %rd19712, %rd19710;
	shr.u64 	%rd19714, %rd19713, 32;
	mul.wide.u32 	%rd19715, %r70, %r83;
	and.b64  	%rd19716, %rd19684, 4294967295;
	add.s64 	%rd19717, %rd19714, %rd19716;
	add.s64 	%rd19718, %rd19717, %rd19715;
	shr.u64 	%rd19719, %rd19718, 32;
	mul.wide.u32 	%rd19720, %r69, %r83;
	add.s64 	%rd19721, %rd19719, %rd19685;
	add.s64 	%rd19722, %rd19721, %rd19720;
	shr.u64 	%rd19723, %rd19722, 32;
	mul.wide.u32 	%rd19724, %r76, %r82;
	and.b64  	%rd19725, %rd19693, 4294967295;
	add.s64 	%rd19726, %rd19724, %rd19725;
	shr.u64 	%rd19727, %rd19726, 32;
	mul.wide.u32 	%rd19728, %r75, %r82;
	and.b64  	%rd19729, %rd19698, 4294967295;
	add.s64 	%rd19730, %rd19727, %rd19729;
	add.s64 	%rd19731, %rd19730, %rd19728;
	shr.u64 	%rd19732, %rd19731, 32;
	mul.wide.u32 	%rd19733, %r74, %r82;
	and.b64  	%rd19734, %rd19703, 4294967295;
	add.s64 	%rd19735, %rd19732, %rd19734;
	add.s64 	%rd19736, %rd19735, %rd19733;
	shr.u64 	%rd19737, %rd19736, 32;
	mul.wide.u32 	%rd19738, %r73, %r82;
	and.b64  	%rd19739, %rd19708, 4294967295;
	add.s64 	%rd19740, %rd19737, %rd19739;
	add.s64 	%rd19741, %rd19740, %rd19738;
	shr.u64 	%rd19742, %rd19741, 32;
	mul.wide.u32 	%rd19743, %r72, %r82;
	and.b64  	%rd19744, %rd19713, 4294967295;
	add.s64 	%rd19745, %rd19742, %rd19744;
	add.s64 	%rd19746, %rd19745, %rd19743;
	shr.u64 	%rd19747, %rd19746, 32;
	mul.wide.u32 	%rd19748, %r71, %r82;
	and.b64  	%rd19749, %rd19718, 4294967295;
	add.s64 	%rd19750, %rd19747, %rd19749;
	add.s64 	%rd19751, %rd19750, %rd19748;
	shr.u64 	%rd19752, %rd19751, 32;
	mul.wide.u32 	%rd19753, %r70, %r82;
	and.b64  	%rd19754, %rd19722, 4294967295;
	add.s64 	%rd19755, %rd19752, %rd19754;
	add.s64 	%rd19756, %rd19755, %rd19753;
	shr.u64 	%rd19757, %rd19756, 32;
	mul.wide.u32 	%rd19758, %r69, %r82;
	add.s64 	%rd19759, %rd19757, %rd19723;
	add.s64 	%rd19760, %rd19759, %rd19758;
	shr.u64 	%rd19761, %rd19760, 32;
	mul.wide.u32 	%rd19762, %r76, %r81;
	and.b64  	%rd19763, %rd19731, 4294967295;
	add.s64 	%rd19764, %rd19762, %rd19763;
	shr.u64 	%rd19765, %rd19764, 32;
	mul.wide.u32 	%rd19766, %r75, %r81;
	and.b64  	%rd19767, %rd19736, 4294967295;
	add.s64 	%rd19768, %rd19765, %rd19767;
	add.s64 	%rd19769, %rd19768, %rd19766;
	shr.u64 	%rd19770, %rd19769, 32;
	mul.wide.u32 	%rd19771, %r74, %r81;
	and.b64  	%rd19772, %rd19741, 4294967295;
	add.s64 	%rd19773, %rd19770, %rd19772;
	add.s64 	%rd19774, %rd19773, %rd19771;
	shr.u64 	%rd19775, %rd19774, 32;
	mul.wide.u32 	%rd19776, %r73, %r81;
	and.b64  	%rd19777, %rd19746, 4294967295;
	add.s64 	%rd19778, %rd19775, %rd19777;
	add.s64 	%rd19779, %rd19778, %rd19776;
	shr.u64 	%rd19780, %rd19779, 32;
	mul.wide.u32 	%rd19781, %r72, %r81;
	and.b64  	%rd19782, %rd19751, 4294967295;
	add.s64 	%rd19783, %rd19780, %rd19782;
	add.s64 	%rd19784, %rd19783, %rd19781;
	shr.u64 	%rd19785, %rd19784, 32;
	mul.wide.u32 	%rd19786, %r71, %r81;
	and.b64  	%rd19787, %rd19756, 4294967295;
	add.s64 	%rd19788, %rd19785, %rd19787;
	add.s64 	%rd19789, %rd19788, %rd19786;
	shr.u64 	%rd19790, %rd19789, 32;
	mul.wide.u32 	%rd19791, %r70, %r81;
	and.b64  	%rd19792, %rd19760, 4294967295;
	add.s64 	%rd19793, %rd19790, %rd19792;
	add.s64 	%rd19794, %rd19793, %rd19791;
	shr.u64 	%rd19795, %rd19794, 32;
	mul.wide.u32 	%rd19796, %r69, %r81;
	add.s64 	%rd19797, %rd19795, %rd19761;
	add.s64 	%rd19798, %rd19797, %rd19796;
	shr.u64 	%rd19799, %rd19798, 32;
	mul.wide.u32 	%rd19800, %r76, %r80;
	and.b64  	%rd19801, %rd19769, 4294967295;
	add.s64 	%rd19802, %rd19800, %rd19801;
	shr.u64 	%rd19803, %rd19802, 32;
	mul.wide.u32 	%rd19804, %r75, %r80;
	and.b64  	%rd19805, %rd19774, 4294967295;
	add.s64 	%rd19806, %rd19803, %rd19805;
	add.s64 	%rd19807, %rd19806, %rd19804;
	shr.u64 	%rd19808, %rd19807, 32;
	mul.wide.u32 	%rd19809, %r74, %r80;
	and.b64  	%rd19810, %rd19779, 4294967295;
	add.s64 	%rd19811, %rd19808, %rd19810;
	add.s64 	%rd19812, %rd19811, %rd19809;
	shr.u64 	%rd19813, %rd19812, 32;
	mul.wide.u32 	%rd19814, %r73, %r80;
	and.b64  	%rd19815, %rd19784, 4294967295;
	add.s64 	%rd19816, %rd19813, %rd19815;
	add.s64 	%rd19817, %rd19816, %rd19814;
	shr.u64 	%rd19818, %rd19817, 32;
	mul.wide.u32 	%rd19819, %r72, %r80;
	and.b64  	%rd19820, %rd19789, 4294967295;
	add.s64 	%rd19821, %rd19818, %rd19820;
	add.s64 	%rd19822, %rd19821, %rd19819;
	shr.u64 	%rd19823, %rd19822, 32;
	mul.wide.u32 	%rd19824, %r71, %r80;
	and.b64  	%rd19825, %rd19794, 4294967295;
	add.s64 	%rd19826, %rd19823, %rd19825;
	add.s64 	%rd19827, %rd19826, %rd19824;
	shr.u64 	%rd19828, %rd19827, 32;
	mul.wide.u32 	%rd19829, %r70, %r80;
	and.b64  	%rd19830, %rd19798, 4294967295;
	add.s64 	%rd19831, %rd19828, %rd19830;
	add.s64 	%rd19832, %rd19831, %rd19829;
	shr.u64 	%rd19833, %rd19832, 32;
	mul.wide.u32 	%rd19834, %r69, %r80;
	add.s64 	%rd19835, %rd19833, %rd19799;
	add.s64 	%rd19836, %rd19835, %rd19834;
	shr.u64 	%rd19837, %rd19836, 32;
	mul.wide.u32 	%rd19838, %r76, %r79;
	and.b64  	%rd19839, %rd19807, 4294967295;
	add.s64 	%rd19840, %rd19838, %rd19839;
	shr.u64 	%rd19841, %rd19840, 32;
	mul.wide.u32 	%rd19842, %r75, %r79;
	and.b64  	%rd19843, %rd19812, 4294967295;
	add.s64 	%rd19844, %rd19841, %rd19843;
	add.s64 	%rd19845, %rd19844, %rd19842;
	shr.u64 	%rd19846, %rd19845, 32;
	mul.wide.u32 	%rd19847, %r74, %r79;
	and.b64  	%rd19848, %rd19817, 4294967295;
	add.s64 	%rd19849, %rd19846, %rd19848;
	add.s64 	%rd19850, %rd19849, %rd19847;
	shr.u64 	%rd19851, %rd19850, 32;
	mul.wide.u32 	%rd19852, %r73, %r79;
	and.b64  	%rd19853, %rd19822, 4294967295;
	add.s64 	%rd19854, %rd19851, %rd19853;
	add.s64 	%rd19855, %rd19854, %rd19852;
	shr.u64 	%rd19856, %rd19855, 32;
	mul.wide.u32 	%rd19857, %r72, %r79;
	and.b64  	%rd19858, %rd19827, 4294967295;
	add.s64 	%rd19859, %rd19856, %rd19858;
	add.s64 	%rd19860, %rd19859, %rd19857;
	shr.u64 	%rd19861, %rd19860, 32;
	mul.wide.u32 	%rd19862, %r71, %r79;
	and.b64  	%rd19863, %rd19832, 4294967295;
	add.s64 	%rd19864, %rd19861, %rd19863;
	add.s64 	%rd19865, %rd19864, %rd19862;
	shr.u64 	%rd19866, %rd19865, 32;
	mul.wide.u32 	%rd19867, %r70, %r79;
	and.b64  	%rd19868, %rd19836, 4294967295;
	add.s64 	%rd19869, %rd19866, %rd19868;
	add.s64 	%rd19870, %rd19869, %rd19867;
	shr.u64 	%rd19871, %rd19870, 32;
	mul.wide.u32 	%rd19872, %r69, %r79;
	add.s64 	%rd19873, %rd19871, %rd19837;
	add.s64 	%rd19874, %rd19873, %rd19872;
	shr.u64 	%rd19875, %rd19874, 32;
	mul.wide.u32 	%rd19876, %r76, %r78;
	and.b64  	%rd19877, %rd19845, 4294967295;
	add.s64 	%rd19878, %rd19876, %rd19877;
	shr.u64 	%rd19879, %rd19878, 32;
	mul.wide.u32 	%rd19880, %r75, %r78;
	and.b64  	%rd19881, %rd19850, 4294967295;
	add.s64 	%rd19882, %rd19879, %rd19881;
	add.s64 	%rd19883, %rd19882, %rd19880;
	shr.u64 	%rd19884, %rd19883, 32;
	mul.wide.u32 	%rd19885, %r74, %r78;
	and.b64  	%rd19886, %rd19855, 4294967295;
	add.s64 	%rd19887, %rd19884, %rd19886;
	add.s64 	%rd19888, %rd19887, %rd19885;
	shr.u64 	%rd19889, %rd19888, 32;
	mul.wide.u32 	%rd19890, %r73, %r78;
	and.b64  	%rd19891, %rd19860, 4294967295;
	add.s64 	%rd19892, %rd19889, %rd19891;
	add.s64 	%rd19893, %rd19892, %rd19890;
	shr.u64 	%rd19894, %rd19893, 32;
	mul.wide.u32 	%rd19895, %r72, %r78;
	and.b64  	%rd19896, %rd19865, 4294967295;
	add.s64 	%rd19897, %rd19894, %rd19896;
	add.s64 	%rd19898, %rd19897, %rd19895;
	shr.u64 	%rd19899, %rd19898, 32;
	mul.wide.u32 	%rd19900, %r71, %r78;
	and.b64  	%rd19901, %rd19870, 4294967295;
	add.s64 	%rd19902, %rd19899, %rd19901;
	add.s64 	%rd19903, %rd19902, %rd19900;
	shr.u64 	%rd19904, %rd19903, 32;
	mul.wide.u32 	%rd19905, %r70, %r78;
	and.b64  	%rd19906, %rd19874, 4294967295;
	add.s64 	%rd19907, %rd19904, %rd19906;
	add.s64 	%rd19908, %rd19907, %rd19905;
	shr.u64 	%rd19909, %rd19908, 32;
	mul.wide.u32 	%rd19910, %r69, %r78;
	add.s64 	%rd19911, %rd19909, %rd19875;
	add.s64 	%rd19912, %rd19911, %rd19910;
	shr.u64 	%rd19913, %rd19912, 32;
	mul.wide.u32 	%rd19914, %r76, %r77;
	and.b64  	%rd19915, %rd19883, 4294967295;
	add.s64 	%rd19916, %rd19914, %rd19915;
	shr.u64 	%rd19917, %rd19916, 32;
	mul.wide.u32 	%rd19918, %r75, %r77;
	and.b64  	%rd19919, %rd19888, 4294967295;
	add.s64 	%rd19920, %rd19917, %rd19919;
	add.s64 	%rd19921, %rd19920, %rd19918;
	shr.u64 	%rd19922, %rd19921, 32;
	mul.wide.u32 	%rd19923, %r74, %r77;
	and.b64  	%rd19924, %rd19893, 4294967295;
	add.s64 	%rd19925, %rd19922, %rd19924;
	add.s64 	%rd19926, %rd19925, %rd19923;
	shr.u64 	%rd19927, %rd19926, 32;
	mul.wide.u32 	%rd19928, %r73, %r77;
	and.b64  	%rd19929, %rd19898, 4294967295;
	add.s64 	%rd19930, %rd19927, %rd19929;
	add.s64 	%rd19931, %rd19930, %rd19928;
	shr.u64 	%rd19932, %rd19931, 32;
	mul.wide.u32 	%rd19933, %r72, %r77;
	and.b64  	%rd19934, %rd19903, 4294967295;
	add.s64 	%rd19935, %rd19932, %rd19934;
	add.s64 	%rd19936, %rd19935, %rd19933;
	shr.u64 	%rd19937, %rd19936, 32;
	mul.wide.u32 	%rd19938, %r71, %r77;
	and.b64  	%rd19939, %rd19908, 4294967295;
	add.s64 	%rd19940, %rd19937, %rd19939;
	add.s64 	%rd19941, %rd19940, %rd19938;
	shr.u64 	%rd19942, %rd19941, 32;
	mul.wide.u32 	%rd19943, %r70, %r77;
	and.b64  	%rd19944, %rd19912, 4294967295;
	add.s64 	%rd19945, %rd19942, %rd19944;
	add.s64 	%rd19946, %rd19945, %rd19943;
	shr.u64 	%rd19947, %rd19946, 32;
	mul.wide.u32 	%rd19948, %r69, %r77;
	add.s64 	%rd19949, %rd19947, %rd19913;
	add.s64 	%rd19950, %rd19949, %rd19948;
	{ .reg .b32 tmp; mov.b64 {tmp, %r3461}, %rd19950; }
	ld.const.u32 	%r3462, [MU_P];
	mul.lo.s32 	%r3463, %r3462, %r3460;
	mul.wide.u32 	%rd19951, %r1598, %r3463;
	and.b64  	%rd19952, %rd19663, 4294967295;
	add.s64 	%rd19953, %rd19951, %rd19952;
	shr.u64 	%rd19954, %rd19953, 32;
	mul.wide.u32 	%rd19955, %r1597, %r3463;
	and.b64  	%rd19956, %rd19688, 4294967295;
	add.s64 	%rd19957, %rd19954, %rd19956;
	add.s64 	%rd19958, %rd19957, %rd19955;
	cvt.u32.u64 	%r3464, %rd19958;
	shr.u64 	%rd19959, %rd19958, 32;
	mul.wide.u32 	%rd19960, %r1596, %r3463;
	and.b64  	%rd19961, %rd19726, 4294967295;
	add.s64 	%rd19962, %rd19959, %rd19961;
	add.s64 	%rd19963, %rd19962, %rd19960;
	shr.u64 	%rd19964, %rd19963, 32;
	mul.wide.u32 	%rd19965, %r1595, %r3463;
	and.b64  	%rd19966, %rd19764, 4294967295;
	add.s64 	%rd19967, %rd19964, %rd19966;
	add.s64 	%rd19968, %rd19967, %rd19965;
	shr.u64 	%rd19969, %rd19968, 32;
	mul.wide.u32 	%rd19970, %r1594, %r3463;
	and.b64  	%rd19971, %rd19802, 4294967295;
	add.s64 	%rd19972, %rd19969, %rd19971;
	add.s64 	%rd19973, %rd19972, %rd19970;
	shr.u64 	%rd19974, %rd19973, 32;
	mul.wide.u32 	%rd19975, %r1593, %r3463;
	and.b64  	%rd19976, %rd19840, 4294967295;
	add.s64 	%rd19977, %rd19974, %rd19976;
	add.s64 	%rd19978, %rd19977, %rd19975;
	shr.u64 	%rd19979, %rd19978, 32;
	mul.wide.u32 	%rd19980, %r1520, %r3463;
	and.b64  	%rd19981, %rd19878, 4294967295;
	add.s64 	%rd19982, %rd19979, %rd19981;
	add.s64 	%rd19983, %rd19982, %rd19980;
	shr.u64 	%rd19984, %rd19983, 32;
	mul.wide.u32 	%rd19985, %r1519, %r3463;
	and.b64  	%rd19986, %rd19916, 4294967295;
	add.s64 	%rd19987, %rd19984, %rd19986;
	add.s64 	%rd19988, %rd19987, %rd19985;
	shr.u64 	%rd19989, %rd19988, 32;
	and.b64  	%rd19990, %rd19921, 4294967295;
	add.s64 	%rd19991, %rd19989, %rd19990;
	shr.u64 	%rd19992, %rd19991, 32;
	and.b64  	%rd19993, %rd19926, 4294967295;
	add.s64 	%rd19994, %rd19992, %rd19993;
	shr.u64 	%rd19995, %rd19994, 32;
	and.b64  	%rd19996, %rd19931, 4294967295;
	add.s64 	%rd19997, %rd19995, %rd19996;
	shr.u64 	%rd19998, %rd19997, 32;
	and.b64  	%rd19999, %rd19936, 4294967295;
	add.s64 	%rd20000, %rd19998, %rd19999;
	shr.u64 	%rd20001, %rd20000, 32;
	and.b64  	%rd20002, %rd19941, 4294967295;
	add.s64 	%rd20003, %rd20001, %rd20002;
	shr.u64 	%rd20004, %rd20003, 32;
	and.b64  	%rd20005, %rd19946, 4294967295;
	add.s64 	%rd20006, %rd20004, %rd20005;
	shr.u64 	%rd20007, %rd20006, 32;
	and.b64  	%rd20008, %rd19950, 4294967295;
	add.s64 	%rd20009, %rd20007, %rd20008;
	{ .reg .b32 tmp; mov.b64 {tmp, %r3465}, %rd20009; }
	add.s32 	%r3466, %r3461, %r3465;
	mul.lo.s32 	%r3467, %r3462, %r3464;
	mul.wide.u32 	%rd20010, %r1598, %r3467;
	and.b64  	%rd20011, %rd19958, 4294967295;
	add.s64 	%rd20012, %rd20010, %rd20011;
	shr.u64 	%rd20013, %rd20012, 32;
	mul.wide.u32 	%rd20014, %r1597, %r3467;
	and.b64  	%rd20015, %rd19963, 4294967295;
	add.s64 	%rd20016, %rd20013, %rd20015;
	add.s64 	%rd20017, %rd20016, %rd20014;
	cvt.u32.u64 	%r3468, %rd20017;
	shr.u64 	%rd20018, %rd20017, 32;
	mul.wide.u32 	%rd20019, %r1596, %r3467;
	and.b64  	%rd20020, %rd19968, 4294967295;
	add.s64 	%rd20021, %rd20018, %rd20020;
	add.s64 	%rd20022, %rd20021, %rd20019;
	shr.u64 	%rd20023, %rd20022, 32;
	mul.wide.u32 	%rd20024, %r1595, %r3467;
	and.b64  	%rd20025, %rd19973, 4294967295;
	add.s64 	%rd20026, %rd20023, %rd20025;
	add.s64 	%rd20027, %rd20026, %rd20024;
	shr.u64 	%rd20028, %rd20027, 32;
	mul.wide.u32 	%rd20029, %r1594, %r3467;
	and.b64  	%rd20030, %rd19978, 4294967295;
	add.s64 	%rd20031, %rd20028, %rd20030;
	add.s64 	%rd20032, %rd20031, %rd20029;
	shr.u64 	%rd20033, %rd20032, 32;
	mul.wide.u32 	%rd20034, %r1593, %r3467;
	and.b64  	%rd20035, %rd19983, 4294967295;
	add.s64 	%rd20036, %rd20033, %rd20035;
	add.s64 	%rd20037, %rd20036, %rd20034;
	shr.u64 	%rd20038, %rd20037, 32;
	mul.wide.u32 	%rd20039, %r1520, %r3467;
	and.b64  	%rd20040, %rd19988, 4294967295;
	add.s64 	%rd20041, %rd20038, %rd20040;
	add.s64 	%rd20042, %rd20041, %rd20039;
	shr.u64 	%rd20043, %rd20042, 32;
	mul.wide.u32 	%rd20044, %r1519, %r3467;
	and.b64  	%rd20045, %rd19991, 4294967295;
	add.s64 	%rd20046, %rd20043, %rd20045;
	add.s64 	%rd20047, %rd20046, %rd20044;
	shr.u64 	%rd20048, %rd20047, 32;
	and.b64  	%rd20049, %rd19994, 4294967295;
	add.s64 	%rd20050, %rd20048, %rd20049;
	shr.u64 	%rd20051, %rd20050, 32;
	and.b64  	%rd20052, %rd19997, 4294967295;
	add.s64 	%rd20053, %rd20051, %rd20052;
	shr.u64 	%rd20054, %rd20053, 32;
	and.b64  	%rd20055, %rd20000, 4294967295;
	add.s64 	%rd20056, %rd20054, %rd20055;
	shr.u64 	%rd20057, %rd20056, 32;
	and.b64  	%rd20058, %rd20003, 4294967295;
	add.s64 	%rd20059, %rd20057, %rd20058;
	shr.u64 	%rd20060, %rd20059, 32;
	and.b64  	%rd20061, %rd20006, 4294967295;
	add.s64 	%rd20062, %rd20060, %rd20061;
	shr.u64 	%rd20063, %rd20062, 32;
	and.b64  	%rd20064, %rd20009, 4294967295;
	add.s64 	%rd20065, %rd20063, %rd20064;
	{ .reg .b32 tmp; mov.b64 {tmp, %r3469}, %rd20065; }
	add.s32 	%r3470, %r3466, %r3469;
	mul.lo.s32 	%r3471, %r3462, %r3468;
	mul.wide.u32 	%rd20066, %r1598, %r3471;
	and.b64  	%rd20067, %rd20017, 4294967295;
	add.s64 	%rd20068, %rd20066, %rd20067;
	shr.u64 	%rd20069, %rd20068, 32;
	mul.wide.u32 	%rd20070, %r1597, %r3471;
	and.b64  	%rd20071, %rd20022, 4294967295;
	add.s64 	%rd20072, %rd20069, %rd20071;
	add.s64 	%rd20073, %rd20072, %rd20070;
	cvt.u32.u64 	%r3472, %rd20073;
	shr.u64 	%rd20074, %rd20073, 32;
	mul.wide.u32 	%rd20075, %r1596, %r3471;
	and.b64  	%rd20076, %rd20027, 4294967295;
	add.s64 	%rd20077, %rd20074, %rd20076;
	add.s64 	%rd20078, %rd20077, %rd20075;
	shr.u64 	%rd20079, %rd20078, 32;
	mul.wide.u32 	%rd20080, %r1595, %r3471;
	and.b64  	%rd20081, %rd20032, 4294967295;
	add.s64 	%rd20082, %rd20079, %rd20081;
	add.s64 	%rd20083, %rd20082, %rd20080;
	shr.u64 	%rd20084, %rd20083, 32;
	mul.wide.u32 	%rd20085, %r1594, %r3471;
	and.b64  	%rd20086, %rd20037, 4294967295;
	add.s64 	%rd20087, %rd20084, %rd20086;
	add.s64 	%rd20088, %rd20087, %rd20085;
	shr.u64 	%rd20089, %rd20088, 32;
	mul.wide.u32 	%rd20090, %r1593, %r3471;
	and.b64  	%rd20091, %rd20042, 4294967295;
	add.s64 	%rd20092, %rd20089, %rd20091;
	add.s64 	%rd20093, %rd20092, %rd20090;
	shr.u64 	%rd20094, %rd20093, 32;
	mul.wide.u32 	%rd20095, %r1520, %r3471;
	and.b64  	%rd20096, %rd20047, 4294967295;
	add.s64 	%rd20097, %rd20094, %rd20096;
	add.s64 	%rd20098, %rd20097, %rd20095;
	shr.u64 	%rd20099, %rd20098, 32;
	mul.wide.u32 	%rd20100, %r1519, %r3471;
	and.b64  	%rd20101, %rd20050, 4294967295;
	add.s64 	%rd20102, %rd20099, %rd20101;
	add.s64 	%rd20103, %rd20102, %rd20100;
	shr.u64 	%rd20104, %rd20103, 32;
	and.b64  	%rd20105, %rd20053, 4294967295;
	add.s64 	%rd20106, %rd20104, %rd20105;
	shr.u64 	%rd20107, %rd20106, 32;
	and.b64  	%rd20108, %rd20056, 4294967295;
	add.s64 	%rd20109, %rd20107, %rd20108;
	shr.u64 	%rd20110, %rd20109, 32;
	and.b64  	%rd20111, %rd20059, 4294967295;
	add.s64 	%rd20112, %rd20110, %rd20111;
	shr.u64 	%rd20113, %rd20112, 32;
	and.b64  	%rd20114, %rd20062, 4294967295;
	add.s64 	%rd20115, %rd20113, %rd20114;
	shr.u64 	%rd20116, %rd20115, 32;
	and.b64  	%rd20117, %rd20065, 4294967295;
	add.s64 	%rd20118, %rd20116, %rd20117;
	{ .reg .b32 tmp; mov.b64 {tmp, %r3473}, %rd20118; }
	add.s32 	%r3474, %r3470, %r3473;
	mul.lo.s32 	%r3475, %r3462, %r3472;
	mul.wide.u32 	%rd20119, %r1598, %r3475;
	and.b64  	%rd20120, %rd20073, 4294967295;
	add.s64 	%rd20121, %rd20119, %rd20120;
	shr.u64 	%rd20122, %rd20121, 32;
	mul.wide.u32 	%rd20123, %r1597, %r3475;
	and.b64  	%rd20124, %rd20078, 4294967295;
	add.s64 	%rd20125, %rd20122, %rd20124;
	add.s64 	%rd20126, %rd20125, %rd20123;
	cvt.u32.u64 	%r3476, %rd20126;
	shr.u64 	%rd20127, %rd20126, 32;
	mul.wide.u32 	%rd20128, %r1596, %r3475;
	and.b64  	%rd20129, %rd20083, 4294967295;
	add.s64 	%rd20130, %rd20127, %rd20129;
	add.s64 	%rd20131, %rd20130, %rd20128;
	shr.u64 	%rd20132, %rd20131, 32;
	mul.wide.u32 	%rd20133, %r1595, %r3475;
	and.b64  	%rd20134, %rd20088, 4294967295;
	add.s64 	%rd20135, %rd20132, %rd20134;
	add.s64 	%rd20136, %rd20135, %rd20133;
	shr.u64 	%rd20137, %rd20136, 32;
	mul.wide.u32 	%rd20138, %r1594, %r3475;
	and.b64  	%rd20139, %rd20093, 4294967295;
	add.s64 	%rd20140, %rd20137, %rd20139;
	add.s64 	%rd20141, %rd20140, %rd20138;
	shr.u64 	%rd20142, %rd20141, 32;
	mul.wide.u32 	%rd20143, %r1593, %r3475;
	and.b64  	%rd20144, %rd20098, 4294967295;
	add.s64 	%rd20145, %rd20142, %rd20144;
	add.s64 	%rd20146, %rd20145, %rd20143;
	shr.u64 	%rd20147, %rd20146, 32;
	mul.wide.u32 	%rd20148, %r1520, %r3475;
	and.b64  	%rd20149, %rd20103, 4294967295;
	add.s64 	%rd20150, %rd20147, %rd20149;
	add.s64 	%rd20151, %rd20150, %rd20148;
	shr.u64 	%rd20152, %rd20151, 32;
	mul.wide.u32 	%rd20153, %r1519, %r3475;
	and.b64  	%rd20154, %rd20106, 4294967295;
	add.s64 	%rd20155, %rd20152, %rd20154;
	add.s64 	%rd20156, %rd20155, %rd20153;
	shr.u64 	%rd20157, %rd20156, 32;
	and.b64  	%rd20158, %rd20109, 4294967295;
	add.s64 	%rd20159, %rd20157, %rd20158;
	shr.u64 	%rd20160, %rd20159, 32;
	and.b64  	%rd20161, %rd20112, 4294967295;
	add.s64 	%rd20162, %rd20160, %rd20161;
	shr.u64 	%rd20163, %rd20162, 32;
	and.b64  	%rd20164, %rd20115, 4294967295;
	add.s64 	%rd20165, %rd20163, %rd20164;
	shr.u64 	%rd20166, %rd20165, 32;
	and.b64  	%rd20167, %rd20118, 4294967295;
	add.s64 	%rd20168, %rd20166, %rd20167;
	{ .reg .b32 tmp; mov.b64 {tmp, %r3477}, %rd20168; }
	add.s32 	%r3478, %r3474, %r3477;
	mul.lo.s32 	%r3479, %r3462, %r3476;
	mul.wide.u32 	%rd20169, %r1598, %r3479;
	and.b64  	%rd20170, %rd20126, 4294967295;
	add.s64 	%rd20171, %rd20169, %rd20170;
	shr.u64 	%rd20172, %rd20171, 32;
	mul.wide.u32 	%rd20173, %r1597, %r3479;
	and.b64  	%rd20174, %rd20131, 4294967295;
	add.s64 	%rd20175, %rd20172, %rd20174;
	add.s64 	%rd20176, %rd20175, %rd20173;
	cvt.u32.u64 	%r3480, %rd20176;
	shr.u64 	%rd20177, %rd20176, 32;
	mul.wide.u32 	%rd20178, %r1596, %r3479;
	and.b64  	%rd20179, %rd20136, 4294967295;
	add.s64 	%rd20180, %rd20177, %rd20179;
	add.s64 	%rd20181, %rd20180, %rd20178;
	shr.u64 	%rd20182, %rd20181, 32;
	mul.wide.u32 	%rd20183, %r1595, %r3479;
	and.b64  	%rd20184, %rd20141, 4294967295;
	add.s64 	%rd20185, %rd20182, %rd20184;
	add.s64 	%rd20186, %rd20185, %rd20183;
	shr.u64 	%rd20187, %rd20186, 32;
	mul.wide.u32 	%rd20188, %r1594, %r3479;
	and.b64  	%rd20189, %rd20146, 4294967295;
	add.s64 	%rd20190, %rd20187, %rd20189;
	add.s64 	%rd20191, %rd20190, %rd20188;
	shr.u64 	%rd20192, %rd20191, 32;
	mul.wide.u32 	%rd20193, %r1593, %r3479;
	and.b64  	%rd20194, %rd20151, 4294967295;
	add.s64 	%rd20195, %rd20192, %rd20194;
	add.s64 	%rd20196, %rd20195, %rd20193;
	shr.u64 	%rd20197, %rd20196, 32;
	mul.wide.u32 	%rd20198, %r1520, %r3479;
	and.b64  	%rd20199, %rd20156, 4294967295;
	add.s64 	%rd20200, %rd20197, %rd20199;
	add.s64 	%rd20201, %rd20200, %rd20198;
	shr.u64 	%rd20202, %rd20201, 32;
	mul.wide.u32 	%rd20203, %r1519, %r3479;
	and.b64  	%rd20204, %rd20159, 4294967295;
	add.s64 	%rd20205, %rd20202, %rd20204;
	add.s64 	%rd20206, %rd20205, %rd20203;
	shr.u64 	%rd20207, %rd20206, 32;
	and.b64  	%rd20208, %rd20162, 4294967295;
	add.s64 	%rd20209, %rd20207, %rd20208;
	shr.u64 	%rd20210, %rd20209, 32;
	and.b64  	%rd20211, %rd20165, 4294967295;
	add.s64 	%rd20212, %rd20210, %rd20211;
	shr.u64 	%rd20213, %rd20212, 32;
	and.b64  	%rd20214, %rd20168, 4294967295;
	add.s64 	%rd20215, %rd20213, %rd20214;
	{ .reg .b32 tmp; mov.b64 {tmp, %r3481}, %rd20215; }
	add.s32 	%r3482, %r3478, %r3481;
	mul.lo.s32 	%r3483, %r3462, %r3480;
	mul.wide.u32 	%rd20216, %r1598, %r3483;
	and.b64  	%rd20217, %rd20176, 4294967295;
	add.s64 	%rd20218, %rd20216, %rd20217;
	shr.u64 	%rd20219, %rd20218, 32;
	mul.wide.u32 	%rd20220, %r1597, %r3483;
	and.b64  	%rd20221, %rd20181, 4294967295;
	add.s64 	%rd20222, %rd20219, %rd20221;
	add.s64 	%rd20223, %rd20222, %rd20220;
	cvt.u32.u64 	%r3484, %rd20223;
	shr.u64 	%rd20224, %rd20223, 32;
	mul.wide.u32 	%rd20225, %r1596, %r3483;
	and.b64  	%rd20226, %rd20186, 4294967295;
	add.s64 	%rd20227, %rd20224, %rd20226;
	add.s64 	%rd20228, %rd20227, %rd20225;
	shr.u64 	%rd20229, %rd20228, 32;
	mul.wide.u32 	%rd20230, %r1595, %r3483;
	and.b64  	%rd20231, %rd20191, 4294967295;
	add.s64 	%rd20232, %rd20229, %rd20231;
	add.s64 	%rd20233, %rd20232, %rd20230;
	shr.u64 	%rd20234, %rd20233, 32;
	mul.wide.u32 	%rd20235, %r1594, %r3483;
	and.b64  	%rd20236, %rd20196, 4294967295;
	add.s64 	%rd20237, %rd20234, %rd20236;
	add.s64 	%rd20238, %rd20237, %rd20235;
	shr.u64 	%rd20239, %rd20238, 32;
	mul.wide.u32 	%rd20240, %r1593, %r3483;
	and.b64  	%rd20241, %rd20201, 4294967295;
	add.s64 	%rd20242, %rd20239, %rd20241;
	add.s64 	%rd20243, %rd20242, %rd20240;
	shr.u64 	%rd20244, %rd20243, 32;
	mul.wide.u32 	%rd20245, %r1520, %r3483;
	and.b64  	%rd20246, %rd20206, 4294967295;
	add.s64 	%rd20247, %rd20244, %rd20246;
	add.s64 	%rd20248, %rd20247, %rd20245;
	shr.u64 	%rd20249, %rd20248, 32;
	mul.wide.u32 	%rd20250, %r1519, %r3483;
	and.b64  	%rd20251, %rd20209, 4294967295;
	add.s64 	%rd20252, %rd20249, %rd20251;
	add.s64 	%rd20253, %rd20252, %rd20250;
	shr.u64 	%rd20254, %rd20253, 32;
	and.b64  	%rd20255, %rd20212, 4294967295;
	add.s64 	%rd20256, %rd20254, %rd20255;
	shr.u64 	%rd20257, %rd20256, 32;
	and.b64  	%rd20258, %rd20215, 4294967295;
	add.s64 	%rd20259, %rd20257, %rd20258;
	{ .reg .b32 tmp; mov.b64 {tmp, %r3485}, %rd20259; }
	add.s32 	%r3486, %r3482, %r3485;
	mul.lo.s32 	%r3487, %r3462, %r3484;
	mul.wide.u32 	%rd20260, %r1598, %r3487;
	and.b64  	%rd20261, %rd20223, 4294967295;
	add.s64 	%rd20262, %rd20260, %rd20261;
	shr.u64 	%rd20263, %rd20262, 32;
	mul.wide.u32 	%rd20264, %r1597, %r3487;
	and.b64  	%rd20265, %rd20228, 4294967295;
	add.s64 	%rd20266, %rd20263, %rd20265;
	add.s64 	%rd20267, %rd20266, %rd20264;
	cvt.u32.u64 	%r3488, %rd20267;
	shr.u64 	%rd20268, %rd20267, 32;
	mul.wide.u32 	%rd20269, %r1596, %r3487;
	and.b64  	%rd20270, %rd20233, 4294967295;
	add.s64 	%rd20271, %rd20268, %rd20270;
	add.s64 	%rd20272, %rd20271, %rd20269;
	shr.u64 	%rd20273, %rd20272, 32;
	mul.wide.u32 	%rd20274, %r1595, %r3487;
	and.b64  	%rd20275, %rd20238, 4294967295;
	add.s64 	%rd20276, %rd20273, %rd20275;
	add.s64 	%rd20277, %rd20276, %rd20274;
	shr.u64 	%rd20278, %rd20277, 32;
	mul.wide.u32 	%rd20279, %r1594, %r3487;
	and.b64  	%rd20280, %rd20243, 4294967295;
	add.s64 	%rd20281, %rd20278, %rd20280;
	add.s64 	%rd20282, %rd20281, %rd20279;
	shr.u64 	%rd20283, %rd20282, 32;
	mul.wide.u32 	%rd20284, %r1593, %r3487;
	and.b64  	%rd20285, %rd20248, 4294967295;
	add.s64 	%rd20286, %rd20283, %rd20285;
	add.s64 	%rd20287, %rd20286, %rd20284;
	shr.u64 	%rd20288, %rd20287, 32;
	mul.wide.u32 	%rd20289, %r1520, %r3487;
	and.b64  	%rd20290, %rd20253, 4294967295;
	add.s64 	%rd20291, %rd20288, %rd20290;
	add.s64 	%rd20292, %rd20291, %rd20289;
	shr.u64 	%rd20293, %rd20292, 32;
	mul.wide.u32 	%rd20294, %r1519, %r3487;
	and.b64  	%rd20295, %rd20256, 4294967295;
	add.s64 	%rd20296, %rd20293, %rd20295;
	add.s64 	%rd20297, %rd20296, %rd20294;
	shr.u64 	%rd20298, %rd20297, 32;
	and.b64  	%rd20299, %rd20259, 4294967295;
	add.s64 	%rd20300, %rd20298, %rd20299;
	{ .reg .b32 tmp; mov.b64 {tmp, %r3489}, %rd20300; }
	add.s32 	%r3490, %r3486, %r3489;
	mul.lo.s32 	%r3491, %r3462, %r3488;
	mul.wide.u32 	%rd20301, %r1598, %r3491;
	and.b64  	%rd20302, %rd20267, 4294967295;
	add.s64 	%rd20303, %rd20301, %rd20302;
	shr.u64 	%rd20304, %rd20303, 32;
	mul.wide.u32 	%rd20305, %r1597, %r3491;
	and.b64  	%rd20306, %rd20272, 4294967295;
	add.s64 	%rd20307, %rd20304, %rd20306;
	add.s64 	%rd20308, %rd20307, %rd20305;
	cvt.u32.u64 	%r4320, %rd20308;
	shr.u64 	%rd20309, %rd20308, 32;
	mul.wide.u32 	%rd20310, %r1596, %r3491;
	and.b64  	%rd20311, %rd20277, 4294967295;
	add.s64 	%rd20312, %rd20309, %rd20311;
	add.s64 	%rd20313, %rd20312, %rd20310;
	cvt.u32.u64 	%r4319, %rd20313;
	shr.u64 	%rd20314, %rd20313, 32;
	mul.wide.u32 	%rd20315, %r1595, %r3491;
	and.b64  	%rd20316, %rd20282, 4294967295;
	add.s64 	%rd20317, %rd20314, %rd20316;
	add.s64 	%rd20318, %rd20317, %rd20315;
	cvt.u32.u64 	%r4318, %rd20318;
	shr.u64 	%rd20319, %rd20318, 32;
	mul.wide.u32 	%rd20320, %r1594, %r3491;
	and.b64  	%rd20321, %rd20287, 4294967295;
	add.s64 	%rd20322, %rd20319, %rd20321;
	add.s64 	%rd20323, %rd20322, %rd20320;
	cvt.u32.u64 	%r4317, %rd20323;
	shr.u64 	%rd20324, %rd20323, 32;
	mul.wide.u32 	%rd20325, %r1593, %r3491;
	and.b64  	%rd20326, %rd20292, 4294967295;
	add.s64 	%rd20327, %rd20324, %rd20326;
	add.s64 	%rd20328, %rd20327, %rd20325;
	cvt.u32.u64 	%r4316, %rd20328;
	shr.u64 	%rd20329, %rd20328, 32;
	mul.wide.u32 	%rd20330, %r1520, %r3491;
	and.b64  	%rd20331, %rd20297, 4294967295;
	add.s64 	%rd20332, %rd20329, %rd20331;
	add.s64 	%rd20333, %rd20332, %rd20330;
	cvt.u32.u64 	%r4315, %rd20333;
	shr.u64 	%rd20334, %rd20333, 32;
	mul.wide.u32 	%rd20335, %r1519, %r3491;
	and.b64  	%rd20336, %rd20300, 4294967295;
	add.s64 	%rd20337, %rd20334, %rd20336;
	add.s64 	%rd20338, %rd20337, %rd20335;
	cvt.u32.u64 	%r4314, %rd20338;
	{ .reg .b32 tmp; mov.b64 {tmp, %r3492}, %rd20338; }
	add.s32 	%r4313, %r3490, %r3492;
	setp.gt.u32 	%p886, %r4313, %r1519;
	@%p886 bra 	$L__BB1_786;
	setp.lt.u32 	%p887, %r4313, %r1519;
	@%p887 bra 	$L__BB1_787;
	setp.lt.u32 	%p888, %r1520, %r4314;
	@%p888 bra 	$L__BB1_786;
	setp.gt.u32 	%p889, %r1520, %r4314;
	@%p889 bra 	$L__BB1_787;
	setp.lt.u32 	%p890, %r1593, %r4315;
	@%p890 bra 	$L__BB1_786;
	setp.gt.u32 	%p891, %r1593, %r4315;
	@%p891 bra 	$L__BB1_787;
	setp.lt.u32 	%p892, %r1594, %r4316;
	@%p892 bra 	$L__BB1_786;
	setp.gt.u32 	%p893, %r1594, %r4316;
	@%p893 bra 	$L__BB1_787;
	setp.lt.u32 	%p894, %r1595, %r4317;
	@%p894 bra 	$L__BB1_786;
	setp.gt.u32 	%p895, %r1595, %r4317;
	@%p895 bra 	$L__BB1_787;
	setp.lt.u32 	%p896, %r1596, %r4318;
	@%p896 bra 	$L__BB1_786;
	setp.gt.u32 	%p897, %r1596, %r4318;
	@%p897 bra 	$L__BB1_787;
	setp.lt.u32 	%p898, %r1597, %r4319;
	@%p898 bra 	$L__BB1_786;
	setp.gt.u32 	%p899, %r1597, %r4319;
	setp.gt.u32 	%p900, %r1598, %r4320;
	or.pred  	%p901, %p899, %p900;
	@%p901 bra 	$L__BB1_787;
$L__BB1_786:
	sub.s32 	%r4320, %r4320, %r1598;
	sub.s32 	%r4319, %r4319, %r1597;
	sub.s32 	%r4318, %r4318, %r1596;
	sub.s32 	%r4317, %r4317, %r1595;
	sub.s32 	%r4316, %r4316, %r1594;
	sub.s32 	%r4315, %r4315, %r1593;
	sub.s32 	%r4314, %r4314, %r1520;
	sub.s32 	%r4313, %r4313, %r1519;
$L__BB1_787:
	shl.b32 	%r4329, %r4320, 1;
	shr.u32 	%r3493, %r4320, 31;
	cvt.u64.u32 	%rd20339, %r3493;
	mul.wide.u32 	%rd20340, %r4319, 2;
	cvt.u32.u64 	%r3494, %rd20340;
	cvt.u32.u64 	%r3495, %rd20339;
	or.b32  	%r4328, %r3494, %r3495;
	shr.u64 	%rd20341, %rd20340, 32;
	mul.wide.u32 	%rd20342, %r4318, 2;
	cvt.u32.u64 	%r3496, %rd20342;
	cvt.u32.u64 	%r3497, %rd20341;
	or.b32  	%r4327, %r3497, %r3496;
	shr.u64 	%rd20343, %rd20342, 32;
	mul.wide.u32 	%rd20344, %r4317, 2;
	cvt.u32.u64 	%r3498, %rd20344;
	cvt.u32.u64 	%r3499, %rd20343;
	or.b32  	%r4326, %r3499, %r3498;
	shr.u64 	%rd20345, %rd20344, 32;
	mul.wide.u32 	%rd20346, %r4316, 2;
	add.s64 	%rd20347, %rd20345, %rd20346;
	cvt.u32.u64 	%r4325, %rd20347;
	shr.u64 	%rd20348, %rd20347, 32;
	mul.wide.u32 	%rd20349, %r4315, 2;
	add.s64 	%rd20350, %rd20348, %rd20349;
	cvt.u32.u64 	%r4324, %rd20350;
	shr.u64 	%rd20351, %rd20350, 32;
	mul.wide.u32 	%rd20352, %r4314, 2;
	add.s64 	%rd20353, %rd20351, %rd20352;
	cvt.u32.u64 	%r4323, %rd20353;
	shr.u64 	%rd20354, %rd20353, 32;
	mul.wide.u32 	%rd20355, %r4313, 2;
	add.s64 	%rd20356, %rd20354, %rd20355;
	cvt.u32.u64 	%r4322, %rd20356;
	setp.gt.u64 	%p902, %rd20356, 4294967295;
	setp.lt.u32 	%p903, %r1519, %r4322;
	or.pred  	%p904, %p902, %p903;
	@%p904 bra 	$L__BB1_801;
	setp.gt.u32 	%p905, %r1519, %r4322;
	mov.b32 	%r4321, 0;
	@%p905 bra 	$L__BB1_802;
	setp.lt.u32 	%p906, %r1520, %r4323;
	@%p906 bra 	$L__BB1_801;
	setp.gt.u32 	%p907, %r1520, %r4323;
	@%p907 bra 	$L__BB1_802;
	setp.lt.u32 	%p908, %r1593, %r4324;
	@%p908 bra 	$L__BB1_801;
	setp.gt.u32 	%p909, %r1593, %r4324;
	@%p909 bra 	$L__BB1_802;
	setp.lt.u32 	%p910, %r1594, %r4325;
	@%p910 bra 	$L__BB1_801;
	setp.gt.u32 	%p911, %r1594, %r4325;
	@%p911 bra 	$L__BB1_802;
	setp.lt.u32 	%p912, %r1595, %r4326;
	@%p912 bra 	$L__BB1_801;
	setp.gt.u32 	%p913, %r1595, %r4326;
	@%p913 bra 	$L__BB1_802;
	setp.lt.u32 	%p914, %r1596, %r4327;
	@%p914 bra 	$L__BB1_801;
	setp.gt.u32 	%p915, %r1596, %r4327;
	@%p915 bra 	$L__BB1_802;
	setp.lt.u32 	%p916, %r1597, %r4328;
	@%p916 bra 	$L__BB1_801;
	setp.gt.u32 	%p917, %r1597, %r4328;
	setp.lt.u32 	%p918, %r4329, %r1598;
	or.pred  	%p919, %p917, %p918;
	@%p919 bra 	$L__BB1_802;
$L__BB1_801:
	sub.s32 	%r4329, %r4329, %r1598;
	sub.s32 	%r4328, %r4328, %r1597;
	sub.s32 	%r4327, %r4327, %r1596;
	sub.s32 	%r4326, %r4326, %r1595;
	sub.s32 	%r4325, %r4325, %r1594;
	sub.s32 	%r4324, %r4324, %r1593;
	sub.s32 	%r4323, %r4323, %r1520;
	sub.s32 	%r4322, %r4322, %r1519;
	mov.b32 	%r4321, 0;
$L__BB1_802:
	shr.u32 	%r3846, %r93, 1;
	shf.l.wrap.b32 	%r3847, %r94, %r93, 31;
	shf.l.wrap.b32 	%r3848, %r95, %r94, 31;
	shf.l.wrap.b32 	%r3849, %r96, %r95, 31;
	shf.l.wrap.b32 	%r3850, %r97, %r96, 31;
	shf.l.wrap.b32 	%r3851, %r98, %r97, 31;
	shf.l.wrap.b32 	%r3852, %r99, %r98, 31;
	shf.l.wrap.b32 	%r3886, %r3886, %r99, 31;
	bra.uni 	$L__BB1_20;
$L__BB1_803:
	ld.const.u32 	%r3517, [ONE+28];
	setp.eq.s32 	%p922, %r102, %r3517;
	ld.const.u32 	%r3518, [ONE+24];
	setp.eq.s32 	%p923, %r103, %r3518;
	and.pred  	%p924, %p922, %p923;
	ld.const.u32 	%r3520, [ONE+20];
	setp.eq.s32 	%p925, %r104, %r3520;
	and.pred  	%p926, %p924, %p925;
	ld.const.u32 	%r3522, [ONE+16];
	setp.eq.s32 	%p927, %r105, %r3522;
	and.pred  	%p928, %p926, %p927;
	ld.const.u32 	%r3524, [ONE+12];
	setp.eq.s32 	%p929, %r106, %r3524;
	and.pred  	%p930, %p928, %p929;
	ld.const.u32 	%r3526, [ONE+8];
	setp.eq.s32 	%p931, %r107, %r3526;
	and.pred  	%p932, %p930, %p931;
	ld.const.u32 	%r3528, [ONE+4];
	setp.eq.s32 	%p933, %r108, %r3528;
	and.pred  	%p934, %p932, %p933;
	ld.const.u32 	%r3530, [ONE];
	setp.eq.s32 	%p935, %r109, %r3530;
	and.pred  	%p936, %p934, %p935;
	mov.b32 	%r4531, 0;
	mov.b32 	%r4530, 1;
	mov.u32 	%r4532, %r4531;
	mov.u32 	%r4533, %r4531;
	mov.u32 	%r4534, %r4531;
	mov.u32 	%r4535, %r4531;
	mov.u32 	%r4536, %r4531;
	mov.u32 	%r4537, %r4531;
	@%p936 bra 	$L__BB1_899;
	ld.const.u32 	%r1680, [P_CONST+4];
	ld.const.u32 	%r1681, [P_CONST+8];
	ld.const.u32 	%r1682, [P_CONST+12];
	mov.b32 	%r4356, -1;
	mov.b32 	%r4355, -2;
	mov.b32 	%r4354, -979;
	mov.b32 	%r4531, 0;
	mov.b32 	%r4530, 1;
	ld.const.u32 	%r1683, [P_CONST+20];
	ld.const.u32 	%r1708, [P_CONST+16];
	ld.const.u32 	%r1709, [P_CONST+24];
	ld.const.u32 	%r1710, [P_CONST+28];
	mov.u32 	%r4357, %r4356;
	mov.u32 	%r4358, %r4356;
	mov.u32 	%r4359, %r4356;
	mov.u32 	%r4360, %r4356;
	mov.u32 	%r4361, %r4356;
	mov.u32 	%r4378, %r109;
	mov.u32 	%r4379, %r108;
	mov.u32 	%r4380, %r107;
	mov.u32 	%r4381, %r106;
	mov.u32 	%r4382, %r105;
	mov.u32 	%r4383, %r104;
	mov.u32 	%r4384, %r103;
	mov.u32 	%r4385, %r102;
$L__BB1_805:
	mov.u32 	%r1699, %r4361;
	mov.u32 	%r1698, %r4360;
	mov.u32 	%r1697, %r4359;
	mov.u32 	%r1696, %r4358;
	mov.u32 	%r1695, %r4357;
	mov.u32 	%r1694, %r4356;
	mov.u32 	%r1693, %r4355;
	or.b32  	%r3537, %r4354, %r1693;
	or.b32  	%r3538, %r3537, %r1694;
	or.b32  	%r3539, %r3538, %r1695;
	or.b32  	%r3540, %r3539, %r1696;
	or.b32  	%r3541, %r3540, %r1697;
	or.b32  	%r3542, %r3541, %r1698;
	or.b32  	%r3543, %r3542, %r1699;
	setp.eq.s32 	%p937, %r3543, 0;
	@%p937 bra 	$L__BB1_851;
	and.b32  	%r3544, %r4354, 1;
	setp.eq.b32 	%p938, %r3544, 1;
	not.pred 	%p939, %p938;
	@%p939 bra 	$L__BB1_822;
	ld.const.u32 	%r1711, [P_CONST];
	mul.wide.u32 	%rd20358, %r4378, %r4530;
	cvt.u32.u64 	%r3545, %rd20358;
	shr.u64 	%rd20359, %rd20358, 32;
	mul.wide.u32 	%rd20360, %r4379, %r4530;
	add.s64 	%rd20361, %rd20359, %rd20360;
	shr.u64 	%rd20362, %rd20361, 32;
	mul.wide.u32 	%rd20363, %r4380, %r4530;
	add.s64 	%rd20364, %rd20362, %rd20363;
	shr.u64 	%rd20365, %rd20364, 32;
	mul.wide.u32 	%rd20366, %r4381, %r4530;
	add.s64 	%rd20367, %rd20365, %rd20366;
	shr.u64 	%rd20368, %rd20367, 32;
	mul.wide.u32 	%rd20369, %r4382, %r4530;
	add.s64 	%rd20370, %rd20368, %rd20369;
	shr.u64 	%rd20371, %rd20370, 32;
	mul.wide.u32 	%rd20372, %r4383, %r4530;
	add.s64 	%rd20373, %rd20371, %rd20372;
	shr.u64 	%rd20374, %rd20373, 32;
	mul.wide.u32 	%rd20375, %r4384, %r4530;
	add.s64 	%rd20376, %rd20374, %rd20375;
	shr.u64 	%rd20377, %rd20376, 32;
	mul.wide.u32 	%rd20378, %r4385, %r4530;
	add.s64 	%rd20379, %rd20377, %rd20378;
	shr.u64 	%rd20380, %rd20379, 32;
	mul.wide.u32 	%rd20381, %r4378, %r4531;
	and.b64  	%rd20382, %rd20361, 4294967295;
	add.s64 	%rd20383, %rd20381, %rd20382;
	shr.u64 	%rd20384, %rd20383, 32;
	mul.wide.u32 	%rd20385, %r4379, %r4531;
	and.b64  	%rd20386, %rd20364, 4294967295;
	add.s64 	%rd20387, %rd20384, %rd20386;
	add.s64 	%rd20388, %rd20387, %rd20385;
	shr.u64 	%rd20389, %rd20388, 32;
	mul.wide.u32 	%rd20390, %r4380, %r4531;
	and.b64  	%rd20391, %rd20367, 4294967295;
	add.s64 	%rd20392, %rd20389, %rd20391;
	add.s64 	%rd20393, %rd20392, %rd20390;
	shr.u64 	%rd20394, %rd20393, 32;
	mul.wide.u32 	%rd20395, %r4381, %r4531;
	and.b64  	%rd20396, %rd20370, 4294967295;
	add.s64 	%rd20397, %rd20394, %rd20396;
	add.s64 	%rd20398, %rd20397, %rd20395;
	shr.u64 	%rd20399, %rd20398, 32;
	mul.wide.u32 	%rd20400, %r4382, %r4531;
	and.b64  	%rd20401, %rd20373, 4294967295;
	add.s64 	%rd20402, %rd20399, %rd20401;
	add.s64 	%rd20403, %rd20402, %rd20400;
	shr.u64 	%rd20404, %rd20403, 32;
	mul.wide.u32 	%rd20405, %r4383, %r4531;
	and.b64  	%rd20406, %rd20376, 4294967295;
	add.s64 	%rd20407, %rd20404, %rd20406;
	add.s64 	%rd20408, %rd20407, %rd20405;
	shr.u64 	%rd20409, %rd20408, 32;
	mul.wide.u32 	%rd20410, %r4384, %r4531;
	and.b64  	%rd20411, %rd20379, 4294967295;
	add.s64 	%rd20412, %rd20409, %rd20411;
	add.s64 	%rd20413, %rd20412, %rd20410;
	shr.u64 	%rd20414, %rd20413, 32;
	mul.wide.u32 	%rd20415, %r4385, %r4531;
	add.s64 	%rd20416, %rd20414, %rd20380;
	add.s64 	%rd20417, %rd20416, %rd20415;
	shr.u64 	%rd20418, %rd20417, 32;
	mul.wide.u32 	%rd20419, %r4378, %r4532;
	and.b64  	%rd20420, %rd20388, 4294967295;
	add.s64 	%rd20421, %rd20419, %rd20420;
	shr.u64 	%rd20422, %rd20421, 32;
	mul.wide.u32 	%rd20423, %r4379, %r4532;
	and.b64  	%rd20424, %rd20393, 4294967295;
	add.s64 	%rd20425, %rd20422, %rd20424;
	add.s64 	%rd20426, %rd20425, %rd20423;
	shr.u64 	%rd20427, %rd20426, 32;
	mul.wide.u32 	%rd20428, %r4380, %r4532;
	and.b64  	%rd20429, %rd20398, 4294967295;
	add.s64 	%rd20430, %rd20427, %rd20429;
	add.s64 	%rd20431, %rd20430, %rd20428;
	shr.u64 	%rd20432, %rd20431, 32;
	mul.wide.u32 	%rd20433, %r4381, %r4532;
	and.b64  	%rd20434, %rd20403, 4294967295;
	add.s64 	%rd20435, %rd20432, %rd20434;
	add.s64 	%rd20436, %rd20435, %rd20433;
	shr.u64 	%rd20437, %rd20436, 32;
	mul.wide.u32 	%rd20438, %r4382, %r4532;
	and.b64  	%rd20439, %rd20408, 4294967295;
	add.s64 	%rd20440, %rd20437, %rd20439;
	add.s64 	%rd20441, %rd20440, %rd20438;
	shr.u64 	%rd20442, %rd20441, 32;
	mul.wide.u32 	%rd20443, %r4383, %r4532;
	and.b64  	%rd20444, %rd20413, 4294967295;
	add.s64 	%rd20445, %rd20442, %rd20444;
	add.s64 	%rd20446, %rd20445, %rd20443;
	shr.u64 	%rd20447, %rd20446, 32;
	mul.wide.u32 	%rd20448, %r4384, %r4532;
	and.b64  	%rd20449, %rd20417, 4294967295;
	add.s64 	%rd20450, %rd20447, %rd20449;
	add.s64 	%rd20451, %rd20450, %rd20448;
	shr.u64 	%rd20452, %rd20451, 32;
	mul.wide.u32 	%rd20453, %r4385, %r4532;
	add.s64 	%rd20454, %rd20452, %rd20418;
	add.s64 	%rd20455, %rd20454, %rd20453;
	shr.u64 	%rd20456, %rd20455, 32;
	mul.wide.u32 	%rd20457, %r4378, %r4533;
	and.b64  	%rd20458, %rd20426, 4294967295;
	add.s64 	%rd20459, %rd20457, %rd20458;
	shr.u64 	%rd20460, %rd20459, 32;
	mul.wide.u32 	%rd20461, %r4379, %r4533;
	and.b64  	%rd20462, %rd20431, 4294967295;
	add.s64 	%rd20463, %rd20460, %rd20462;
	add.s64 	%rd20464, %rd20463, %rd20461;
	shr.u64 	%rd20465, %rd20464, 32;
	mul.wide.u32 	%rd20466, %r4380, %r4533;
	and.b64  	%rd20467, %rd20436, 4294967295;
	add.s64 	%rd20468, %rd20465, %rd20467;
	add.s64 	%rd20469, %rd20468, %rd20466;
	shr.u64 	%rd20470, %rd20469, 32;
	mul.wide.u32 	%rd20471, %r4381, %r4533;
	and.b64  	%rd20472, %rd20441, 4294967295;
	add.s64 	%rd20473, %rd20470, %rd20472;
	add.s64 	%rd20474, %rd20473, %rd20471;
	shr.u64 	%rd20475, %rd20474, 32;
	mul.wide.u32 	%rd20476, %r4382, %r4533;
	and.b64  	%rd20477, %rd20446, 4294967295;
	add.s64 	%rd20478, %rd20475, %rd20477;
	add.s64 	%rd20479, %rd20478, %rd20476;
	shr.u64 	%rd20480, %rd20479, 32;
	mul.wide.u32 	%rd20481, %r4383, %r4533;
	and.b64  	%rd20482, %rd20451, 4294967295;
	add.s64 	%rd20483, %rd20480, %rd20482;
	add.s64 	%rd20484, %rd20483, %rd20481;
	shr.u64 	%rd20485, %rd20484, 32;
	mul.wide.u32 	%rd20486, %r4384, %r4533;
	and.b64  	%rd20487, %rd20455, 4294967295;
	add.s64 	%rd20488, %rd20485, %rd20487;
	add.s64 	%rd20489, %rd20488, %rd20486;
	shr.u64 	%rd20490, %rd20489, 32;
	mul.wide.u32 	%rd20491, %r4385, %r4533;
	add.s64 	%rd20492, %rd20490, %rd20456;
	add.s64 	%rd20493, %rd20492, %rd20491;
	shr.u64 	%rd20494, %rd20493, 32;
	mul.wide.u32 	%rd20495, %r4378, %r4534;
	and.b64  	%rd20496, %rd20464, 4294967295;
	add.s64 	%rd20497, %rd20495, %rd20496;
	shr.u64 	%rd20498, %rd20497, 32;
	mul.wide.u32 	%rd20499, %r4379, %r4534;
	and.b64  	%rd20500, %rd20469, 4294967295;
	add.s64 	%rd20501, %rd20498, %rd20500;
	add.s64 	%rd20502, %rd20501, %rd20499;
	shr.u64 	%rd20503, %rd20502, 32;
	mul.wide.u32 	%rd20504, %r4380, %r4534;
	and.b64  	%rd20505, %rd20474, 4294967295;
	add.s64 	%rd20506, %rd20503, %rd20505;
	add.s64 	%rd20507, %rd20506, %rd20504;
	shr.u64 	%rd20508, %rd20507, 32;
	mul.wide.u32 	%rd20509, %r4381, %r4534;
	and.b64  	%rd20510, %rd20479, 4294967295;
	add.s64 	%rd20511, %rd20508, %rd20510;
	add.s64 	%rd20512, %rd20511, %rd20509;
	shr.u64 	%rd20513, %rd20512, 32;
	mul.wide.u32 	%rd20514, %r4382, %r4534;
	and.b64  	%rd20515, %rd20484, 4294967295;
	add.s64 	%rd20516, %rd20513, %rd20515;
	add.s64 	%rd20517, %rd20516, %rd20514;
	shr.u64 	%rd20518, %rd20517, 32;
	mul.wide.u32 	%rd20519, %r4383, %r4534;
	and.b64  	%rd20520, %rd20489, 4294967295;
	add.s64 	%rd20521, %rd20518, %rd20520;
	add.s64 	%rd20522, %rd20521, %rd20519;
	shr.u64 	%rd20523, %rd20522, 32;
	mul.wide.u32 	%rd20524, %r4384, %r4534;
	and.b64  	%rd20525, %rd20493, 4294967295;
	add.s64 	%rd20526, %rd20523, %rd20525;
	add.s64 	%rd20527, %rd20526, %rd20524;
	shr.u64 	%rd20528, %rd20527, 32;
	mul.wide.u32 	%rd20529, %r4385, %r4534;
	add.s64 	%rd20530, %rd20528, %rd20494;
	add.s64 	%rd20531, %rd20530, %rd20529;
	shr.u64 	%rd20532, %rd20531, 32;
	mul.wide.u32 	%rd20533, %r4378, %r4535;
	and.b64  	%rd20534, %rd20502, 4294967295;
	add.s64 	%rd20535, %rd20533, %rd20534;
	shr.u64 	%rd20536, %rd20535, 32;
	mul.wide.u32 	%rd20537, %r4379, %r4535;
	and.b64  	%rd20538, %rd20507, 4294967295;
	add.s64 	%rd20539, %rd20536, %rd20538;
	add.s64 	%rd20540, %rd20539, %rd20537;
	shr.u64 	%rd20541, %rd20540, 32;
	mul.wide.u32 	%rd20542, %r4380, %r4535;
	and.b64  	%rd20543, %rd20512, 4294967295;
	add.s64 	%rd20544, %rd20541, %rd20543;
	add.s64 	%rd20545, %rd20544, %rd20542;
	shr.u64 	%rd20546, %rd20545, 32;
	mul.wide.u32 	%rd20547, %r4381, %r4535;
	and.b64  	%rd20548, %rd20517, 4294967295;
	add.s64 	%rd20549, %rd20546, %rd20548;
	add.s64 	%rd20550, %rd20549, %rd20547;
	shr.u64 	%rd20551, %rd20550, 32;
	mul.wide.u32 	%rd20552, %r4382, %r4535;
	and.b64  	%rd20553, %rd20522, 4294967295;
	add.s64 	%rd20554, %rd20551, %rd20553;
	add.s64 	%rd20555, %rd20554, %rd20552;
	shr.u64 	%rd20556, %rd20555, 32;
	mul.wide.u32 	%rd20557, %r4383, %r4535;
	and.b64  	%rd20558, %rd20527, 4294967295;
	add.s64 	%rd20559, %rd20556, %rd20558;
	add.s64 	%rd20560, %rd20559, %rd20557;
	shr.u64 	%rd20561, %rd20560, 32;
	mul.wide.u32 	%rd20562, %r4384, %r4535;
	and.b64  	%rd20563, %rd20531, 4294967295;
	add.s64 	%rd20564, %rd20561, %rd20563;
	add.s64 	%rd20565, %rd20564, %rd20562;
	shr.u64 	%rd20566, %rd20565, 32;
	mul.wide.u32 	%rd20567, %r4385, %r4535;
	add.s64 	%rd20568, %rd20566, %rd20532;
	add.s64 	%rd20569, %rd20568, %rd20567;
	shr.u64 	%rd20570, %rd20569, 32;
	mul.wide.u32 	%rd20571, %r4378, %r4536;
	and.b64  	%rd20572, %rd20540, 4294967295;
	add.s64 	%rd20573, %rd20571, %rd20572;
	shr.u64 	%rd20574, %rd20573, 32;
	mul.wide.u32 	%rd20575, %r4379, %r4536;
	and.b64  	%rd20576, %rd20545, 4294967295;
	add.s64 	%rd20577, %rd20574, %rd20576;
	add.s64 	%rd20578, %rd20577, %rd20575;
	shr.u64 	%rd20579, %rd20578, 32;
	mul.wide.u32 	%rd20580, %r4380, %r4536;
	and.b64  	%rd20581, %rd20550, 4294967295;
	add.s64 	%rd20582, %rd20579, %rd20581;
	add.s64 	%rd20583, %rd20582, %rd20580;
	shr.u64 	%rd20584, %rd20583, 32;
	mul.wide.u32 	%rd20585, %r4381, %r4536;
	and.b64  	%rd20586, %rd20555, 4294967295;
	add.s64 	%rd20587, %rd20584, %rd20586;
	add.s64 	%rd20588, %rd20587, %rd20585;
	shr.u64 	%rd20589, %rd20588, 32;
	mul.wide.u32 	%rd20590, %r4382, %r4536;
	and.b64  	%rd20591, %rd20560, 4294967295;
	add.s64 	%rd20592, %rd20589, %rd20591;
	add.s64 	%rd20593, %rd20592, %rd20590;
	shr.u64 	%rd20594, %rd20593, 32;
	mul.wide.u32 	%rd20595, %r4383, %r4536;
	and.b64  	%rd20596, %rd20565, 4294967295;
	add.s64 	%rd20597, %rd20594, %rd20596;
	add.s64 	%rd20598, %rd20597, %rd20595;
	shr.u64 	%rd20599, %rd20598, 32;
	mul.wide.u32 	%rd20600, %r4384, %r4536;
	and.b64  	%rd20601, %rd20569, 4294967295;
	add.s64 	%rd20602, %rd20599, %rd20601;
	add.s64 	%rd20603, %rd20602, %rd20600;
	shr.u64 	%rd20604, %rd20603, 32;
	mul.wide.u32 	%rd20605, %r4385, %r4536;
	add.s64 	%rd20606, %rd20604, %rd20570;
	add.s64 	%rd20607, %rd20606, %rd20605;
	shr.u64 	%rd20608, %rd20607, 32;
	mul.wide.u32 	%rd20609, %r4378, %r4537;
	and.b64  	%rd20610, %rd20578, 4294967295;
	add.s64 	%rd20611, %rd20609, %rd20610;
	shr.u64 	%rd20612, %rd20611, 32;
	mul.wide.u32 	%rd20613, %r4379, %r4537;
	and.b64  	%rd20614, %rd20583, 4294967295;
	add.s64 	%rd20615, %rd20612, %rd20614;
	add.s64 	%rd20616, %rd20615, %rd20613;
	shr.u64 	%rd20617, %rd20616, 32;
	mul.wide.u32 	%rd20618, %r4380, %r4537;
	and.b64  	%rd20619, %rd20588, 4294967295;
	add.s64 	%rd20620, %rd20617, %rd20619;
	add.s64 	%rd20621, %rd20620, %rd20618;
	shr.u64 	%rd20622, %rd20621, 32;
	mul.wide.u32 	%rd20623, %r4381, %r4537;
	and.b64  	%rd20624, %rd20593, 4294967295;
	add.s64 	%rd20625, %rd20622, %rd20624;
	add.s64 	%rd20626, %rd20625, %rd20623;
	shr.u64 	%rd20627, %rd20626, 32;
	mul.wide.u32 	%rd20628, %r4382, %r4537;
	and.b64  	%rd20629, %rd20598, 4294967295;
	add.s64 	%rd20630, %rd20627, %rd20629;
	add.s64 	%rd20631, %rd20630, %rd20628;
	shr.u64 	%rd20632, %rd20631, 32;
	mul.wide.u32 	%rd20633, %r4383, %r4537;
	and.b64  	%rd20634, %rd20603, 4294967295;
	add.s64 	%rd20635, %rd20632, %rd20634;
	add.s64 	%rd20636, %rd20635, %rd20633;
	shr.u64 	%rd20637, %rd20636, 32;
	mul.wide.u32 	%rd20638, %r4384, %r4537;
	and.b64  	%rd20639, %rd20607, 4294967295;
	add.s64 	%rd20640, %rd20637, %rd20639;
	add.s64 	%rd20641, %rd20640, %rd20638;
	shr.u64 	%rd20642, %rd20641, 32;
	mul.wide.u32 	%rd20643, %r4385, %r4537;
	add.s64 	%rd20644, %rd20642, %rd20608;
	add.s64 	%rd20645, %rd20644, %rd20643;
	{ .reg .b32 tmp; mov.b64 {tmp, %r3546}, %rd20645; }
	ld.const.u32 	%r3547, [MU_P];
	mul.lo.s32 	%r3548, %r3547, %r3545;
	mul.wide.u32 	%rd20646, %r1711, %r3548;
	and.b64  	%rd20647, %rd20358, 4294967295;
	add.s64 	%rd20648, %rd20646, %rd20647;
	shr.u64 	%rd20649, %rd20648, 32;
	mul.wide.u32 	%rd20650, %r1680, %r3548;
	and.b64  	%rd20651, %rd20383, 4294967295;
	add.s64 	%rd20652, %rd20649, %rd20651;
	add.s64 	%rd20653, %rd20652, %rd20650;
	cvt.u32.u64 	%r3549, %rd20653;
	shr.u64 	%rd20654, %rd20653, 32;
	mul.wide.u32 	%rd20655, %r1681, %r3548;
	and.b64  	%rd20656, %rd20421, 4294967295;
	add.s64 	%rd20657, %rd20654, %rd20656;
	add.s64 	%rd20658, %rd20657, %rd20655;
	shr.u64 	%rd20659, %rd20658, 32;
	mul.wide.u32 	%rd20660, %r1682, %r3548;
	and.b64  	%rd20661, %rd20459, 4294967295;
	add.s64 	%rd20662, %rd20659, %rd20661;
	add.s64 	%rd20663, %rd20662, %rd20660;
	shr.u64 	%rd20664, %rd20663, 32;
	mul.wide.u32 	%rd20665, %r1708, %r3548;
	and.b64  	%rd20666, %rd20497, 4294967295;
	add.s64 	%rd20667, %rd20664, %rd20666;
	add.s64 	%rd20668, %rd20667, %rd20665;
	shr.u64 	%rd20669, %rd20668, 32;
	mul.wide.u32 	%rd20670, %r1683, %r3548;
	and.b64  	%rd20671, %rd20535, 4294967295;
	add.s64 	%rd20672, %rd20669, %rd20671;
	add.s64 	%rd20673, %rd20672, %rd20670;
	shr.u64 	%rd20674, %rd20673, 32;
	mul.wide.u32 	%rd20675, %r1709, %r3548;
	and.b64  	%rd20676, %rd20573, 4294967295;
	add.s64 	%rd20677, %rd20674, %rd20676;
	add.s64 	%rd20678, %rd20677, %rd20675;
	shr.u64 	%rd20679, %rd20678, 32;
	mul.wide.u32 	%rd20680, %r1710, %r3548;
	and.b64  	%rd20681, %rd20611, 4294967295;
	add.s64 	%rd20682, %rd20679, %rd20681;
	add.s64 	%rd20683, %rd20682, %rd20680;
	shr.u64 	%rd20684, %rd20683, 32;
	and.b64  	%rd20685, %rd20616, 4294967295;
	add.s64 	%rd20686, %rd20684, %rd20685;
	shr.u64 	%rd20687, %rd20686, 32;
	and.b64  	%rd20688, %rd20621, 4294967295;
	add.s64 	%rd20689, %rd20687, %rd20688;
	shr.u64 	%rd20690, %rd20689, 32;
	and.b64  	%rd20691, %rd20626, 4294967295;
	add.s64 	%rd20692, %rd20690, %rd20691;
	shr.u64 	%rd20693, %rd20692, 32;
	and.b64  	%rd20694, %rd20631, 4294967295;
	add.s64 	%rd20695, %rd20693, %rd20694;
	shr.u64 	%rd20696, %rd20695, 32;
	and.b64  	%rd20697, %rd20636, 4294967295;
	add.s64 	%rd20698, %rd20696, %rd20697;
	shr.u64 	%rd20699, %rd20698, 32;
	and.b64  	%rd20700, %rd20641, 4294967295;
	add.s64 	%rd20701, %rd20699, %rd20700;
	shr.u64 	%rd20702, %rd20701, 32;
	and.b64  	%rd20703, %rd20645, 4294967295;
	add.s64 	%rd20704, %rd20702, %rd20703;
	{ .reg .b32 tmp; mov.b64 {tmp, %r3550}, %rd20704; }
	add.s32 	%r3551, %r3546, %r3550;
	mul.lo.s32 	%r3552, %r3547, %r3549;
	mul.wide.u32 	%rd20705, %r1711, %r3552;
	and.b64  	%rd20706, %rd20653, 4294967295;
	add.s64 	%rd20707, %rd20705, %rd20706;
	shr.u64 	%rd20708, %rd20707, 32;
	mul.wide.u32 	%rd20709, %r1680, %r3552;
	and.b64  	%rd20710, %rd20658, 4294967295;
	add.s64 	%rd20711, %rd20708, %rd20710;
	add.s64 	%rd20712, %rd20711, %rd20709;
	cvt.u32.u64 	%r3553, %rd20712;
	shr.u64 	%rd20713, %rd20712, 32;
	mul.wide.u32 	%rd20714, %r1681, %r3552;
	and.b64  	%rd20715, %rd20663, 4294967295;
	add.s64 	%rd20716, %rd20713, %rd20715;
	add.s64 	%rd20717, %rd20716, %rd20714;
	shr.u64 	%rd20718, %rd20717, 32;
	mul.wide.u32 	%rd20719, %r1682, %r3552;
	and.b64  	%rd20720, %rd20668, 4294967295;
	add.s64 	%rd20721, %rd20718, %rd20720;
	add.s64 	%rd20722, %rd20721, %rd20719;
	shr.u64 	%rd20723, %rd20722, 32;
	mul.wide.u32 	%rd20724, %r1708, %r3552;
	and.b64  	%rd20725, %rd20673, 4294967295;
	add.s64 	%rd20726, %rd20723, %rd20725;
	add.s64 	%rd20727, %rd20726, %rd20724;
	shr.u64 	%rd20728, %rd20727, 32;
	mul.wide.u32 	%rd20729, %r1683, %r3552;
	and.b64  	%rd20730, %rd20678, 4294967295;
	add.s64 	%rd20731, %rd20728, %rd20730;
	add.s64 	%rd20732, %rd20731, %rd20729;
	shr.u64 	%rd20733, %rd20732, 32;
	mul.wide.u32 	%rd20734, %r1709, %r3552;
	and.b64  	%rd20735, %rd20683, 4294967295;
	add.s64 	%rd20736, %rd20733, %rd20735;
	add.s64 	%rd20737, %rd20736, %rd20734;
	shr.u64 	%rd20738, %rd20737, 32;
	mul.wide.u32 	%rd20739, %r1710, %r3552;
	and.b64  	%rd20740, %rd20686, 4294967295;
	add.s64 	%rd20741, %rd20738, %rd20740;
	add.s64 	%rd20742, %rd20741, %rd20739;
	shr.u64 	%rd20743, %rd20742, 32;
	and.b64  	%rd20744, %rd20689, 4294967295;
	add.s64 	%rd20745, %rd20743, %rd20744;
	shr.u64 	%rd20746, %rd20745, 32;
	and.b64  	%rd20747, %rd20692, 4294967295;
	add.s64 	%rd20748, %rd20746, %rd20747;
	shr.u64 	%rd20749, %rd20748, 32;
	and.b64  	%rd20750, %rd20695, 4294967295;
	add.s64 	%rd20751, %rd20749, %rd20750;
	shr.u64 	%rd20752, %rd20751, 32;
	and.b64  	%rd20753, %rd20698, 4294967295;
	add.s64 	%rd20754, %rd20752, %rd20753;
	shr.u64 	%rd20755, %rd20754, 32;
	and.b64  	%rd20756, %rd20701, 4294967295;
	add.s64 	%rd20757, %rd20755, %rd20756;
	shr.u64 	%rd20758, %rd20757, 32;
	and.b64  	%rd20759, %rd20704, 4294967295;
	add.s64 	%rd20760, %rd20758, %rd20759;
	{ .reg .b32 tmp; mov.b64 {tmp, %r3554}, %rd20760; }
	add.s32 	%r3555, %r3551, %r3554;
	mul.lo.s32 	%r3556, %r3547, %r3553;
	mul.wide.u32 	%rd20761, %r1711, %r3556;
	and.b64  	%rd20762, %rd20712, 4294967295;
	add.s64 	%rd20763, %rd20761, %rd20762;
	shr.u64 	%rd20764, %rd20763, 32;
	mul.wide.u32 	%rd20765, %r1680, %r3556;
	and.b64  	%rd20766, %rd20717, 4294967295;
	add.s64 	%rd20767, %rd20764, %rd20766;
	add.s64 	%rd20768, %rd20767, %rd20765;
	cvt.u32.u64 	%r3557, %rd20768;
	shr.u64 	%rd20769, %rd20768, 32;
	mul.wide.u32 	%rd20770, %r1681, %r3556;
	and.b64  	%rd20771, %rd20722, 4294967295;
	add.s64 	%rd20772, %rd20769, %rd20771;
	add.s64 	%rd20773, %rd20772, %rd20770;
	shr.u64 	%rd20774, %rd20773, 32;
	mul.wide.u32 	%rd20775, %r1682, %r3556;
	and.b64  	%rd20776, %rd20727, 4294967295;
	add.s64 	%rd20777, %rd20774, %rd20776;
	add.s64 	%rd20778, %rd20777, %rd20775;
	shr.u64 	%rd20779, %rd20778, 32;
	mul.wide.u32 	%rd20780, %r1708, %r3556;
	and.b64  	%rd20781, %rd20732, 4294967295;
	add.s64 	%rd20782, %rd20779, %rd20781;
	add.s64 	%rd20783, %rd20782, %rd20780;
	shr.u64 	%rd20784, %rd20783, 32;
	mul.wide.u32 	%rd20785, %r1683, %r3556;
	and.b64  	%rd20786, %rd20737, 4294967295;
	add.s64 	%rd20787, %rd20784, %rd20786;
	add.s64 	%rd20788, %rd20787, %rd20785;
	shr.u64 	%rd20789, %rd20788, 32;
	mul.wide.u32 	%rd20790, %r1709, %r3556;
	and.b64  	%rd20791, %rd20742, 4294967295;
	add.s64 	%rd20792, %rd20789, %rd20791;
	add.s64 	%rd20793, %rd20792, %rd20790;
	shr.u64 	%rd20794, %rd20793, 32;
	mul.wide.u32 	%rd20795, %r1710, %r3556;
	and.b64  	%rd20796, %rd20745, 4294967295;
	add.s64 	%rd20797, %rd20794, %rd20796;
	add.s64 	%rd20798, %rd20797, %rd20795;
	shr.u64 	%rd20799, %rd20798, 32;
	and.b64  	%rd20800, %rd20748, 4294967295;
	add.s64 	%rd20801, %rd20799, %rd20800;
	shr.u64 	%rd20802, %rd20801, 32;
	and.b64  	%rd20803, %rd20751, 4294967295;
	add.s64 	%rd20804, %rd20802, %rd20803;
	shr.u64 	%rd20805, %rd20804, 32;
	and.b64  	%rd20806, %rd20754, 4294967295;
	add.s64 	%rd20807, %rd20805, %rd20806;
	shr.u64 	%rd20808, %rd20807, 32;
	and.b64  	%rd20809, %rd20757, 4294967295;
	add.s64 	%rd20810, %rd20808, %rd20809;
	shr.u64 	%rd20811, %rd20810, 32;
	and.b64  	%rd20812, %rd20760, 4294967295;
	add.s64 	%rd20813, %rd20811, %rd20812;
	{ .reg .b32 tmp; mov.b64 {tmp, %r3558}, %rd20813; }
	add.s32 	%r3559, %r3555, %r3558;
	mul.lo.s32 	%r3560, %r3547, %r3557;
	mul.wide.u32 	%rd20814, %r1711, %r3560;
	and.b64  	%rd20815, %rd20768, 4294967295;
	add.s64 	%rd20816, %rd20814, %rd20815;
	shr.u64 	%rd20817, %rd20816, 32;
	mul.wide.u32 	%rd20818, %r1680, %r3560;
	and.b64  	%rd20819, %rd20773, 4294967295;
	add.s64 	%rd20820, %rd20817, %rd20819;
	add.s64 	%rd20821, %rd20820, %rd20818;
	cvt.u32.u64 	%r3561, %rd20821;
	shr.u64 	%rd20822, %rd20821, 32;
	mul.wide.u32 	%rd20823, %r1681, %r3560;
	and.b64  	%rd20824, %rd20778, 4294967295;
	add.s64 	%rd20825, %rd20822, %rd20824;
	add.s64 	%rd20826, %rd20825, %rd20823;
	shr.u64 	%rd20827, %rd20826, 32;
	mul.wide.u32 	%rd20828, %r1682, %r3560;
	and.b64  	%rd20829, %rd20783, 4294967295;
	add.s64 	%rd20830, %rd20827, %rd20829;
	add.s64 	%rd20831, %rd20830, %rd20828;
	shr.u64 	%rd20832, %rd20831, 32;
	mul.wide.u32 	%rd20833, %r1708, %r3560;
	and.b64  	%rd20834, %rd20788, 4294967295;
	add.s64 	%rd20835, %rd20832, %rd20834;
	add.s64 	%rd20836, %rd20835, %rd20833;
	shr.u64 	%rd20837, %rd20836, 32;
	mul.wide.u32 	%rd20838, %r1683, %r3560;
	and.b64  	%rd20839, %rd20793, 4294967295;
	add.s64 	%rd20840, %rd20837, %rd20839;
	add.s64 	%rd20841, %rd20840, %rd20838;
	shr.u64 	%rd20842, %rd20841, 32;
	mul.wide.u32 	%rd20843, %r1709, %r3560;
	and.b64  	%rd20844, %rd20798, 4294967295;
	add.s64 	%rd20845, %rd20842, %rd20844;
	add.s64 	%rd20846, %rd20845, %rd20843;
	shr.u64 	%rd20847, %rd20846, 32;
	mul.wide.u32 	%rd20848, %r1710, %r3560;
	and.b64  	%rd20849, %rd20801, 4294967295;
	add.s64 	%rd20850, %rd20847, %rd20849;
	add.s64 	%rd20851, %rd20850, %rd20848;
	shr.u64 	%rd20852, %rd20851, 32;
	and.b64  	%rd20853, %rd20804, 4294967295;
	add.s64 	%rd20854, %rd20852, %rd20853;
	shr.u64 	%rd20855, %rd20854, 32;
	and.b64  	%rd20856, %rd20807, 4294967295;
	add.s64 	%rd20857, %rd20855, %rd20856;
	shr.u64 	%rd20858, %rd20857, 32;
	and.b64  	%rd20859, %rd20810, 4294967295;
	add.s64 	%rd20860, %rd20858, %rd20859;
	shr.u64 	%rd20861, %rd20860, 32;
	and.b64  	%rd20862, %rd20813, 4294967295;
	add.s64 	%rd20863, %rd20861, %rd20862;
	{ .reg .b32 tmp; mov.b64 {tmp, %r3562}, %rd20863; }
	add.s32 	%r3563, %r3559, %r3562;
	mul.lo.s32 	%r3564, %r3547, %r3561;
	mul.wide.u32 	%rd20864, %r1711, %r3564;
	and.b64  	%rd20865, %rd20821, 4294967295;
	add.s64 	%rd20866, %rd20864, %rd20865;
	shr.u64 	%rd20867, %rd20866, 32;
	mul.wide.u32 	%rd20868, %r1680, %r3564;
	and.b64  	%rd20869, %rd20826, 4294967295;
	add.s64 	%rd20870, %rd20867, %rd20869;
	add.s64 	%rd20871, %rd20870, %rd20868;
	cvt.u32.u64 	%r3565, %rd20871;
	shr.u64 	%rd20872, %rd20871, 32;
	mul.wide.u32 	%rd20873, %r1681, %r3564;
	and.b64  	%rd20874, %rd20831, 4294967295;
	add.s64 	%rd20875, %rd20872, %rd20874;
	add.s64 	%rd20876, %rd20875, %rd20873;
	shr.u64 	%rd20877, %rd20876, 32;
	mul.wide.u32 	%rd20878, %r1682, %r3564;
	and.b64  	%rd20879, %rd20836, 4294967295;
	add.s64 	%rd20880, %rd20877, %rd20879;
	add.s64 	%rd20881, %rd20880, %rd20878;
	shr.u64 	%rd20882, %rd20881, 32;
	mul.wide.u32 	%rd20883, %r1708, %r3564;
	and.b64  	%rd20884, %rd20841, 4294967295;
	add.s64 	%rd20885, %rd20882, %rd20884;
	add.s64 	%rd20886, %rd20885, %rd20883;
	shr.u64 	%rd20887, %rd20886, 32;
	mul.wide.u32 	%rd20888, %r1683, %r3564;
	and.b64  	%rd20889, %rd20846, 4294967295;
	add.s64 	%rd20890, %rd20887, %rd20889;
	add.s64 	%rd20891, %rd20890, %rd20888;
	shr.u64 	%rd20892, %rd20891, 32;
	mul.wide.u32 	%rd20893, %r1709, %r3564;
	and.b64  	%rd20894, %rd20851, 4294967295;
	add.s64 	%rd20895, %rd20892, %rd20894;
	add.s64 	%rd20896, %rd20895, %rd20893;
	shr.u64 	%rd20897, %rd20896, 32;
	mul.wide.u32 	%rd20898, %r1710, %r3564;
	and.b64  	%rd20899, %rd20854, 4294967295;
	add.s64 	%rd20900, %rd20897, %rd20899;
	add.s64 	%rd20901, %rd20900, %rd20898;
	shr.u64 	%rd20902, %rd20901, 32;
	and.b64  	%rd20903, %rd20857, 4294967295;
	add.s64 	%rd20904, %rd20902, %rd20903;
	shr.u64 	%rd20905, %rd20904, 32;
	and.b64  	%rd20906, %rd20860, 4294967295;
	add.s64 	%rd20907, %rd20905, %rd20906;
	shr.u64 	%rd20908, %rd20907, 32;
	and.b64  	%rd20909, %rd20863, 4294967295;
	add.s64 	%rd20910, %rd20908, %rd20909;
	{ .reg .b32 tmp; mov.b64 {tmp, %r3566}, %rd20910; }
	add.s32 	%r3567, %r3563, %r3566;
	mul.lo.s32 	%r3568, %r3547, %r3565;
	mul.wide.u32 	%rd20911, %r1711, %r3568;
	and.b64  	%rd20912, %rd20871, 4294967295;
	add.s64 	%rd20913, %rd20911, %rd20912;
	shr.u64 	%rd20914, %rd20913, 32;
	mul.wide.u32 	%rd20915, %r1680, %r3568;
	and.b64  	%rd20916, %rd20876, 4294967295;
	add.s64 	%rd20917, %rd20914, %rd20916;
	add.s64 	%rd20918, %rd20917, %rd20915;
	cvt.u32.u64 	%r3569, %rd20918;
	shr.u64 	%rd20919, %rd20918, 32;
	mul.wide.u32 	%rd20920, %r1681, %r3568;
	and.b64  	%rd20921, %rd20881, 4294967295;
	add.s64 	%rd20922, %rd20919, %rd20921;
	add.s64 	%rd20923, %rd20922, %rd20920;
	shr.u64 	%rd20924, %rd20923, 32;
	mul.wide.u32 	%rd20925, %r1682, %r3568;
	and.b64  	%rd20926, %rd20886, 4294967295;
	add.s64 	%rd20927, %rd20924, %rd20926;
	add.s64 	%rd20928, %rd20927, %rd20925;
	shr.u64 	%rd20929, %rd20928, 32;
	mul.wide.u32 	%rd20930, %r1708, %r3568;
	and.b64  	%rd20931, %rd20891, 4294967295;
	add.s64 	%rd20932, %rd20929, %rd20931;
	add.s64 	%rd20933, %rd20932, %rd20930;
	shr.u64 	%rd20934, %rd20933, 32;
	mul.wide.u32 	%rd20935, %r1683, %r3568;
	and.b64  	%rd20936, %rd20896, 4294967295;
	add.s64 	%rd20937, %rd20934, %rd20936;
	add.s64 	%rd20938, %rd20937, %rd20935;
	shr.u64 	%rd20939, %rd20938, 32;
	mul.wide.u32 	%rd20940, %r1709, %r3568;
	and.b64  	%rd20941, %rd20901, 4294967295;
	add.s64 	%rd20942, %rd20939, %rd20941;
	add.s64 	%rd20943, %rd20942, %rd20940;
	shr.u64 	%rd20944, %rd20943, 32;
	mul.wide.u32 	%rd20945, %r1710, %r3568;
	and.b64  	%rd20946, %rd20904, 4294967295;
	add.s64 	%rd20947, %rd20944, %rd20946;
	add.s64 	%rd20948, %rd20947, %rd20945;
	shr.u64 	%rd20949, %rd20948, 32;
	and.b64  	%rd20950, %rd20907, 4294967295;
	add.s64 	%rd20951, %rd20949, %rd20950;
	shr.u64 	%rd20952, %rd20951, 32;
	and.b64  	%rd20953, %rd20910, 4294967295;
	add.s64 	%rd20954, %rd20952, %rd20953;
	{ .reg .b32 tmp; mov.b64 {tmp, %r3570}, %rd20954; }
	add.s32 	%r3571, %r3567, %r3570;
	mul.lo.s32 	%r3572, %r3547, %r3569;
	mul.wide.u32 	%rd20955, %r1711, %r3572;
	and.b64  	%rd20956, %rd20918, 4294967295;
	add.s64 	%rd20957, %rd20955, %rd20956;
	shr.u64 	%rd20958, %rd20957, 32;
	mul.wide.u32 	%rd20959, %r1680, %r3572;
	and.b64  	%rd20960, %rd20923, 4294967295;
	add.s64 	%rd20961, %rd20958, %rd20960;
	add.s64 	%rd20962, %rd20961, %rd20959;
	cvt.u32.u64 	%r3573, %rd20962;
	shr.u64 	%rd20963, %rd20962, 32;
	mul.wide.u32 	%rd20964, %r1681, %r3572;
	and.b64  	%rd20965, %rd20928, 4294967295;
	add.s64 	%rd20966, %rd20963, %rd20965;
	add.s64 	%rd20967, %rd20966, %rd20964;
	shr.u64 	%rd20968, %rd20967, 32;
	mul.wide.u32 	%rd20969, %r1682, %r3572;
	and.b64  	%rd20970, %rd20933, 4294967295;
	add.s64 	%rd20971, %rd20968, %rd20970;
	add.s64 	%rd20972, %rd20971, %rd20969;
	shr.u64 	%rd20973, %rd20972, 32;
	mul.wide.u32 	%rd20974, %r1708, %r3572;
	and.b64  	%rd20975, %rd20938, 4294967295;
	add.s64 	%rd20976, %rd20973, %rd20975;
	add.s64 	%rd20977, %rd20976, %rd20974;
	shr.u64 	%rd20978, %rd20977, 32;
	mul.wide.u32 	%rd20979, %r1683, %r3572;
	and.b64  	%rd20980, %rd20943, 4294967295;
	add.s64 	%rd20981, %rd20978, %rd20980;
	add.s64 	%rd20982, %rd20981, %rd20979;
	shr.u64 	%rd20983, %rd20982, 32;
	mul.wide.u32 	%rd20984, %r1709, %r3572;
	and.b64  	%rd20985, %rd20948, 4294967295;
	add.s64 	%rd20986, %rd20983, %rd20985;
	add.s64 	%rd20987, %rd20986, %rd20984;
	shr.u64 	%rd20988, %rd20987, 32;
	mul.wide.u32 	%rd20989, %r1710, %r3572;
	and.b64  	%rd20990, %rd20951, 4294967295;
	add.s64 	%rd20991, %rd20988, %rd20990;
	add.s64 	%rd20992, %rd20991, %rd20989;
	shr.u64 	%rd20993, %rd20992, 32;
	and.b64  	%rd20994, %rd20954, 4294967295;
	add.s64 	%rd20995, %rd20993, %rd20994;
	{ .reg .b32 tmp; mov.b64 {tmp, %r3574}, %rd20995; }
	add.s32 	%r3575, %r3571, %r3574;
	mul.lo.s32 	%r3576, %r3547, %r3573;
	mul.wide.u32 	%rd20996, %r1711, %r3576;
	and.b64  	%rd20997, %rd20962, 4294967295;
	add.s64 	%rd20998, %rd20996, %rd20997;
	shr.u64 	%rd20999, %rd20998, 32;
	mul.wide.u32 	%rd21000, %r1680, %r3576;
	and.b64  	%rd21001, %rd20967, 4294967295;
	add.s64 	%rd21002, %rd20999, %rd21001;
	add.s64 	%rd21003, %rd21002, %rd21000;
	cvt.u32.u64 	%r4530, %rd21003;
	shr.u64 	%rd21004, %rd21003, 32;
	mul.wide.u32 	%rd21005, %r1681, %r3576;
	and.b64  	%rd21006, %rd20972, 4294967295;
	add.s64 	%rd21007, %rd21004, %rd21006;
	add.s64 	%rd21008, %rd21007, %rd21005;
	cvt.u32.u64 	%r4531, %rd21008;
	shr.u64 	%rd21009, %rd21008, 32;
	mul.wide.u32 	%rd21010, %r1682, %r3576;
	and.b64  	%rd21011, %rd20977, 4294967295;
	add.s64 	%rd21012, %rd21009, %rd21011;
	add.s64 	%rd21013, %rd21012, %rd21010;
	cvt.u32.u64 	%r4532, %rd21013;
	shr.u64 	%rd21014, %rd21013, 32;
	mul.wide.u32 	%rd21015, %r1708, %r3576;
	and.b64  	%rd21016, %rd20982, 4294967295;
	add.s64 	%rd21017, %rd21014, %rd21016;
	add.s64 	%rd21018, %rd21017, %rd21015;
	cvt.u32.u64 	%r4533, %rd21018;
	shr.u64 	%rd21019, %rd21018, 32;
	mul.wide.u32 	%rd21020, %r1683, %r3576;
	and.b64  	%rd21021, %rd20987, 4294967295;
	add.s64 	%rd21022, %rd21019, %rd21021;
	add.s64 	%rd21023, %rd21022, %rd21020;
	cvt.u32.u64 	%r4534, %rd21023;
	shr.u64 	%rd21024, %rd21023, 32;
	mul.wide.u32 	%rd21025, %r1709, %r3576;
	and.b64  	%rd21026, %rd20992, 4294967295;
	add.s64 	%rd21027, %rd21024, %rd21026;
	add.s64 	%rd21028, %rd21027, %rd21025;
	cvt.u32.u64 	%r4535, %rd21028;
	shr.u64 	%rd21029, %rd21028, 32;
	mul.wide.u32 	%rd21030, %r1710, %r3576;
	and.b64  	%rd21031, %rd20995, 4294967295;
	add.s64 	%rd21032, %rd21029, %rd21031;
	add.s64 	%rd21033, %rd21032, %rd21030;
	cvt.u32.u64 	%r4536, %rd21033;
	{ .reg .b32 tmp; mov.b64 {tmp, %r3577}, %rd21033; }
	add.s32 	%r4537, %r3575, %r3577;
	setp.gt.u32 	%p940, %r4537, %r1710;
	@%p940 bra 	$L__BB1_821;
	setp.lt.u32 	%p941, %r4537, %r1710;
	@%p941 bra 	$L__BB1_822;
	setp.gt.u32 	%p942, %r4536, %r1709;
	@%p942 bra 	$L__BB1_821;
	setp.lt.u32 	%p943, %r4536, %r1709;
	@%p943 bra 	$L__BB1_822;
	setp.gt.u32 	%p944, %r4535, %r1683;
	@%p944 bra 	$L__BB1_821;
	setp.lt.u32 	%p945, %r4535, %r1683;
	@%p945 bra 	$L__BB1_822;
	setp.gt.u32 	%p946, %r4534, %r1708;
	@%p946 bra 	$L__BB1_821;
	setp.lt.u32 	%p947, %r4534, %r1708;
	@%p947 bra 	$L__BB1_822;
	setp.gt.u32 	%p948, %r4533, %r1682;
	@%p948 bra 	$L__BB1_821;
	setp.lt.u32 	%p949, %r4533, %r1682;
	@%p949 bra 	$L__BB1_822;
	setp.gt.u32 	%p950, %r4532, %r1681;
	@%p950 bra 	$L__BB1_821;
	setp.lt.u32 	%p951, %r4532, %r1681;
	@%p951 bra 	$L__BB1_822;
	setp.gt.u32 	%p952, %r4531, %r1680;
	@%p952 bra 	$L__BB1_821;
	setp.lt.u32 	%p953, %r4531, %r1680;
	setp.lt.u32 	%p954, %r4530, %r1711;
	or.pred  	%p955, %p953, %p954;
	@%p955 bra 	$L__BB1_822;
$L__BB1_821:
	sub.s32 	%r4530, %r4530, %r1711;
	sub.s32 	%r4531, %r4531, %r1680;
	sub.s32 	%r4532, %r4532, %r1681;
	sub.s32 	%r4533, %r4533, %r1682;
	sub.s32 	%r4534, %r4534, %r1708;
	sub.s32 	%r4535, %r4535, %r1683;
	sub.s32 	%r4536, %r4536, %r1709;
	sub.s32 	%r4537, %r4537, %r1710;
$L__BB1_822:
	ld.const.u32 	%r1736, [P_CONST+28];
	ld.const.u32 	%r1737, [P_CONST];
	mul.wide.u32 	%rd21034, %r4378, %r4378;
	cvt.u32.u64 	%r3578, %rd21034;
	shr.u64 	%rd21035, %rd21034, 32;
	mul.wide.u32 	%rd21036, %r4379, %r4378;
	add.s64 	%rd21037, %rd21035, %rd21036;
	shr.u64 	%rd21038, %rd21037, 32;
	mul.wide.u32 	%rd21039, %r4380, %r4378;
	add.s64 	%rd21040, %rd21038, %rd21039;
	shr.u64 	%rd21041, %rd21040, 32;
	mul.wide.u32 	%rd21042, %r4381, %r4378;
	add.s64 	%rd21043, %rd21041, %rd21042;
	shr.u64 	%rd21044, %rd21043, 32;
	mul.wide.u32 	%rd21045, %r4382, %r4378;
	add.s64 	%rd21046, %rd21044, %rd21045;
	shr.u64 	%rd21047, %rd21046, 32;
	mul.wide.u32 	%rd21048, %r4383, %r4378;
	add.s64 	%rd21049, %rd21047, %rd21048;
	shr.u64 	%rd21050, %rd21049, 32;
	mul.wide.u32 	%rd21051, %r4384, %r4378;
	add.s64 	%rd21052, %rd21050, %rd21051;
	shr.u64 	%rd21053, %rd21052, 32;
	mul.wide.u32 	%rd21054, %r4385, %r4378;
	add.s64 	%rd21055, %rd21053, %rd21054;
	shr.u64 	%rd21056, %rd21055, 32;
	and.b64  	%rd21057, %rd21037, 4294967295;
	add.s64 	%rd21058, %rd21036, %rd21057;
	shr.u64 	%rd21059, %rd21058, 32;
	mul.wide.u32 	%rd21060, %r4379, %r4379;
	and.b64  	%rd21061, %rd21040, 4294967295;
	add.s64 	%rd21062, %rd21059, %rd21061;
	add.s64 	%rd21063, %rd21062, %rd21060;
	shr.u64 	%rd21064, %rd21063, 32;
	mul.wide.u32 	%rd21065, %r4380, %r4379;
	and.b64  	%rd21066, %rd21043, 4294967295;
	add.s64 	%rd21067, %rd21064, %rd21066;
	add.s64 	%rd21068, %rd21067, %rd21065;
	shr.u64 	%rd21069, %rd21068, 32;
	mul.wide.u32 	%rd21070, %r4381, %r4379;
	and.b64  	%rd21071, %rd21046, 4294967295;
	add.s64 	%rd21072, %rd21069, %rd21071;
	add.s64 	%rd21073, %rd21072, %rd21070;
	shr.u64 	%rd21074, %rd21073, 32;
	mul.wide.u32 	%rd21075, %r4382, %r4379;
	and.b64  	%rd21076, %rd21049, 4294967295;
	add.s64 	%rd21077, %rd21074, %rd21076;
	add.s64 	%rd21078, %rd21077, %rd21075;
	shr.u64 	%rd21079, %rd21078, 32;
	mul.wide.u32 	%rd21080, %r4383, %r4379;
	and.b64  	%rd21081, %rd21052, 4294967295;
	add.s64 	%rd21082, %rd21079, %rd21081;
	add.s64 	%rd21083, %rd21082, %rd21080;
	shr.u64 	%rd21084, %rd21083, 32;
	mul.wide.u32 	%rd21085, %r4384, %r4379;
	and.b64  	%rd21086, %rd21055, 4294967295;
	add.s64 	%rd21087, %rd21084, %rd21086;
	add.s64 	%rd21088, %rd21087, %rd21085;
	shr.u64 	%rd21089, %rd21088, 32;
	mul.wide.u32 	%rd21090, %r4385, %r4379;
	add.s64 	%rd21091, %rd21089, %rd21056;
	add.s64 	%rd21092, %rd21091, %rd21090;
	shr.u64 	%rd21093, %rd21092, 32;
	and.b64  	%rd21094, %rd21063, 4294967295;
	add.s64 	%rd21095, %rd21039, %rd21094;
	shr.u64 	%rd21096, %rd21095, 32;
	and.b64  	%rd21097, %rd21068, 4294967295;
	add.s64 	%rd21098, %rd21096, %rd21097;
	add.s64 	%rd21099, %rd21098, %rd21065;
	shr.u64 	%rd21100, %rd21099, 32;
	mul.wide.u32 	%rd21101, %r4380, %r4380;
	and.b64  	%rd21102, %rd21073, 4294967295;
	add.s64 	%rd21103, %rd21100, %rd21102;
	add.s64 	%rd21104, %rd21103, %rd21101;
	shr.u64 	%rd21105, %rd21104, 32;
	mul.wide.u32 	%rd21106, %r4381, %r4380;
	and.b64  	%rd21107, %rd21078, 4294967295;
	add.s64 	%rd21108, %rd21105, %rd21107;
	add.s64 	%rd21109, %rd21108, %rd21106;
	shr.u64 	%rd21110, %rd21109, 32;
	mul.wide.u32 	%rd21111, %r4382, %r4380;
	and.b64  	%rd21112, %rd21083, 4294967295;
	add.s64 	%rd21113, %rd21110, %rd21112;
	add.s64 	%rd21114, %rd21113, %rd21111;
	shr.u64 	%rd21115, %rd21114, 32;
	mul.wide.u32 	%rd21116, %r4383, %r4380;
	and.b64  	%rd21117, %rd21088, 4294967295;
	add.s64 	%rd21118, %rd21115, %rd21117;
	add.s64 	%rd21119, %rd21118, %rd21116;
	shr.u64 	%rd21120, %rd21119, 32;
	mul.wide.u32 	%rd21121, %r4384, %r4380;
	and.b64  	%rd21122, %rd21092, 4294967295;
	add.s64 	%rd21123, %rd21120, %rd21122;
	add.s64 	%rd21124, %rd21123, %rd21121;
	shr.u64 	%rd21125, %rd21124, 32;
	mul.wide.u32 	%rd21126, %r4385, %r4380;
	add.s64 	%rd21127, %rd21125, %rd21093;
	add.s64 	%rd21128, %rd21127, %rd21126;
	shr.u64 	%rd21129, %rd21128, 32;
	and.b64  	%rd21130, %rd21099, 4294967295;
	add.s64 	%rd21131, %rd21042, %rd21130;
	shr.u64 	%rd21132, %rd21131, 32;
	and.b64  	%rd21133, %rd21104, 4294967295;
	add.s64 	%rd21134, %rd21132, %rd21133;
	add.s64 	%rd21135, %rd21134, %rd21070;
	shr.u64 	%rd21136, %rd21135, 32;
	and.b64  	%rd21137, %rd21109, 4294967295;
	add.s64 	%rd21138, %rd21136, %rd21137;
	add.s64 	%rd21139, %rd21138, %rd21106;
	shr.u64 	%rd21140, %rd21139, 32;
	mul.wide.u32 	%rd21141, %r4381, %r4381;
	and.b64  	%rd21142, %rd21114, 4294967295;
	add.s64 	%rd21143, %rd21140, %rd21142;
	add.s64 	%rd21144, %rd21143, %rd21141;
	shr.u64 	%rd21145, %rd21144, 32;
	mul.wide.u32 	%rd21146, %r4382, %r4381;
	and.b64  	%rd21147, %rd21119, 4294967295;
	add.s64 	%rd21148, %rd21145, %rd21147;
	add.s64 	%rd21149, %rd21148, %rd21146;
	shr.u64 	%rd21150, %rd21149, 32;
	mul.wide.u32 	%rd21151, %r4383, %r4381;
	and.b64  	%rd21152, %rd21124, 4294967295;
	add.s64 	%rd21153, %rd21150, %rd21152;
	add.s64 	%rd21154, %rd21153, %rd21151;
	shr.u64 	%rd21155, %rd21154, 32;
	mul.wide.u32 	%rd21156, %r4384, %r4381;
	and.b64  	%rd21157, %rd21128, 4294967295;
	add.s64 	%rd21158, %rd21155, %rd21157;
	add.s64 	%rd21159, %rd21158, %rd21156;
	shr.u64 	%rd21160, %rd21159, 32;
	mul.wide.u32 	%rd21161, %r4385, %r4381;
	add.s64 	%rd21162, %rd21160, %rd21129;
	add.s64 	%rd21163, %rd21162, %rd21161;
	shr.u64 	%rd21164, %rd21163, 32;
	and.b64  	%rd21165, %rd21135, 4294967295;
	add.s64 	%rd21166, %rd21045, %rd21165;
	shr.u64 	%rd21167, %rd21166, 32;
	and.b64  	%rd21168, %rd21139, 4294967295;
	add.s64 	%rd21169, %rd21167, %rd21168;
	add.s64 	%rd21170, %rd21169, %rd21075;
	shr.u64 	%rd21171, %rd21170, 32;
	and.b64  	%rd21172, %rd21144, 4294967295;
	add.s64 	%rd21173, %rd21171, %rd21172;
	add.s64 	%rd21174, %rd21173, %rd21111;
	shr.u64 	%rd21175, %rd21174, 32;
	and.b64  	%rd21176, %rd21149, 4294967295;
	add.s64 	%rd21177, %rd21175, %rd21176;
	add.s64 	%rd21178, %rd21177, %rd21146;
	shr.u64 	%rd21179, %rd21178, 32;
	mul.wide.u32 	%rd21180, %r4382, %r4382;
	and.b64  	%rd21181, %rd21154, 4294967295;
	add.s64 	%rd21182, %rd21179, %rd21181;
	add.s64 	%rd21183, %rd21182, %rd21180;
	shr.u64 	%rd21184, %rd21183, 32;
	mul.wide.u32 	%rd21185, %r4383, %r4382;
	and.b64  	%rd21186, %rd21159, 4294967295;
	add.s64 	%rd21187, %rd21184, %rd21186;
	add.s64 	%rd21188, %rd21187, %rd21185;
	shr.u64 	%rd21189, %rd21188, 32;
	mul.wide.u32 	%rd21190, %r4384, %r4382;
	and.b64  	%rd21191, %rd21163, 4294967295;
	add.s64 	%rd21192, %rd21189, %rd21191;
	add.s64 	%rd21193, %rd21192, %rd21190;
	shr.u64 	%rd21194, %rd21193, 32;
	mul.wide.u32 	%rd21195, %r4385, %r4382;
	add.s64 	%rd21196, %rd21194, %rd21164;
	add.s64 	%rd21197, %rd21196, %rd21195;
	shr.u64 	%rd21198, %rd21197, 32;
	and.b64  	%rd21199, %rd21170, 4294967295;
	add.s64 	%rd21200, %rd21048, %rd21199;
	shr.u64 	%rd21201, %rd21200, 32;
	and.b64  	%rd21202, %rd21174, 4294967295;
	add.s64 	%rd21203, %rd21201, %rd21202;
	add.s64 	%rd21204, %rd21203, %rd21080;
	shr.u64 	%rd21205, %rd21204, 32;
	and.b64  	%rd21206, %rd21178, 4294967295;
	add.s64 	%rd21207, %rd21205, %rd21206;
	add.s64 	%rd21208, %rd21207, %rd21116;
	shr.u64 	%rd21209, %rd21208, 32;
	and.b64  	%rd21210, %rd21183, 4294967295;
	add.s64 	%rd21211, %rd21209, %rd21210;
	add.s64 	%rd21212, %rd21211, %rd21151;
	shr.u64 	%rd21213, %rd21212, 32;
	and.b64  	%rd21214, %rd21188, 4294967295;
	add.s64 	%rd21215, %rd21213, %rd21214;
	add.s64 	%rd21216, %rd21215, %rd21185;
	shr.u64 	%rd21217, %rd21216, 32;
	mul.wide.u32 	%rd21218, %r4383, %r4383;
	and.b64  	%rd21219, %rd21193, 4294967295;
	add.s64 	%rd21220, %rd21217, %rd21219;
	add.s64 	%rd21221, %rd21220, %rd21218;
	shr.u64 	%rd21222, %rd21221, 32;
	mul.wide.u32 	%rd21223, %r4384, %r4383;
	and.b64  	%rd21224, %rd21197, 4294967295;
	add.s64 	%rd21225, %rd21222, %rd21224;
	add.s64 	%rd21226, %rd21225, %rd21223;
	shr.u64 	%rd21227, %rd21226, 32;
	mul.wide.u32 	%rd21228, %r4385, %r4383;
	add.s64 	%rd21229, %rd21227, %rd21198;
	add.s64 	%rd21230, %rd21229, %rd21228;
	shr.u64 	%rd21231, %rd21230, 32;
	and.b64  	%rd21232, %rd21204, 4294967295;
	add.s64 	%rd21233, %rd21051, %rd21232;
	shr.u64 	%rd21234, %rd21233, 32;
	and.b64  	%rd21235, %rd21208, 4294967295;
	add.s64 	%rd21236, %rd21234, %rd21235;
	add.s64 	%rd21237, %rd21236, %rd21085;
	shr.u64 	%rd21238, %rd21237, 32;
	and.b64  	%rd21239, %rd21212, 4294967295;
	add.s64 	%rd21240, %rd21238, %rd21239;
	add.s64 	%rd21241, %rd21240, %rd21121;
	shr.u64 	%rd21242, %rd21241, 32;
	and.b64  	%rd21243, %rd21216, 4294967295;
	add.s64 	%rd21244, %rd21242, %rd21243;
	add.s64 	%rd21245, %rd21244, %rd21156;
	shr.u64 	%rd21246, %rd21245, 32;
	and.b64  	%rd21247, %rd21221, 4294967295;
	add.s64 	%rd21248, %rd21246, %rd21247;
	add.s64 	%rd21249, %rd21248, %rd21190;
	shr.u64 	%rd21250, %rd21249, 32;
	and.b64  	%rd21251, %rd21226, 4294967295;
	add.s64 	%rd21252, %rd21250, %rd21251;
	add.s64 	%rd21253, %rd21252, %rd21223;
	shr.u64 	%rd21254, %rd21253, 32;
	mul.wide.u32 	%rd21255, %r4384, %r4384;
	and.b64  	%rd21256, %rd21230, 4294967295;
	add.s64 	%rd21257, %rd21254, %rd21256;
	add.s64 	%rd21258, %rd21257, %rd21255;
	shr.u64 	%rd21259, %rd21258, 32;
	mul.wide.u32 	%rd21260, %r4385, %r4384;
	add.s64 	%rd21261, %rd21259, %rd21231;
	add.s64 	%rd21262, %rd21261, %rd21260;
	shr.u64 	%rd21263, %rd21262, 32;
	and.b64  	%rd21264, %rd21237, 4294967295;
	add.s64 	%rd21265, %rd21054, %rd21264;
	shr.u64 	%rd21266, %rd21265, 32;
	and.b64  	%rd21267, %rd21241, 4294967295;
	add.s64 	%rd21268, %rd21266, %rd21267;
	add.s64 	%rd21269, %rd21268, %rd21090;
	shr.u64 	%rd21270, %rd21269, 32;
	and.b64  	%rd21271, %rd21245, 4294967295;
	add.s64 	%rd21272, %rd21270, %rd21271;
	add.s64 	%rd21273, %rd21272, %rd21126;
	shr.u64 	%rd21274, %rd21273, 32;
	and.b64  	%rd21275, %rd21249, 4294967295;
	add.s64 	%rd21276, %rd21274, %rd21275;
	add.s64 	%rd21277, %rd21276, %rd21161;
	shr.u64 	%rd21278, %rd21277, 32;
	and.b64  	%rd21279, %rd21253, 4294967295;
	add.s64 	%rd21280, %rd21278, %rd21279;
	add.s64 	%rd21281, %rd21280, %rd21195;
	shr.u64 	%rd21282, %rd21281, 32;
	and.b64  	%rd21283, %rd21258, 4294967295;
	add.s64 	%rd21284, %rd21282, %rd21283;
	add.s64 	%rd21285, %rd21284, %rd21228;
	shr.u64 	%rd21286, %rd21285, 32;
	and.b64  	%rd21287, %rd21262, 4294967295;
	add.s64 	%rd21288, %rd21286, %rd21287;
	add.s64 	%rd21289, %rd21288, %rd21260;
	shr.u64 	%rd21290, %rd21289, 32;
	mul.wide.u32 	%rd21291, %r4385, %r4385;
	add.s64 	%rd21292, %rd21290, %rd21263;
	add.s64 	%rd21293, %rd21292, %rd21291;
	{ .reg .b32 tmp; mov.b64 {tmp, %r3579}, %rd21293; }
	ld.const.u32 	%r3580, [MU_P];
	mul.lo.s32 	%r3581, %r3580, %r3578;
	mul.wide.u32 	%rd21294, %r1737, %r3581;
	and.b64  	%rd21295, %rd21034, 4294967293;
	add.s64 	%rd21296, %rd21294, %rd21295;
	shr.u64 	%rd21297, %rd21296, 32;
	mul.wide.u32 	%rd21298, %r1680, %r3581;
	and.b64  	%rd21299, %rd21058, 4294967295;
	add.s64 	%rd21300, %rd21297, %rd21299;
	add.s64 	%rd21301, %rd21300, %rd21298;
	cvt.u32.u64 	%r3582, %rd21301;
	shr.u64 	%rd21302, %rd21301, 32;
	mul.wide.u32 	%rd21303, %r1681, %r3581;
	and.b64  	%rd21304, %rd21095, 4294967295;
	add.s64 	%rd21305, %rd21302, %rd21304;
	add.s64 	%rd21306, %rd21305, %rd21303;
	shr.u64 	%rd21307, %rd21306, 32;
	mul.wide.u32 	%rd21308, %r1682, %r3581;
	and.b64  	%rd21309, %rd21131, 4294967295;
	add.s64 	%rd21310, %rd21307, %rd21309;
	add.s64 	%rd21311, %rd21310, %rd21308;
	shr.u64 	%rd21312, %rd21311, 32;
	ld.const.u32 	%r1738, [P_CONST+16];
	mul.wide.u32 	%rd21313, %r1738, %r3581;
	and.b64  	%rd21314, %rd21166, 4294967295;
	add.s64 	%rd21315, %rd21312, %rd21314;
	add.s64 	%rd21316, %rd21315, %rd21313;
	shr.u64 	%rd21317, %rd21316, 32;
	mul.wide.u32 	%rd21318, %r1683, %r3581;
	and.b64  	%rd21319, %rd21200, 4294967295;
	add.s64 	%rd21320, %rd21317, %rd21319;
	add.s64 	%rd21321, %rd21320, %rd21318;
	shr.u64 	%rd21322, %rd21321, 32;
	ld.const.u32 	%r1739, [P_CONST+24];
	mul.wide.u32 	%rd21323, %r1739, %r3581;
	and.b64  	%rd21324, %rd21233, 4294967295;
	add.s64 	%rd21325, %rd21322, %rd21324;
	add.s64 	%rd21326, %rd21325, %rd21323;
	shr.u64 	%rd21327, %rd21326, 32;
	mul.wide.u32 	%rd21328, %r1736, %r3581;
	and.b64  	%rd21329, %rd21265, 4294967295;
	add.s64 	%rd21330, %rd21327, %rd21329;
	add.s64 	%rd21331, %rd21330, %rd21328;
	shr.u64 	%rd21332, %rd21331, 32;
	and.b64  	%rd21333, %rd21269, 4294967295;
	add.s64 	%rd21334, %rd21332, %rd21333;
	shr.u64 	%rd21335, %rd21334, 32;
	and.b64  	%rd21336, %rd21273, 4294967295;
	add.s64 	%rd21337, %rd21335, %rd21336;
	shr.u64 	%rd21338, %rd21337, 32;
	and.b64  	%rd21339, %rd21277, 4294967295;
	add.s64 	%rd21340, %rd21338, %rd21339;
	shr.u64 	%rd21341, %rd21340, 32;
	and.b64  	%rd21342, %rd21281, 4294967295;
	add.s64 	%rd21343, %rd21341, %rd21342;
	shr.u64 	%rd21344, %rd21343, 32;
	and.b64  	%rd21345, %rd21285, 4294967295;
	add.s64 	%rd21346, %rd21344, %rd21345;
	shr.u64 	%rd21347, %rd21346, 32;
	and.b64  	%rd21348, %rd21289, 4294967295;
	add.s64 	%rd21349, %rd21347, %rd21348;
	shr.u64 	%rd21350, %rd21349, 32;
	and.b64  	%rd21351, %rd21293, 4294967295;
	add.s64 	%rd21352, %rd21350, %rd21351;
	{ .reg .b32 tmp; mov.b64 {tmp, %r3583}, %rd21352; }
	add.s32 	%r3584, %r3579, %r3583;
	mul.lo.s32 	%r3585, %r3580, %r3582;
	mul.wide.u32 	%rd21353, %r1737, %r3585;
	and.b64  	%rd21354, %rd21301, 4294967295;
	add.s64 	%rd21355, %rd21353, %rd21354;
	shr.u64 	%rd21356, %rd21355, 32;
	mul.wide.u32 	%rd21357, %r1680, %r3585;
	and.b64  	%rd21358, %rd21306, 4294967295;
	add.s64 	%rd21359, %rd21356, %rd21358;
	add.s64 	%rd21360, %rd21359, %rd21357;
	cvt.u32.u64 	%r3586, %rd21360;
	shr.u64 	%rd21361, %rd21360, 32;
	mul.wide.u32 	%rd21362, %r1681, %r3585;
	and.b64  	%rd21363, %rd21311, 4294967295;
	add.s64 	%rd21364, %rd21361, %rd21363;
	add.s64 	%rd21365, %rd21364, %rd21362;
	shr.u64 	%rd21366, %rd21365, 32;
	mul.wide.u32 	%rd21367, %r1682, %r3585;
	and.b64  	%rd21368, %rd21316, 4294967295;
	add.s64 	%rd21369, %rd21366, %rd21368;
	add.s64 	%rd21370, %rd21369, %rd21367;
	shr.u64 	%rd21371, %rd21370, 32;
	mul.wide.u32 	%rd21372, %r1738, %r3585;
	and.b64  	%rd21373, %rd21321, 4294967295;
	add.s64 	%rd21374, %rd21371, %rd21373;
	add.s64 	%rd21375, %rd21374, %rd21372;
	shr.u64 	%rd21376, %rd21375, 32;
	mul.wide.u32 	%rd21377, %r1683, %r3585;
	and.b64  	%rd21378, %rd21326, 4294967295;
	add.s64 	%rd21379, %rd21376, %rd21378;
	add.s64 	%rd21380, %rd21379, %rd21377;
	shr.u64 	%rd21381, %rd21380, 32;
	mul.wide.u32 	%rd21382, %r1739, %r3585;
	and.b64  	%rd21383, %rd21331, 4294967295;
	add.s64 	%rd21384, %rd21381, %rd21383;
	add.s64 	%rd21385, %rd21384, %rd21382;
	shr.u64 	%rd21386, %rd21385, 32;
	mul.wide.u32 	%rd21387, %r1736, %r3585;
	and.b64  	%rd21388, %rd21334, 4294967295;
	add.s64 	%rd21389, %rd21386, %rd21388;
	add.s64 	%rd21390, %rd21389, %rd21387;
	shr.u64 	%rd21391, %rd21390, 32;
	and.b64  	%rd21392, %rd21337, 4294967295;
	add.s64 	%rd21393, %rd21391, %rd21392;
	shr.u64 	%rd21394, %rd21393, 32;
	and.b64  	%rd21395, %rd21340, 4294967295;
	add.s64 	%rd21396, %rd21394, %rd21395;
	shr.u64 	%rd21397, %rd21396, 32;
	and.b64  	%rd21398, %rd21343, 4294967295;
	add.s64 	%rd21399, %rd21397, %rd21398;
	shr.u64 	%rd21400, %rd21399, 32;
	and.b64  	%rd21401, %rd21346, 4294967295;
	add.s64 	%rd21402, %rd21400, %rd21401;
	shr.u64 	%rd21403, %rd21402, 32;
	and.b64  	%rd21404, %rd21349, 4294967295;
	add.s64 	%rd21405, %rd21403, %rd21404;
	shr.u64 	%rd21406, %rd21405, 32;
	and.b64  	%rd21407, %rd21352, 4294967295;
	add.s64 	%rd21408, %rd21406, %rd21407;
	{ .reg .b32 tmp; mov.b64 {tmp, %r3587}, %rd21408; }
	add.s32 	%r3588, %r3584, %r3587;
	mul.lo.s32 	%r3589, %r3580, %r3586;
	mul.wide.u32 	%rd21409, %r1737, %r3589;
	and.b64  	%rd21410, %rd21360, 4294967295;
	add.s64 	%rd21411, %rd21409, %rd21410;
	shr.u64 	%rd21412, %rd21411, 32;
	mul.wide.u32 	%rd21413, %r1680, %r3589;
	and.b64  	%rd21414, %rd21365, 4294967295;
	add.s64 	%rd21415, %rd21412, %rd21414;
	add.s64 	%rd21416, %rd21415, %rd21413;
	cvt.u32.u64 	%r3590, %rd21416;
	shr.u64 	%rd21417, %rd21416, 32;
	mul.wide.u32 	%rd21418, %r1681, %r3589;
	and.b64  	%rd21419, %rd21370, 4294967295;
	add.s64 	%rd21420, %rd21417, %rd21419;
	add.s64 	%rd21421, %rd21420, %rd21418;
	shr.u64 	%rd21422, %rd21421, 32;
	mul.wide.u32 	%rd21423, %r1682, %r3589;
	and.b64  	%rd21424, %rd21375, 4294967295;
	add.s64 	%rd21425, %rd21422, %rd21424;
	add.s64 	%rd21426, %rd21425, %rd21423;
	shr.u64 	%rd21427, %rd21426, 32;
	mul.wide.u32 	%rd21428, %r1738, %r3589;
	and.b64  	%rd21429, %rd21380, 4294967295;
	add.s64 	%rd21430, %rd21427, %rd21429;
	add.s64 	%rd21431, %rd21430, %rd21428;
	shr.u64 	%rd21432, %rd21431, 32;
	mul.wide.u32 	%rd21433, %r1683, %r3589;
	and.b64  	%rd21434, %rd21385, 4294967295;
	add.s64 	%rd21435, %rd21432, %rd21434;
	add.s64 	%rd21436, %rd21435, %rd21433;
	shr.u64 	%rd21437, %rd21436, 32;
	mul.wide.u32 	%rd21438, %r1739, %r3589;
	and.b64  	%rd21439, %rd21390, 4294967295;
	add.s64 	%rd21440, %rd21437, %rd21439;
	add.s64 	%rd21441, %rd21440, %rd21438;
	shr.u64 	%rd21442, %rd21441, 32;
	mul.wide.u32 	%rd21443, %r1736, %r3589;
	and.b64  	%rd21444, %rd21393, 4294967295;
	add.s64 	%rd21445, %rd21442, %rd21444;
	add.s64 	%rd21446, %rd21445, %rd21443;
	shr.u64 	%rd21447, %rd21446, 32;
	and.b64  	%rd21448, %rd21396, 4294967295;
	add.s64 	%rd21449, %rd21447, %rd21448;
	shr.u64 	%rd21450, %rd21449, 32;
	and.b64  	%rd21451, %rd21399, 4294967295;
	add.s64 	%rd21452, %rd21450, %rd21451;
	shr.u64 	%rd21453, %rd21452, 32;
	and.b64  	%rd21454, %rd21402, 4294967295;
	add.s64 	%rd21455, %rd21453, %rd21454;
	shr.u64 	%rd21456, %rd21455, 32;
	and.b64  	%rd21457, %rd21405, 4294967295;
	add.s64 	%rd21458, %rd21456, %rd21457;
	shr.u64 	%rd21459, %rd21458, 32;
	and.b64  	%rd21460, %rd21408, 4294967295;
	add.s64 	%rd21461, %rd21459, %rd21460;
	{ .reg .b32 tmp; mov.b64 {tmp, %r3591}, %rd21461; }
	add.s32 	%r3592, %r3588, %r3591;
	mul.lo.s32 	%r3593, %r3580, %r3590;
	mul.wide.u32 	%rd21462, %r1737, %r3593;
	and.b64  	%rd21463, %rd21416, 4294967295;
	add.s64 	%rd21464, %rd21462, %rd21463;
	shr.u64 	%rd21465, %rd21464, 32;
	mul.wide.u32 	%rd21466, %r1680, %r3593;
	and.b64  	%rd21467, %rd21421, 4294967295;
	add.s64 	%rd21468, %rd21465, %rd21467;
	add.s64 	%rd21469, %rd21468, %rd21466;
	cvt.u32.u64 	%r3594, %rd21469;
	shr.u64 	%rd21470, %rd21469, 32;
	mul.wide.u32 	%rd21471, %r1681, %r3593;
	and.b64  	%rd21472, %rd21426, 4294967295;
	add.s64 	%rd21473, %rd21470, %rd21472;
	add.s64 	%rd21474, %rd21473, %rd21471;
	shr.u64 	%rd21475, %rd21474, 32;
	mul.wide.u32 	%rd21476, %r1682, %r3593;
	and.b64  	%rd21477, %rd21431, 4294967295;
	add.s64 	%rd21478, %rd21475, %rd21477;
	add.s64 	%rd21479, %rd21478, %rd21476;
	shr.u64 	%rd21480, %rd21479, 32;
	mul.wide.u32 	%rd21481, %r1738, %r3593;
	and.b64  	%rd21482, %rd21436, 4294967295;
	add.s64 	%rd21483, %rd21480, %rd21482;
	add.s64 	%rd21484, %rd21483, %rd21481;
	shr.u64 	%rd21485, %rd21484, 32;
	mul.wide.u32 	%rd21486, %r1683, %r3593;
	and.b64  	%rd21487, %rd21441, 4294967295;
	add.s64 	%rd21488, %rd21485, %rd21487;
	add.s64 	%rd21489, %rd21488, %rd21486;
	shr.u64 	%rd21490, %rd21489, 32;
	mul.wide.u32 	%rd21491, %r1739, %r3593;
	and.b64  	%rd21492, %rd21446, 4294967295;
	add.s64 	%rd21493, %rd21490, %rd21492;
	add.s64 	%rd21494, %rd21493, %rd21491;
	shr.u64 	%rd21495, %rd21494, 32;
	mul.wide.u32 	%rd21496, %r1736, %r3593;
	and.b64  	%rd21497, %rd21449, 4294967295;
	add.s64 	%rd21498, %rd21495, %rd21497;
	add.s64 	%rd21499, %rd21498, %rd21496;
	shr.u64 	%rd21500, %rd21499, 32;
	and.b64  	%rd21501, %rd21452, 4294967295;
	add.s64 	%rd21502, %rd21500, %rd21501;
	shr.u64 	%rd21503, %rd21502, 32;
	and.b64  	%rd21504, %rd21455, 4294967295;
	add.s64 	%rd21505, %rd21503, %rd21504;
	shr.u64 	%rd21506, %rd21505, 32;
	and.b64  	%rd21507, %rd21458, 4294967295;
	add.s64 	%rd21508, %rd21506, %rd21507;
	shr.u64 	%rd21509, %rd21508, 32;
	and.b64  	%rd21510, %rd21461, 4294967295;
	add.s64 	%rd21511, %rd21509, %rd21510;
	{ .reg .b32 tmp; mov.b64 {tmp, %r3595}, %rd21511; }
	add.s32 	%r3596, %r3592, %r3595;
	mul.lo.s32 	%r3597, %r3580, %r3594;
	mul.wide.u32 	%rd21512, %r1737, %r3597;
	and.b64  	%rd21513, %rd21469, 4294967295;
	add.s64 	%rd21514, %rd21512, %rd21513;
	shr.u64 	%rd21515, %rd21514, 32;
	mul.wide.u32 	%rd21516, %r1680, %r3597;
	and.b64  	%rd21517, %rd21474, 4294967295;
	add.s64 	%rd21518, %rd21515, %rd21517;
	add.s64 	%rd21519, %rd21518, %rd21516;
	cvt.u32.u64 	%r3598, %rd21519;
	shr.u64 	%rd21520, %rd21519, 32;
	mul.wide.u32 	%rd21521, %r1681, %r3597;
	and.b64  	%rd21522, %rd21479, 4294967295;
	add.s64 	%rd21523, %rd21520, %rd21522;
	add.s64 	%rd21524, %rd21523, %rd21521;
	shr.u64 	%rd21525, %rd21524, 32;
	mul.wide.u32 	%rd21526, %r1682, %r3597;
	and.b64  	%rd21527, %rd21484, 4294967295;
	add.s64 	%rd21528, %rd21525, %rd21527;
	add.s64 	%rd21529, %rd21528, %rd21526;
	shr.u64 	%rd21530, %rd21529, 32;
	mul.wide.u32 	%rd21531, %r1738, %r3597;
	and.b64  	%rd21532, %rd21489, 4294967295;
	add.s64 	%rd21533, %rd21530, %rd21532;
	add.s64 	%rd21534, %rd21533, %rd21531;
	shr.u64 	%rd21535, %rd21534, 32;
	mul.wide.u32 	%rd21536, %r1683, %r3597;
	and.b64  	%rd21537, %rd21494, 4294967295;
	add.s64 	%rd21538, %rd21535, %rd21537;
	add.s64 	%rd21539, %rd21538, %rd21536;
	shr.u64 	%rd21540, %rd21539, 32;
	mul.wide.u32 	%rd21541, %r1739, %r3597;
	and.b64  	%rd21542, %rd21499, 4294967295;
	add.s64 	%rd21543, %rd21540, %rd21542;
	add.s64 	%rd21544, %rd21543, %rd21541;
	shr.u64 	%rd21545, %rd21544, 32;
	mul.wide.u32 	%rd21546, %r1736, %r3597;
	and.b64  	%rd21547, %rd21502, 4294967295;
	add.s64 	%rd21548, %rd21545, %rd21547;
	add.s64 	%rd21549, %rd21548, %rd21546;
	shr.u64 	%rd21550, %rd21549, 32;
	and.b64  	%rd21551, %rd21505, 4294967295;
	add.s64 	%rd21552, %rd21550, %rd21551;
	shr.u64 	%rd21553, %rd21552, 32;
	and.b64  	%rd21554, %rd21508, 4294967295;
	add.s64 	%rd21555, %rd21553, %rd21554;
	shr.u64 	%rd21556, %rd21555, 32;
	and.b64  	%rd21557, %rd21511, 4294967295;
	add.s64 	%rd21558, %rd21556, %rd21557;
	{ .reg .b32 tmp; mov.b64 {tmp, %r3599}, %rd21558; }
	add.s32 	%r3600, %r3596, %r3599;
	mul.lo.s32 	%r3601, %r3580, %r3598;
	mul.wide.u32 	%rd21559, %r1737, %r3601;
	and.b64  	%rd21560, %rd21519, 4294967295;
	add.s64 	%rd21561, %rd21559, %rd21560;
	shr.u64 	%rd21562, %rd21561, 32;
	mul.wide.u32 	%rd21563, %r1680, %r3601;
	and.b64  	%rd21564, %rd21524, 4294967295;
	add.s64 	%rd21565, %rd21562, %rd21564;
	add.s64 	%rd21566, %rd21565, %rd21563;
	cvt.u32.u64 	%r3602, %rd21566;
	shr.u64 	%rd21567, %rd21566, 32;
	mul.wide.u32 	%rd21568, %r1681, %r3601;
	and.b64  	%rd21569, %rd21529, 4294967295;
	add.s64 	%rd21570, %rd21567, %rd21569;
	add.s64 	%rd21571, %rd21570, %rd21568;
	shr.u64 	%rd21572, %rd21571, 32;
	mul.wide.u32 	%rd21573, %r1682, %r3601;
	and.b64  	%rd21574, %rd21534, 4294967295;
	add.s64 	%rd21575, %rd21572, %rd21574;
	add.s64 	%rd21576, %rd21575, %rd21573;
	shr.u64 	%rd21577, %rd21576, 32;
	mul.wide.u32 	%rd21578, %r1738, %r3601;
	and.b64  	%rd21579, %rd21539, 4294967295;
	add.s64 	%rd21580, %rd21577, %rd21579;
	add.s64 	%rd21581, %rd21580, %rd21578;
	shr.u64 	%rd21582, %rd21581, 32;
	mul.wide.u32 	%rd21583, %r1683, %r3601;
	and.b64  	%rd21584, %rd21544, 4294967295;
	add.s64 	%rd21585, %rd21582, %rd21584;
	add.s64 	%rd21586, %rd21585, %rd21583;
	shr.u64 	%rd21587, %rd21586, 32;
	mul.wide.u32 	%rd21588, %r1739, %r3601;
	and.b64  	%rd21589, %rd21549, 4294967295;
	add.s64 	%rd21590, %rd21587, %rd21589;
	add.s64 	%rd21591, %rd21590, %rd21588;
	shr.u64 	%rd21592, %rd21591, 32;
	mul.wide.u32 	%rd21593, %r1736, %r3601;
	and.b64  	%rd21594, %rd21552, 4294967295;
	add.s64 	%rd21595, %rd21592, %rd21594;
	add.s64 	%rd21596, %rd21595, %rd21593;
	shr.u64 	%rd21597, %rd21596, 32;
	and.b64  	%rd21598, %rd21555, 4294967295;
	add.s64 	%rd21599, %rd21597, %rd21598;
	shr.u64 	%rd21600, %rd21599, 32;
	and.b64  	%rd21601, %rd21558, 4294967295;
	add.s64 	%rd21602, %rd21600, %rd21601;
	{ .reg .b32 tmp; mov.b64 {tmp, %r3603}, %rd21602; }
	add.s32 	%r3604, %r3600, %r3603;
	mul.lo.s32 	%r3605, %r3580, %r3602;
	mul.wide.u32 	%rd21603, %r1737, %r3605;
	and.b64  	%rd21604, %rd21566, 4294967295;
	add.s64 	%rd21605, %rd21603, %rd21604;
	shr.u64 	%rd21606, %rd21605, 32;
	mul.wide.u32 	%rd21607, %r1680, %r3605;
	and.b64  	%rd21608, %rd21571, 4294967295;
	add.s64 	%rd21609, %rd21606, %rd21608;
	add.s64 	%rd21610, %rd21609, %rd21607;
	cvt.u32.u64 	%r3606, %rd21610;
	shr.u64 	%rd21611, %rd21610, 32;
	mul.wide.u32 	%rd21612, %r1681, %r3605;
	and.b64  	%rd21613, %rd21576, 4294967295;
	add.s64 	%rd21614, %rd21611, %rd21613;
	add.s64 	%rd21615, %rd21614, %rd21612;
	shr.u64 	%rd21616, %rd21615, 32;
	mul.wide.u32 	%rd21617, %r1682, %r3605;
	and.b64  	%rd21618, %rd21581, 4294967295;
	add.s64 	%rd21619, %rd21616, %rd21618;
	add.s64 	%rd21620, %rd21619, %rd21617;
	shr.u64 	%rd21621, %rd21620, 32;
	mul.wide.u32 	%rd21622, %r1738, %r3605;
	and.b64  	%rd21623, %rd21586, 4294967295;
	add.s64 	%rd21624, %rd21621, %rd21623;
	add.s64 	%rd21625, %rd21624, %rd21622;
	shr.u64 	%rd21626, %rd21625, 32;
	mul.wide.u32 	%rd21627, %r1683, %r3605;
	and.b64  	%rd21628, %rd21591, 4294967295;
	add.s64 	%rd21629, %rd21626, %rd21628;
	add.s64 	%rd21630, %rd21629, %rd21627;
	shr.u64 	%rd21631, %rd21630, 32;
	mul.wide.u32 	%rd21632, %r1739, %r3605;
	and.b64  	%rd21633, %rd21596, 4294967295;
	add.s64 	%rd21634, %rd21631, %rd21633;
	add.s64 	%rd21635, %rd21634, %rd21632;
	shr.u64 	%rd21636, %rd21635, 32;
	mul.wide.u32 	%rd21637, %r1736, %r3605;
	and.b64  	%rd21638, %rd21599, 4294967295;
	add.s64 	%rd21639, %rd21636, %rd21638;
	add.s64 	%rd21640, %rd21639, %rd21637;
	shr.u64 	%rd21641, %rd21640, 32;
	and.b64  	%rd21642, %rd21602, 4294967295;
	add.s64 	%rd21643, %rd21641, %rd21642;
	{ .reg .b32 tmp; mov.b64 {tmp, %r3607}, %rd21643; }
	add.s32 	%r3608, %r3604, %r3607;
	mul.lo.s32 	%r3609, %r3580, %r3606;
	mul.wide.u32 	%rd21644, %r1737, %r3609;
	and.b64  	%rd21645, %rd21610, 4294967295;
	add.s64 	%rd21646, %rd21644, %rd21645;
	shr.u64 	%rd21647, %rd21646, 32;
	mul.wide.u32 	%rd21648, %r1680, %r3609;
	and.b64  	%rd21649, %rd21615, 4294967295;
	add.s64 	%rd21650, %rd21647, %rd21649;
	add.s64 	%rd21651, %rd21650, %rd21648;
	cvt.u32.u64 	%r4378, %rd21651;
	shr.u64 	%rd21652, %rd21651, 32;
	mul.wide.u32 	%rd21653, %r1681, %r3609;
	and.b64  	%rd21654, %rd21620, 4294967295;
	add.s64 	%rd21655, %rd21652, %rd21654;
	add.s64 	%rd21656, %rd21655, %rd21653;
	cvt.u32.u64 	%r4379, %rd21656;
	shr.u64 	%rd21657, %rd21656, 32;
	mul.wide.u32 	%rd21658, %r1682, %r3609;
	and.b64  	%rd21659, %rd21625, 4294967295;
	add.s64 	%rd21660, %rd21657, %rd21659;
	add.s64 	%rd21661, %rd21660, %rd21658;
	cvt.u32.u64 	%r4380, %rd21661;
	shr.u64 	%rd21662, %rd21661, 32;
	mul.wide.u32 	%rd21663, %r1738, %r3609;
	and.b64  	%rd21664, %rd21630, 4294967295;
	add.s64 	%rd21665, %rd21662, %rd21664;
	add.s64 	%rd21666, %rd21665, %rd21663;
	cvt.u32.u64 	%r4381, %rd21666;
	shr.u64 	%rd21667, %rd21666, 32;
	mul.wide.u32 	%rd21668, %r1683, %r3609;
	and.b64  	%rd21669, %rd21635, 4294967295;
	add.s64 	%rd21670, %rd21667, %rd21669;
	add.s64 	%rd21671, %rd21670, %rd21668;
	cvt.u32.u64 	%r4382, %rd21671;
	shr.u64 	%rd21672, %rd21671, 32;
	mul.wide.u32 	%rd21673, %r1739, %r3609;
	and.b64  	%rd21674, %rd21640, 4294967295;
	add.s64 	%rd21675, %rd21672, %rd21674;
	add.s64 	%rd21676, %rd21675, %rd21673;
	cvt.u32.u64 	%r4383, %rd21676;
	shr.u64 	%rd21677, %rd21676, 32;
	mul.wide.u32 	%rd21678, %r1736, %r3609;
	and.b64  	%rd21679, %rd21643, 4294967295;
	add.s64 	%rd21680, %rd21677, %rd21679;
	add.s64 	%rd21681, %rd21680, %rd21678;
	cvt.u32.u64 	%r4384, %rd21681;
	{ .reg .b32 tmp; mov.b64 {tmp, %r3610}, %rd21681; }
	add.s32 	%r4385, %r3608, %r3610;
	setp.gt.u32 	%p956, %r4385, %r1736;
	@%p956 bra 	$L__BB1_836;
	setp.lt.u32 	%p957, %r4385, %r1736;
	@%p957 bra 	$L__BB1_837;
	setp.gt.u32 	%p958, %r4384, %r1739;
	@%p958 bra 	$L__BB1_836;
	setp.lt.u32 	%p959, %r4384, %r1739;
	@%p959 bra 	$L__BB1_837;
	setp.gt.u32 	%p960, %r4383, %r1683;
	@%p960 bra 	$L__BB1_836;
	setp.lt.u32 	%p961, %r4383, %r1683;
	@%p961 bra 	$L__BB1_837;
	setp.gt.u32 	%p962, %r4382, %r1738;
	@%p962 bra 	$L__BB1_836;
	setp.lt.u32 	%p963, %r4382, %r1738;
	@%p963 bra 	$L__BB1_837;
	setp.gt.u32 	%p964, %r4381, %r1682;
	@%p964 bra 	$L__BB1_836;
	setp.lt.u32 	%p965, %r4381, %r1682;
	@%p965 bra 	$L__BB1_837;
	setp.gt.u32 	%p966, %r4380, %r1681;
	@%p966 bra 	$L__BB1_836;
	setp.lt.u32 	%p967, %r4380, %r1681;
	@%p967 bra 	$L__BB1_837;
	setp.gt.u32 	%p968, %r4379, %r1680;
	@%p968 bra 	$L__BB1_836;
	setp.lt.u32 	%p969, %r4379, %r1680;
	setp.lt.u32 	%p970, %r4378, %r1737;
	or.pred  	%p971, %p969, %p970;
	@%p971 bra 	$L__BB1_837;
$L__BB1_836:
	sub.s32 	%r4378, %r4378, %r1737;
	sub.s32 	%r4379, %r4379, %r1680;
	sub.s32 	%r4380, %r4380, %r1681;
	sub.s32 	%r4381, %r4381, %r1682;
	sub.s32 	%r4382, %r4382, %r1738;
	sub.s32 	%r4383, %r4383, %r1683;
	sub.s32 	%r4384, %r4384, %r1739;
	sub.s32 	%r4385, %r4385, %r1736;
$L__BB1_837:
	shr.u32 	%r4361, %r1699, 1;
	shf.l.wrap.b32 	%r4360, %r1698, %r1699, 31;
	shf.l.wrap.b32 	%r4359, %r1697, %r1698, 31;
	shf.l.wrap.b32 	%r4358, %r1696, %r1697, 31;
	shf.l.wrap.b32 	%r4357, %r1695, %r1696, 31;
	shf.l.wrap.b32 	%r4356, %r1694, %r1695, 31;
	shf.l.wrap.b32 	%r4355, %r1693, %r1694, 31;
	shf.l.wrap.b32 	%r4354, %r4354, %r1693, 31;
	bra.uni 	$L__BB1_805;
$L__BB1_838:
	setp.gt.u32 	%p974, %r4392, %r1709;
	@%p974 bra 	$L__BB1_850;
	setp.lt.u32 	%p975, %r4392, %r1709;
	@%p975 bra 	$L__BB1_853;
	setp.gt.u32 	%p976, %r4391, %r1683;
	@%p976 bra 	$L__BB1_850;
	setp.lt.u32 	%p977, %r4391, %r1683;
	@%p977 bra 	$L__BB1_853;
	setp.gt.u32 	%p978, %r4390, %r1708;
	@%p978 bra 	$L__BB1_850;
	setp.lt.u32 	%p979, %r4390, %r1708;
	@%p979 bra 	$L__BB1_853;
	setp.gt.u32 	%p980, %r4389, %r1682;
	@%p980 bra 	$L__BB1_850;
	setp.lt.u32 	%p981, %r4389, %r1682;
	@%p981 bra 	$L__BB1_853;
	setp.gt.u32 	%p982, %r4388, %r1681;
	@%p982 bra 	$L__BB1_850;
	setp.lt.u32 	%p983, %r4388, %r1681;
	@%p983 bra 	$L__BB1_853;
	setp.gt.u32 	%p984, %r4387, %r1680;
	@%p984 bra 	$L__BB1_850;
	setp.lt.u32 	%p985, %r4387, %r1680;
	setp.lt.u32 	%p986, %r4386, %r1772;
	or.pred  	%p987, %p985, %p986;
	@%p987 bra 	$L__BB1_853;
$L__BB1_850:
	sub.s32 	%r4386, %r4386, %r1772;
	sub.s32 	%r4387, %r4387, %r1680;
	sub.s32 	%r4388, %r4388, %r1681;
	sub.s32 	%r4389, %r4389, %r1682;
	sub.s32 	%r4390, %r4390, %r1708;
	sub.s32 	%r4391, %r4391, %r1683;
	sub.s32 	%r4392, %r4392, %r1709;
	sub.s32 	%r4393, %r4393, %r1710;
	bra.uni 	$L__BB1_853;
$L__BB1_851:
	ld.const.u32 	%r1772, [P_CONST];
	mul.wide.u32 	%rd21682, %r4530, %r109;
	cvt.u32.u64 	%r3611, %rd21682;
	shr.u64 	%rd21683, %rd21682, 32;
	mul.wide.u32 	%rd21684, %r4531, %r109;
	add.s64 	%rd21685, %rd21683, %rd21684;
	shr.u64 	%rd21686, %rd21685, 32;
	mul.wide.u32 	%rd21687, %r4532, %r109;
	add.s64 	%rd21688, %rd21686, %rd21687;
	shr.u64 	%rd21689, %rd21688, 32;
	mul.wide.u32 	%rd21690, %r4533, %r109;
	add.s64 	%rd21691, %rd21689, %rd21690;
	shr.u64 	%rd21692, %rd21691, 32;
	mul.wide.u32 	%rd21693, %r4534, %r109;
	add.s64 	%rd21694, %rd21692, %rd21693;
	shr.u64 	%rd21695, %rd21694, 32;
	mul.wide.u32 	%rd21696, %r4535, %r109;
	add.s64 	%rd21697, %rd21695, %rd21696;
	shr.u64 	%rd21698, %rd21697, 32;
	mul.wide.u32 	%rd21699, %r4536, %r109;
	add.s64 	%rd21700, %rd21698, %rd21699;
	shr.u64 	%rd21701, %rd21700, 32;
	mul.wide.u32 	%rd21702, %r4537, %r109;
	add.s64 	%rd21703, %rd21701, %rd21702;
	shr.u64 	%rd21704, %rd21703, 32;
	mul.wide.u32 	%rd21705, %r4530, %r108;
	and.b64  	%rd21706, %rd21685, 4294967295;
	add.s64 	%rd21707, %rd21705, %rd21706;
	shr.u64 	%rd21708, %rd21707, 32;
	mul.wide.u32 	%rd21709, %r4531, %r108;
	and.b64  	%rd21710, %rd21688, 4294967295;
	add.s64 	%rd21711, %rd21708, %rd21710;
	add.s64 	%rd21712, %rd21711, %rd21709;
	shr.u64 	%rd21713, %rd21712, 32;
	mul.wide.u32 	%rd21714, %r4532, %r108;
	and.b64  	%rd21715, %rd21691, 4294967295;
	add.s64 	%rd21716, %rd21713, %rd21715;
	add.s64 	%rd21717, %rd21716, %rd21714;
	shr.u64 	%rd21718, %rd21717, 32;
	mul.wide.u32 	%rd21719, %r4533, %r108;
	and.b64  	%rd21720, %rd21694, 4294967295;
	add.s64 	%rd21721, %rd21718, %rd21720;
	add.s64 	%rd21722, %rd21721, %rd21719;
	shr.u64 	%rd21723, %rd21722, 32;
	mul.wide.u32 	%rd21724, %r4534, %r108;
	and.b64  	%rd21725, %rd21697, 4294967295;
	add.s64 	%rd21726, %rd21723, %rd21725;
	add.s64 	%rd21727, %rd21726, %rd21724;
	shr.u64 	%rd21728, %rd21727, 32;
	mul.wide.u32 	%rd21729, %r4535, %r108;
	and.b64  	%rd21730, %rd21700, 4294967295;
	add.s64 	%rd21731, %rd21728, %rd21730;
	add.s64 	%rd21732, %rd21731, %rd21729;
	shr.u64 	%rd21733, %rd21732, 32;
	mul.wide.u32 	%rd21734, %r4536, %r108;
	and.b64  	%rd21735, %rd21703, 4294967295;
	add.s64 	%rd21736, %rd21733, %rd21735;
	add.s64 	%rd21737, %rd21736, %rd21734;
	shr.u64 	%rd21738, %rd21737, 32;
	mul.wide.u32 	%rd21739, %r4537, %r108;
	add.s64 	%rd21740, %rd21738, %rd21704;
	add.s64 	%rd21741, %rd21740, %rd21739;
	shr.u64 	%rd21742, %rd21741, 32;
	mul.wide.u32 	%rd21743, %r4530, %r107;
	and.b64  	%rd21744, %rd21712, 4294967295;
	add.s64 	%rd21745, %rd21743, %rd21744;
	shr.u64 	%rd21746, %rd21745, 32;
	mul.wide.u32 	%rd21747, %r4531, %r107;
	and.b64  	%rd21748, %rd21717, 4294967295;
	add.s64 	%rd21749, %rd21746, %rd21748;
	add.s64 	%rd21750, %rd21749, %rd21747;
	shr.u64 	%rd21751, %rd21750, 32;
	mul.wide.u32 	%rd21752, %r4532, %r107;
	and.b64  	%rd21753, %rd21722, 4294967295;
	add.s64 	%rd21754, %rd21751, %rd21753;
	add.s64 	%rd21755, %rd21754, %rd21752;
	shr.u64 	%rd21756, %rd21755, 32;
	mul.wide.u32 	%rd21757, %r4533, %r107;
	and.b64  	%rd21758, %rd21727, 4294967295;
	add.s64 	%rd21759, %rd21756, %rd21758;
	add.s64 	%rd21760, %rd21759, %rd21757;
	shr.u64 	%rd21761, %rd21760, 32;
	mul.wide.u32 	%rd21762, %r4534, %r107;
	and.b64  	%rd21763, %rd21732, 4294967295;
	add.s64 	%rd21764, %rd21761, %rd21763;
	add.s64 	%rd21765, %rd21764, %rd21762;
	shr.u64 	%rd21766, %rd21765, 32;
	mul.wide.u32 	%rd21767, %r4535, %r107;
	and.b64  	%rd21768, %rd21737, 4294967295;
	add.s64 	%rd21769, %rd21766, %rd21768;
	add.s64 	%rd21770, %rd21769, %rd21767;
	shr.u64 	%rd21771, %rd21770, 32;
	mul.wide.u32 	%rd21772, %r4536, %r107;
	and.b64  	%rd21773, %rd21741, 4294967295;
	add.s64 	%rd21774, %rd21771, %rd21773;
	add.s64 	%rd21775, %rd21774, %rd21772;
	shr.u64 	%rd21776, %rd21775, 32;
	mul.wide.u32 	%rd21777, %r4537, %r107;
	add.s64 	%rd21778, %rd21776, %rd21742;
	add.s64 	%rd21779, %rd21778, %rd21777;
	shr.u64 	%rd21780, %rd21779, 32;
	mul.wide.u32 	%rd21781, %r4530, %r106;
	and.b64  	%rd21782, %rd21750, 4294967295;
	add.s64 	%rd21783, %rd21781, %rd21782;
	shr.u64 	%rd21784, %rd21783, 32;
	mul.wide.u32 	%rd21785, %r4531, %r106;
	and.b64  	%rd21786, %rd21755, 4294967295;
	add.s64 	%rd21787, %rd21784, %rd21786;
	add.s64 	%rd21788, %rd21787, %rd21785;
	shr.u64 	%rd21789, %rd21788, 32;
	mul.wide.u32 	%rd21790, %r4532, %r106;
	and.b64  	%rd21791, %rd21760, 4294967295;
	add.s64 	%rd21792, %rd21789, %rd21791;
	add.s64 	%rd21793, %rd21792, %rd21790;
	shr.u64 	%rd21794, %rd21793, 32;
	mul.wide.u32 	%rd21795, %r4533, %r106;
	and.b64  	%rd21796, %rd21765, 4294967295;
	add.s64 	%rd21797, %rd21794, %rd21796;
	add.s64 	%rd21798, %rd21797, %rd21795;
	shr.u64 	%rd21799, %rd21798, 32;
	mul.wide.u32 	%rd21800, %r4534, %r106;
	and.b64  	%rd21801, %rd21770, 4294967295;
	add.s64 	%rd21802, %rd21799, %rd21801;
	add.s64 	%rd21803, %rd21802, %rd21800;
	shr.u64 	%rd21804, %rd21803, 32;
	mul.wide.u32 	%rd21805, %r4535, %r106;
	and.b64  	%rd21806, %rd21775, 4294967295;
	add.s64 	%rd21807, %rd21804, %rd21806;
	add.s64 	%rd21808, %rd21807, %rd21805;
	shr.u64 	%rd21809, %rd21808, 32;
	mul.wide.u32 	%rd21810, %r4536, %r106;
	and.b64  	%rd21811, %rd21779, 4294967295;
	add.s64 	%rd21812, %rd21809, %rd21811;
	add.s64 	%rd21813, %rd21812, %rd21810;
	shr.u64 	%rd21814, %rd21813, 32;
	mul.wide.u32 	%rd21815, %r4537, %r106;
	add.s64 	%rd21816, %rd21814, %rd21780;
	add.s64 	%rd21817, %rd21816, %rd21815;
	shr.u64 	%rd21818, %rd21817, 32;
	mul.wide.u32 	%rd21819, %r4530, %r105;
	and.b64  	%rd21820, %rd21788, 4294967295;
	add.s64 	%rd21821, %rd21819, %rd21820;
	shr.u64 	%rd21822, %rd21821, 32;
	mul.wide.u32 	%rd21823, %r4531, %r105;
	and.b64  	%rd21824, %rd21793, 4294967295;
	add.s64 	%rd21825, %rd21822, %rd21824;
	add.s64 	%rd21826, %rd21825, %rd21823;
	shr.u64 	%rd21827, %rd21826, 32;
	mul.wide.u32 	%rd21828, %r4532, %r105;
	and.b64  	%rd21829, %rd21798, 4294967295;
	add.s64 	%rd21830, %rd21827, %rd21829;
	add.s64 	%rd21831, %rd21830, %rd21828;
	shr.u64 	%rd21832, %rd21831, 32;
	mul.wide.u32 	%rd21833, %r4533, %r105;
	and.b64  	%rd21834, %rd21803, 4294967295;
	add.s64 	%rd21835, %rd21832, %rd21834;
	add.s64 	%rd21836, %rd21835, %rd21833;
	shr.u64 	%rd21837, %rd21836, 32;
	mul.wide.u32 	%rd21838, %r4534, %r105;
	and.b64  	%rd21839, %rd21808, 4294967295;
	add.s64 	%rd21840, %rd21837, %rd21839;
	add.s64 	%rd21841, %rd21840, %rd21838;
	shr.u64 	%rd21842, %rd21841, 32;
	mul.wide.u32 	%rd21843, %r4535, %r105;
	and.b64  	%rd21844, %rd21813, 4294967295;
	add.s64 	%rd21845, %rd21842, %rd21844;
	add.s64 	%rd21846, %rd21845, %rd21843;
	shr.u64 	%rd21847, %rd21846, 32;
	mul.wide.u32 	%rd21848, %r4536, %r105;
	and.b64  	%rd21849, %rd21817, 4294967295;
	add.s64 	%rd21850, %rd21847, %rd21849;
	add.s64 	%rd21851, %rd21850, %rd21848;
	shr.u64 	%rd21852, %rd21851, 32;
	mul.wide.u32 	%rd21853, %r4537, %r105;
	add.s64 	%rd21854, %rd21852, %rd21818;
	add.s64 	%rd21855, %rd21854, %rd21853;
	shr.u64 	%rd21856, %rd21855, 32;
	mul.wide.u32 	%rd21857, %r4530, %r104;
	and.b64  	%rd21858, %rd21826, 4294967295;
	add.s64 	%rd21859, %rd21857, %rd21858;
	shr.u64 	%rd21860, %rd21859, 32;
	mul.wide.u32 	%rd21861, %r4531, %r104;
	and.b64  	%rd21862, %rd21831, 4294967295;
	add.s64 	%rd21863, %rd21860, %rd21862;
	add.s64 	%rd21864, %rd21863, %rd21861;
	shr.u64 	%rd21865, %rd21864, 32;
	mul.wide.u32 	%rd21866, %r4532, %r104;
	and.b64  	%rd21867, %rd21836, 4294967295;
	add.s64 	%rd21868, %rd21865, %rd21867;
	add.s64 	%rd21869, %rd21868, %rd21866;
	shr.u64 	%rd21870, %rd21869, 32;
	mul.wide.u32 	%rd21871, %r4533, %r104;
	and.b64  	%rd21872, %rd21841, 4294967295;
	add.s64 	%rd21873, %rd21870, %rd21872;
	add.s64 	%rd21874, %rd21873, %rd21871;
	shr.u64 	%rd21875, %rd21874, 32;
	mul.wide.u32 	%rd21876, %r4534, %r104;
	and.b64  	%rd21877, %rd21846, 4294967295;
	add.s64 	%rd21878, %rd21875, %rd21877;
	add.s64 	%rd21879, %rd21878, %rd21876;
	shr.u64 	%rd21880, %rd21879, 32;
	mul.wide.u32 	%rd21881, %r4535, %r104;
	and.b64  	%rd21882, %rd21851, 4294967295;
	add.s64 	%rd21883, %rd21880, %rd21882;
	add.s64 	%rd21884, %rd21883, %rd21881;
	shr.u64 	%rd21885, %rd21884, 32;
	mul.wide.u32 	%rd21886, %r4536, %r104;
	and.b64  	%rd21887, %rd21855, 4294967295;
	add.s64 	%rd21888, %rd21885, %rd21887;
	add.s64 	%rd21889, %rd21888, %rd21886;
	shr.u64 	%rd21890, %rd21889, 32;
	mul.wide.u32 	%rd21891, %r4537, %r104;
	add.s64 	%rd21892, %rd21890, %rd21856;
	add.s64 	%rd21893, %rd21892, %rd21891;
	shr.u64 	%rd21894, %rd21893, 32;
	mul.wide.u32 	%rd21895, %r4530, %r103;
	and.b64  	%rd21896, %rd21864, 4294967295;
	add.s64 	%rd21897, %rd21895, %rd21896;
	shr.u64 	%rd21898, %rd21897, 32;
	mul.wide.u32 	%rd21899, %r4531, %r103;
	and.b64  	%rd21900, %rd21869, 4294967295;
	add.s64 	%rd21901, %rd21898, %rd21900;
	add.s64 	%rd21902, %rd21901, %rd21899;
	shr.u64 	%rd21903, %rd21902, 32;
	mul.wide.u32 	%rd21904, %r4532, %r103;
	and.b64  	%rd21905, %rd21874, 4294967295;
	add.s64 	%rd21906, %rd21903, %rd21905;
	add.s64 	%rd21907, %rd21906, %rd21904;
	shr.u64 	%rd21908, %rd21907, 32;
	mul.wide.u32 	%rd21909, %r4533, %r103;
	and.b64  	%rd21910, %rd21879, 4294967295;
	add.s64 	%rd21911, %rd21908, %rd21910;
	add.s64 	%rd21912, %rd21911, %rd21909;
	shr.u64 	%rd21913, %rd21912, 32;
	mul.wide.u32 	%rd21914, %r4534, %r103;
	and.b64  	%rd21915, %rd21884, 4294967295;
	add.s64 	%rd21916, %rd21913, %rd21915;
	add.s64 	%rd21917, %rd21916, %rd21914;
	shr.u64 	%rd21918, %rd21917, 32;
	mul.wide.u32 	%rd21919, %r4535, %r103;
	and.b64  	%rd21920, %rd21889, 4294967295;
	add.s64 	%rd21921, %rd21918, %rd21920;
	add.s64 	%rd21922, %rd21921, %rd21919;
	shr.u64 	%rd21923, %rd21922, 32;
	mul.wide.u32 	%rd21924, %r4536, %r103;
	and.b64  	%rd21925, %rd21893, 4294967295;
	add.s64 	%rd21926, %rd21923, %rd21925;
	add.s64 	%rd21927, %rd21926, %rd21924;
	shr.u64 	%rd21928, %rd21927, 32;
	mul.wide.u32 	%rd21929, %r4537, %r103;
	add.s64 	%rd21930, %rd21928, %rd21894;
	add.s64 	%rd21931, %rd21930, %rd21929;
	shr.u64 	%rd21932, %rd21931, 32;
	mul.wide.u32 	%rd21933, %r4530, %r102;
	and.b64  	%rd21934, %rd21902, 4294967295;
	add.s64 	%rd21935, %rd21933, %rd21934;
	shr.u64 	%rd21936, %rd21935, 32;
	mul.wide.u32 	%rd21937, %r4531, %r102;
	and.b64  	%rd21938, %rd21907, 4294967295;
	add.s64 	%rd21939, %rd21936, %rd21938;
	add.s64 	%rd21940, %rd21939, %rd21937;
	shr.u64 	%rd21941, %rd21940, 32;
	mul.wide.u32 	%rd21942, %r4532, %r102;
	and.b64  	%rd21943, %rd21912, 4294967295;
	add.s64 	%rd21944, %rd21941, %rd21943;
	add.s64 	%rd21945, %rd21944, %rd21942;
	shr.u64 	%rd21946, %rd21945, 32;
	mul.wide.u32 	%rd21947, %r4533, %r102;
	and.b64  	%rd21948, %rd21917, 4294967295;
	add.s64 	%rd21949, %rd21946, %rd21948;
	add.s64 	%rd21950, %rd21949, %rd21947;
	shr.u64 	%rd21951, %rd21950, 32;
	mul.wide.u32 	%rd21952, %r4534, %r102;
	and.b64  	%rd21953, %rd21922, 4294967295;
	add.s64 	%rd21954, %rd21951, %rd21953;
	add.s64 	%rd21955, %rd21954, %rd21952;
	shr.u64 	%rd21956, %rd21955, 32;
	mul.wide.u32 	%rd21957, %r4535, %r102;
	and.b64  	%rd21958, %rd21927, 4294967295;
	add.s64 	%rd21959, %rd21956, %rd21958;
	add.s64 	%rd21960, %rd21959, %rd21957;
	shr.u64 	%rd21961, %rd21960, 32;
	mul.wide.u32 	%rd21962, %r4536, %r102;
	and.b64  	%rd21963, %rd21931, 4294967295;
	add.s64 	%rd21964, %rd21961, %rd21963;
	add.s64 	%rd21965, %rd21964, %rd21962;
	shr.u64 	%rd21966, %rd21965, 32;
	mul.wide.u32 	%rd21967, %r4537, %r102;
	add.s64 	%rd21968, %rd21966, %rd21932;
	add.s64 	%rd21969, %rd21968, %rd21967;
	{ .reg .b32 tmp; mov.b64 {tmp, %r3612}, %rd21969; }
	ld.const.u32 	%r3613, [MU_P];
	mul.lo.s32 	%r3614, %r3613, %r3611;
	mul.wide.u32 	%rd21970, %r1772, %r3614;
	and.b64  	%rd21971, %rd21682, 4294967295;
	add.s64 	%rd21972, %rd21970, %rd21971;
	shr.u64 	%rd21973, %rd21972, 32;
	cvt.u64.u32 	%rd3, %r1680;
	mul.wide.u32 	%rd21974, %r1680, %r3614;
	and.b64  	%rd21975, %rd21707, 4294967295;
	add.s64 	%rd21976, %rd21973, %rd21975;
	add.s64 	%rd21977, %rd21976, %rd21974;
	cvt.u32.u64 	%r3615, %rd21977;
	shr.u64 	%rd21978, %rd21977, 32;
	cvt.u64.u32 	%rd4, %r1681;
	mul.wide.u32 	%rd21979, %r1681, %r3614;
	and.b64  	%rd21980, %rd21745, 4294967295;
	add.s64 	%rd21981, %rd21978, %rd21980;
	add.s64 	%rd21982, %rd21981, %rd21979;
	shr.u64 	%rd21983, %rd21982, 32;
	cvt.u64.u32 	%rd5, %r1682;
	mul.wide.u32 	%rd21984, %r1682, %r3614;
	and.b64  	%rd21985, %rd21783, 4294967295;
	add.s64 	%rd21986, %rd21983, %rd21985;
	add.s64 	%rd21987, %rd21986, %rd21984;
	shr.u64 	%rd21988, %rd21987, 32;
	cvt.u64.u32 	%rd6, %r1708;
	mul.wide.u32 	%rd21989, %r1708, %r3614;
	and.b64  	%rd21990, %rd21821, 4294967295;
	add.s64 	%rd21991, %rd21988, %rd21990;
	add.s64 	%rd21992, %rd21991, %rd21989;
	shr.u64 	%rd21993, %rd21992, 32;
	cvt.u64.u32 	%rd7, %r1683;
	mul.wide.u32 	%rd21994, %r1683, %r3614;
	and.b64  	%rd21995, %rd21859, 4294967295;
	add.s64 	%rd21996, %rd21993, %rd21995;
	add.s64 	%rd21997, %rd21996, %rd21994;
	shr.u64 	%rd21998, %rd21997, 32;
	cvt.u64.u32 	%rd8, %r1709;
	mul.wide.u32 	%rd21999, %r1709, %r3614;
	and.b64  	%rd22000, %rd21897, 4294967295;
	add.s64 	%rd22001, %rd21998, %rd22000;
	add.s64 	%rd22002, %rd22001, %rd21999;
	shr.u64 	%rd22003, %rd22002, 32;
	mul.wide.u32 	%rd22004, %r1710, %r3614;
	and.b64  	%rd22005, %rd21935, 4294967295;
	add.s64 	%rd22006, %rd22003, %rd22005;
	add.s64 	%rd22007, %rd22006, %rd22004;
	shr.u64 	%rd22008, %rd22007, 32;
	and.b64  	%rd22009, %rd21940, 4294967295;
	add.s64 	%rd22010, %rd22008, %rd22009;
	shr.u64 	%rd22011, %rd22010, 32;
	and.b64  	%rd22012, %rd21945, 4294967295;
	add.s64 	%rd22013, %rd22011, %rd22012;
	shr.u64 	%rd22014, %rd22013, 32;
	and.b64  	%rd22015, %rd21950, 4294967295;
	add.s64 	%rd22016, %rd22014, %rd22015;
	shr.u64 	%rd22017, %rd22016, 32;
	and.b64  	%rd22018, %rd21955, 4294967295;
	add.s64 	%rd22019, %rd22017, %rd22018;
	shr.u64 	%rd22020, %rd22019, 32;
	and.b64  	%rd22021, %rd21960, 4294967295;
	add.s64 	%rd22022, %rd22020, %rd22021;
	shr.u64 	%rd22023, %rd22022, 32;
	and.b64  	%rd22024, %rd21965, 4294967295;
	add.s64 	%rd22025, %rd22023, %rd22024;
	shr.u64 	%rd22026, %rd22025, 32;
	and.b64  	%rd22027, %rd21969, 4294967295;
	add.s64 	%rd22028, %rd22026, %rd22027;
	{ .reg .b32 tmp; mov.b64 {tmp, %r3616}, %rd22028; }
	add.s32 	%r3617, %r3612, %r3616;
	mul.lo.s32 	%r3618, %r3613, %r3615;
	mul.wide.u32 	%rd22029, %r1772, %r3618;
	and.b64  	%rd22030, %rd21977, 4294967295;
	add.s64 	%rd22031, %rd22029, %rd22030;
	shr.u64 	%rd22032, %rd22031, 32;
	mul.wide.u32 	%rd22033, %r1680, %r3618;
	and.b64  	%rd22034, %rd21982, 4294967295;
	add.s64 	%rd22035, %rd22032, %rd22034;
	add.s64 	%rd22036, %rd22035, %rd22033;
	cvt.u32.u64 	%r3619, %rd22036;
	shr.u64 	%rd22037, %rd22036, 32;
	mul.wide.u32 	%rd22038, %r1681, %r3618;
	and.b64  	%rd22039, %rd21987, 4294967295;
	add.s64 	%rd22040, %rd22037, %rd22039;
	add.s64 	%rd22041, %rd22040, %rd22038;
	shr.u64 	%rd22042, %rd22041, 32;
	mul.wide.u32 	%rd22043, %r1682, %r3618;
	and.b64  	%rd22044, %rd21992, 4294967295;
	add.s64 	%rd22045, %rd22042, %rd22044;
	add.s64 	%rd22046, %rd22045, %rd22043;
	shr.u64 	%rd22047, %rd22046, 32;
	mul.wide.u32 	%rd22048, %r1708, %r3618;
	and.b64  	%rd22049, %rd21997, 4294967295;
	add.s64 	%rd22050, %rd22047, %rd22049;
	add.s64 	%rd22051, %rd22050, %rd22048;
	shr.u64 	%rd22052, %rd22051, 32;
	mul.wide.u32 	%rd22053, %r1683, %r3618;
	and.b64  	%rd22054, %rd22002, 4294967295;
	add.s64 	%rd22055, %rd22052, %rd22054;
	add.s64 	%rd22056, %rd22055, %rd22053;
	shr.u64 	%rd22057, %rd22056, 32;
	mul.wide.u32 	%rd22058, %r1709, %r3618;
	and.b64  	%rd22059, %rd22007, 4294967295;
	add.s64 	%rd22060, %rd22057, %rd22059;
	add.s64 	%rd22061, %rd22060, %rd22058;
	shr.u64 	%rd22062, %rd22061, 32;
	mul.wide.u32 	%rd22063, %r1710, %r3618;
	and.b64  	%rd22064, %rd22010, 4294967295;
	add.s64 	%rd22065, %rd22062, %rd22064;
	add.s64 	%rd22066, %rd22065, %rd22063;
	shr.u64 	%rd22067, %rd22066, 32;
	and.b64  	%rd22068, %rd22013, 4294967295;
	add.s64 	%rd22069, %rd22067, %rd22068;
	shr.u64 	%rd22070, %rd22069, 32;
	and.b64  	%rd22071, %rd22016, 4294967295;
	add.s64 	%rd22072, %rd22070, %rd22071;
	shr.u64 	%rd22073, %rd22072, 32;
	and.b64  	%rd22074, %rd22019, 4294967295;
	add.s64 	%rd22075, %rd22073, %rd22074;
	shr.u64 	%rd22076, %rd22075, 32;
	and.b64  	%rd22077, %rd22022, 4294967295;
	add.s64 	%rd22078, %rd22076, %rd22077;
	shr.u64 	%rd22079, %rd22078, 32;
	and.b64  	%rd22080, %rd22025, 4294967295;
	add.s64 	%rd22081, %rd22079, %rd22080;
	shr.u64 	%rd22082, %rd22081, 32;
	and.b64  	%rd22083, %rd22028, 4294967295;
	add.s64 	%rd22084, %rd22082, %rd22083;
	{ .reg .b32 tmp; mov.b64 {tmp, %r3620}, %rd22084; }
	add.s32 	%r3621, %r3617, %r3620;
	mul.lo.s32 	%r3622, %r3613, %r3619;
	mul.wide.u32 	%rd22085, %r1772, %r3622;
	and.b64  	%rd22086, %rd22036, 4294967295;
	add.s64 	%rd22087, %rd22085, %rd22086;
	shr.u64 	%rd22088, %rd22087, 32;
	mul.wide.u32 	%rd22089, %r1680, %r3622;
	and.b64  	%rd22090, %rd22041, 4294967295;
	add.s64 	%rd22091, %rd22088, %rd22090;
	add.s64 	%rd22092, %rd22091, %rd22089;
	cvt.u32.u64 	%r3623, %rd22092;
	shr.u64 	%rd22093, %rd22092, 32;
	mul.wide.u32 	%rd22094, %r1681, %r3622;
	and.b64  	%rd22095, %rd22046, 4294967295;
	add.s64 	%rd22096, %rd22093, %rd22095;
	add.s64 	%rd22097, %rd22096, %rd22094;
	shr.u64 	%rd22098, %rd22097, 32;
	mul.wide.u32 	%rd22099, %r1682, %r3622;
	and.b64  	%rd22100, %rd22051, 4294967295;
	add.s64 	%rd22101, %rd22098, %rd22100;
	add.s64 	%rd22102, %rd22101, %rd22099;
	shr.u64 	%rd22103, %rd22102, 32;
	mul.wide.u32 	%rd22104, %r1708, %r3622;
	and.b64  	%rd22105, %rd22056, 4294967295;
	add.s64 	%rd22106, %rd22103, %rd22105;
	add.s64 	%rd22107, %rd22106, %rd22104;
	shr.u64 	%rd22108, %rd22107, 32;
	mul.wide.u32 	%rd22109, %r1683, %r3622;
	and.b64  	%rd22110, %rd22061, 4294967295;
	add.s64 	%rd22111, %rd22108, %rd22110;
	add.s64 	%rd22112, %rd22111, %rd22109;
	shr.u64 	%rd22113, %rd22112, 32;
	mul.wide.u32 	%rd22114, %r1709, %r3622;
	and.b64  	%rd22115, %rd22066, 4294967295;
	add.s64 	%rd22116, %rd22113, %rd22115;
	add.s64 	%rd22117, %rd22116, %rd22114;
	shr.u64 	%rd22118, %rd22117, 32;
	mul.wide.u32 	%rd22119, %r1710, %r3622;
	and.b64  	%rd22120, %rd22069, 4294967295;
	add.s64 	%rd22121, %rd22118, %rd22120;
	add.s64 	%rd22122, %rd22121, %rd22119;
	shr.u64 	%rd22123, %rd22122, 32;
	and.b64  	%rd22124, %rd22072, 4294967295;
	add.s64 	%rd22125, %rd22123, %rd22124;
	shr.u64 	%rd22126, %rd22125, 32;
	and.b64  	%rd22127, %rd22075, 4294967295;
	add.s64 	%rd22128, %rd22126, %rd22127;
	shr.u64 	%rd22129, %rd22128, 32;
	and.b64  	%rd22130, %rd22078, 4294967295;
	add.s64 	%rd22131, %rd22129, %rd22130;
	shr.u64 	%rd22132, %rd22131, 32;
	and.b64  	%rd22133, %rd22081, 4294967295;
	add.s64 	%rd22134, %rd22132, %rd22133;
	shr.u64 	%rd22135, %rd22134, 32;
	and.b64  	%rd22136, %rd22084, 4294967295;
	add.s64 	%rd22137, %rd22135, %rd22136;
	{ .reg .b32 tmp; mov.b64 {tmp, %r3624}, %rd22137; }
	add.s32 	%r3625, %r3621, %r3624;
	mul.lo.s32 	%r3626, %r3613, %r3623;
	mul.wide.u32 	%rd22138, %r1772, %r3626;
	and.b64  	%rd22139, %rd22092, 4294967295;
	add.s64 	%rd22140, %rd22138, %rd22139;
	shr.u64 	%rd22141, %rd22140, 32;
	mul.wide.u32 	%rd22142, %r1680, %r3626;
	and.b64  	%rd22143, %rd22097, 4294967295;
	add.s64 	%rd22144, %rd22141, %rd22143;
	add.s64 	%rd22145, %rd22144, %rd22142;
	cvt.u32.u64 	%r3627, %rd22145;
	shr.u64 	%rd22146, %rd22145, 32;
	mul.wide.u32 	%rd22147, %r1681, %r3626;
	and.b64  	%rd22148, %rd22102, 4294967295;
	add.s64 	%rd22149, %rd22146, %rd22148;
	add.s64 	%rd22150, %rd22149, %rd22147;
	shr.u64 	%rd22151, %rd22150, 32;
	mul.wide.u32 	%rd22152, %r1682, %r3626;
	and.b64  	%rd22153, %rd22107, 4294967295;
	add.s64 	%rd22154, %rd22151, %rd22153;
	add.s64 	%rd22155, %rd22154, %rd22152;
	shr.u64 	%rd22156, %rd22155, 32;
	mul.wide.u32 	%rd22157, %r1708, %r3626;
	and.b64  	%rd22158, %rd22112, 4294967295;
	add.s64 	%rd22159, %rd22156, %rd22158;
	add.s64 	%rd22160, %rd22159, %rd22157;
	shr.u64 	%rd22161, %rd22160, 32;
	mul.wide.u32 	%rd22162, %r1683, %r3626;
	and.b64  	%rd22163, %rd22117, 4294967295;
	add.s64 	%rd22164, %rd22161, %rd22163;
	add.s64 	%rd22165, %rd22164, %rd22162;
	shr.u64 	%rd22166, %rd22165, 32;
	mul.wide.u32 	%rd22167, %r1709, %r3626;
	and.b64  	%rd22168, %rd22122, 4294967295;
	add.s64 	%rd22169, %rd22166, %rd22168;
	add.s64 	%rd22170, %rd22169, %rd22167;
	shr.u64 	%rd22171, %rd22170, 32;
	mul.wide.u32 	%rd22172, %r1710, %r3626;
	and.b64  	%rd22173, %rd22125, 4294967295;
	add.s64 	%rd22174, %rd22171, %rd22173;
	add.s64 	%rd22175, %rd22174, %rd22172;
	shr.u64 	%rd22176, %rd22175, 32;
	and.b64  	%rd22177, %rd22128, 4294967295;
	add.s64 	%rd22178, %rd22176, %rd22177;
	shr.u64 	%rd22179, %rd22178, 32;
	and.b64  	%rd22180, %rd22131, 4294967295;
	add.s64 	%rd22181, %rd22179, %rd22180;
	shr.u64 	%rd22182, %rd22181, 32;
	and.b64  	%rd22183, %rd22134, 4294967295;
	add.s64 	%rd22184, %rd22182, %rd22183;
	shr.u64 	%rd22185, %rd22184, 32;
	and.b64  	%rd22186, %rd22137, 4294967295;
	add.s64 	%rd22187, %rd22185, %rd22186;
	{ .reg .b32 tmp; mov.b64 {tmp, %r3628}, %rd22187; }
	add.s32 	%r3629, %r3625, %r3628;
	mul.lo.s32 	%r3630, %r3613, %r3627;
	mul.wide.u32 	%rd22188, %r1772, %r3630;
	and.b64  	%rd22189, %rd22145, 4294967295;
	add.s64 	%rd22190, %rd22188, %rd22189;
	shr.u64 	%rd22191, %rd22190, 32;
	mul.wide.u32 	%rd22192, %r1680, %r3630;
	and.b64  	%rd22193, %rd22150, 4294967295;
	add.s64 	%rd22194, %rd22191, %rd22193;
	add.s64 	%rd22195, %rd22194, %rd22192;
	cvt.u32.u64 	%r3631, %rd22195;
	shr.u64 	%rd22196, %rd22195, 32;
	mul.wide.u32 	%rd22197, %r1681, %r3630;
	and.b64  	%rd22198, %rd22155, 4294967295;
	add.s64 	%rd22199, %rd22196, %rd22198;
	add.s64 	%rd22200, %rd22199, %rd22197;
	shr.u64 	%rd22201, %rd22200, 32;
	mul.wide.u32 	%rd22202, %r1682, %r3630;
	and.b64  	%rd22203, %rd22160, 4294967295;
	add.s64 	%rd22204, %rd22201, %rd22203;
	add.s64 	%rd22205, %rd22204, %rd22202;
	shr.u64 	%rd22206, %rd22205, 32;
	mul.wide.u32 	%rd22207, %r1708, %r3630;
	and.b64  	%rd22208, %rd22165, 4294967295;
	add.s64 	%rd22209, %rd22206, %rd22208;
	add.s64 	%rd22210, %rd22209, %rd22207;
	shr.u64 	%rd22211, %rd22210, 32;
	mul.wide.u32 	%rd22212, %r1683, %r3630;
	and.b64  	%rd22213, %rd22170, 4294967295;
	add.s64 	%rd22214, %rd22211, %rd22213;
	add.s64 	%rd22215, %rd22214, %rd22212;
	shr.u64 	%rd22216, %rd22215, 32;
	mul.wide.u32 	%rd22217, %r1709, %r3630;
	and.b64  	%rd22218, %rd22175, 4294967295;
	add.s64 	%rd22219, %rd22216, %rd22218;
	add.s64 	%rd22220, %rd22219, %rd22217;
	shr.u64 	%rd22221, %rd22220, 32;
	mul.wide.u32 	%rd22222, %r1710, %r3630;
	and.b64  	%rd22223, %rd22178, 4294967295;
	add.s64 	%rd22224, %rd22221, %rd22223;
	add.s64 	%rd22225, %rd22224, %rd22222;
	shr.u64 	%rd22226, %rd22225, 32;
	and.b64  	%rd22227, %rd22181, 4294967295;
	add.s64 	%rd22228, %rd22226, %rd22227;
	shr.u64 	%rd22229, %rd22228, 32;
	and.b64  	%rd22230, %rd22184, 4294967295;
	add.s64 	%rd22231, %rd22229, %rd22230;
	shr.u64 	%rd22232, %rd22231, 32;
	and.b64  	%rd22233, %rd22187, 4294967295;
	add.s64 	%rd22234, %rd22232, %rd22233;
	{ .reg .b32 tmp; mov.b64 {tmp, %r3632}, %rd22234; }
	add.s32 	%r3633, %r3629, %r3632;
	mul.lo.s32 	%r3634, %r3613, %r3631;
	mul.wide.u32 	%rd22235, %r1772, %r3634;
	and.b64  	%rd22236, %rd22195, 4294967295;
	add.s64 	%rd22237, %rd22235, %rd22236;
	shr.u64 	%rd22238, %rd22237, 32;
	mul.wide.u32 	%rd22239, %r1680, %r3634;
	and.b64  	%rd22240, %rd22200, 4294967295;
	add.s64 	%rd22241, %rd22238, %rd22240;
	add.s64 	%rd22242, %rd22241, %rd22239;
	cvt.u32.u64 	%r3635, %rd22242;
	shr.u64 	%rd22243, %rd22242, 32;
	mul.wide.u32 	%rd22244, %r1681, %r3634;
	and.b64  	%rd22245, %rd22205, 4294967295;
	add.s64 	%rd22246, %rd22243, %rd22245;
	add.s64 	%rd22247, %rd22246, %rd22244;
	shr.u64 	%rd22248, %rd22247, 32;
	mul.wide.u32 	%rd22249, %r1682, %r3634;
	and.b64  	%rd22250, %rd22210, 4294967295;
	add.s64 	%rd22251, %rd22248, %rd22250;
	add.s64 	%rd22252, %rd22251, %rd22249;
	shr.u64 	%rd22253, %rd22252, 32;
	mul.wide.u32 	%rd22254, %r1708, %r3634;
	and.b64  	%rd22255, %rd22215, 4294967295;
	add.s64 	%rd22256, %rd22253, %rd22255;
	add.s64 	%rd22257, %rd22256, %rd22254;
	shr.u64 	%rd22258, %rd22257, 32;
	mul.wide.u32 	%rd22259, %r1683, %r3634;
	and.b64  	%rd22260, %rd22220, 4294967295;
	add.s64 	%rd22261, %rd22258, %rd22260;
	add.s64 	%rd22262, %rd22261, %rd22259;
	shr.u64 	%rd22263, %rd22262, 32;
	mul.wide.u32 	%rd22264, %r1709, %r3634;
	and.b64  	%rd22265, %rd22225, 4294967295;
	add.s64 	%rd22266, %rd22263, %rd22265;
	add.s64 	%rd22267, %rd22266, %rd22264;
	shr.u64 	%rd22268, %rd22267, 32;
	mul.wide.u32 	%rd22269, %r1710, %r3634;
	and.b64  	%rd22270, %rd22228, 4294967295;
	add.s64 	%rd22271, %rd22268, %rd22270;
	add.s64 	%rd22272, %rd22271, %rd22269;
	shr.u64 	%rd22273, %rd22272, 32;
	and.b64  	%rd22274, %rd22231, 4294967295;
	add.s64 	%rd22275, %rd22273, %rd22274;
	shr.u64 	%rd22276, %rd22275, 32;
	and.b64  	%rd22277, %rd22234, 4294967295;
	add.s64 	%rd22278, %rd22276, %rd22277;
	{ .reg .b32 tmp; mov.b64 {tmp, %r3636}, %rd22278; }
	add.s32 	%r3637, %r3633, %r3636;
	mul.lo.s32 	%r3638, %r3613, %r3635;
	mul.wide.u32 	%rd22279, %r1772, %r3638;
	and.b64  	%rd22280, %rd22242, 4294967295;
	add.s64 	%rd22281, %rd22279, %rd22280;
	shr.u64 	%rd22282, %rd22281, 32;
	mul.wide.u32 	%rd22283, %r1680, %r3638;
	and.b64  	%rd22284, %rd22247, 4294967295;
	add.s64 	%rd22285, %rd22282, %rd22284;
	add.s64 	%rd22286, %rd22285, %rd22283;
	cvt.u32.u64 	%r3639, %rd22286;
	shr.u64 	%rd22287, %rd22286, 32;
	mul.wide.u32 	%rd22288, %r1681, %r3638;
	and.b64  	%rd22289, %rd22252, 4294967295;
	add.s64 	%rd22290, %rd22287, %rd22289;
	add.s64 	%rd22291, %rd22290, %rd22288;
	shr.u64 	%rd22292, %rd22291, 32;
	mul.wide.u32 	%rd22293, %r1682, %r3638;
	and.b64  	%rd22294, %rd22257, 4294967295;
	add.s64 	%rd22295, %rd22292, %rd22294;
	add.s64 	%rd22296, %rd22295, %rd22293;
	shr.u64 	%rd22297, %rd22296, 32;
	mul.wide.u32 	%rd22298, %r1708, %r3638;
	and.b64  	%rd22299, %rd22262, 4294967295;
	add.s64 	%rd22300, %rd22297, %rd22299;
	add.s64 	%rd22301, %rd22300, %rd22298;
	shr.u64 	%rd22302, %rd22301, 32;
	mul.wide.u32 	%rd22303, %r1683, %r3638;
	and.b64  	%rd22304, %rd22267, 4294967295;
	add.s64 	%rd22305, %rd22302, %rd22304;
	add.s64 	%rd22306, %rd22305, %rd22303;
	shr.u64 	%rd22307, %rd22306, 32;
	mul.wide.u32 	%rd22308, %r1709, %r3638;
	and.b64  	%rd22309, %rd22272, 4294967295;
	add.s64 	%rd22310, %rd22307, %rd22309;
	add.s64 	%rd22311, %rd22310, %rd22308;
	shr.u64 	%rd22312, %rd22311, 32;
	mul.wide.u32 	%rd22313, %r1710, %r3638;
	and.b64  	%rd22314, %rd22275, 4294967295;
	add.s64 	%rd22315, %rd22312, %rd22314;
	add.s64 	%rd22316, %rd22315, %rd22313;
	shr.u64 	%rd22317, %rd22316, 32;
	and.b64  	%rd22318, %rd22278, 4294967295;
	add.s64 	%rd22319, %rd22317, %rd22318;
	{ .reg .b32 tmp; mov.b64 {tmp, %r3640}, %rd22319; }
	add.s32 	%r3641, %r3637, %r3640;
	mul.lo.s32 	%r3642, %r3613, %r3639;
	mul.wide.u32 	%rd22320, %r1772, %r3642;
	and.b64  	%rd22321, %rd22286, 4294967295;
	add.s64 	%rd22322, %rd22320, %rd22321;
	shr.u64 	%rd22323, %rd22322, 32;
	mul.wide.u32 	%rd22324, %r1680, %r3642;
	and.b64  	%rd22325, %rd22291, 4294967295;
	add.s64 	%rd22326, %rd22323, %rd22325;
	add.s64 	%rd22327, %rd22326, %rd22324;
	cvt.u32.u64 	%r4386, %rd22327;
	shr.u64 	%rd22328, %rd22327, 32;
	mul.wide.u32 	%rd22329, %r1681, %r3642;
	and.b64  	%rd22330, %rd22296, 4294967295;
	add.s64 	%rd22331, %rd22328, %rd22330;
	add.s64 	%rd22332, %rd22331, %rd22329;
	cvt.u32.u64 	%r4387, %rd22332;
	shr.u64 	%rd22333, %rd22332, 32;
	mul.wide.u32 	%rd22334, %r1682, %r3642;
	and.b64  	%rd22335, %rd22301, 4294967295;
	add.s64 	%rd22336, %rd22333, %rd22335;
	add.s64 	%rd22337, %rd22336, %rd22334;
	cvt.u32.u64 	%r4388, %rd22337;
	shr.u64 	%rd22338, %rd22337, 32;
	mul.wide.u32 	%rd22339, %r1708, %r3642;
	and.b64  	%rd22340, %rd22306, 4294967295;
	add.s64 	%rd22341, %rd22338, %rd22340;
	add.s64 	%rd22342, %rd22341, %rd22339;
	cvt.u32.u64 	%r4389, %rd22342;
	shr.u64 	%rd22343, %rd22342, 32;
	mul.wide.u32 	%rd22344, %r1683, %r3642;
	and.b64  	%rd22345, %rd22311, 4294967295;
	add.s64 	%rd22346, %rd22343, %rd22345;
	add.s64 	%rd22347, %rd22346, %rd22344;
	cvt.u32.u64 	%r4390, %rd22347;
	shr.u64 	%rd22348, %rd22347, 32;
	mul.wide.u32 	%rd22349, %r1709, %r3642;
	and.b64  	%rd22350, %rd22316, 4294967295;
	add.s64 	%rd22351, %rd22348, %rd22350;
	add.s64 	%rd22352, %rd22351, %rd22349;
	cvt.u32.u64 	%r4391, %rd22352;
	shr.u64 	%rd22353, %rd22352, 32;
	mul.wide.u32 	%rd22354, %r1710, %r3642;
	and.b64  	%rd22355, %rd22319, 4294967295;
	add.s64 	%rd22356, %rd22353, %rd22355;
	add.s64 	%rd22357, %rd22356, %rd22354;
	cvt.u32.u64 	%r4392, %rd22357;
	{ .reg .b32 tmp; mov.b64 {tmp, %r3643}, %rd22357; }
	add.s32 	%r4393, %r3641, %r3643;
	setp.gt.u32 	%p972, %r4393, %r1710;
	@%p972 bra 	$L__BB1_850;
	setp.lt.u32 	%p973, %r4393, %r1710;
	@%p973 bra 	$L__BB1_853;
	bra.uni 	$L__BB1_838;
$L__BB1_853:
	setp.eq.s32 	%p988, %r4393, %r3517;
	setp.eq.s32 	%p989, %r4392, %r3518;
	and.pred  	%p990, %p988, %p989;
	setp.eq.s32 	%p991, %r4391, %r3520;
	and.pred  	%p992, %p990, %p991;
	setp.eq.s32 	%p993, %r4390, %r3522;
	and.pred  	%p994, %p992, %p993;
	setp.eq.s32 	%p995, %r4389, %r3524;
	and.pred  	%p996, %p994, %p995;
	setp.eq.s32 	%p997, %r4388, %r3526;
	and.pred  	%p998, %p996, %p997;
	setp.eq.s32 	%p999, %r4387, %r3528;
	and.pred  	%p1000, %p998, %p999;
	setp.eq.s32 	%p1001, %r4386, %r3530;
	and.pred  	%p1002, %p1000, %p1001;
	@%p1002 bra 	$L__BB1_899;
	mov.b32 	%r4483, 0;
	mov.b32 	%r4482, 1;
	mov.u32 	%r4484, %r4483;
	mov.u32 	%r4485, %r4483;
	mov.u32 	%r4486, %r4483;
	mov.u32 	%r4487, %r4483;
	mov.u32 	%r4488, %r4483;
	mov.u32 	%r4489, %r4483;
	mov.u32 	%r4402, %r4483;
	mov.u32 	%r4403, %r4483;
	mov.u32 	%r4404, %r4483;
	mov.u32 	%r4405, %r4483;
	mov.u32 	%r4406, %r4483;
	mov.u32 	%r4407, %r4483;
	mov.u32 	%r4408, %r4483;
	mov.u32 	%r4409, %r4483;
	mov.u32 	%r4410, %r4483;
	mov.u32 	%r4411, %r4483;
	mov.u32 	%r4412, %r4483;
	mov.u32 	%r4413, %r4483;
	mov.u32 	%r4414, %r4483;
	mov.u32 	%r4415, %r4483;
	mov.u32 	%r4416, %r4483;
	mov.u32 	%r4417, %r4483;
	mov.u32 	%r4418, %r4482;
	mov.u32 	%r4419, %r4483;
	mov.u32 	%r4420, %r4483;
	mov.u32 	%r4421, %r4483;
	mov.u32 	%r4422, %r4483;
	mov.u32 	%r4423, %r4483;
	mov.u32 	%r4424, %r4483;
	mov.u32 	%r4425, %r4483;
	mov.u32 	%r4426, %r1772;
	mov.u32 	%r4427, %r1680;
	mov.u32 	%r4428, %r1681;
	mov.u32 	%r4429, %r1682;
	mov.u32 	%r4430, %r1708;
	mov.u32 	%r4431, %r1683;
	mov.u32 	%r4432, %r1709;
	mov.u32 	%r4433, %r1710;
	mov.u32 	%r4434, %r109;
	mov.u32 	%r4435, %r108;
	mov.u32 	%r4436, %r107;
	mov.u32 	%r4437, %r106;
	mov.u32 	%r4438, %r105;
	mov.u32 	%r4439, %r104;
	mov.u32 	%r4440, %r103;
	mov.u32 	%r4441, %r102;
$L__BB1_855:
	or.b32  	%r3653, %r4434, %r4435;
	or.b32  	%r3654, %r3653, %r4436;
	or.b32  	%r3655, %r3654, %r4437;
	or.b32  	%r3656, %r3655, %r4438;
	or.b32  	%r3657, %r3656, %r4439;
	or.b32  	%r3658, %r3657, %r4440;
	or.b32  	%r3659, %r3658, %r4441;
	setp.eq.s32 	%p1003, %r3659, 0;
	@%p1003 bra 	$L__BB1_880;
	and.b32  	%r3660, %r4434, 1;
	setp.eq.b32 	%p1004, %r3660, 1;
	@%p1004 bra 	$L__BB1_857;
	bra.uni 	$L__BB1_862;
$L__BB1_857:
	and.b32  	%r3666, %r4426, 1;
	setp.eq.b32 	%p1010, %r3666, 1;
	@%p1010 bra 	$L__BB1_861;
$L__BB1_858:
	shr.u32 	%r1981, %r4433, 1;
	shf.l.wrap.b32 	%r1982, %r4432, %r4433, 31;
	shf.l.wrap.b32 	%r1983, %r4431, %r4432, 31;
	shf.l.wrap.b32 	%r1984, %r4430, %r4431, 31;
	shf.l.wrap.b32 	%r1985, %r4429, %r4430, 31;
	shf.l.wrap.b32 	%r1986, %r4428, %r4429, 31;
	shf.l.wrap.b32 	%r1987, %r4427, %r4428, 31;
	shf.l.wrap.b32 	%r4426, %r4426, %r4427, 31;
	or.b32  	%r3667, %r4402, %r4482;
	and.b32  	%r3668, %r3667, 1;
	setp.eq.b32 	%p1011, %r3668, 1;
	not.pred 	%p1012, %p1011;
	@%p1012 bra 	$L__BB1_860;
	add.s32 	%r1989, %r4402, %r1772;
	setp.lt.u32 	%p1013, %r1989, %r4402;
	selp.u64 	%rd22382, 1, 0, %p1013;
	cvt.u64.u32 	%rd22383, %r4403;
	add.s64 	%rd22384, %rd22382, %rd22383;
	add.s64 	%rd22385, %rd22384, %rd3;
	cvt.u32.u64 	%r4403, %rd22385;
	shr.u64 	%rd22386, %rd22385, 32;
	cvt.u64.u32 	%rd22387, %r4404;
	add.s64 	%rd22388, %rd22386, %rd22387;
	add.s64 	%rd22389, %rd22388, %rd4;
	cvt.u32.u64 	%r4404, %rd22389;
	shr.u64 	%rd22390, %rd22389, 32;
	cvt.u64.u32 	%rd22391, %r4405;
	add.s64 	%rd22392, %rd22390, %rd22391;
	add.s64 	%rd22393, %rd22392, %rd5;
	cvt.u32.u64 	%r4405, %rd22393;
	shr.u64 	%rd22394, %rd22393, 32;
	cvt.u64.u32 	%rd22395, %r4406;
	add.s64 	%rd22396, %rd22394, %rd22395;
	add.s64 	%rd22397, %rd22396, %rd6;
	cvt.u32.u64 	%r4406, %rd22397;
	shr.u64 	%rd22398, %rd22397, 32;
	cvt.u64.u32 	%rd22399, %r4407;
	add.s64 	%rd22400, %rd22398, %rd22399;
	add.s64 	%rd22401, %rd22400, %rd7;
	cvt.u32.u64 	%r4407, %rd22401;
	shr.u64 	%rd22402, %rd22401, 32;
	cvt.u64.u32 	%rd22403, %r4408;
	add.s64 	%rd22404, %rd22402, %rd22403;
	add.s64 	%rd22405, %rd22404, %rd8;
	cvt.u32.u64 	%r4408, %rd22405;
	{ .reg .b32 tmp; mov.b64 {tmp, %r3669}, %rd22405; }
	add.s32 	%r3670, %r4409, %r3669;
	add.s32 	%r4409, %r3670, %r1710;
	sub.s32 	%r4482, %r4482, %r109;
	sub.s32 	%r4483, %r4483, %r108;
	sub.s32 	%r4484, %r4484, %r107;
	sub.s32 	%r4485, %r4485, %r106;
	sub.s32 	%r4486, %r4486, %r105;
	sub.s32 	%r4487, %r4487, %r104;
	sub.s32 	%r4488, %r4488, %r103;
	sub.s32 	%r4489, %r4489, %r102;
	mov.u32 	%r4402, %r1989;
$L__BB1_860:
	shr.u32 	%r2021, %r4409, 1;
	shf.l.wrap.b32 	%r2022, %r4408, %r4409, 31;
	shf.l.wrap.b32 	%r2023, %r4407, %r4408, 31;
	shf.l.wrap.b32 	%r2024, %r4406, %r4407, 31;
	shf.l.wrap.b32 	%r2025, %r4405, %r4406, 31;
	shf.l.wrap.b32 	%r2026, %r4404, %r4405, 31;
	shf.l.wrap.b32 	%r2027, %r4403, %r4404, 31;
	shf.l.wrap.b32 	%r4402, %r4402, %r4403, 31;
	shr.u32 	%r2029, %r4489, 1;
	shf.l.wrap.b32 	%r2030, %r4488, %r4489, 31;
	shf.l.wrap.b32 	%r2031, %r4487, %r4488, 31;
	shf.l.wrap.b32 	%r2032, %r4486, %r4487, 31;
	shf.l.wrap.b32 	%r2033, %r4485, %r4486, 31;
	shf.l.wrap.b32 	%r2034, %r4484, %r4485, 31;
	shf.l.wrap.b32 	%r2035, %r4483, %r4484, 31;
	shf.l.wrap.b32 	%r4482, %r4482, %r4483, 31;
	and.b32  	%r3671, %r4426, 1;
	setp.eq.b32 	%p1014, %r3671, 1;
	not.pred 	%p1015, %p1014;
	mov.u32 	%r4483, %r2035;
	mov.u32 	%r4484, %r2034;
	mov.u32 	%r4485, %r2033;
	mov.u32 	%r4486, %r2032;
	mov.u32 	%r4487, %r2031;
	mov.u32 	%r4488, %r2030;
	mov.u32 	%r4489, %r2029;
	mov.u32 	%r4403, %r2027;
	mov.u32 	%r4404, %r2026;
	mov.u32 	%r4405, %r2025;
	mov.u32 	%r4406, %r2024;
	mov.u32 	%r4407, %r2023;
	mov.u32 	%r4408, %r2022;
	mov.u32 	%r4409, %r2021;
	mov.u32 	%r4427, %r1987;
	mov.u32 	%r4428, %r1986;
	mov.u32 	%r4429, %r1985;
	mov.u32 	%r4430, %r1984;
	mov.u32 	%r4431, %r1983;
	mov.u32 	%r4432, %r1982;
	mov.u32 	%r4433, %r1981;
	@%p1015 bra 	$L__BB1_858;
$L__BB1_861:
	setp.gt.u32 	%p1016, %r4441, %r4433;
	@%p1016 bra 	$L__BB1_877;
	bra.uni 	$L__BB1_878;
$L__BB1_862:
	shr.u32 	%r1901, %r4441, 1;
	shf.l.wrap.b32 	%r1902, %r4440, %r4441, 31;
	shf.l.wrap.b32 	%r1903, %r4439, %r4440, 31;
	shf.l.wrap.b32 	%r1904, %r4438, %r4439, 31;
	shf.l.wrap.b32 	%r1905, %r4437, %r4438, 31;
	shf.l.wrap.b32 	%r1906, %r4436, %r4437, 31;
	shf.l.wrap.b32 	%r1907, %r4435, %r4436, 31;
	shf.l.wrap.b32 	%r4434, %r4434, %r4435, 31;
	or.b32  	%r3661, %r4418, %r4410;
	and.b32  	%r3662, %r3661, 1;
	setp.eq.b32 	%p1005, %r3662, 1;
	not.pred 	%p1006, %p1005;
	@%p1006 bra 	$L__BB1_864;
	add.s32 	%r1909, %r4418, %r1772;
	setp.lt.u32 	%p1007, %r1909, %r4418;
	selp.u64 	%rd22358, 1, 0, %p1007;
	cvt.u64.u32 	%rd22359, %r4419;
	add.s64 	%rd22360, %rd22358, %rd22359;
	add.s64 	%rd22361, %rd22360, %rd3;
	cvt.u32.u64 	%r4419, %rd22361;
	shr.u64 	%rd22362, %rd22361, 32;
	cvt.u64.u32 	%rd22363, %r4420;
	add.s64 	%rd22364, %rd22362, %rd22363;
	add.s64 	%rd22365, %rd22364, %rd4;
	cvt.u32.u64 	%r4420, %rd22365;
	shr.u64 	%rd22366, %rd22365, 32;
	cvt.u64.u32 	%rd22367, %r4421;
	add.s64 	%rd22368, %rd22366, %rd22367;
	add.s64 	%rd22369, %rd22368, %rd5;
	cvt.u32.u64 	%r4421, %rd22369;
	shr.u64 	%rd22370, %rd22369, 32;
	cvt.u64.u32 	%rd22371, %r4422;
	add.s64 	%rd22372, %rd22370, %rd22371;
	add.s64 	%rd22373, %rd22372, %rd6;
	cvt.u32.u64 	%r4422, %rd22373;
	shr.u64 	%rd22374, %rd22373, 32;
	cvt.u64.u32 	%rd22375, %r4423;
	add.s64 	%rd22376, %rd22374, %rd22375;
	add.s64 	%rd22377, %rd22376, %rd7;
	cvt.u32.u64 	%r4423, %rd22377;
	shr.u64 	%rd22378, %rd22377, 32;
	cvt.u64.u32 	%rd22379, %r4424;
	add.s64 	%rd22380, %rd22378, %rd22379;
	add.s64 	%rd22381, %rd22380, %rd8;
	cvt.u32.u64 	%r4424, %rd22381;
	{ .reg .b32 tmp; mov.b64 {tmp, %r3663}, %rd22381; }
	add.s32 	%r3664, %r4425, %r3663;
	add.s32 	%r4425, %r3664, %r1710;
	sub.s32 	%r4410, %r4410, %r109;
	sub.s32 	%r4411, %r4411, %r108;
	sub.s32 	%r4412, %r4412, %r107;
	sub.s32 	%r4413, %r4413, %r106;
	sub.s32 	%r4414, %r4414, %r105;
	sub.s32 	%r4415, %r4415, %r104;
	sub.s32 	%r4416, %r4416, %r103;
	sub.s32 	%r4417, %r4417, %r102;
	mov.u32 	%r4418, %r1909;
$L__BB1_864:
	shr.u32 	%r1941, %r4425, 1;
	shf.l.wrap.b32 	%r1942, %r4424, %r4425, 31;
	shf.l.wrap.b32 	%r1943, %r4423, %r4424, 31;
	shf.l.wrap.b32 	%r1944, %r4422, %r4423, 31;
	shf.l.wrap.b32 	%r1945, %r4421, %r4422, 31;
	shf.l.wrap.b32 	%r1946, %r4420, %r4421, 31;
	shf.l.wrap.b32 	%r1947, %r4419, %r4420, 31;
	shf.l.wrap.b32 	%r4418, %r4418, %r4419, 31;
	shr.u32 	%r1949, %r4417, 1;
	shf.l.wrap.b32 	%r1950, %r4416, %r4417, 31;
	shf.l.wrap.b32 	%r1951, %r4415, %r4416, 31;
	shf.l.wrap.b32 	%r1952, %r4414, %r4415, 31;
	shf.l.wrap.b32 	%r1953, %r4413, %r4414, 31;
	shf.l.wrap.b32 	%r1954, %r4412, %r4413, 31;
	shf.l.wrap.b32 	%r1955, %r4411, %r4412, 31;
	shf.l.wrap.b32 	%r4410, %r4410, %r4411, 31;
	and.b32  	%r3665, %r4434, 1;
	setp.eq.b32 	%p1008, %r3665, 1;
	not.pred 	%p1009, %p1008;
	mov.u32 	%r4411, %r1955;
	mov.u32 	%r4412, %r1954;
	mov.u32 	%r4413, %r1953;
	mov.u32 	%r4414, %r1952;
	mov.u32 	%r4415, %r1951;
	mov.u32 	%r4416, %r1950;
	mov.u32 	%r4417, %r1949;
	mov.u32 	%r4419, %r1947;
	mov.u32 	%r4420, %r1946;
	mov.u32 	%r4421, %r1945;
	mov.u32 	%r4422, %r1944;
	mov.u32 	%r4423, %r1943;
	mov.u32 	%r4424, %r1942;
	mov.u32 	%r4425, %r1941;
	mov.u32 	%r4435, %r1907;
	mov.u32 	%r4436, %r1906;
	mov.u32 	%r4437, %r1905;
	mov.u32 	%r4438, %r1904;
	mov.u32 	%r4439, %r1903;
	mov.u32 	%r4440, %r1902;
	mov.u32 	%r4441, %r1901;
	@%p1009 bra 	$L__BB1_862;
	bra.uni 	$L__BB1_857;
$L__BB1_865:
	setp.gt.u32 	%p1018, %r4440, %r4432;
	@%p1018 bra 	$L__BB1_877;
	setp.lt.u32 	%p1019, %r4440, %r4432;
	@%p1019 bra 	$L__BB1_879;
	setp.gt.u32 	%p1020, %r4439, %r4431;
	@%p1020 bra 	$L__BB1_877;
	setp.lt.u32 	%p1021, %r4439, %r4431;
	@%p1021 bra 	$L__BB1_879;
	setp.gt.u32 	%p1022, %r4438, %r4430;
	@%p1022 bra 	$L__BB1_877;
	setp.lt.u32 	%p1023, %r4438, %r4430;
	@%p1023 bra 	$L__BB1_879;
	setp.gt.u32 	%p1024, %r4437, %r4429;
	@%p1024 bra 	$L__BB1_877;
	setp.lt.u32 	%p1025, %r4437, %r4429;
	@%p1025 bra 	$L__BB1_879;
	setp.gt.u32 	%p1026, %r4436, %r4428;
	@%p1026 bra 	$L__BB1_877;
	setp.lt.u32 	%p1027, %r4436, %r4428;
	@%p1027 bra 	$L__BB1_879;
	setp.gt.u32 	%p1028, %r4435, %r4427;
	@%p1028 bra 	$L__BB1_877;
	setp.lt.u32 	%p1029, %r4435, %r4427;
	setp.lt.u32 	%p1030, %r4434, %r4426;
	or.pred  	%p1031, %p1029, %p1030;
	@%p1031 bra 	$L__BB1_879;
$L__BB1_877:
	sub.s32 	%r4434, %r4434, %r4426;
	sub.s32 	%r4435, %r4435, %r4427;
	sub.s32 	%r4436, %r4436, %r4428;
	sub.s32 	%r4437, %r4437, %r4429;
	sub.s32 	%r4438, %r4438, %r4430;
	sub.s32 	%r4439, %r4439, %r4431;
	sub.s32 	%r4440, %r4440, %r4432;
	sub.s32 	%r4441, %r4441, %r4433;
	sub.s32 	%r4418, %r4418, %r4402;
	sub.s32 	%r4419, %r4419, %r4403;
	sub.s32 	%r4420, %r4420, %r4404;
	sub.s32 	%r4421, %r4421, %r4405;
	sub.s32 	%r4422, %r4422, %r4406;
	sub.s32 	%r4423, %r4423, %r4407;
	sub.s32 	%r4424, %r4424, %r4408;
	sub.s32 	%r4425, %r4425, %r4409;
	sub.s32 	%r4410, %r4410, %r4482;
	sub.s32 	%r4411, %r4411, %r4483;
	sub.s32 	%r4412, %r4412, %r4484;
	sub.s32 	%r4413, %r4413, %r4485;
	sub.s32 	%r4414, %r4414, %r4486;
	sub.s32 	%r4415, %r4415, %r4487;
	sub.s32 	%r4416, %r4416, %r4488;
	sub.s32 	%r4417, %r4417, %r4489;
	bra.uni 	$L__BB1_855;
$L__BB1_878:
	setp.lt.u32 	%p1017, %r4441, %r4433;
	@%p1017 bra 	$L__BB1_879;
	bra.uni 	$L__BB1_865;
$L__BB1_879:
	sub.s32 	%r4426, %r4426, %r4434;
	sub.s32 	%r4427, %r4427, %r4435;
	sub.s32 	%r4428, %r4428, %r4436;
	sub.s32 	%r4429, %r4429, %r4437;
	sub.s32 	%r4430, %r4430, %r4438;
	sub.s32 	%r4431, %r4431, %r4439;
	sub.s32 	%r4432, %r4432, %r4440;
	sub.s32 	%r4433, %r4433, %r4441;
	sub.s32 	%r4402, %r4402, %r4418;
	sub.s32 	%r4403, %r4403, %r4419;
	sub.s32 	%r4404, %r4404, %r4420;
	sub.s32 	%r4405, %r4405, %r4421;
	sub.s32 	%r4406, %r4406, %r4422;
	sub.s32 	%r4407, %r4407, %r4423;
	sub.s32 	%r4408, %r4408, %r4424;
	sub.s32 	%r4409, %r4409, %r4425;
	sub.s32 	%r4482, %r4482, %r4410;
	sub.s32 	%r4483, %r4483, %r4411;
	sub.s32 	%r4484, %r4484, %r4412;
	sub.s32 	%r4485, %r4485, %r4413;
	sub.s32 	%r4486, %r4486, %r4414;
	sub.s32 	%r4487, %r4487, %r4415;
	sub.s32 	%r4488, %r4488, %r4416;
	sub.s32 	%r4489, %r4489, %r4417;
	bra.uni 	$L__BB1_855;
$L__BB1_880:
	setp.ne.s32 	%p1032, %r4433, %r3517;
	setp.ne.s32 	%p1033, %r4432, %r3518;
	or.pred  	%p1034, %p1032, %p1033;
	setp.ne.s32 	%p1035, %r4431, %r3520;
	or.pred  	%p1036, %p1034, %p1035;
	setp.ne.s32 	%p1037, %r4430, %r3522;
	or.pred  	%p1038, %p1036, %p1037;
	setp.ne.s32 	%p1039, %r4429, %r3524;
	or.pred  	%p1040, %p1038, %p1039;
	setp.ne.s32 	%p1041, %r4428, %r3526;
	or.pred  	%p1042, %p1040, %p1041;
	setp.ne.s32 	%p1043, %r4427, %r3528;
	or.pred  	%p1044, %p1042, %p1043;
	setp.ne.s32 	%p1045, %r4426, %r3530;
	mov.b32 	%r4530, 0;
	or.pred  	%p1046, %p1044, %p1045;
	mov.u32 	%r4531, %r4530;
	mov.u32 	%r4532, %r4530;
	mov.u32 	%r4533, %r4530;
	mov.u32 	%r4534, %r4530;
	mov.u32 	%r4535, %r4530;
	mov.u32 	%r4536, %r4530;
	mov.u32 	%r4537, %r4530;
	@%p1046 bra 	$L__BB1_899;
	mov.u32 	%r4530, %r4402;
	mov.u32 	%r4531, %r4403;
	mov.u32 	%r4532, %r4404;
	mov.u32 	%r4533, %r4405;
	mov.u32 	%r4534, %r4406;
	mov.u32 	%r4535, %r4407;
	mov.u32 	%r4536, %r4408;
	mov.u32 	%r4537, %r4409;
$L__BB1_882:
	setp.gt.u32 	%p1047, %r4537, %r1710;
	@%p1047 bra 	$L__BB1_896;
	setp.lt.u32 	%p1048, %r4537, %r1710;
	@%p1048 bra 	$L__BB1_897;
	setp.gt.u32 	%p1049, %r4536, %r1709;
	@%p1049 bra 	$L__BB1_896;
	setp.lt.u32 	%p1050, %r4536, %r1709;
	@%p1050 bra 	$L__BB1_897;
	setp.gt.u32 	%p1051, %r4535, %r1683;
	@%p1051 bra 	$L__BB1_896;
	setp.lt.u32 	%p1052, %r4535, %r1683;
	@%p1052 bra 	$L__BB1_897;
	setp.gt.u32 	%p1053, %r4534, %r1708;
	@%p1053 bra 	$L__BB1_896;
	setp.lt.u32 	%p1054, %r4534, %r1708;
	@%p1054 bra 	$L__BB1_897;
	setp.gt.u32 	%p1055, %r4533, %r1682;
	@%p1055 bra 	$L__BB1_896;
	setp.lt.u32 	%p1056, %r4533, %r1682;
	@%p1056 bra 	$L__BB1_897;
	setp.gt.u32 	%p1057, %r4532, %r1681;
	@%p1057 bra 	$L__BB1_896;
	setp.lt.u32 	%p1058, %r4532, %r1681;
	@%p1058 bra 	$L__BB1_897;
	setp.gt.u32 	%p1059, %r4531, %r1680;
	@%p1059 bra 	$L__BB1_896;
	setp.lt.u32 	%p1060, %r4531, %r1680;
	setp.lt.u32 	%p1061, %r4530, %r1772;
	or.pred  	%p1062, %p1060, %p1061;
	@%p1062 bra 	$L__BB1_897;
$L__BB1_896:
	sub.s32 	%r4530, %r4530, %r1772;
	sub.s32 	%r4531, %r4531, %r1680;
	sub.s32 	%r4532, %r4532, %r1681;
	sub.s32 	%r4533, %r4533, %r1682;
	sub.s32 	%r4534, %r4534, %r1708;
	sub.s32 	%r4535, %r4535, %r1683;
	sub.s32 	%r4536, %r4536, %r1709;
	sub.s32 	%r4537, %r4537, %r1710;
	bra.uni 	$L__BB1_882;
$L__BB1_897:
	setp.gt.s32 	%p1063, %r4537, -1;
	@%p1063 bra 	$L__BB1_899;
	sub.s32 	%r4530, %r1772, %r4530;
	sub.s32 	%r4531, %r1680, %r4531;
	sub.s32 	%r4532, %r1681, %r4532;
	sub.s32 	%r4533, %r1682, %r4533;
	sub.s32 	%r4534, %r1708, %r4534;
	sub.s32 	%r4535, %r1683, %r4535;
	sub.s32 	%r4536, %r1709, %r4536;
	sub.s32 	%r4537, %r1710, %r4537;
$L__BB1_899:
	mul.wide.u32 	%rd22406, %r4530, %r4530;
	cvt.u32.u64 	%r3673, %rd22406;
	shr.u64 	%rd22407, %rd22406, 32;
	mul.wide.u32 	%rd22408, %r4531, %r4530;
	add.s64 	%rd22409, %rd22407, %rd22408;
	shr.u64 	%rd22410, %rd22409, 32;
	mul.wide.u32 	%rd22411, %r4532, %r4530;
	add.s64 	%rd22412, %rd22410, %rd22411;
	shr.u64 	%rd22413, %rd22412, 32;
	mul.wide.u32 	%rd22414, %r4533, %r4530;
	add.s64 	%rd22415, %rd22413, %rd22414;
	shr.u64 	%rd22416, %rd22415, 32;
	mul.wide.u32 	%rd22417, %r4534, %r4530;
	add.s64 	%rd22418, %rd22416, %rd22417;
	shr.u64 	%rd22419, %rd22418, 32;
	mul.wide.u32 	%rd22420, %r4535, %r4530;
	add.s64 	%rd22421, %rd22419, %rd22420;
	shr.u64 	%rd22422, %rd22421, 32;
	mul.wide.u32 	%rd22423, %r4536, %r4530;
	add.s64 	%rd22424, %rd22422, %rd22423;
	shr.u64 	%rd22425, %rd22424, 32;
	mul.wide.u32 	%rd22426, %r4537, %r4530;
	add.s64 	%rd22427, %rd22425, %rd22426;
	shr.u64 	%rd22428, %rd22427, 32;
	and.b64  	%rd22429, %rd22409, 4294967295;
	add.s64 	%rd22430, %rd22408, %rd22429;
	shr.u64 	%rd22431, %rd22430, 32;
	mul.wide.u32 	%rd22432, %r4531, %r4531;
	and.b64  	%rd22433, %rd22412, 4294967295;
	add.s64 	%rd22434, %rd22431, %rd22433;
	add.s64 	%rd22435, %rd22434, %rd22432;
	shr.u64 	%rd22436, %rd22435, 32;
	mul.wide.u32 	%rd22437, %r4532, %r4531;
	and.b64  	%rd22438, %rd22415, 4294967295;
	add.s64 	%rd22439, %rd22436, %rd22438;
	add.s64 	%rd22440, %rd22439, %rd22437;
	shr.u64 	%rd22441, %rd22440, 32;
	mul.wide.u32 	%rd22442, %r4533, %r4531;
	and.b64  	%rd22443, %rd22418, 4294967295;
	add.s64 	%rd22444, %rd22441, %rd22443;
	add.s64 	%rd22445, %rd22444, %rd22442;
	shr.u64 	%rd22446, %rd22445, 32;
	mul.wide.u32 	%rd22447, %r4534, %r4531;
	and.b64  	%rd22448, %rd22421, 4294967295;
	add.s64 	%rd22449, %rd22446, %rd22448;
	add.s64 	%rd22450, %rd22449, %rd22447;
	shr.u64 	%rd22451, %rd22450, 32;
	mul.wide.u32 	%rd22452, %r4535, %r4531;
	and.b64  	%rd22453, %rd22424, 4294967295;
	add.s64 	%rd22454, %rd22451, %rd22453;
	add.s64 	%rd22455, %rd22454, %rd22452;
	shr.u64 	%rd22456, %rd22455, 32;
	mul.wide.u32 	%rd22457, %r4536, %r4531;
	and.b64  	%rd22458, %rd22427, 4294967295;
	add.s64 	%rd22459, %rd22456, %rd22458;
	add.s64 	%rd22460, %rd22459, %rd22457;
	shr.u64 	%rd22461, %rd22460, 32;
	mul.wide.u32 	%rd22462, %r4537, %r4531;
	add.s64 	%rd22463, %rd22461, %rd22428;
	add.s64 	%rd22464, %rd22463, %rd22462;
	shr.u64 	%rd22465, %rd22464, 32;
	and.b64  	%rd22466, %rd22435, 4294967295;
	add.s64 	%rd22467, %rd22411, %rd22466;
	shr.u64 	%rd22468, %rd22467, 32;
	and.b64  	%rd22469, %rd22440, 4294967295;
	add.s64 	%rd22470, %rd22468, %rd22469;
	add.s64 	%rd22471, %rd22470, %rd22437;
	shr.u64 	%rd22472, %rd22471, 32;
	mul.wide.u32 	%rd22473, %r4532, %r4532;
	and.b64  	%rd22474, %rd22445, 4294967295;
	add.s64 	%rd22475, %rd22472, %rd22474;
	add.s64 	%rd22476, %rd22475, %rd22473;
	shr.u64 	%rd22477, %rd22476, 32;
	mul.wide.u32 	%rd22478, %r4533, %r4532;
	and.b64  	%rd22479, %rd22450, 4294967295;
	add.s64 	%rd22480, %rd22477, %rd22479;
	add.s64 	%rd22481, %rd22480, %rd22478;
	shr.u64 	%rd22482, %rd22481, 32;
	mul.wide.u32 	%rd22483, %r4534, %r4532;
	and.b64  	%rd22484, %rd22455, 4294967295;
	add.s64 	%rd22485, %rd22482, %rd22484;
	add.s64 	%rd22486, %rd22485, %rd22483;
	shr.u64 	%rd22487, %rd22486, 32;
	mul.wide.u32 	%rd22488, %r4535, %r4532;
	and.b64  	%rd22489, %rd22460, 4294967295;
	add.s64 	%rd22490, %rd22487, %rd22489;
	add.s64 	%rd22491, %rd22490, %rd22488;
	shr.u64 	%rd22492, %rd22491, 32;
	mul.wide.u32 	%rd22493, %r4536, %r4532;
	and.b64  	%rd22494, %rd22464, 4294967295;
	add.s64 	%rd22495, %rd22492, %rd22494;
	add.s64 	%rd22496, %rd22495, %rd22493;
	shr.u64 	%rd22497, %rd22496, 32;
	mul.wide.u32 	%rd22498, %r4537, %r4532;
	add.s64 	%rd22499, %rd22497, %rd22465;
	add.s64 	%rd22500, %rd22499, %rd22498;
	shr.u64 	%rd22501, %rd22500, 32;
	and.b64  	%rd22502, %rd22471, 4294967295;
	add.s64 	%rd22503, %rd22414, %rd22502;
	shr.u64 	%rd22504, %rd22503, 32;
	and.b64  	%rd22505, %rd22476, 4294967295;
	add.s64 	%rd22506, %rd22504, %rd22505;
	add.s64 	%rd22507, %rd22506, %rd22442;
	shr.u64 	%rd22508, %rd22507, 32;
	and.b64  	%rd22509, %rd22481, 4294967295;
	add.s64 	%rd22510, %rd22508, %rd22509;
	add.s64 	%rd22511, %rd22510, %rd22478;
	shr.u64 	%rd22512, %rd22511, 32;
	mul.wide.u32 	%rd22513, %r4533, %r4533;
	and.b64  	%rd22514, %rd22486, 4294967295;
	add.s64 	%rd22515, %rd22512, %rd22514;
	add.s64 	%rd22516, %rd22515, %rd22513;
	shr.u64 	%rd22517, %rd22516, 32;
	mul.wide.u32 	%rd22518, %r4534, %r4533;
	and.b64  	%rd22519, %rd22491, 4294967295;
	add.s64 	%rd22520, %rd22517, %rd22519;
	add.s64 	%rd22521, %rd22520, %rd22518;
	shr.u64 	%rd22522, %rd22521, 32;
	mul.wide.u32 	%rd22523, %r4535, %r4533;
	and.b64  	%rd22524, %rd22496, 4294967295;
	add.s64 	%rd22525, %rd22522, %rd22524;
	add.s64 	%rd22526, %rd22525, %rd22523;
	shr.u64 	%rd22527, %rd22526, 32;
	mul.wide.u32 	%rd22528, %r4536, %r4533;
	and.b64  	%rd22529, %rd22500, 4294967295;
	add.s64 	%rd22530, %rd22527, %rd22529;
	add.s64 	%rd22531, %rd22530, %rd22528;
	shr.u64 	%rd22532, %rd22531, 32;
	mul.wide.u32 	%rd22533, %r4537, %r4533;
	add.s64 	%rd22534, %rd22532, %rd22501;
	add.s64 	%rd22535, %rd22534, %rd22533;
	shr.u64 	%rd22536, %rd22535, 32;
	and.b64  	%rd22537, %rd22507, 4294967295;
	add.s64 	%rd22538, %rd22417, %rd22537;
	shr.u64 	%rd22539, %rd22538, 32;
	and.b64  	%rd22540, %rd22511, 4294967295;
	add.s64 	%rd22541, %rd22539, %rd22540;
	add.s64 	%rd22542, %rd22541, %rd22447;
	shr.u64 	%rd22543, %rd22542, 32;
	and.b64  	%rd22544, %rd22516, 4294967295;
	add.s64 	%rd22545, %rd22543, %rd22544;
	add.s64 	%rd22546, %rd22545, %rd22483;
	shr.u64 	%rd22547, %rd22546, 32;
	and.b64  	%rd22548, %rd22521, 4294967295;
	add.s64 	%rd22549, %rd22547, %rd22548;
	add.s64 	%rd22550, %rd22549, %rd22518;
	shr.u64 	%rd22551, %rd22550, 32;
	mul.wide.u32 	%rd22552, %r4534, %r4534;
	and.b64  	%rd22553, %rd22526, 4294967295;
	add.s64 	%rd22554, %rd22551, %rd22553;
	add.s64 	%rd22555, %rd22554, %rd22552;
	shr.u64 	%rd22556, %rd22555, 32;
	mul.wide.u32 	%rd22557, %r4535, %r4534;
	and.b64  	%rd22558, %rd22531, 4294967295;
	add.s64 	%rd22559, %rd22556, %rd22558;
	add.s64 	%rd22560, %rd22559, %rd22557;
	shr.u64 	%rd22561, %rd22560, 32;
	mul.wide.u32 	%rd22562, %r4536, %r4534;
	and.b64  	%rd22563, %rd22535, 4294967295;
	add.s64 	%rd22564, %rd22561, %rd22563;
	add.s64 	%rd22565, %rd22564, %rd22562;
	shr.u64 	%rd22566, %rd22565, 32;
	mul.wide.u32 	%rd22567, %r4537, %r4534;
	add.s64 	%rd22568, %rd22566, %rd22536;
	add.s64 	%rd22569, %rd22568, %rd22567;
	shr.u64 	%rd22570, %rd22569, 32;
	and.b64  	%rd22571, %rd22542, 4294967295;
	add.s64 	%rd22572, %rd22420, %rd22571;
	shr.u64 	%rd22573, %rd22572, 32;
	and.b64  	%rd22574, %rd22546, 4294967295;
	add.s64 	%rd22575, %rd22573, %rd22574;
	add.s64 	%rd22576, %rd22575, %rd22452;
	shr.u64 	%rd22577, %rd22576, 32;
	and.b64  	%rd22578, %rd22550, 4294967295;
	add.s64 	%rd22579, %rd22577, %rd22578;
	add.s64 	%rd22580, %rd22579, %rd22488;
	shr.u64 	%rd22581, %rd22580, 32;
	and.b64  	%rd22582, %rd22555, 4294967295;
	add.s64 	%rd22583, %rd22581, %rd22582;
	add.s64 	%rd22584, %rd22583, %rd22523;
	shr.u64 	%rd22585, %rd22584, 32;
	and.b64  	%rd22586, %rd22560, 4294967295;
	add.s64 	%rd22587, %rd22585, %rd22586;
	add.s64 	%rd22588, %rd22587, %rd22557;
	shr.u64 	%rd22589, %rd22588, 32;
	mul.wide.u32 	%rd22590, %r4535, %r4535;
	and.b64  	%rd22591, %rd22565, 4294967295;
	add.s64 	%rd22592, %rd22589, %rd22591;
	add.s64 	%rd22593, %rd22592, %rd22590;
	shr.u64 	%rd22594, %rd22593, 32;
	mul.wide.u32 	%rd22595, %r4536, %r4535;
	and.b64  	%rd22596, %rd22569, 4294967295;
	add.s64 	%rd22597, %rd22594, %rd22596;
	add.s64 	%rd22598, %rd22597, %rd22595;
	shr.u64 	%rd22599, %rd22598, 32;
	mul.wide.u32 	%rd22600, %r4537, %r4535;
	add.s64 	%rd22601, %rd22599, %rd22570;
	add.s64 	%rd22602, %rd22601, %rd22600;
	shr.u64 	%rd22603, %rd22602, 32;
	and.b64  	%rd22604, %rd22576, 4294967295;
	add.s64 	%rd22605, %rd22423, %rd22604;
	shr.u64 	%rd22606, %rd22605, 32;
	and.b64  	%rd22607, %rd22580, 4294967295;
	add.s64 	%rd22608, %rd22606, %rd22607;
	add.s64 	%rd22609, %rd22608, %rd22457;
	shr.u64 	%rd22610, %rd22609, 32;
	and.b64  	%rd22611, %rd22584, 4294967295;
	add.s64 	%rd22612, %rd22610, %rd22611;
	add.s64 	%rd22613, %rd22612, %rd22493;
	shr.u64 	%rd22614, %rd22613, 32;
	and.b64  	%rd22615, %rd22588, 4294967295;
	add.s64 	%rd22616, %rd22614, %rd22615;
	add.s64 	%rd22617, %rd22616, %rd22528;
	shr.u64 	%rd22618, %rd22617, 32;
	and.b64  	%rd22619, %rd22593, 4294967295;
	add.s64 	%rd22620, %rd22618, %rd22619;
	add.s64 	%rd22621, %rd22620, %rd22562;
	shr.u64 	%rd22622, %rd22621, 32;
	and.b64  	%rd22623, %rd22598, 4294967295;
	add.s64 	%rd22624, %rd22622, %rd22623;
	add.s64 	%rd22625, %rd22624, %rd22595;
	shr.u64 	%rd22626, %rd22625, 32;
	mul.wide.u32 	%rd22627, %r4536, %r4536;
	and.b64  	%rd22628, %rd22602, 4294967295;
	add.s64 	%rd22629, %rd22626, %rd22628;
	add.s64 	%rd22630, %rd22629, %rd22627;
	shr.u64 	%rd22631, %rd22630, 32;
	mul.wide.u32 	%rd22632, %r4537, %r4536;
	add.s64 	%rd22633, %rd22631, %rd22603;
	add.s64 	%rd22634, %rd22633, %rd22632;
	shr.u64 	%rd22635, %rd22634, 32;
	and.b64  	%rd22636, %rd22609, 4294967295;
	add.s64 	%rd22637, %rd22426, %rd22636;
	shr.u64 	%rd22638, %rd22637, 32;
	and.b64  	%rd22639, %rd22613, 4294967295;
	add.s64 	%rd22640, %rd22638, %rd22639;
	add.s64 	%rd22641, %rd22640, %rd22462;
	shr.u64 	%rd22642, %rd22641, 32;
	and.b64  	%rd22643, %rd22617, 4294967295;
	add.s64 	%rd22644, %rd22642, %rd22643;
	add.s64 	%rd22645, %rd22644, %rd22498;
	shr.u64 	%rd22646, %rd22645, 32;
	and.b64  	%rd22647, %rd22621, 4294967295;
	add.s64 	%rd22648, %rd22646, %rd22647;
	add.s64 	%rd22649, %rd22648, %rd22533;
	shr.u64 	%rd22650, %rd22649, 32;
	and.b64  	%rd22651, %rd22625, 4294967295;
	add.s64 	%rd22652, %rd22650, %rd22651;
	add.s64 	%rd22653, %rd22652, %rd22567;
	shr.u64 	%rd22654, %rd22653, 32;
	and.b64  	%rd22655, %rd22630, 4294967295;
	add.s64 	%rd22656, %rd22654, %rd22655;
	add.s64 	%rd22657, %rd22656, %rd22600;
	shr.u64 	%rd22658, %rd22657, 32;
	and.b64  	%rd22659, %rd22634, 4294967295;
	add.s64 	%rd22660, %rd22658, %rd22659;
	add.s64 	%rd22661, %rd22660, %rd22632;
	shr.u64 	%rd22662, %rd22661, 32;
	mul.wide.u32 	%rd22663, %r4537, %r4537;
	add.s64 	%rd22664, %rd22662, %rd22635;
	add.s64 	%rd22665, %rd22664, %rd22663;
	{ .reg .b32 tmp; mov.b64 {tmp, %r3674}, %rd22665; }
	ld.const.u32 	%r2141, [MU_P];
	mul.lo.s32 	%r3675, %r2141, %r3673;
	ld.const.u32 	%r2142, [P_CONST];
	mul.wide.u32 	%rd22666, %r2142, %r3675;
	and.b64  	%rd22667, %rd22406, 4294967293;
	add.s64 	%rd22668, %rd22666, %rd22667;
	shr.u64 	%rd22669, %rd22668, 32;
	ld.const.u32 	%r2143, [P_CONST+4];
	mul.wide.u32 	%rd22670, %r2143, %r3675;
	and.b64  	%rd22671, %rd22430, 4294967295;
	add.s64 	%rd22672, %rd22669, %rd22671;
	add.s64 	%rd22673, %rd22672, %rd22670;
	cvt.u32.u64 	%r3676, %rd22673;
	shr.u64 	%rd22674, %rd22673, 32;
	ld.const.u32 	%r2144, [P_CONST+8];
	mul.wide.u32 	%rd22675, %r2144, %r3675;
	and.b64  	%rd22676, %rd22467, 4294967295;
	add.s64 	%rd22677, %rd22674, %rd22676;
	add.s64 	%rd22678, %rd22677, %rd22675;
	shr.u64 	%rd22679, %rd22678, 32;
	ld.const.u32 	%r2145, [P_CONST+12];
	mul.wide.u32 	%rd22680, %r2145, %r3675;
	and.b64  	%rd22681, %rd22503, 4294967295;
	add.s64 	%rd22682, %rd22679, %rd22681;
	add.s64 	%rd22683, %rd22682, %rd22680;
	shr.u64 	%rd22684, %rd22683, 32;
	ld.const.u32 	%r2146, [P_CONST+16];
	mul.wide.u32 	%rd22685, %r2146, %r3675;
	and.b64  	%rd22686, %rd22538, 4294967295;
	add.s64 	%rd22687, %rd22684, %rd22686;
	add.s64 	%rd22688, %rd22687, %rd22685;
	shr.u64 	%rd22689, %rd22688, 32;
	ld.const.u32 	%r2147, [P_CONST+20];
	mul.wide.u32 	%rd22690, %r2147, %r3675;
	and.b64  	%rd22691, %rd22572, 4294967295;
	add.s64 	%rd22692, %rd22689, %rd22691;
	add.s64 	%rd22693, %rd22692, %rd22690;
	shr.u64 	%rd22694, %rd22693, 32;
	ld.const.u32 	%r2148, [P_CONST+24];
	mul.wide.u32 	%rd22695, %r2148, %r3675;
	and.b64  	%rd22696, %rd22605, 4294967295;
	add.s64 	%rd22697, %rd22694, %rd22696;
	add.s64 	%rd22698, %rd22697, %rd22695;
	shr.u64 	%rd22699, %rd22698, 32;
	ld.const.u32 	%r2149, [P_CONST+28];
	mul.wide.u32 	%rd22700, %r2149, %r3675;
	and.b64  	%rd22701, %rd22637, 4294967295;
	add.s64 	%rd22702, %rd22699, %rd22701;
	add.s64 	%rd22703, %rd22702, %rd22700;
	shr.u64 	%rd22704, %rd22703, 32;
	and.b64  	%rd22705, %rd22641, 4294967295;
	add.s64 	%rd22706, %rd22704, %rd22705;
	shr.u64 	%rd22707, %rd22706, 32;
	and.b64  	%rd22708, %rd22645, 4294967295;
	add.s64 	%rd22709, %rd22707, %rd22708;
	shr.u64 	%rd22710, %rd22709, 32;
	and.b64  	%rd22711, %rd22649, 4294967295;
	add.s64 	%rd22712, %rd22710, %rd22711;
	shr.u64 	%rd22713, %rd22712, 32;
	and.b64  	%rd22714, %rd22653, 4294967295;
	add.s64 	%rd22715, %rd22713, %rd22714;
	shr.u64 	%rd22716, %rd22715, 32;
	and.b64  	%rd22717, %rd22657, 4294967295;
	add.s64 	%rd22718, %rd22716, %rd22717;
	shr.u64 	%rd22719, %rd22718, 32;
	and.b64  	%rd22720, %rd22661, 4294967295;
	add.s64 	%rd22721, %rd22719, %rd22720;
	shr.u64 	%rd22722, %rd22721, 32;
	and.b64  	%rd22723, %rd22665, 4294967295;
	add.s64 	%rd22724, %rd22722, %rd22723;
	{ .reg .b32 tmp; mov.b64 {tmp, %r3677}, %rd22724; }
	add.s32 	%r3678, %r3674, %r3677;
	mul.lo.s32 	%r3679, %r2141, %r3676;
	mul.wide.u32 	%rd22725, %r2142, %r3679;
	and.b64  	%rd22726, %rd22673, 4294967295;
	add.s64 	%rd22727, %rd22725, %rd22726;
	shr.u64 	%rd22728, %rd22727, 32;
	mul.wide.u32 	%rd22729, %r2143, %r3679;
	and.b64  	%rd22730, %rd22678, 4294967295;
	add.s64 	%rd22731, %rd22728, %rd22730;
	add.s64 	%rd22732, %rd22731, %rd22729;
	cvt.u32.u64 	%r3680, %rd22732;
	shr.u64 	%rd22733, %rd22732, 32;
	mul.wide.u32 	%rd22734, %r2144, %r3679;
	and.b64  	%rd22735, %rd22683, 4294967295;
	add.s64 	%rd22736, %rd22733, %rd22735;
	add.s64 	%rd22737, %rd22736, %rd22734;
	shr.u64 	%rd22738, %rd22737, 32;
	mul.wide.u32 	%rd22739, %r2145, %r3679;
	and.b64  	%rd22740, %rd22688, 4294967295;
	add.s64 	%rd22741, %rd22738, %rd22740;
	add.s64 	%rd22742, %rd22741, %rd22739;
	shr.u64 	%rd22743, %rd22742, 32;
	mul.wide.u32 	%rd22744, %r2146, %r3679;
	and.b64  	%rd22745, %rd22693, 4294967295;
	add.s64 	%rd22746, %rd22743, %rd22745;
	add.s64 	%rd22747, %rd22746, %rd22744;
	shr.u64 	%rd22748, %rd22747, 32;
	mul.wide.u32 	%rd22749, %r2147, %r3679;
	and.b64  	%rd22750, %rd22698, 4294967295;
	add.s64 	%rd22751, %rd22748, %rd22750;
	add.s64 	%rd22752, %rd22751, %rd22749;
	shr.u64 	%rd22753, %rd22752, 32;
	mul.wide.u32 	%rd22754, %r2148, %r3679;
	and.b64  	%rd22755, %rd22703, 4294967295;
	add.s64 	%rd22756, %rd22753, %rd22755;
	add.s64 	%rd22757, %rd22756, %rd22754;
	shr.u64 	%rd22758, %rd22757, 32;
	mul.wide.u32 	%rd22759, %r2149, %r3679;
	and.b64  	%rd22760, %rd22706, 4294967295;
	add.s64 	%rd22761, %rd22758, %rd22760;
	add.s64 	%rd22762, %rd22761, %rd22759;
	shr.u64 	%rd22763, %rd22762, 32;
	and.b64  	%rd22764, %rd22709, 4294967295;
	add.s64 	%rd22765, %rd22763, %rd22764;
	shr.u64 	%rd22766, %rd22765, 32;
	and.b64  	%rd22767, %rd22712, 4294967295;
	add.s64 	%rd22768, %rd22766, %rd22767;
	shr.u64 	%rd22769, %rd22768, 32;
	and.b64  	%rd22770, %rd22715, 4294967295;
	add.s64 	%rd22771, %rd22769, %rd22770;
	shr.u64 	%rd22772, %rd22771, 32;
	and.b64  	%rd22773, %rd22718, 4294967295;
	add.s64 	%rd22774, %rd22772, %rd22773;
	shr.u64 	%rd22775, %rd22774, 32;
	and.b64  	%rd22776, %rd22721, 4294967295;
	add.s64 	%rd22777, %rd22775, %rd22776;
	shr.u64 	%rd22778, %rd22777, 32;
	and.b64  	%rd22779, %rd22724, 4294967295;
	add.s64 	%rd22780, %rd22778, %rd22779;
	{ .reg .b32 tmp; mov.b64 {tmp, %r3681}, %rd22780; }
	add.s32 	%r3682, %r3678, %r3681;
	mul.lo.s32 	%r3683, %r2141, %r3680;
	mul.wide.u32 	%rd22781, %r2142, %r3683;
	and.b64  	%rd22782, %rd22732, 4294967295;
	add.s64 	%rd22783, %rd22781, %rd22782;
	shr.u64 	%rd22784, %rd22783, 32;
	mul.wide.u32 	%rd22785, %r2143, %r3683;
	and.b64  	%rd22786, %rd22737, 4294967295;
	add.s64 	%rd22787, %rd22784, %rd22786;
	add.s64 	%rd22788, %rd22787, %rd22785;
	cvt.u32.u64 	%r3684, %rd22788;
	shr.u64 	%rd22789, %rd22788, 32;
	mul.wide.u32 	%rd22790, %r2144, %r3683;
	and.b64  	%rd22791, %rd22742, 4294967295;
	add.s64 	%rd22792, %rd22789, %rd22791;
	add.s64 	%rd22793, %rd22792, %rd22790;
	shr.u64 	%rd22794, %rd22793, 32;
	mul.wide.u32 	%rd22795, %r2145, %r3683;
	and.b64  	%rd22796, %rd22747, 4294967295;
	add.s64 	%rd22797, %rd22794, %rd22796;
	add.s64 	%rd22798, %rd22797, %rd22795;
	shr.u64 	%rd22799, %rd22798, 32;
	mul.wide.u32 	%rd22800, %r2146, %r3683;
	and.b64  	%rd22801, %rd22752, 4294967295;
	add.s64 	%rd22802, %rd22799, %rd22801;
	add.s64 	%rd22803, %rd22802, %rd22800;
	shr.u64 	%rd22804, %rd22803, 32;
	mul.wide.u32 	%rd22805, %r2147, %r3683;
	and.b64  	%rd22806, %rd22757, 4294967295;
	add.s64 	%rd22807, %rd22804, %rd22806;
	add.s64 	%rd22808, %rd22807, %rd22805;
	shr.u64 	%rd22809, %rd22808, 32;
	mul.wide.u32 	%rd22810, %r2148, %r3683;
	and.b64  	%rd22811, %rd22762, 4294967295;
	add.s64 	%rd22812, %rd22809, %rd22811;
	add.s64 	%rd22813, %rd22812, %rd22810;
	shr.u64 	%rd22814, %rd22813, 32;
	mul.wide.u32 	%rd22815, %r2149, %r3683;
	and.b64  	%rd22816, %rd22765, 4294967295;
	add.s64 	%rd22817, %rd22814, %rd22816;
	add.s64 	%rd22818, %rd22817, %rd22815;
	shr.u64 	%rd22819, %rd22818, 32;
	and.b64  	%rd22820, %rd22768, 4294967295;
	add.s64 	%rd22821, %rd22819, %rd22820;
	shr.u64 	%rd22822, %rd22821, 32;
	and.b64  	%rd22823, %rd22771, 4294967295;
	add.s64 	%rd22824, %rd22822, %rd22823;
	shr.u64 	%rd22825, %rd22824, 32;
	and.b64  	%rd22826, %rd22774, 4294967295;
	add.s64 	%rd22827, %rd22825, %rd22826;
	shr.u64 	%rd22828, %rd22827, 32;
	and.b64  	%rd22829, %rd22777, 4294967295;
	add.s64 	%rd22830, %rd22828, %rd22829;
	shr.u64 	%rd22831, %rd22830, 32;
	and.b64  	%rd22832, %rd22780, 4294967295;
	add.s64 	%rd22833, %rd22831, %rd22832;
	{ .reg .b32 tmp; mov.b64 {tmp, %r3685}, %rd22833; }
	add.s32 	%r3686, %r3682, %r3685;
	mul.lo.s32 	%r3687, %r2141, %r3684;
	mul.wide.u32 	%rd22834, %r2142, %r3687;
	and.b64  	%rd22835, %rd22788, 4294967295;
	add.s64 	%rd22836, %rd22834, %rd22835;
	shr.u64 	%rd22837, %rd22836, 32;
	mul.wide.u32 	%rd22838, %r2143, %r3687;
	and.b64  	%rd22839, %rd22793, 4294967295;
	add.s64 	%rd22840, %rd22837, %rd22839;
	add.s64 	%rd22841, %rd22840, %rd22838;
	cvt.u32.u64 	%r3688, %rd22841;
	shr.u64 	%rd22842, %rd22841, 32;
	mul.wide.u32 	%rd22843, %r2144, %r3687;
	and.b64  	%rd22844, %rd22798, 4294967295;
	add.s64 	%rd22845, %rd22842, %rd22844;
	add.s64 	%rd22846, %rd22845, %rd22843;
	shr.u64 	%rd22847, %rd22846, 32;
	mul.wide.u32 	%rd22848, %r2145, %r3687;
	and.b64  	%rd22849, %rd22803, 4294967295;
	add.s64 	%rd22850, %rd22847, %rd22849;
	add.s64 	%rd22851, %rd22850, %rd22848;
	shr.u64 	%rd22852, %rd22851, 32;
	mul.wide.u32 	%rd22853, %r2146, %r3687;
	and.b64  	%rd22854, %rd22808, 4294967295;
	add.s64 	%rd22855, %rd22852, %rd22854;
	add.s64 	%rd22856, %rd22855, %rd22853;
	shr.u64 	%rd22857, %rd22856, 32;
	mul.wide.u32 	%rd22858, %r2147, %r3687;
	and.b64  	%rd22859, %rd22813, 4294967295;
	add.s64 	%rd22860, %rd22857, %rd22859;
	add.s64 	%rd22861, %rd22860, %rd22858;
	shr.u64 	%rd22862, %rd22861, 32;
	mul.wide.u32 	%rd22863, %r2148, %r3687;
	and.b64  	%rd22864, %rd22818, 4294967295;
	add.s64 	%rd22865, %rd22862, %rd22864;
	add.s64 	%rd22866, %rd22865, %rd22863;
	shr.u64 	%rd22867, %rd22866, 32;
	mul.wide.u32 	%rd22868, %r2149, %r3687;
	and.b64  	%rd22869, %rd22821, 4294967295;
	add.s64 	%rd22870, %rd22867, %rd22869;
	add.s64 	%rd22871, %rd22870, %rd22868;
	shr.u64 	%rd22872, %rd22871, 32;
	and.b64  	%rd22873, %rd22824, 4294967295;
	add.s64 	%rd22874, %rd22872, %rd22873;
	shr.u64 	%rd22875, %rd22874, 32;
	and.b64  	%rd22876, %rd22827, 4294967295;
	add.s64 	%rd22877, %rd22875, %rd22876;
	shr.u64 	%rd22878, %rd22877, 32;
	and.b64  	%rd22879, %rd22830, 4294967295;
	add.s64 	%rd22880, %rd22878, %rd22879;
	shr.u64 	%rd22881, %rd22880, 32;
	and.b64  	%rd22882, %rd22833, 4294967295;
	add.s64 	%rd22883, %rd22881, %rd22882;
	{ .reg .b32 tmp; mov.b64 {tmp, %r3689}, %rd22883; }
	add.s32 	%r3690, %r3686, %r3689;
	mul.lo.s32 	%r3691, %r2141, %r3688;
	mul.wide.u32 	%rd22884, %r2142, %r3691;
	and.b64  	%rd22885, %rd22841, 4294967295;
	add.s64 	%rd22886, %rd22884, %rd22885;
	shr.u64 	%rd22887, %rd22886, 32;
	mul.wide.u32 	%rd22888, %r2143, %r3691;
	and.b64  	%rd22889, %rd22846, 4294967295;
	add.s64 	%rd22890, %rd22887, %rd22889;
	add.s64 	%rd22891, %rd22890, %rd22888;
	cvt.u32.u64 	%r3692, %rd22891;
	shr.u64 	%rd22892, %rd22891, 32;
	mul.wide.u32 	%rd22893, %r2144, %r3691;
	and.b64  	%rd22894, %rd22851, 4294967295;
	add.s64 	%rd22895, %rd22892, %rd22894;
	add.s64 	%rd22896, %rd22895, %rd22893;
	shr.u64 	%rd22897, %rd22896, 32;
	mul.wide.u32 	%rd22898, %r2145, %r3691;
	and.b64  	%rd22899, %rd22856, 4294967295;
	add.s64 	%rd22900, %rd22897, %rd22899;
	add.s64 	%rd22901, %rd22900, %rd22898;
	shr.u64 	%rd22902, %rd22901, 32;
	mul.wide.u32 	%rd22903, %r2146, %r3691;
	and.b64  	%rd22904, %rd22861, 4294967295;
	add.s64 	%rd22905, %rd22902, %rd22904;
	add.s64 	%rd22906, %rd22905, %rd22903;
	shr.u64 	%rd22907, %rd22906, 32;
	mul.wide.u32 	%rd22908, %r2147, %r3691;
	and.b64  	%rd22909, %rd22866, 4294967295;
	add.s64 	%rd22910, %rd22907, %rd22909;
	add.s64 	%rd22911, %rd22910, %rd22908;
	shr.u64 	%rd22912, %rd22911, 32;
	mul.wide.u32 	%rd22913, %r2148, %r3691;
	and.b64  	%rd22914, %rd22871, 4294967295;
	add.s64 	%rd22915, %rd22912, %rd22914;
	add.s64 	%rd22916, %rd22915, %rd22913;
	shr.u64 	%rd22917, %rd22916, 32;
	mul.wide.u32 	%rd22918, %r2149, %r3691;
	and.b64  	%rd22919, %rd22874, 4294967295;
	add.s64 	%rd22920, %rd22917, %rd22919;
	add.s64 	%rd22921, %rd22920, %rd22918;
	shr.u64 	%rd22922, %rd22921, 32;
	and.b64  	%rd22923, %rd22877, 4294967295;
	add.s64 	%rd22924, %rd22922, %rd22923;
	shr.u64 	%rd22925, %rd22924, 32;
	and.b64  	%rd22926, %rd22880, 4294967295;
	add.s64 	%rd22927, %rd22925, %rd22926;
	shr.u64 	%rd22928, %rd22927, 32;
	and.b64  	%rd22929, %rd22883, 4294967295;
	add.s64 	%rd22930, %rd22928, %rd22929;
	{ .reg .b32 tmp; mov.b64 {tmp, %r3693}, %rd22930; }
	add.s32 	%r3694, %r3690, %r3693;
	mul.lo.s32 	%r3695, %r2141, %r3692;
	mul.wide.u32 	%rd22931, %r2142, %r3695;
	and.b64  	%rd22932, %rd22891, 4294967295;
	add.s64 	%rd22933, %rd22931, %rd22932;
	shr.u64 	%rd22934, %rd22933, 32;
	mul.wide.u32 	%rd22935, %r2143, %r3695;
	and.b64  	%rd22936, %rd22896, 4294967295;
	add.s64 	%rd22937, %rd22934, %rd22936;
	add.s64 	%rd22938, %rd22937, %rd22935;
	cvt.u32.u64 	%r3696, %rd22938;
	shr.u64 	%rd22939, %rd22938, 32;
	mul.wide.u32 	%rd22940, %r2144, %r3695;
	and.b64  	%rd22941, %rd22901, 4294967295;
	add.s64 	%rd22942, %rd22939, %rd22941;
	add.s64 	%rd22943, %rd22942, %rd22940;
	shr.u64 	%rd22944, %rd22943, 32;
	mul.wide.u32 	%rd22945, %r2145, %r3695;
	and.b64  	%rd22946, %rd22906, 4294967295;
	add.s64 	%rd22947, %rd22944, %rd22946;
	add.s64 	%rd22948, %rd22947, %rd22945;
	shr.u64 	%rd22949, %rd22948, 32;
	mul.wide.u32 	%rd22950, %r2146, %r3695;
	and.b64  	%rd22951, %rd22911, 4294967295;
	add.s64 	%rd22952, %rd22949, %rd22951;
	add.s64 	%rd22953, %rd22952, %rd22950;
	shr.u64 	%rd22954, %rd22953, 32;
	mul.wide.u32 	%rd22955, %r2147, %r3695;
	and.b64  	%rd22956, %rd22916, 4294967295;
	add.s64 	%rd22957, %rd22954, %rd22956;
	add.s64 	%rd22958, %rd22957, %rd22955;
	shr.u64 	%rd22959, %rd22958, 32;
	mul.wide.u32 	%rd22960, %r2148, %r3695;
	and.b64  	%rd22961, %rd22921, 4294967295;
	add.s64 	%rd22962, %rd22959, %rd22961;
	add.s64 	%rd22963, %rd22962, %rd22960;
	shr.u64 	%rd22964, %rd22963, 32;
	mul.wide.u32 	%rd22965, %r2149, %r3695;
	and.b64  	%rd22966, %rd22924, 4294967295;
	add.s64 	%rd22967, %rd22964, %rd22966;
	add.s64 	%rd22968, %rd22967, %rd22965;
	shr.u64 	%rd22969, %rd22968, 32;
	and.b64  	%rd22970, %rd22927, 4294967295;
	add.s64 	%rd22971, %rd22969, %rd22970;
	shr.u64 	%rd22972, %rd22971, 32;
	and.b64  	%rd22973, %rd22930, 4294967295;
	add.s64 	%rd22974, %rd22972, %rd22973;
	{ .reg .b32 tmp; mov.b64 {tmp, %r3697}, %rd22974; }
	add.s32 	%r3698, %r3694, %r3697;
	mul.lo.s32 	%r3699, %r2141, %r3696;
	mul.wide.u32 	%rd22975, %r2142, %r3699;
	and.b64  	%rd22976, %rd22938, 4294967295;
	add.s64 	%rd22977, %rd22975, %rd22976;
	shr.u64 	%rd22978, %rd22977, 32;
	mul.wide.u32 	%rd22979, %r2143, %r3699;
	and.b64  	%rd22980, %rd22943, 4294967295;
	add.s64 	%rd22981, %rd22978, %rd22980;
	add.s64 	%rd22982, %rd22981, %rd22979;
	cvt.u32.u64 	%r3700, %rd22982;
	shr.u64 	%rd22983, %rd22982, 32;
	mul.wide.u32 	%rd22984, %r2144, %r3699;
	and.b64  	%rd22985, %rd22948, 4294967295;
	add.s64 	%rd22986, %rd22983, %rd22985;
	add.s64 	%rd22987, %rd22986, %rd22984;
	shr.u64 	%rd22988, %rd22987, 32;
	mul.wide.u32 	%rd22989, %r2145, %r3699;
	and.b64  	%rd22990, %rd22953, 4294967295;
	add.s64 	%rd22991, %rd22988, %rd22990;
	add.s64 	%rd22992, %rd22991, %rd22989;
	shr.u64 	%rd22993, %rd22992, 32;
	mul.wide.u32 	%rd22994, %r2146, %r3699;
	and.b64  	%rd22995, %rd22958, 4294967295;
	add.s64 	%rd22996, %rd22993, %rd22995;
	add.s64 	%rd22997, %rd22996, %rd22994;
	shr.u64 	%rd22998, %rd22997, 32;
	mul.wide.u32 	%rd22999, %r2147, %r3699;
	and.b64  	%rd23000, %rd22963, 4294967295;
	add.s64 	%rd23001, %rd22998, %rd23000;
	add.s64 	%rd23002, %rd23001, %rd22999;
	shr.u64 	%rd23003, %rd23002, 32;
	mul.wide.u32 	%rd23004, %r2148, %r3699;
	and.b64  	%rd23005, %rd22968, 4294967295;
	add.s64 	%rd23006, %rd23003, %rd23005;
	add.s64 	%rd23007, %rd23006, %rd23004;
	shr.u64 	%rd23008, %rd23007, 32;
	mul.wide.u32 	%rd23009, %r2149, %r3699;
	and.b64  	%rd23010, %rd22971, 4294967295;
	add.s64 	%rd23011, %rd23008, %rd23010;
	add.s64 	%rd23012, %rd23011, %rd23009;
	shr.u64 	%rd23013, %rd23012, 32;
	and.b64  	%rd23014, %rd22974, 4294967295;
	add.s64 	%rd23015, %rd23013, %rd23014;
	{ .reg .b32 tmp; mov.b64 {tmp, %r3701}, %rd23015; }
	add.s32 	%r3702, %r3698, %r3701;
	mul.lo.s32 	%r3703, %r2141, %r3700;
	mul.wide.u32 	%rd23016, %r2142, %r3703;
	and.b64  	%rd23017, %rd22982, 4294967295;
	add.s64 	%rd23018, %rd23016, %rd23017;
	shr.u64 	%rd23019, %rd23018, 32;
	mul.wide.u32 	%rd23020, %r2143, %r3703;
	and.b64  	%rd23021, %rd22987, 4294967295;
	add.s64 	%rd23022, %rd23019, %rd23021;
	add.s64 	%rd23023, %rd23022, %rd23020;
	cvt.u32.u64 	%r4538, %rd23023;
	shr.u64 	%rd23024, %rd23023, 32;
	mul.wide.u32 	%rd23025, %r2144, %r3703;
	and.b64  	%rd23026, %rd22992, 4294967295;
	add.s64 	%rd23027, %rd23024, %rd23026;
	add.s64 	%rd23028, %rd23027, %rd23025;
	cvt.u32.u64 	%r4539, %rd23028;
	shr.u64 	%rd23029, %rd23028, 32;
	mul.wide.u32 	%rd23030, %r2145, %r3703;
	and.b64  	%rd23031, %rd22997, 4294967295;
	add.s64 	%rd23032, %rd23029, %rd23031;
	add.s64 	%rd23033, %rd23032, %rd23030;
	cvt.u32.u64 	%r4540, %rd23033;
	shr.u64 	%rd23034, %rd23033, 32;
	mul.wide.u32 	%rd23035, %r2146, %r3703;
	and.b64  	%rd23036, %rd23002, 4294967295;
	add.s64 	%rd23037, %rd23034, %rd23036;
	add.s64 	%rd23038, %rd23037, %rd23035;
	cvt.u32.u64 	%r4541, %rd23038;
	shr.u64 	%rd23039, %rd23038, 32;
	mul.wide.u32 	%rd23040, %r2147, %r3703;
	and.b64  	%rd23041, %rd23007, 4294967295;
	add.s64 	%rd23042, %rd23039, %rd23041;
	add.s64 	%rd23043, %rd23042, %rd23040;
	cvt.u32.u64 	%r4542, %rd23043;
	shr.u64 	%rd23044, %rd23043, 32;
	mul.wide.u32 	%rd23045, %r2148, %r3703;
	and.b64  	%rd23046, %rd23012, 4294967295;
	add.s64 	%rd23047, %rd23044, %rd23046;
	add.s64 	%rd23048, %rd23047, %rd23045;
	cvt.u32.u64 	%r4543, %rd23048;
	shr.u64 	%rd23049, %rd23048, 32;
	mul.wide.u32 	%rd23050, %r2149, %r3703;
	and.b64  	%rd23051, %rd23015, 4294967295;
	add.s64 	%rd23052, %rd23049, %rd23051;
	add.s64 	%rd23053, %rd23052, %rd23050;
	cvt.u32.u64 	%r4544, %rd23053;
	{ .reg .b32 tmp; mov.b64 {tmp, %r3704}, %rd23053; }
	add.s32 	%r4545, %r3702, %r3704;
	setp.gt.u32 	%p1064, %r4545, %r2149;
	@%p1064 bra 	$L__BB1_913;
	setp.lt.u32 	%p1065, %r4545, %r2149;
	@%p1065 bra 	$L__BB1_914;
	setp.gt.u32 	%p1066, %r4544, %r2148;
	@%p1066 bra 	$L__BB1_913;
	setp.lt.u32 	%p1067, %r4544, %r2148;
	@%p1067 bra 	$L__BB1_914;
	setp.gt.u32 	%p1068, %r4543, %r2147;
	@%p1068 bra 	$L__BB1_913;
	setp.lt.u32 	%p1069, %r4543, %r2147;
	@%p1069 bra 	$L__BB1_914;
	setp.gt.u32 	%p1070, %r4542, %r2146;
	@%p1070 bra 	$L__BB1_913;
	setp.lt.u32 	%p1071, %r4542, %r2146;
	@%p1071 bra 	$L__BB1_914;
	setp.gt.u32 	%p1072, %r4541, %r2145;
	@%p1072 bra 	$L__BB1_913;
	setp.lt.u32 	%p1073, %r4541, %r2145;
	@%p1073 bra 	$L__BB1_914;
	setp.gt.u32 	%p1074, %r4540, %r2144;
	@%p1074 bra 	$L__BB1_913;
	setp.lt.u32 	%p1075, %r4540, %r2144;
	@%p1075 bra 	$L__BB1_914;
	setp.gt.u32 	%p1076, %r4539, %r2143;
	@%p1076 bra 	$L__BB1_913;
	setp.lt.u32 	%p1077, %r4539, %r2143;
	setp.lt.u32 	%p1078, %r4538, %r2142;
	or.pred  	%p1079, %p1077, %p1078;
	@%p1079 bra 	$L__BB1_914;
$L__BB1_913:
	sub.s32 	%r4538, %r4538, %r2142;
	sub.s32 	%r4539, %r4539, %r2143;
	sub.s32 	%r4540, %r4540, %r2144;
	sub.s32 	%r4541, %r4541, %r2145;
	sub.s32 	%r4542, %r4542, %r2146;
	sub.s32 	%r4543, %r4543, %r2147;
	sub.s32 	%r4544, %r4544, %r2148;
	sub.s32 	%r4545, %r4545, %r2149;
$L__BB1_914:
	mul.wide.u32 	%rd23054, %r4530, %r4538;
	cvt.u32.u64 	%r3705, %rd23054;
	shr.u64 	%rd23055, %rd23054, 32;
	mul.wide.u32 	%rd23056, %r4531, %r4538;
	add.s64 	%rd23057, %rd23055, %rd23056;
	shr.u64 	%rd23058, %rd23057, 32;
	mul.wide.u32 	%rd23059, %r4532, %r4538;
	add.s64 	%rd23060, %rd23058, %rd23059;
	shr.u64 	%rd23061, %rd23060, 32;
	mul.wide.u32 	%rd23062, %r4533, %r4538;
	add.s64 	%rd23063, %rd23061, %rd23062;
	shr.u64 	%rd23064, %rd23063, 32;
	mul.wide.u32 	%rd23065, %r4534, %r4538;
	add.s64 	%rd23066, %rd23064, %rd23065;
	shr.u64 	%rd23067, %rd23066, 32;
	mul.wide.u32 	%rd23068, %r4535, %r4538;
	add.s64 	%rd23069, %rd23067, %rd23068;
	shr.u64 	%rd23070, %rd23069, 32;
	mul.wide.u32 	%rd23071, %r4536, %r4538;
	add.s64 	%rd23072, %rd23070, %rd23071;
	shr.u64 	%rd23073, %rd23072, 32;
	mul.wide.u32 	%rd23074, %r4537, %r4538;
	add.s64 	%rd23075, %rd23073, %rd23074;
	shr.u64 	%rd23076, %rd23075, 32;
	mul.wide.u32 	%rd23077, %r4530, %r4539;
	and.b64  	%rd23078, %rd23057, 4294967295;
	add.s64 	%rd23079, %rd23077, %rd23078;
	shr.u64 	%rd23080, %rd23079, 32;
	mul.wide.u32 	%rd23081, %r4531, %r4539;
	and.b64  	%rd23082, %rd23060, 4294967295;
	add.s64 	%rd23083, %rd23080, %rd23082;
	add.s64 	%rd23084, %rd23083, %rd23081;
	shr.u64 	%rd23085, %rd23084, 32;
	mul.wide.u32 	%rd23086, %r4532, %r4539;
	and.b64  	%rd23087, %rd23063, 4294967295;
	add.s64 	%rd23088, %rd23085, %rd23087;
	add.s64 	%rd23089, %rd23088, %rd23086;
	shr.u64 	%rd23090, %rd23089, 32;
	mul.wide.u32 	%rd23091, %r4533, %r4539;
	and.b64  	%rd23092, %rd23066, 4294967295;
	add.s64 	%rd23093, %rd23090, %rd23092;
	add.s64 	%rd23094, %rd23093, %rd23091;
	shr.u64 	%rd23095, %rd23094, 32;
	mul.wide.u32 	%rd23096, %r4534, %r4539;
	and.b64  	%rd23097, %rd23069, 4294967295;
	add.s64 	%rd23098, %rd23095, %rd23097;
	add.s64 	%rd23099, %rd23098, %rd23096;
	shr.u64 	%rd23100, %rd23099, 32;
	mul.wide.u32 	%rd23101, %r4535, %r4539;
	and.b64  	%rd23102, %rd23072, 4294967295;
	add.s64 	%rd23103, %rd23100, %rd23102;
	add.s64 	%rd23104, %rd23103, %rd23101;
	shr.u64 	%rd23105, %rd23104, 32;
	mul.wide.u32 	%rd23106, %r4536, %r4539;
	and.b64  	%rd23107, %rd23075, 4294967295;
	add.s64 	%rd23108, %rd23105, %rd23107;
	add.s64 	%rd23109, %rd23108, %rd23106;
	shr.u64 	%rd23110, %rd23109, 32;
	mul.wide.u32 	%rd23111, %r4537, %r4539;
	add.s64 	%rd23112, %rd23110, %rd23076;
	add.s64 	%rd23113, %rd23112, %rd23111;
	shr.u64 	%rd23114, %rd23113, 32;
	mul.wide.u32 	%rd23115, %r4530, %r4540;
	and.b64  	%rd23116, %rd23084, 4294967295;
	add.s64 	%rd23117, %rd23115, %rd23116;
	shr.u64 	%rd23118, %rd23117, 32;
	mul.wide.u32 	%rd23119, %r4531, %r4540;
	and.b64  	%rd23120, %rd23089, 4294967295;
	add.s64 	%rd23121, %rd23118, %rd23120;
	add.s64 	%rd23122, %rd23121, %rd23119;
	shr.u64 	%rd23123, %rd23122, 32;
	mul.wide.u32 	%rd23124, %r4532, %r4540;
	and.b64  	%rd23125, %rd23094, 4294967295;
	add.s64 	%rd23126, %rd23123, %rd23125;
	add.s64 	%rd23127, %rd23126, %rd23124;
	shr.u64 	%rd23128, %rd23127, 32;
	mul.wide.u32 	%rd23129, %r4533, %r4540;
	and.b64  	%rd23130, %rd23099, 4294967295;
	add.s64 	%rd23131, %rd23128, %rd23130;
	add.s64 	%rd23132, %rd23131, %rd23129;
	shr.u64 	%rd23133, %rd23132, 32;
	mul.wide.u32 	%rd23134, %r4534, %r4540;
	and.b64  	%rd23135, %rd23104, 4294967295;
	add.s64 	%rd23136, %rd23133, %rd23135;
	add.s64 	%rd23137, %rd23136, %rd23134;
	shr.u64 	%rd23138, %rd23137, 32;
	mul.wide.u32 	%rd23139, %r4535, %r4540;
	and.b64  	%rd23140, %rd23109, 4294967295;
	add.s64 	%rd23141, %rd23138, %rd23140;
	add.s64 	%rd23142, %rd23141, %rd23139;
	shr.u64 	%rd23143, %rd23142, 32;
	mul.wide.u32 	%rd23144, %r4536, %r4540;
	and.b64  	%rd23145, %rd23113, 4294967295;
	add.s64 	%rd23146, %rd23143, %rd23145;
	add.s64 	%rd23147, %rd23146, %rd23144;
	shr.u64 	%rd23148, %rd23147, 32;
	mul.wide.u32 	%rd23149, %r4537, %r4540;
	add.s64 	%rd23150, %rd23148, %rd23114;
	add.s64 	%rd23151, %rd23150, %rd23149;
	shr.u64 	%rd23152, %rd23151, 32;
	mul.wide.u32 	%rd23153, %r4530, %r4541;
	and.b64  	%rd23154, %rd23122, 4294967295;
	add.s64 	%rd23155, %rd23153, %rd23154;
	shr.u64 	%rd23156, %rd23155, 32;
	mul.wide.u32 	%rd23157, %r4531, %r4541;
	and.b64  	%rd23158, %rd23127, 4294967295;
	add.s64 	%rd23159, %rd23156, %rd23158;
	add.s64 	%rd23160, %rd23159, %rd23157;
	shr.u64 	%rd23161, %rd23160, 32;
	mul.wide.u32 	%rd23162, %r4532, %r4541;
	and.b64  	%rd23163, %rd23132, 4294967295;
	add.s64 	%rd23164, %rd23161, %rd23163;
	add.s64 	%rd23165, %rd23164, %rd23162;
	shr.u64 	%rd23166, %rd23165, 32;
	mul.wide.u32 	%rd23167, %r4533, %r4541;
	and.b64  	%rd23168, %rd23137, 4294967295;
	add.s64 	%rd23169, %rd23166, %rd23168;
	add.s64 	%rd23170, %rd23169, %rd23167;
	shr.u64 	%rd23171, %rd23170, 32;
	mul.wide.u32 	%rd23172, %r4534, %r4541;
	and.b64  	%rd23173, %rd23142, 4294967295;
	add.s64 	%rd23174, %rd23171, %rd23173;
	add.s64 	%rd23175, %rd23174, %rd23172;
	shr.u64 	%rd23176, %rd23175, 32;
	mul.wide.u32 	%rd23177, %r4535, %r4541;
	and.b64  	%rd23178, %rd23147, 4294967295;
	add.s64 	%rd23179, %rd23176, %rd23178;
	add.s64 	%rd23180, %rd23179, %rd23177;
	shr.u64 	%rd23181, %rd23180, 32;
	mul.wide.u32 	%rd23182, %r4536, %r4541;
	and.b64  	%rd23183, %rd23151, 4294967295;
	add.s64 	%rd23184, %rd23181, %rd23183;
	add.s64 	%rd23185, %rd23184, %rd23182;
	shr.u64 	%rd23186, %rd23185, 32;
	mul.wide.u32 	%rd23187, %r4537, %r4541;
	add.s64 	%rd23188, %rd23186, %rd23152;
	add.s64 	%rd23189, %rd23188, %rd23187;
	shr.u64 	%rd23190, %rd23189, 32;
	mul.wide.u32 	%rd23191, %r4530, %r4542;
	and.b64  	%rd23192, %rd23160, 4294967295;
	add.s64 	%rd23193, %rd23191, %rd23192;
	shr.u64 	%rd23194, %rd23193, 32;
	mul.wide.u32 	%rd23195, %r4531, %r4542;
	and.b64  	%rd23196, %rd23165, 4294967295;
	add.s64 	%rd23197, %rd23194, %rd23196;
	add.s64 	%rd23198, %rd23197, %rd23195;
	shr.u64 	%rd23199, %rd23198, 32;
	mul.wide.u32 	%rd23200, %r4532, %r4542;
	and.b64  	%rd23201, %rd23170, 4294967295;
	add.s64 	%rd23202, %rd23199, %rd23201;
	add.s64 	%rd23203, %rd23202, %rd23200;
	shr.u64 	%rd23204, %rd23203, 32;
	mul.wide.u32 	%rd23205, %r4533, %r4542;
	and.b64  	%rd23206, %rd23175, 4294967295;
	add.s64 	%rd23207, %rd23204, %rd23206;
	add.s64 	%rd23208, %rd23207, %rd23205;
	shr.u64 	%rd23209, %rd23208, 32;
	mul.wide.u32 	%rd23210, %r4534, %r4542;
	and.b64  	%rd23211, %rd23180, 4294967295;
	add.s64 	%rd23212, %rd23209, %rd23211;
	add.s64 	%rd23213, %rd23212, %rd23210;
	shr.u64 	%rd23214, %rd23213, 32;
	mul.wide.u32 	%rd23215, %r4535, %r4542;
	and.b64  	%rd23216, %rd23185, 4294967295;
	add.s64 	%rd23217, %rd23214, %rd23216;
	add.s64 	%rd23218, %rd23217, %rd23215;
	shr.u64 	%rd23219, %rd23218, 32;
	mul.wide.u32 	%rd23220, %r4536, %r4542;
	and.b64  	%rd23221, %rd23189, 4294967295;
	add.s64 	%rd23222, %rd23219, %rd23221;
	add.s64 	%rd23223, %rd23222, %rd23220;
	shr.u64 	%rd23224, %rd23223, 32;
	mul.wide.u32 	%rd23225, %r4537, %r4542;
	add.s64 	%rd23226, %rd23224, %rd23190;
	add.s64 	%rd23227, %rd23226, %rd23225;
	shr.u64 	%rd23228, %rd23227, 32;
	mul.wide.u32 	%rd23229, %r4530, %r4543;
	and.b64  	%rd23230, %rd23198, 4294967295;
	add.s64 	%rd23231, %rd23229, %rd23230;
	shr.u64 	%rd23232, %rd23231, 32;
	mul.wide.u32 	%rd23233, %r4531, %r4543;
	and.b64  	%rd23234, %rd23203, 4294967295;
	add.s64 	%rd23235, %rd23232, %rd23234;
	add.s64 	%rd23236, %rd23235, %rd23233;
	shr.u64 	%rd23237, %rd23236, 32;
	mul.wide.u32 	%rd23238, %r4532, %r4543;
	and.b64  	%rd23239, %rd23208, 4294967295;
	add.s64 	%rd23240, %rd23237, %rd23239;
	add.s64 	%rd23241, %rd23240, %rd23238;
	shr.u64 	%rd23242, %rd23241, 32;
	mul.wide.u32 	%rd23243, %r4533, %r4543;
	and.b64  	%rd23244, %rd23213, 4294967295;
	add.s64 	%rd23245, %rd23242, %rd23244;
	add.s64 	%rd23246, %rd23245, %rd23243;
	shr.u64 	%rd23247, %rd23246, 32;
	mul.wide.u32 	%rd23248, %r4534, %r4543;
	and.b64  	%rd23249, %rd23218, 4294967295;
	add.s64 	%rd23250, %rd23247, %rd23249;
	add.s64 	%rd23251, %rd23250, %rd23248;
	shr.u64 	%rd23252, %rd23251, 32;
	mul.wide.u32 	%rd23253, %r4535, %r4543;
	and.b64  	%rd23254, %rd23223, 4294967295;
	add.s64 	%rd23255, %rd23252, %rd23254;
	add.s64 	%rd23256, %rd23255, %rd23253;
	shr.u64 	%rd23257, %rd23256, 32;
	mul.wide.u32 	%rd23258, %r4536, %r4543;
	and.b64  	%rd23259, %rd23227, 4294967295;
	add.s64 	%rd23260, %rd23257, %rd23259;
	add.s64 	%rd23261, %rd23260, %rd23258;
	shr.u64 	%rd23262, %rd23261, 32;
	mul.wide.u32 	%rd23263, %r4537, %r4543;
	add.s64 	%rd23264, %rd23262, %rd23228;
	add.s64 	%rd23265, %rd23264, %rd23263;
	shr.u64 	%rd23266, %rd23265, 32;
	mul.wide.u32 	%rd23267, %r4530, %r4544;
	and.b64  	%rd23268, %rd23236, 4294967295;
	add.s64 	%rd23269, %rd23267, %rd23268;
	shr.u64 	%rd23270, %rd23269, 32;
	mul.wide.u32 	%rd23271, %r4531, %r4544;
	and.b64  	%rd23272, %rd23241, 4294967295;
	add.s64 	%rd23273, %rd23270, %rd23272;
	add.s64 	%rd23274, %rd23273, %rd23271;
	shr.u64 	%rd23275, %rd23274, 32;
	mul.wide.u32 	%rd23276, %r4532, %r4544;
	and.b64  	%rd23277, %rd23246, 4294967295;
	add.s64 	%rd23278, %rd23275, %rd23277;
	add.s64 	%rd23279, %rd23278, %rd23276;
	shr.u64 	%rd23280, %rd23279, 32;
	mul.wide.u32 	%rd23281, %r4533, %r4544;
	and.b64  	%rd23282, %rd23251, 4294967295;
	add.s64 	%rd23283, %rd23280, %rd23282;
	add.s64 	%rd23284, %rd23283, %rd23281;
	shr.u64 	%rd23285, %rd23284, 32;
	mul.wide.u32 	%rd23286, %r4534, %r4544;
	and.b64  	%rd23287, %rd23256, 4294967295;
	add.s64 	%rd23288, %rd23285, %rd23287;
	add.s64 	%rd23289, %rd23288, %rd23286;
	shr.u64 	%rd23290, %rd23289, 32;
	mul.wide.u32 	%rd23291, %r4535, %r4544;
	and.b64  	%rd23292, %rd23261, 4294967295;
	add.s64 	%rd23293, %rd23290, %rd23292;
	add.s64 	%rd23294, %rd23293, %rd23291;
	shr.u64 	%rd23295, %rd23294, 32;
	mul.wide.u32 	%rd23296, %r4536, %r4544;
	and.b64  	%rd23297, %rd23265, 4294967295;
	add.s64 	%rd23298, %rd23295, %rd23297;
	add.s64 	%rd23299, %rd23298, %rd23296;
	shr.u64 	%rd23300, %rd23299, 32;
	mul.wide.u32 	%rd23301, %r4537, %r4544;
	add.s64 	%rd23302, %rd23300, %rd23266;
	add.s64 	%rd23303, %rd23302, %rd23301;
	shr.u64 	%rd23304, %rd23303, 32;
	mul.wide.u32 	%rd23305, %r4530, %r4545;
	and.b64  	%rd23306, %rd23274, 4294967295;
	add.s64 	%rd23307, %rd23305, %rd23306;
	shr.u64 	%rd23308, %rd23307, 32;
	mul.wide.u32 	%rd23309, %r4531, %r4545;
	and.b64  	%rd23310, %rd23279, 4294967295;
	add.s64 	%rd23311, %rd23308, %rd23310;
	add.s64 	%rd23312, %rd23311, %rd23309;
	shr.u64 	%rd23313, %rd23312, 32;
	mul.wide.u32 	%rd23314, %r4532, %r4545;
	and.b64  	%rd23315, %rd23284, 4294967295;
	add.s64 	%rd23316, %rd23313, %rd23315;
	add.s64 	%rd23317, %rd23316, %rd23314;
	shr.u64 	%rd23318, %rd23317, 32;
	mul.wide.u32 	%rd23319, %r4533, %r4545;
	and.b64  	%rd23320, %rd23289, 4294967295;
	add.s64 	%rd23321, %rd23318, %rd23320;
	add.s64 	%rd23322, %rd23321, %rd23319;
	shr.u64 	%rd23323, %rd23322, 32;
	mul.wide.u32 	%rd23324, %r4534, %r4545;
	and.b64  	%rd23325, %rd23294, 4294967295;
	add.s64 	%rd23326, %rd23323, %rd23325;
	add.s64 	%rd23327, %rd23326, %rd23324;
	shr.u64 	%rd23328, %rd23327, 32;
	mul.wide.u32 	%rd23329, %r4535, %r4545;
	and.b64  	%rd23330, %rd23299, 4294967295;
	add.s64 	%rd23331, %rd23328, %rd23330;
	add.s64 	%rd23332, %rd23331, %rd23329;
	shr.u64 	%rd23333, %rd23332, 32;
	mul.wide.u32 	%rd23334, %r4536, %r4545;
	and.b64  	%rd23335, %rd23303, 4294967295;
	add.s64 	%rd23336, %rd23333, %rd23335;
	add.s64 	%rd23337, %rd23336, %rd23334;
	shr.u64 	%rd23338, %rd23337, 32;
	mul.wide.u32 	%rd23339, %r4537, %r4545;
	add.s64 	%rd23340, %rd23338, %rd23304;
	add.s64 	%rd23341, %rd23340, %rd23339;
	{ .reg .b32 tmp; mov.b64 {tmp, %r3706}, %rd23341; }
	mul.lo.s32 	%r3707, %r2141, %r3705;
	mul.wide.u32 	%rd23342, %r2142, %r3707;
	and.b64  	%rd23343, %rd23054, 4294967295;
	add.s64 	%rd23344, %rd23342, %rd23343;
	shr.u64 	%rd23345, %rd23344, 32;
	mul.wide.u32 	%rd23346, %r2143, %r3707;
	and.b64  	%rd23347, %rd23079, 4294967295;
	add.s64 	%rd23348, %rd23345, %rd23347;
	add.s64 	%rd23349, %rd23348, %rd23346;
	cvt.u32.u64 	%r3708, %rd23349;
	shr.u64 	%rd23350, %rd23349, 32;
	mul.wide.u32 	%rd23351, %r2144, %r3707;
	and.b64  	%rd23352, %rd23117, 4294967295;
	add.s64 	%rd23353, %rd23350, %rd23352;
	add.s64 	%rd23354, %rd23353, %rd23351;
	shr.u64 	%rd23355, %rd23354, 32;
	mul.wide.u32 	%rd23356, %r2145, %r3707;
	and.b64  	%rd23357, %rd23155, 4294967295;
	add.s64 	%rd23358, %rd23355, %rd23357;
	add.s64 	%rd23359, %rd23358, %rd23356;
	shr.u64 	%rd23360, %rd23359, 32;
	mul.wide.u32 	%rd23361, %r2146, %r3707;
	and.b64  	%rd23362, %rd23193, 4294967295;
	add.s64 	%rd23363, %rd23360, %rd23362;
	add.s64 	%rd23364, %rd23363, %rd23361;
	shr.u64 	%rd23365, %rd23364, 32;
	mul.wide.u32 	%rd23366, %r2147, %r3707;
	and.b64  	%rd23367, %rd23231, 4294967295;
	add.s64 	%rd23368, %rd23365, %rd23367;
	add.s64 	%rd23369, %rd23368, %rd23366;
	shr.u64 	%rd23370, %rd23369, 32;
	mul.wide.u32 	%rd23371, %r2148, %r3707;
	and.b64  	%rd23372, %rd23269, 4294967295;
	add.s64 	%rd23373, %rd23370, %rd23372;
	add.s64 	%rd23374, %rd23373, %rd23371;
	shr.u64 	%rd23375, %rd23374, 32;
	mul.wide.u32 	%rd23376, %r2149, %r3707;
	and.b64  	%rd23377, %rd23307, 4294967295;
	add.s64 	%rd23378, %rd23375, %rd23377;
	add.s64 	%rd23379, %rd23378, %rd23376;
	shr.u64 	%rd23380, %rd23379, 32;
	and.b64  	%rd23381, %rd23312, 4294967295;
	add.s64 	%rd23382, %rd23380, %rd23381;
	shr.u64 	%rd23383, %rd23382, 32;
	and.b64  	%rd23384, %rd23317, 4294967295;
	add.s64 	%rd23385, %rd23383, %rd23384;
	shr.u64 	%rd23386, %rd23385, 32;
	and.b64  	%rd23387, %rd23322, 4294967295;
	add.s64 	%rd23388, %rd23386, %rd23387;
	shr.u64 	%rd23389, %rd23388, 32;
	and.b64  	%rd23390, %rd23327, 4294967295;
	add.s64 	%rd23391, %rd23389, %rd23390;
	shr.u64 	%rd23392, %rd23391, 32;
	and.b64  	%rd23393, %rd23332, 4294967295;
	add.s64 	%rd23394, %rd23392, %rd23393;
	shr.u64 	%rd23395, %rd23394, 32;
	and.b64  	%rd23396, %rd23337, 4294967295;
	add.s64 	%rd23397, %rd23395, %rd23396;
	shr.u64 	%rd23398, %rd23397, 32;
	and.b64  	%rd23399, %rd23341, 4294967295;
	add.s64 	%rd23400, %rd23398, %rd23399;
	{ .reg .b32 tmp; mov.b64 {tmp, %r3709}, %rd23400; }
	add.s32 	%r3710, %r3706, %r3709;
	mul.lo.s32 	%r3711, %r2141, %r3708;
	mul.wide.u32 	%rd23401, %r2142, %r3711;
	and.b64  	%rd23402, %rd23349, 4294967295;
	add.s64 	%rd23403, %rd23401, %rd23402;
	shr.u64 	%rd23404, %rd23403, 32;
	mul.wide.u32 	%rd23405, %r2143, %r3711;
	and.b64  	%rd23406, %rd23354, 4294967295;
	add.s64 	%rd23407, %rd23404, %rd23406;
	add.s64 	%rd23408, %rd23407, %rd23405;
	cvt.u32.u64 	%r3712, %rd23408;
	shr.u64 	%rd23409, %rd23408, 32;
	mul.wide.u32 	%rd23410, %r2144, %r3711;
	and.b64  	%rd23411, %rd23359, 4294967295;
	add.s64 	%rd23412, %rd23409, %rd23411;
	add.s64 	%rd23413, %rd23412, %rd23410;
	shr.u64 	%rd23414, %rd23413, 32;
	mul.wide.u32 	%rd23415, %r2145, %r3711;
	and.b64  	%rd23416, %rd23364, 4294967295;
	add.s64 	%rd23417, %rd23414, %rd23416;
	add.s64 	%rd23418, %rd23417, %rd23415;
	shr.u64 	%rd23419, %rd23418, 32;
	mul.wide.u32 	%rd23420, %r2146, %r3711;
	and.b64  	%rd23421, %rd23369, 4294967295;
	add.s64 	%rd23422, %rd23419, %rd23421;
	add.s64 	%rd23423, %rd23422, %rd23420;
	shr.u64 	%rd23424, %rd23423, 32;
	mul.wide.u32 	%rd23425, %r2147, %r3711;
	and.b64  	%rd23426, %rd23374, 4294967295;
	add.s64 	%rd23427, %rd23424, %rd23426;
	add.s64 	%rd23428, %rd23427, %rd23425;
	shr.u64 	%rd23429, %rd23428, 32;
	mul.wide.u32 	%rd23430, %r2148, %r3711;
	and.b64  	%rd23431, %rd23379, 4294967295;
	add.s64 	%rd23432, %rd23429, %rd23431;
	add.s64 	%rd23433, %rd23432, %rd23430;
	shr.u64 	%rd23434, %rd23433, 32;
	mul.wide.u32 	%rd23435, %r2149, %r3711;
	and.b64  	%rd23436, %rd23382, 4294967295;
	add.s64 	%rd23437, %rd23434, %rd23436;
	add.s64 	%rd23438, %rd23437, %rd23435;
	shr.u64 	%rd23439, %rd23438, 32;
	and.b64  	%rd23440, %rd23385, 4294967295;
	add.s64 	%rd23441, %rd23439, %rd23440;
	shr.u64 	%rd23442, %rd23441, 32;
	and.b64  	%rd23443, %rd23388, 4294967295;
	add.s64 	%rd23444, %rd23442, %rd23443;
	shr.u64 	%rd23445, %rd23444, 32;
	and.b64  	%rd23446, %rd23391, 4294967295;
	add.s64 	%rd23447, %rd23445, %rd23446;
	shr.u64 	%rd23448, %rd23447, 32;
	and.b64  	%rd23449, %rd23394, 4294967295;
	add.s64 	%rd23450, %rd23448, %rd23449;
	shr.u64 	%rd23451, %rd23450, 32;
	and.b64  	%rd23452, %rd23397, 4294967295;
	add.s64 	%rd23453, %rd23451, %rd23452;
	shr.u64 	%rd23454, %rd23453, 32;
	and.b64  	%rd23455, %rd23400, 4294967295;
	add.s64 	%rd23456, %rd23454, %rd23455;
	{ .reg .b32 tmp; mov.b64 {tmp, %r3713}, %rd23456; }
	add.s32 	%r3714, %r3710, %r3713;
	mul.lo.s32 	%r3715, %r2141, %r3712;
	mul.wide.u32 	%rd23457, %r2142, %r3715;
	and.b64  	%rd23458, %rd23408, 4294967295;
	add.s64 	%rd23459, %rd23457, %rd23458;
	shr.u64 	%rd23460, %rd23459, 32;
	mul.wide.u32 	%rd23461, %r2143, %r3715;
	and.b64  	%rd23462, %rd23413, 4294967295;
	add.s64 	%rd23463, %rd23460, %rd23462;
	add.s64 	%rd23464, %rd23463, %rd23461;
	cvt.u32.u64 	%r3716, %rd23464;
	shr.u64 	%rd23465, %rd23464, 32;
	mul.wide.u32 	%rd23466, %r2144, %r3715;
	and.b64  	%rd23467, %rd23418, 4294967295;
	add.s64 	%rd23468, %rd23465, %rd23467;
	add.s64 	%rd23469, %rd23468, %rd23466;
	shr.u64 	%rd23470, %rd23469, 32;
	mul.wide.u32 	%rd23471, %r2145, %r3715;
	and.b64  	%rd23472, %rd23423, 4294967295;
	add.s64 	%rd23473, %rd23470, %rd23472;
	add.s64 	%rd23474, %rd23473, %rd23471;
	shr.u64 	%rd23475, %rd23474, 32;
	mul.wide.u32 	%rd23476, %r2146, %r3715;
	and.b64  	%rd23477, %rd23428, 4294967295;
	add.s64 	%rd23478, %rd23475, %rd23477;
	add.s64 	%rd23479, %rd23478, %rd23476;
	shr.u64 	%rd23480, %rd23479, 32;
	mul.wide.u32 	%rd23481, %r2147, %r3715;
	and.b64  	%rd23482, %rd23433, 4294967295;
	add.s64 	%rd23483, %rd23480, %rd23482;
	add.s64 	%rd23484, %rd23483, %rd23481;
	shr.u64 	%rd23485, %rd23484, 32;
	mul.wide.u32 	%rd23486, %r2148, %r3715;
	and.b64  	%rd23487, %rd23438, 4294967295;
	add.s64 	%rd23488, %rd23485, %rd23487;
	add.s64 	%rd23489, %rd23488, %rd23486;
	shr.u64 	%rd23490, %rd23489, 32;
	mul.wide.u32 	%rd23491, %r2149, %r3715;
	and.b64  	%rd23492, %rd23441, 4294967295;
	add.s64 	%rd23493, %rd23490, %rd23492;
	add.s64 	%rd23494, %rd23493, %rd23491;
	shr.u64 	%rd23495, %rd23494, 32;
	and.b64  	%rd23496, %rd23444, 4294967295;
	add.s64 	%rd23497, %rd23495, %rd23496;
	shr.u64 	%rd23498, %rd23497, 32;
	and.b64  	%rd23499, %rd23447, 4294967295;
	add.s64 	%rd23500, %rd23498, %rd23499;
	shr.u64 	%rd23501, %rd23500, 32;
	and.b64  	%rd23502, %rd23450, 4294967295;
	add.s64 	%rd23503, %rd23501, %rd23502;
	shr.u64 	%rd23504, %rd23503, 32;
	and.b64  	%rd23505, %rd23453, 4294967295;
	add.s64 	%rd23506, %rd23504, %rd23505;
	shr.u64 	%rd23507, %rd23506, 32;
	and.b64  	%rd23508, %rd23456, 4294967295;
	add.s64 	%rd23509, %rd23507, %rd23508;
	{ .reg .b32 tmp; mov.b64 {tmp, %r3717}, %rd23509; }
	add.s32 	%r3718, %r3714, %r3717;
	mul.lo.s32 	%r3719, %r2141, %r3716;
	mul.wide.u32 	%rd23510, %r2142, %r3719;
	and.b64  	%rd23511, %rd23464, 4294967295;
	add.s64 	%rd23512, %rd23510, %rd23511;
	shr.u64 	%rd23513, %rd23512, 32;
	mul.wide.u32 	%rd23514, %r2143, %r3719;
	and.b64  	%rd23515, %rd23469, 4294967295;
	add.s64 	%rd23516, %rd23513, %rd23515;
	add.s64 	%rd23517, %rd23516, %rd23514;
	cvt.u32.u64 	%r3720, %rd23517;
	shr.u64 	%rd23518, %rd23517, 32;
	mul.wide.u32 	%rd23519, %r2144, %r3719;
	and.b64  	%rd23520, %rd23474, 4294967295;
	add.s64 	%rd23521, %rd23518, %rd23520;
	add.s64 	%rd23522, %rd23521, %rd23519;
	shr.u64 	%rd23523, %rd23522, 32;
	mul.wide.u32 	%rd23524, %r2145, %r3719;
	and.b64  	%rd23525, %rd23479, 4294967295;
	add.s64 	%rd23526, %rd23523, %rd23525;
	add.s64 	%rd23527, %rd23526, %rd23524;
	shr.u64 	%rd23528, %rd23527, 32;
	mul.wide.u32 	%rd23529, %r2146, %r3719;
	and.b64  	%rd23530, %rd23484, 4294967295;
	add.s64 	%rd23531, %rd23528, %rd23530;
	add.s64 	%rd23532, %rd23531, %rd23529;
	shr.u64 	%rd23533, %rd23532, 32;
	mul.wide.u32 	%rd23534, %r2147, %r3719;
	and.b64  	%rd23535, %rd23489, 4294967295;
	add.s64 	%rd23536, %rd23533, %rd23535;
	add.s64 	%rd23537, %rd23536, %rd23534;
	shr.u64 	%rd23538, %rd23537, 32;
	mul.wide.u32 	%rd23539, %r2148, %r3719;
	and.b64  	%rd23540, %rd23494, 4294967295;
	add.s64 	%rd23541, %rd23538, %rd23540;
	add.s64 	%rd23542, %rd23541, %rd23539;
	shr.u64 	%rd23543, %rd23542, 32;
	mul.wide.u32 	%rd23544, %r2149, %r3719;
	and.b64  	%rd23545, %rd23497, 4294967295;
	add.s64 	%rd23546, %rd23543, %rd23545;
	add.s64 	%rd23547, %rd23546, %rd23544;
	shr.u64 	%rd23548, %rd23547, 32;
	and.b64  	%rd23549, %rd23500, 4294967295;
	add.s64 	%rd23550, %rd23548, %rd23549;
	shr.u64 	%rd23551, %rd23550, 32;
	and.b64  	%rd23552, %rd23503, 4294967295;
	add.s64 	%rd23553, %rd23551, %rd23552;
	shr.u64 	%rd23554, %rd23553, 32;
	and.b64  	%rd23555, %rd23506, 4294967295;
	add.s64 	%rd23556, %rd23554, %rd23555;
	shr.u64 	%rd23557, %rd23556, 32;
	and.b64  	%rd23558, %rd23509, 4294967295;
	add.s64 	%rd23559, %rd23557, %rd23558;
	{ .reg .b32 tmp; mov.b64 {tmp, %r3721}, %rd23559; }
	add.s32 	%r3722, %r3718, %r3721;
	mul.lo.s32 	%r3723, %r2141, %r3720;
	mul.wide.u32 	%rd23560, %r2142, %r3723;
	and.b64  	%rd23561, %rd23517, 4294967295;
	add.s64 	%rd23562, %rd23560, %rd23561;
	shr.u64 	%rd23563, %rd23562, 32;
	mul.wide.u32 	%rd23564, %r2143, %r3723;
	and.b64  	%rd23565, %rd23522, 4294967295;
	add.s64 	%rd23566, %rd23563, %rd23565;
	add.s64 	%rd23567, %rd23566, %rd23564;
	cvt.u32.u64 	%r3724, %rd23567;
	shr.u64 	%rd23568, %rd23567, 32;
	mul.wide.u32 	%rd23569, %r2144, %r3723;
	and.b64  	%rd23570, %rd23527, 4294967295;
	add.s64 	%rd23571, %rd23568, %rd23570;
	add.s64 	%rd23572, %rd23571, %rd23569;
	shr.u64 	%rd23573, %rd23572, 32;
	mul.wide.u32 	%rd23574, %r2145, %r3723;
	and.b64  	%rd23575, %rd23532, 4294967295;
	add.s64 	%rd23576, %rd23573, %rd23575;
	add.s64 	%rd23577, %rd23576, %rd23574;
	shr.u64 	%rd23578, %rd23577, 32;
	mul.wide.u32 	%rd23579, %r2146, %r3723;
	and.b64  	%rd23580, %rd23537, 4294967295;
	add.s64 	%rd23581, %rd23578, %rd23580;
	add.s64 	%rd23582, %rd23581, %rd23579;
	shr.u64 	%rd23583, %rd23582, 32;
	mul.wide.u32 	%rd23584, %r2147, %r3723;
	and.b64  	%rd23585, %rd23542, 4294967295;
	add.s64 	%rd23586, %rd23583, %rd23585;
	add.s64 	%rd23587, %rd23586, %rd23584;
	shr.u64 	%rd23588, %rd23587, 32;
	mul.wide.u32 	%rd23589, %r2148, %r3723;
	and.b64  	%rd23590, %rd23547, 4294967295;
	add.s64 	%rd23591, %rd23588, %rd23590;
	add.s64 	%rd23592, %rd23591, %rd23589;
	shr.u64 	%rd23593, %rd23592, 32;
	mul.wide.u32 	%rd23594, %r2149, %r3723;
	and.b64  	%rd23595, %rd23550, 4294967295;
	add.s64 	%rd23596, %rd23593, %rd23595;
	add.s64 	%rd23597, %rd23596, %rd23594;
	shr.u64 	%rd23598, %rd23597, 32;
	and.b64  	%rd23599, %rd23553, 4294967295;
	add.s64 	%rd23600, %rd23598, %rd23599;
	shr.u64 	%rd23601, %rd23600, 32;
	and.b64  	%rd23602, %rd23556, 4294967295;
	add.s64 	%rd23603, %rd23601, %rd23602;
	shr.u64 	%rd23604, %rd23603, 32;
	and.b64  	%rd23605, %rd23559, 4294967295;
	add.s64 	%rd23606, %rd23604, %rd23605;
	{ .reg .b32 tmp; mov.b64 {tmp, %r3725}, %rd23606; }
	add.s32 	%r3726, %r3722, %r3725;
	mul.lo.s32 	%r3727, %r2141, %r3724;
	mul.wide.u32 	%rd23607, %r2142, %r3727;
	and.b64  	%rd23608, %rd23567, 4294967295;
	add.s64 	%rd23609, %rd23607, %rd23608;
	shr.u64 	%rd23610, %rd23609, 32;
	mul.wide.u32 	%rd23611, %r2143, %r3727;
	and.b64  	%rd23612, %rd23572, 4294967295;
	add.s64 	%rd23613, %rd23610, %rd23612;
	add.s64 	%rd23614, %rd23613, %rd23611;
	cvt.u32.u64 	%r3728, %rd23614;
	shr.u64 	%rd23615, %rd23614, 32;
	mul.wide.u32 	%rd23616, %r2144, %r3727;
	and.b64  	%rd23617, %rd23577, 4294967295;
	add.s64 	%rd23618, %rd23615, %rd23617;
	add.s64 	%rd23619, %rd23618, %rd23616;
	shr.u64 	%rd23620, %rd23619, 32;
	mul.wide.u32 	%rd23621, %r2145, %r3727;
	and.b64  	%rd23622, %rd23582, 4294967295;
	add.s64 	%rd23623, %rd23620, %rd23622;
	add.s64 	%rd23624, %rd23623, %rd23621;
	shr.u64 	%rd23625, %rd23624, 32;
	mul.wide.u32 	%rd23626, %r2146, %r3727;
	and.b64  	%rd23627, %rd23587, 4294967295;
	add.s64 	%rd23628, %rd23625, %rd23627;
	add.s64 	%rd23629, %rd23628, %rd23626;
	shr.u64 	%rd23630, %rd23629, 32;
	mul.wide.u32 	%rd23631, %r2147, %r3727;
	and.b64  	%rd23632, %rd23592, 4294967295;
	add.s64 	%rd23633, %rd23630, %rd23632;
	add.s64 	%rd23634, %rd23633, %rd23631;
	shr.u64 	%rd23635, %rd23634, 32;
	mul.wide.u32 	%rd23636, %r2148, %r3727;
	and.b64  	%rd23637, %rd23597, 4294967295;
	add.s64 	%rd23638, %rd23635, %rd23637;
	add.s64 	%rd23639, %rd23638, %rd23636;
	shr.u64 	%rd23640, %rd23639, 32;
	mul.wide.u32 	%rd23641, %r2149, %r3727;
	and.b64  	%rd23642, %rd23600, 4294967295;
	add.s64 	%rd23643, %rd23640, %rd23642;
	add.s64 	%rd23644, %rd23643, %rd23641;
	shr.u64 	%rd23645, %rd23644, 32;
	and.b64  	%rd23646, %rd23603, 4294967295;
	add.s64 	%rd23647, %rd23645, %rd23646;
	shr.u64 	%rd23648, %rd23647, 32;
	and.b64  	%rd23649, %rd23606, 4294967295;
	add.s64 	%rd23650, %rd23648, %rd23649;
	{ .reg .b32 tmp; mov.b64 {tmp, %r3729}, %rd23650; }
	add.s32 	%r3730, %r3726, %r3729;
	mul.lo.s32 	%r3731, %r2141, %r3728;
	mul.wide.u32 	%rd23651, %r2142, %r3731;
	and.b64  	%rd23652, %rd23614, 4294967295;
	add.s64 	%rd23653, %rd23651, %rd23652;
	shr.u64 	%rd23654, %rd23653, 32;
	mul.wide.u32 	%rd23655, %r2143, %r3731;
	and.b64  	%rd23656, %rd23619, 4294967295;
	add.s64 	%rd23657, %rd23654, %rd23656;
	add.s64 	%rd23658, %rd23657, %rd23655;
	cvt.u32.u64 	%r3732, %rd23658;
	shr.u64 	%rd23659, %rd23658, 32;
	mul.wide.u32 	%rd23660, %r2144, %r3731;
	and.b64  	%rd23661, %rd23624, 4294967295;
	add.s64 	%rd23662, %rd23659, %rd23661;
	add.s64 	%rd23663, %rd23662, %rd23660;
	shr.u64 	%rd23664, %rd23663, 32;
	mul.wide.u32 	%rd23665, %r2145, %r3731;
	and.b64  	%rd23666, %rd23629, 4294967295;
	add.s64 	%rd23667, %rd23664, %rd23666;
	add.s64 	%rd23668, %rd23667, %rd23665;
	shr.u64 	%rd23669, %rd23668, 32;
	mul.wide.u32 	%rd23670, %r2146, %r3731;
	and.b64  	%rd23671, %rd23634, 4294967295;
	add.s64 	%rd23672, %rd23669, %rd23671;
	add.s64 	%rd23673, %rd23672, %rd23670;
	shr.u64 	%rd23674, %rd23673, 32;
	mul.wide.u32 	%rd23675, %r2147, %r3731;
	and.b64  	%rd23676, %rd23639, 4294967295;
	add.s64 	%rd23677, %rd23674, %rd23676;
	add.s64 	%rd23678, %rd23677, %rd23675;
	shr.u64 	%rd23679, %rd23678, 32;
	mul.wide.u32 	%rd23680, %r2148, %r3731;
	and.b64  	%rd23681, %rd23644, 4294967295;
	add.s64 	%rd23682, %rd23679, %rd23681;
	add.s64 	%rd23683, %rd23682, %rd23680;
	shr.u64 	%rd23684, %rd23683, 32;
	mul.wide.u32 	%rd23685, %r2149, %r3731;
	and.b64  	%rd23686, %rd23647, 4294967295;
	add.s64 	%rd23687, %rd23684, %rd23686;
	add.s64 	%rd23688, %rd23687, %rd23685;
	shr.u64 	%rd23689, %rd23688, 32;
	and.b64  	%rd23690, %rd23650, 4294967295;
	add.s64 	%rd23691, %rd23689, %rd23690;
	{ .reg .b32 tmp; mov.b64 {tmp, %r3733}, %rd23691; }
	add.s32 	%r3734, %r3730, %r3733;
	mul.lo.s32 	%r3735, %r2141, %r3732;
	mul.wide.u32 	%rd23692, %r2142, %r3735;
	and.b64  	%rd23693, %rd23658, 4294967295;
	add.s64 	%rd23694, %rd23692, %rd23693;
	shr.u64 	%rd23695, %rd23694, 32;
	mul.wide.u32 	%rd23696, %r2143, %r3735;
	and.b64  	%rd23697, %rd23663, 4294967295;
	add.s64 	%rd23698, %rd23695, %rd23697;
	add.s64 	%rd23699, %rd23698, %rd23696;
	cvt.u32.u64 	%r4546, %rd23699;
	shr.u64 	%rd23700, %rd23699, 32;
	mul.wide.u32 	%rd23701, %r2144, %r3735;
	and.b64  	%rd23702, %rd23668, 4294967295;
	add.s64 	%rd23703, %rd23700, %rd23702;
	add.s64 	%rd23704, %rd23703, %rd23701;
	cvt.u32.u64 	%r4547, %rd23704;
	shr.u64 	%rd23705, %rd23704, 32;
	mul.wide.u32 	%rd23706, %r2145, %r3735;
	and.b64  	%rd23707, %rd23673, 4294967295;
	add.s64 	%rd23708, %rd23705, %rd23707;
	add.s64 	%rd23709, %rd23708, %rd23706;
	cvt.u32.u64 	%r4548, %rd23709;
	shr.u64 	%rd23710, %rd23709, 32;
	mul.wide.u32 	%rd23711, %r2146, %r3735;
	and.b64  	%rd23712, %rd23678, 4294967295;
	add.s64 	%rd23713, %rd23710, %rd23712;
	add.s64 	%rd23714, %rd23713, %rd23711;
	cvt.u32.u64 	%r4549, %rd23714;
	shr.u64 	%rd23715, %rd23714, 32;
	mul.wide.u32 	%rd23716, %r2147, %r3735;
	and.b64  	%rd23717, %rd23683, 4294967295;
	add.s64 	%rd23718, %rd23715, %rd23717;
	add.s64 	%rd23719, %rd23718, %rd23716;
	cvt.u32.u64 	%r4550, %rd23719;
	shr.u64 	%rd23720, %rd23719, 32;
	mul.wide.u32 	%rd23721, %r2148, %r3735;
	and.b64  	%rd23722, %rd23688, 4294967295;
	add.s64 	%rd23723, %rd23720, %rd23722;
	add.s64 	%rd23724, %rd23723, %rd23721;
	cvt.u32.u64 	%r4551, %rd23724;
	shr.u64 	%rd23725, %rd23724, 32;
	mul.wide.u32 	%rd23726, %r2149, %r3735;
	and.b64  	%rd23727, %rd23691, 4294967295;
	add.s64 	%rd23728, %rd23725, %rd23727;
	add.s64 	%rd23729, %rd23728, %rd23726;
	cvt.u32.u64 	%r4552, %rd23729;
	{ .reg .b32 tmp; mov.b64 {tmp, %r3736}, %rd23729; }
	add.s32 	%r4553, %r3734, %r3736;
	setp.gt.u32 	%p1080, %r4553, %r2149;
	@%p1080 bra 	$L__BB1_928;
	setp.lt.u32 	%p1081, %r4553, %r2149;
	@%p1081 bra 	$L__BB1_929;
	setp.gt.u32 	%p1082, %r4552, %r2148;
	@%p1082 bra 	$L__BB1_928;
	setp.lt.u32 	%p1083, %r4552, %r2148;
	@%p1083 bra 	$L__BB1_929;
	setp.gt.u32 	%p1084, %r4551, %r2147;
	@%p1084 bra 	$L__BB1_928;
	setp.lt.u32 	%p1085, %r4551, %r2147;
	@%p1085 bra 	$L__BB1_929;
	setp.gt.u32 	%p1086, %r4550, %r2146;
	@%p1086 bra 	$L__BB1_928;
	setp.lt.u32 	%p1087, %r4550, %r2146;
	@%p1087 bra 	$L__BB1_929;
	setp.gt.u32 	%p1088, %r4549, %r2145;
	@%p1088 bra 	$L__BB1_928;
	setp.lt.u32 	%p1089, %r4549, %r2145;
	@%p1089 bra 	$L__BB1_929;
	setp.gt.u32 	%p1090, %r4548, %r2144;
	@%p1090 bra 	$L__BB1_928;
	setp.lt.u32 	%p1091, %r4548, %r2144;
	@%p1091 bra 	$L__BB1_929;
	setp.gt.u32 	%p1092, %r4547, %r2143;
	@%p1092 bra 	$L__BB1_928;
	setp.lt.u32 	%p1093, %r4547, %r2143;
	setp.lt.u32 	%p1094, %r4546, %r2142;
	or.pred  	%p1095, %p1093, %p1094;
	@%p1095 bra 	$L__BB1_929;
$L__BB1_928:
	sub.s32 	%r4546, %r4546, %r2142;
	sub.s32 	%r4547, %r4547, %r2143;
	sub.s32 	%r4548, %r4548, %r2144;
	sub.s32 	%r4549, %r4549, %r2145;
	sub.s32 	%r4550, %r4550, %r2146;
	sub.s32 	%r4551, %r4551, %r2147;
	sub.s32 	%r4552, %r4552, %r2148;
	sub.s32 	%r4553, %r4553, %r2149;
$L__BB1_929:
	ld.param.u64 	%rd25087, [_Z24batch_scalar_mult_kernelP7ECPointPKjPKS_i_param_0];
	mul.wide.u32 	%rd23730, %r4538, %r125;
	cvt.u32.u64 	%r3737, %rd23730;
	shr.u64 	%rd23731, %rd23730, 32;
	mul.wide.u32 	%rd23732, %r4539, %r125;
	add.s64 	%rd23733, %rd23731, %rd23732;
	shr.u64 	%rd23734, %rd23733, 32;
	mul.wide.u32 	%rd23735, %r4540, %r125;
	add.s64 	%rd23736, %rd23734, %rd23735;
	shr.u64 	%rd23737, %rd23736, 32;
	mul.wide.u32 	%rd23738, %r4541, %r125;
	add.s64 	%rd23739, %rd23737, %rd23738;
	shr.u64 	%rd23740, %rd23739, 32;
	mul.wide.u32 	%rd23741, %r4542, %r125;
	add.s64 	%rd23742, %rd23740, %rd23741;
	shr.u64 	%rd23743, %rd23742, 32;
	mul.wide.u32 	%rd23744, %r4543, %r125;
	add.s64 	%rd23745, %rd23743, %rd23744;
	shr.u64 	%rd23746, %rd23745, 32;
	mul.wide.u32 	%rd23747, %r4544, %r125;
	add.s64 	%rd23748, %rd23746, %rd23747;
	shr.u64 	%rd23749, %rd23748, 32;
	mul.wide.u32 	%rd23750, %r4545, %r125;
	add.s64 	%rd23751, %rd23749, %rd23750;
	shr.u64 	%rd23752, %rd23751, 32;
	mul.wide.u32 	%rd23753, %r4538, %r124;
	and.b64  	%rd23754, %rd23733, 4294967295;
	add.s64 	%rd23755, %rd23753, %rd23754;
	shr.u64 	%rd23756, %rd23755, 32;
	mul.wide.u32 	%rd23757, %r4539, %r124;
	and.b64  	%rd23758, %rd23736, 4294967295;
	add.s64 	%rd23759, %rd23756, %rd23758;
	add.s64 	%rd23760, %rd23759, %rd23757;
	shr.u64 	%rd23761, %rd23760, 32;
	mul.wide.u32 	%rd23762, %r4540, %r124;
	and.b64  	%rd23763, %rd23739, 4294967295;
	add.s64 	%rd23764, %rd23761, %rd23763;
	add.s64 	%rd23765, %rd23764, %rd23762;
	shr.u64 	%rd23766, %rd23765, 32;
	mul.wide.u32 	%rd23767, %r4541, %r124;
	and.b64  	%rd23768, %rd23742, 4294967295;
	add.s64 	%rd23769, %rd23766, %rd23768;
	add.s64 	%rd23770, %rd23769, %rd23767;
	shr.u64 	%rd23771, %rd23770, 32;
	mul.wide.u32 	%rd23772, %r4542, %r124;
	and.b64  	%rd23773, %rd23745, 4294967295;
	add.s64 	%rd23774, %rd23771, %rd23773;
	add.s64 	%rd23775, %rd23774, %rd23772;
	shr.u64 	%rd23776, %rd23775, 32;
	mul.wide.u32 	%rd23777, %r4543, %r124;
	and.b64  	%rd23778, %rd23748, 4294967295;
	add.s64 	%rd23779, %rd23776, %rd23778;
	add.s64 	%rd23780, %rd23779, %rd23777;
	shr.u64 	%rd23781, %rd23780, 32;
	mul.wide.u32 	%rd23782, %r4544, %r124;
	and.b64  	%rd23783, %rd23751, 4294967295;
	add.s64 	%rd23784, %rd23781, %rd23783;
	add.s64 	%rd23785, %rd23784, %rd23782;
	shr.u64 	%rd23786, %rd23785, 32;
	mul.wide.u32 	%rd23787, %r4545, %r124;
	add.s64 	%rd23788, %rd23786, %rd23752;
	add.s64 	%rd23789, %rd23788, %rd23787;
	shr.u64 	%rd23790, %rd23789, 32;
	mul.wide.u32 	%rd23791, %r4538, %r123;
	and.b64  	%rd23792, %rd23760, 4294967295;
	add.s64 	%rd23793, %rd23791, %rd23792;
	shr.u64 	%rd23794, %rd23793, 32;
	mul.wide.u32 	%rd23795, %r4539, %r123;
	and.b64  	%rd23796, %rd23765, 4294967295;
	add.s64 	%rd23797, %rd23794, %rd23796;
	add.s64 	%rd23798, %rd23797, %rd23795;
	shr.u64 	%rd23799, %rd23798, 32;
	mul.wide.u32 	%rd23800, %r4540, %r123;
	and.b64  	%rd23801, %rd23770, 4294967295;
	add.s64 	%rd23802, %rd23799, %rd23801;
	add.s64 	%rd23803, %rd23802, %rd23800;
	shr.u64 	%rd23804, %rd23803, 32;
	mul.wide.u32 	%rd23805, %r4541, %r123;
	and.b64  	%rd23806, %rd23775, 4294967295;
	add.s64 	%rd23807, %rd23804, %rd23806;
	add.s64 	%rd23808, %rd23807, %rd23805;
	shr.u64 	%rd23809, %rd23808, 32;
	mul.wide.u32 	%rd23810, %r4542, %r123;
	and.b64  	%rd23811, %rd23780, 4294967295;
	add.s64 	%rd23812, %rd23809, %rd23811;
	add.s64 	%rd23813, %rd23812, %rd23810;
	shr.u64 	%rd23814, %rd23813, 32;
	mul.wide.u32 	%rd23815, %r4543, %r123;
	and.b64  	%rd23816, %rd23785, 4294967295;
	add.s64 	%rd23817, %rd23814, %rd23816;
	add.s64 	%rd23818, %rd23817, %rd23815;
	shr.u64 	%rd23819, %rd23818, 32;
	mul.wide.u32 	%rd23820, %r4544, %r123;
	and.b64  	%rd23821, %rd23789, 4294967295;
	add.s64 	%rd23822, %rd23819, %rd23821;
	add.s64 	%rd23823, %rd23822, %rd23820;
	shr.u64 	%rd23824, %rd23823, 32;
	mul.wide.u32 	%rd23825, %r4545, %r123;
	add.s64 	%rd23826, %rd23824, %rd23790;
	add.s64 	%rd23827, %rd23826, %rd23825;
	shr.u64 	%rd23828, %rd23827, 32;
	mul.wide.u32 	%rd23829, %r4538, %r122;
	and.b64  	%rd23830, %rd23798, 4294967295;
	add.s64 	%rd23831, %rd23829, %rd23830;
	shr.u64 	%rd23832, %rd23831, 32;
	mul.wide.u32 	%rd23833, %r4539, %r122;
	and.b64  	%rd23834, %rd23803, 4294967295;
	add.s64 	%rd23835, %rd23832, %rd23834;
	add.s64 	%rd23836, %rd23835, %rd23833;
	shr.u64 	%rd23837, %rd23836, 32;
	mul.wide.u32 	%rd23838, %r4540, %r122;
	and.b64  	%rd23839, %rd23808, 4294967295;
	add.s64 	%rd23840, %rd23837, %rd23839;
	add.s64 	%rd23841, %rd23840, %rd23838;
	shr.u64 	%rd23842, %rd23841, 32;
	mul.wide.u32 	%rd23843, %r4541, %r122;
	and.b64  	%rd23844, %rd23813, 4294967295;
	add.s64 	%rd23845, %rd23842, %rd23844;
	add.s64 	%rd23846, %rd23845, %rd23843;
	shr.u64 	%rd23847, %rd23846, 32;
	mul.wide.u32 	%rd23848, %r4542, %r122;
	and.b64  	%rd23849, %rd23818, 4294967295;
	add.s64 	%rd23850, %rd23847, %rd23849;
	add.s64 	%rd23851, %rd23850, %rd23848;
	shr.u64 	%rd23852, %rd23851, 32;
	mul.wide.u32 	%rd23853, %r4543, %r122;
	and.b64  	%rd23854, %rd23823, 4294967295;
	add.s64 	%rd23855, %rd23852, %rd23854;
	add.s64 	%rd23856, %rd23855, %rd23853;
	shr.u64 	%rd23857, %rd23856, 32;
	mul.wide.u32 	%rd23858, %r4544, %r122;
	and.b64  	%rd23859, %rd23827, 4294967295;
	add.s64 	%rd23860, %rd23857, %rd23859;
	add.s64 	%rd23861, %rd23860, %rd23858;
	shr.u64 	%rd23862, %rd23861, 32;
	mul.wide.u32 	%rd23863, %r4545, %r122;
	add.s64 	%rd23864, %rd23862, %rd23828;
	add.s64 	%rd23865, %rd23864, %rd23863;
	shr.u64 	%rd23866, %rd23865, 32;
	mul.wide.u32 	%rd23867, %r4538, %r121;
	and.b64  	%rd23868, %rd23836, 4294967295;
	add.s64 	%rd23869, %rd23867, %rd23868;
	shr.u64 	%rd23870, %rd23869, 32;
	mul.wide.u32 	%rd23871, %r4539, %r121;
	and.b64  	%rd23872, %rd23841, 4294967295;
	add.s64 	%rd23873, %rd23870, %rd23872;
	add.s64 	%rd23874, %rd23873, %rd23871;
	shr.u64 	%rd23875, %rd23874, 32;
	mul.wide.u32 	%rd23876, %r4540, %r121;
	and.b64  	%rd23877, %rd23846, 4294967295;
	add.s64 	%rd23878, %rd23875, %rd23877;
	add.s64 	%rd23879, %rd23878, %rd23876;
	shr.u64 	%rd23880, %rd23879, 32;
	mul.wide.u32 	%rd23881, %r4541, %r121;
	and.b64  	%rd23882, %rd23851, 4294967295;
	add.s64 	%rd23883, %rd23880, %rd23882;
	add.s64 	%rd23884, %rd23883, %rd23881;
	shr.u64 	%rd23885, %rd23884, 32;
	mul.wide.u32 	%rd23886, %r4542, %r121;
	and.b64  	%rd23887, %rd23856, 4294967295;
	add.s64 	%rd23888, %rd23885, %rd23887;
	add.s64 	%rd23889, %rd23888, %rd23886;
	shr.u64 	%rd23890, %rd23889, 32;
	mul.wide.u32 	%rd23891, %r4543, %r121;
	and.b64  	%rd23892, %rd23861, 4294967295;
	add.s64 	%rd23893, %rd23890, %rd23892;
	add.s64 	%rd23894, %rd23893, %rd23891;
	shr.u64 	%rd23895, %rd23894, 32;
	mul.wide.u32 	%rd23896, %r4544, %r121;
	and.b64  	%rd23897, %rd23865, 4294967295;
	add.s64 	%rd23898, %rd23895, %rd23897;
	add.s64 	%rd23899, %rd23898, %rd23896;
	shr.u64 	%rd23900, %rd23899, 32;
	mul.wide.u32 	%rd23901, %r4545, %r121;
	add.s64 	%rd23902, %rd23900, %rd23866;
	add.s64 	%rd23903, %rd23902, %rd23901;
	shr.u64 	%rd23904, %rd23903, 32;
	mul.wide.u32 	%rd23905, %r4538, %r120;
	and.b64  	%rd23906, %rd23874, 4294967295;
	add.s64 	%rd23907, %rd23905, %rd23906;
	shr.u64 	%rd23908, %rd23907, 32;
	mul.wide.u32 	%rd23909, %r4539, %r120;
	and.b64  	%rd23910, %rd23879, 4294967295;
	add.s64 	%rd23911, %rd23908, %rd23910;
	add.s64 	%rd23912, %rd23911, %rd23909;
	shr.u64 	%rd23913, %rd23912, 32;
	mul.wide.u32 	%rd23914, %r4540, %r120;
	and.b64  	%rd23915, %rd23884, 4294967295;
	add.s64 	%rd23916, %rd23913, %rd23915;
	add.s64 	%rd23917, %rd23916, %rd23914;
	shr.u64 	%rd23918, %rd23917, 32;
	mul.wide.u32 	%rd23919, %r4541, %r120;
	and.b64  	%rd23920, %rd23889, 4294967295;
	add.s64 	%rd23921, %rd23918, %rd23920;
	add.s64 	%rd23922, %rd23921, %rd23919;
	shr.u64 	%rd23923, %rd23922, 32;
	mul.wide.u32 	%rd23924, %r4542, %r120;
	and.b64  	%rd23925, %rd23894, 4294967295;
	add.s64 	%rd23926, %rd23923, %rd23925;
	add.s64 	%rd23927, %rd23926, %rd23924;
	shr.u64 	%rd23928, %rd23927, 32;
	mul.wide.u32 	%rd23929, %r4543, %r120;
	and.b64  	%rd23930, %rd23899, 4294967295;
	add.s64 	%rd23931, %rd23928, %rd23930;
	add.s64 	%rd23932, %rd23931, %rd23929;
	shr.u64 	%rd23933, %rd23932, 32;
	mul.wide.u32 	%rd23934, %r4544, %r120;
	and.b64  	%rd23935, %rd23903, 4294967295;
	add.s64 	%rd23936, %rd23933, %rd23935;
	add.s64 	%rd23937, %rd23936, %rd23934;
	shr.u64 	%rd23938, %rd23937, 32;
	mul.wide.u32 	%rd23939, %r4545, %r120;
	add.s64 	%rd23940, %rd23938, %rd23904;
	add.s64 	%rd23941, %rd23940, %rd23939;
	shr.u64 	%rd23942, %rd23941, 32;
	mul.wide.u32 	%rd23943, %r4538, %r119;
	and.b64  	%rd23944, %rd23912, 4294967295;
	add.s64 	%rd23945, %rd23943, %rd23944;
	shr.u64 	%rd23946, %rd23945, 32;
	mul.wide.u32 	%rd23947, %r4539, %r119;
	and.b64  	%rd23948, %rd23917, 4294967295;
	add.s64 	%rd23949, %rd23946, %rd23948;
	add.s64 	%rd23950, %rd23949, %rd23947;
	shr.u64 	%rd23951, %rd23950, 32;
	mul.wide.u32 	%rd23952, %r4540, %r119;
	and.b64  	%rd23953, %rd23922, 4294967295;
	add.s64 	%rd23954, %rd23951, %rd23953;
	add.s64 	%rd23955, %rd23954, %rd23952;
	shr.u64 	%rd23956, %rd23955, 32;
	mul.wide.u32 	%rd23957, %r4541, %r119;
	and.b64  	%rd23958, %rd23927, 4294967295;
	add.s64 	%rd23959, %rd23956, %rd23958;
	add.s64 	%rd23960, %rd23959, %rd23957;
	shr.u64 	%rd23961, %rd23960, 32;
	mul.wide.u32 	%rd23962, %r4542, %r119;
	and.b64  	%rd23963, %rd23932, 4294967295;
	add.s64 	%rd23964, %rd23961, %rd23963;
	add.s64 	%rd23965, %rd23964, %rd23962;
	shr.u64 	%rd23966, %rd23965, 32;
	mul.wide.u32 	%rd23967, %r4543, %r119;
	and.b64  	%rd23968, %rd23937, 4294967295;
	add.s64 	%rd23969, %rd23966, %rd23968;
	add.s64 	%rd23970, %rd23969, %rd23967;
	shr.u64 	%rd23971, %rd23970, 32;
	mul.wide.u32 	%rd23972, %r4544, %r119;
	and.b64  	%rd23973, %rd23941, 4294967295;
	add.s64 	%rd23974, %rd23971, %rd23973;
	add.s64 	%rd23975, %rd23974, %rd23972;
	shr.u64 	%rd23976, %rd23975, 32;
	mul.wide.u32 	%rd23977, %r4545, %r119;
	add.s64 	%rd23978, %rd23976, %rd23942;
	add.s64 	%rd23979, %rd23978, %rd23977;
	shr.u64 	%rd23980, %rd23979, 32;
	mul.wide.u32 	%rd23981, %r4538, %r118;
	and.b64  	%rd23982, %rd23950, 4294967295;
	add.s64 	%rd23983, %rd23981, %rd23982;
	shr.u64 	%rd23984, %rd23983, 32;
	mul.wide.u32 	%rd23985, %r4539, %r118;
	and.b64  	%rd23986, %rd23955, 4294967295;
	add.s64 	%rd23987, %rd23984, %rd23986;
	add.s64 	%rd23988, %rd23987, %rd23985;
	shr.u64 	%rd23989, %rd23988, 32;
	mul.wide.u32 	%rd23990, %r4540, %r118;
	and.b64  	%rd23991, %rd23960, 4294967295;
	add.s64 	%rd23992, %rd23989, %rd23991;
	add.s64 	%rd23993, %rd23992, %rd23990;
	shr.u64 	%rd23994, %rd23993, 32;
	mul.wide.u32 	%rd23995, %r4541, %r118;
	and.b64  	%rd23996, %rd23965, 4294967295;
	add.s64 	%rd23997, %rd23994, %rd23996;
	add.s64 	%rd23998, %rd23997, %rd23995;
	shr.u64 	%rd23999, %rd23998, 32;
	mul.wide.u32 	%rd24000, %r4542, %r118;
	and.b64  	%rd24001, %rd23970, 4294967295;
	add.s64 	%rd24002, %rd23999, %rd24001;
	add.s64 	%rd24003, %rd24002, %rd24000;
	shr.u64 	%rd24004, %rd24003, 32;
	mul.wide.u32 	%rd24005, %r4543, %r118;
	and.b64  	%rd24006, %rd23975, 4294967295;
	add.s64 	%rd24007, %rd24004, %rd24006;
	add.s64 	%rd24008, %rd24007, %rd24005;
	shr.u64 	%rd24009, %rd24008, 32;
	mul.wide.u32 	%rd24010, %r4544, %r118;
	and.b64  	%rd24011, %rd23979, 4294967295;
	add.s64 	%rd24012, %rd24009, %rd24011;
	add.s64 	%rd24013, %rd24012, %rd24010;
	shr.u64 	%rd24014, %rd24013, 32;
	mul.wide.u32 	%rd24015, %r4545, %r118;
	add.s64 	%rd24016, %rd24014, %rd23980;
	add.s64 	%rd24017, %rd24016, %rd24015;
	{ .reg .b32 tmp; mov.b64 {tmp, %r3738}, %rd24017; }
	mul.lo.s32 	%r3739, %r2141, %r3737;
	mul.wide.u32 	%rd24018, %r2142, %r3739;
	and.b64  	%rd24019, %rd23730, 4294967295;
	add.s64 	%rd24020, %rd24018, %rd24019;
	shr.u64 	%rd24021, %rd24020, 32;
	mul.wide.u32 	%rd24022, %r2143, %r3739;
	and.b64  	%rd24023, %rd23755, 4294967295;
	add.s64 	%rd24024, %rd24021, %rd24023;
	add.s64 	%rd24025, %rd24024, %rd24022;
	cvt.u32.u64 	%r3740, %rd24025;
	shr.u64 	%rd24026, %rd24025, 32;
	mul.wide.u32 	%rd24027, %r2144, %r3739;
	and.b64  	%rd24028, %rd23793, 4294967295;
	add.s64 	%rd24029, %rd24026, %rd24028;
	add.s64 	%rd24030, %rd24029, %rd24027;
	shr.u64 	%rd24031, %rd24030, 32;
	mul.wide.u32 	%rd24032, %r2145, %r3739;
	and.b64  	%rd24033, %rd23831, 4294967295;
	add.s64 	%rd24034, %rd24031, %rd24033;
	add.s64 	%rd24035, %rd24034, %rd24032;
	shr.u64 	%rd24036, %rd24035, 32;
	mul.wide.u32 	%rd24037, %r2146, %r3739;
	and.b64  	%rd24038, %rd23869, 4294967295;
	add.s64 	%rd24039, %rd24036, %rd24038;
	add.s64 	%rd24040, %rd24039, %rd24037;
	shr.u64 	%rd24041, %rd24040, 32;
	mul.wide.u32 	%rd24042, %r2147, %r3739;
	and.b64  	%rd24043, %rd23907, 4294967295;
	add.s64 	%rd24044, %rd24041, %rd24043;
	add.s64 	%rd24045, %rd24044, %rd24042;
	shr.u64 	%rd24046, %rd24045, 32;
	mul.wide.u32 	%rd24047, %r2148, %r3739;
	and.b64  	%rd24048, %rd23945, 4294967295;
	add.s64 	%rd24049, %rd24046, %rd24048;
	add.s64 	%rd24050, %rd24049, %rd24047;
	shr.u64 	%rd24051, %rd24050, 32;
	mul.wide.u32 	%rd24052, %r2149, %r3739;
	and.b64  	%rd24053, %rd23983, 4294967295;
	add.s64 	%rd24054, %rd24051, %rd24053;
	add.s64 	%rd24055, %rd24054, %rd24052;
	shr.u64 	%rd24056, %rd24055, 32;
	and.b64  	%rd24057, %rd23988, 4294967295;
	add.s64 	%rd24058, %rd24056, %rd24057;
	shr.u64 	%rd24059, %rd24058, 32;
	and.b64  	%rd24060, %rd23993, 4294967295;
	add.s64 	%rd24061, %rd24059, %rd24060;
	shr.u64 	%rd24062, %rd24061, 32;
	and.b64  	%rd24063, %rd23998, 4294967295;
	add.s64 	%rd24064, %rd24062, %rd24063;
	shr.u64 	%rd24065, %rd24064, 32;
	and.b64  	%rd24066, %rd24003, 4294967295;
	add.s64 	%rd24067, %rd24065, %rd24066;
	shr.u64 	%rd24068, %rd24067, 32;
	and.b64  	%rd24069, %rd24008, 4294967295;
	add.s64 	%rd24070, %rd24068, %rd24069;
	shr.u64 	%rd24071, %rd24070, 32;
	and.b64  	%rd24072, %rd24013, 4294967295;
	add.s64 	%rd24073, %rd24071, %rd24072;
	shr.u64 	%rd24074, %rd24073, 32;
	and.b64  	%rd24075, %rd24017, 4294967295;
	add.s64 	%rd24076, %rd24074, %rd24075;
	{ .reg .b32 tmp; mov.b64 {tmp, %r3741}, %rd24076; }
	add.s32 	%r3742, %r3738, %r3741;
	mul.lo.s32 	%r3743, %r2141, %r3740;
	mul.wide.u32 	%rd24077, %r2142, %r3743;
	and.b64  	%rd24078, %rd24025, 4294967295;
	add.s64 	%rd24079, %rd24077, %rd24078;
	shr.u64 	%rd24080, %rd24079, 32;
	mul.wide.u32 	%rd24081, %r2143, %r3743;
	and.b64  	%rd24082, %rd24030, 4294967295;
	add.s64 	%rd24083, %rd24080, %rd24082;
	add.s64 	%rd24084, %rd24083, %rd24081;
	cvt.u32.u64 	%r3744, %rd24084;
	shr.u64 	%rd24085, %rd24084, 32;
	mul.wide.u32 	%rd24086, %r2144, %r3743;
	and.b64  	%rd24087, %rd24035, 4294967295;
	add.s64 	%rd24088, %rd24085, %rd24087;
	add.s64 	%rd24089, %rd24088, %rd24086;
	shr.u64 	%rd24090, %rd24089, 32;
	mul.wide.u32 	%rd24091, %r2145, %r3743;
	and.b64  	%rd24092, %rd24040, 4294967295;
	add.s64 	%rd24093, %rd24090, %rd24092;
	add.s64 	%rd24094, %rd24093, %rd24091;
	shr.u64 	%rd24095, %rd24094, 32;
	mul.wide.u32 	%rd24096, %r2146, %r3743;
	and.b64  	%rd24097, %rd24045, 4294967295;
	add.s64 	%rd24098, %rd24095, %rd24097;
	add.s64 	%rd24099, %rd24098, %rd24096;
	shr.u64 	%rd24100, %rd24099, 32;
	mul.wide.u32 	%rd24101, %r2147, %r3743;
	and.b64  	%rd24102, %rd24050, 4294967295;
	add.s64 	%rd24103, %rd24100, %rd24102;
	add.s64 	%rd24104, %rd24103, %rd24101;
	shr.u64 	%rd24105, %rd24104, 32;
	mul.wide.u32 	%rd24106, %r2148, %r3743;
	and.b64  	%rd24107, %rd24055, 4294967295;
	add.s64 	%rd24108, %rd24105, %rd24107;
	add.s64 	%rd24109, %rd24108, %rd24106;
	shr.u64 	%rd24110, %rd24109, 32;
	mul.wide.u32 	%rd24111, %r2149, %r3743;
	and.b64  	%rd24112, %rd24058, 4294967295;
	add.s64 	%rd24113, %rd24110, %rd24112;
	add.s64 	%rd24114, %rd24113, %rd24111;
	shr.u64 	%rd24115, %rd24114, 32;
	and.b64  	%rd24116, %rd24061, 4294967295;
	add.s64 	%rd24117, %rd24115, %rd24116;
	shr.u64 	%rd24118, %rd24117, 32;
	and.b64  	%rd24119, %rd24064, 4294967295;
	add.s64 	%rd24120, %rd24118, %rd24119;
	shr.u64 	%rd24121, %rd24120, 32;
	and.b64  	%rd24122, %rd24067, 4294967295;
	add.s64 	%rd24123, %rd24121, %rd24122;
	shr.u64 	%rd24124, %rd24123, 32;
	and.b64  	%rd24125, %rd24070, 4294967295;
	add.s64 	%rd24126, %rd24124, %rd24125;
	shr.u64 	%rd24127, %rd24126, 32;
	and.b64  	%rd24128, %rd24073, 4294967295;
	add.s64 	%rd24129, %rd24127, %rd24128;
	shr.u64 	%rd24130, %rd24129, 32;
	and.b64  	%rd24131, %rd24076, 4294967295;
	add.s64 	%rd24132, %rd24130, %rd24131;
	{ .reg .b32 tmp; mov.b64 {tmp, %r3745}, %rd24132; }
	add.s32 	%r3746, %r3742, %r3745;
	mul.lo.s32 	%r3747, %r2141, %r3744;
	mul.wide.u32 	%rd24133, %r2142, %r3747;
	and.b64  	%rd24134, %rd24084, 4294967295;
	add.s64 	%rd24135, %rd24133, %rd24134;
	shr.u64 	%rd24136, %rd24135, 32;
	mul.wide.u32 	%rd24137, %r2143, %r3747;
	and.b64  	%rd24138, %rd24089, 4294967295;
	add.s64 	%rd24139, %rd24136, %rd24138;
	add.s64 	%rd24140, %rd24139, %rd24137;
	cvt.u32.u64 	%r3748, %rd24140;
	shr.u64 	%rd24141, %rd24140, 32;
	mul.wide.u32 	%rd24142, %r2144, %r3747;
	and.b64  	%rd24143, %rd24094, 4294967295;
	add.s64 	%rd24144, %rd24141, %rd24143;
	add.s64 	%rd24145, %rd24144, %rd24142;
	shr.u64 	%rd24146, %rd24145, 32;
	mul.wide.u32 	%rd24147, %r2145, %r3747;
	and.b64  	%rd24148, %rd24099, 4294967295;
	add.s64 	%rd24149, %rd24146, %rd24148;
	add.s64 	%rd24150, %rd24149, %rd24147;
	shr.u64 	%rd24151, %rd24150, 32;
	mul.wide.u32 	%rd24152, %r2146, %r3747;
	and.b64  	%rd24153, %rd24104, 4294967295;
	add.s64 	%rd24154, %rd24151, %rd24153;
	add.s64 	%rd24155, %rd24154, %rd24152;
	shr.u64 	%rd24156, %rd24155, 32;
	mul.wide.u32 	%rd24157, %r2147, %r3747;
	and.b64  	%rd24158, %rd24109, 4294967295;
	add.s64 	%rd24159, %rd24156, %rd24158;
	add.s64 	%rd24160, %rd24159, %rd24157;
	shr.u64 	%rd24161, %rd24160, 32;
	mul.wide.u32 	%rd24162, %r2148, %r3747;
	and.b64  	%rd24163, %rd24114, 4294967295;
	add.s64 	%rd24164, %rd24161, %rd24163;
	add.s64 	%rd24165, %rd24164, %rd24162;
	shr.u64 	%rd24166, %rd24165, 32;
	mul.wide.u32 	%rd24167, %r2149, %r3747;
	and.b64  	%rd24168, %rd24117, 4294967295;
	add.s64 	%rd24169, %rd24166, %rd24168;
	add.s64 	%rd24170, %rd24169, %rd24167;
	shr.u64 	%rd24171, %rd24170, 32;
	and.b64  	%rd24172, %rd24120, 4294967295;
	add.s64 	%rd24173, %rd24171, %rd24172;
	shr.u64 	%rd24174, %rd24173, 32;
	and.b64  	%rd24175, %rd24123, 4294967295;
	add.s64 	%rd24176, %rd24174, %rd24175;
	shr.u64 	%rd24177, %rd24176, 32;
	and.b64  	%rd24178, %rd24126, 4294967295;
	add.s64 	%rd24179, %rd24177, %rd24178;
	shr.u64 	%rd24180, %rd24179, 32;
	and.b64  	%rd24181, %rd24129, 4294967295;
	add.s64 	%rd24182, %rd24180, %rd24181;
	shr.u64 	%rd24183, %rd24182, 32;
	and.b64  	%rd24184, %rd24132, 4294967295;
	add.s64 	%rd24185, %rd24183, %rd24184;
	{ .reg .b32 tmp; mov.b64 {tmp, %r3749}, %rd24185; }
	add.s32 	%r3750, %r3746, %r3749;
	mul.lo.s32 	%r3751, %r2141, %r3748;
	mul.wide.u32 	%rd24186, %r2142, %r3751;
	and.b64  	%rd24187, %rd24140, 4294967295;
	add.s64 	%rd24188, %rd24186, %rd24187;
	shr.u64 	%rd24189, %rd24188, 32;
	mul.wide.u32 	%rd24190, %r2143, %r3751;
	and.b64  	%rd24191, %rd24145, 4294967295;
	add.s64 	%rd24192, %rd24189, %rd24191;
	add.s64 	%rd24193, %rd24192, %rd24190;
	cvt.u32.u64 	%r3752, %rd24193;
	shr.u64 	%rd24194, %rd24193, 32;
	mul.wide.u32 	%rd24195, %r2144, %r3751;
	and.b64  	%rd24196, %rd24150, 4294967295;
	add.s64 	%rd24197, %rd24194, %rd24196;
	add.s64 	%rd24198, %rd24197, %rd24195;
	shr.u64 	%rd24199, %rd24198, 32;
	mul.wide.u32 	%rd24200, %r2145, %r3751;
	and.b64  	%rd24201, %rd24155, 4294967295;
	add.s64 	%rd24202, %rd24199, %rd24201;
	add.s64 	%rd24203, %rd24202, %rd24200;
	shr.u64 	%rd24204, %rd24203, 32;
	mul.wide.u32 	%rd24205, %r2146, %r3751;
	and.b64  	%rd24206, %rd24160, 4294967295;
	add.s64 	%rd24207, %rd24204, %rd24206;
	add.s64 	%rd24208, %rd24207, %rd24205;
	shr.u64 	%rd24209, %rd24208, 32;
	mul.wide.u32 	%rd24210, %r2147, %r3751;
	and.b64  	%rd24211, %rd24165, 4294967295;
	add.s64 	%rd24212, %rd24209, %rd24211;
	add.s64 	%rd24213, %rd24212, %rd24210;
	shr.u64 	%rd24214, %rd24213, 32;
	mul.wide.u32 	%rd24215, %r2148, %r3751;
	and.b64  	%rd24216, %rd24170, 4294967295;
	add.s64 	%rd24217, %rd24214, %rd24216;
	add.s64 	%rd24218, %rd24217, %rd24215;
	shr.u64 	%rd24219, %rd24218, 32;
	mul.wide.u32 	%rd24220, %r2149, %r3751;
	and.b64  	%rd24221, %rd24173, 4294967295;
	add.s64 	%rd24222, %rd24219, %rd24221;
	add.s64 	%rd24223, %rd24222, %rd24220;
	shr.u64 	%rd24224, %rd24223, 32;
	and.b64  	%rd24225, %rd24176, 4294967295;
	add.s64 	%rd24226, %rd24224, %rd24225;
	shr.u64 	%rd24227, %rd24226, 32;
	and.b64  	%rd24228, %rd24179, 4294967295;
	add.s64 	%rd24229, %rd24227, %rd24228;
	shr.u64 	%rd24230, %rd24229, 32;
	and.b64  	%rd24231, %rd24182, 4294967295;
	add.s64 	%rd24232, %rd24230, %rd24231;
	shr.u64 	%rd24233, %rd24232, 32;
	and.b64  	%rd24234, %rd24185, 4294967295;
	add.s64 	%rd24235, %rd24233, %rd24234;
	{ .reg .b32 tmp; mov.b64 {tmp, %r3753}, %rd24235; }
	add.s32 	%r3754, %r3750, %r3753;
	mul.lo.s32 	%r3755, %r2141, %r3752;
	mul.wide.u32 	%rd24236, %r2142, %r3755;
	and.b64  	%rd24237, %rd24193, 4294967295;
	add.s64 	%rd24238, %rd24236, %rd24237;
	shr.u64 	%rd24239, %rd24238, 32;
	mul.wide.u32 	%rd24240, %r2143, %r3755;
	and.b64  	%rd24241, %rd24198, 4294967295;
	add.s64 	%rd24242, %rd24239, %rd24241;
	add.s64 	%rd24243, %rd24242, %rd24240;
	cvt.u32.u64 	%r3756, %rd24243;
	shr.u64 	%rd24244, %rd24243, 32;
	mul.wide.u32 	%rd24245, %r2144, %r3755;
	and.b64  	%rd24246, %rd24203, 4294967295;
	add.s64 	%rd24247, %rd24244, %rd24246;
	add.s64 	%rd24248, %rd24247, %rd24245;
	shr.u64 	%rd24249, %rd24248, 32;
	mul.wide.u32 	%rd24250, %r2145, %r3755;
	and.b64  	%rd24251, %rd24208, 4294967295;
	add.s64 	%rd24252, %rd24249, %rd24251;
	add.s64 	%rd24253, %rd24252, %rd24250;
	shr.u64 	%rd24254, %rd24253, 32;
	mul.wide.u32 	%rd24255, %r2146, %r3755;
	and.b64  	%rd24256, %rd24213, 4294967295;
	add.s64 	%rd24257, %rd24254, %rd24256;
	add.s64 	%rd24258, %rd24257, %rd24255;
	shr.u64 	%rd24259, %rd24258, 32;
	mul.wide.u32 	%rd24260, %r2147, %r3755;
	and.b64  	%rd24261, %rd24218, 4294967295;
	add.s64 	%rd24262, %rd24259, %rd24261;
	add.s64 	%rd24263, %rd24262, %rd24260;
	shr.u64 	%rd24264, %rd24263, 32;
	mul.wide.u32 	%rd24265, %r2148, %r3755;
	and.b64  	%rd24266, %rd24223, 4294967295;
	add.s64 	%rd24267, %rd24264, %rd24266;
	add.s64 	%rd24268, %rd24267, %rd24265;
	shr.u64 	%rd24269, %rd24268, 32;
	mul.wide.u32 	%rd24270, %r2149, %r3755;
	and.b64  	%rd24271, %rd24226, 4294967295;
	add.s64 	%rd24272, %rd24269, %rd24271;
	add.s64 	%rd24273, %rd24272, %rd24270;
	shr.u64 	%rd24274, %rd24273, 32;
	and.b64  	%rd24275, %rd24229, 4294967295;
	add.s64 	%rd24276, %rd24274, %rd24275;
	shr.u64 	%rd24277, %rd24276, 32;
	and.b64  	%rd24278, %rd24232, 4294967295;
	add.s64 	%rd24279, %rd24277, %rd24278;
	shr.u64 	%rd24280, %rd24279, 32;
	and.b64  	%rd24281, %rd24235, 4294967295;
	add.s64 	%rd24282, %rd24280, %rd24281;
	{ .reg .b32 tmp; mov.b64 {tmp, %r3757}, %rd24282; }
	add.s32 	%r3758, %r3754, %r3757;
	mul.lo.s32 	%r3759, %r2141, %r3756;
	mul.wide.u32 	%rd24283, %r2142, %r3759;
	and.b64  	%rd24284, %rd24243, 4294967295;
	add.s64 	%rd24285, %rd24283, %rd24284;
	shr.u64 	%rd24286, %rd24285, 32;
	mul.wide.u32 	%rd24287, %r2143, %r3759;
	and.b64  	%rd24288, %rd24248, 4294967295;
	add.s64 	%rd24289, %rd24286, %rd24288;
	add.s64 	%rd24290, %rd24289, %rd24287;
	cvt.u32.u64 	%r3760, %rd24290;
	shr.u64 	%rd24291, %rd24290, 32;
	mul.wide.u32 	%rd24292, %r2144, %r3759;
	and.b64  	%rd24293, %rd24253, 4294967295;
	add.s64 	%rd24294, %rd24291, %rd24293;
	add.s64 	%rd24295, %rd24294, %rd24292;
	shr.u64 	%rd24296, %rd24295, 32;
	mul.wide.u32 	%rd24297, %r2145, %r3759;
	and.b64  	%rd24298, %rd24258, 4294967295;
	add.s64 	%rd24299, %rd24296, %rd24298;
	add.s64 	%rd24300, %rd24299, %rd24297;
	shr.u64 	%rd24301, %rd24300, 32;
	mul.wide.u32 	%rd24302, %r2146, %r3759;
	and.b64  	%rd24303, %rd24263, 4294967295;
	add.s64 	%rd24304, %rd24301, %rd24303;
	add.s64 	%rd24305, %rd24304, %rd24302;
	shr.u64 	%rd24306, %rd24305, 32;
	mul.wide.u32 	%rd24307, %r2147, %r3759;
	and.b64  	%rd24308, %rd24268, 4294967295;
	add.s64 	%rd24309, %rd24306, %rd24308;
	add.s64 	%rd24310, %rd24309, %rd24307;
	shr.u64 	%rd24311, %rd24310, 32;
	mul.wide.u32 	%rd24312, %r2148, %r3759;
	and.b64  	%rd24313, %rd24273, 4294967295;
	add.s64 	%rd24314, %rd24311, %rd24313;
	add.s64 	%rd24315, %rd24314, %rd24312;
	shr.u64 	%rd24316, %rd24315, 32;
	mul.wide.u32 	%rd24317, %r2149, %r3759;
	and.b64  	%rd24318, %rd24276, 4294967295;
	add.s64 	%rd24319, %rd24316, %rd24318;
	add.s64 	%rd24320, %rd24319, %rd24317;
	shr.u64 	%rd24321, %rd24320, 32;
	and.b64  	%rd24322, %rd24279, 4294967295;
	add.s64 	%rd24323, %rd24321, %rd24322;
	shr.u64 	%rd24324, %rd24323, 32;
	and.b64  	%rd24325, %rd24282, 4294967295;
	add.s64 	%rd24326, %rd24324, %rd24325;
	{ .reg .b32 tmp; mov.b64 {tmp, %r3761}, %rd24326; }
	add.s32 	%r3762, %r3758, %r3761;
	mul.lo.s32 	%r3763, %r2141, %r3760;
	mul.wide.u32 	%rd24327, %r2142, %r3763;
	and.b64  	%rd24328, %rd24290, 4294967295;
	add.s64 	%rd24329, %rd24327, %rd24328;
	shr.u64 	%rd24330, %rd24329, 32;
	mul.wide.u32 	%rd24331, %r2143, %r3763;
	and.b64  	%rd24332, %rd24295, 4294967295;
	add.s64 	%rd24333, %rd24330, %rd24332;
	add.s64 	%rd24334, %rd24333, %rd24331;
	cvt.u32.u64 	%r3764, %rd24334;
	shr.u64 	%rd24335, %rd24334, 32;
	mul.wide.u32 	%rd24336, %r2144, %r3763;
	and.b64  	%rd24337, %rd24300, 4294967295;
	add.s64 	%rd24338, %rd24335, %rd24337;
	add.s64 	%rd24339, %rd24338, %rd24336;
	shr.u64 	%rd24340, %rd24339, 32;
	mul.wide.u32 	%rd24341, %r2145, %r3763;
	and.b64  	%rd24342, %rd24305, 4294967295;
	add.s64 	%rd24343, %rd24340, %rd24342;
	add.s64 	%rd24344, %rd24343, %rd24341;
	shr.u64 	%rd24345, %rd24344, 32;
	mul.wide.u32 	%rd24346, %r2146, %r3763;
	and.b64  	%rd24347, %rd24310, 4294967295;
	add.s64 	%rd24348, %rd24345, %rd24347;
	add.s64 	%rd24349, %rd24348, %rd24346;
	shr.u64 	%rd24350, %rd24349, 32;
	mul.wide.u32 	%rd24351, %r2147, %r3763;
	and.b64  	%rd24352, %rd24315, 4294967295;
	add.s64 	%rd24353, %rd24350, %rd24352;
	add.s64 	%rd24354, %rd24353, %rd24351;
	shr.u64 	%rd24355, %rd24354, 32;
	mul.wide.u32 	%rd24356, %r2148, %r3763;
	and.b64  	%rd24357, %rd24320, 4294967295;
	add.s64 	%rd24358, %rd24355, %rd24357;
	add.s64 	%rd24359, %rd24358, %rd24356;
	shr.u64 	%rd24360, %rd24359, 32;
	mul.wide.u32 	%rd24361, %r2149, %r3763;
	and.b64  	%rd24362, %rd24323, 4294967295;
	add.s64 	%rd24363, %rd24360, %rd24362;
	add.s64 	%rd24364, %rd24363, %rd24361;
	shr.u64 	%rd24365, %rd24364, 32;
	and.b64  	%rd24366, %rd24326, 4294967295;
	add.s64 	%rd24367, %rd24365, %rd24366;
	{ .reg .b32 tmp; mov.b64 {tmp, %r3765}, %rd24367; }
	add.s32 	%r3766, %r3762, %r3765;
	mul.lo.s32 	%r3767, %r2141, %r3764;
	mul.wide.u32 	%rd24368, %r2142, %r3767;
	and.b64  	%rd24369, %rd24334, 4294967295;
	add.s64 	%rd24370, %rd24368, %rd24369;
	shr.u64 	%rd24371, %rd24370, 32;
	mul.wide.u32 	%rd24372, %r2143, %r3767;
	and.b64  	%rd24373, %rd24339, 4294967295;
	add.s64 	%rd24374, %rd24371, %rd24373;
	add.s64 	%rd24375, %rd24374, %rd24372;
	cvt.u32.u64 	%r2198, %rd24375;
	shr.u64 	%rd24376, %rd24375, 32;
	mul.wide.u32 	%rd24377, %r2144, %r3767;
	and.b64  	%rd24378, %rd24344, 4294967295;
	add.s64 	%rd24379, %rd24376, %rd24378;
	add.s64 	%rd24380, %rd24379, %rd24377;
	cvt.u32.u64 	%r2199, %rd24380;
	shr.u64 	%rd24381, %rd24380, 32;
	mul.wide.u32 	%rd24382, %r2145, %r3767;
	and.b64  	%rd24383, %rd24349, 4294967295;
	add.s64 	%rd24384, %rd24381, %rd24383;
	add.s64 	%rd24385, %rd24384, %rd24382;
	cvt.u32.u64 	%r2200, %rd24385;
	shr.u64 	%rd24386, %rd24385, 32;
	mul.wide.u32 	%rd24387, %r2146, %r3767;
	and.b64  	%rd24388, %rd24354, 4294967295;
	add.s64 	%rd24389, %rd24386, %rd24388;
	add.s64 	%rd24390, %rd24389, %rd24387;
	cvt.u32.u64 	%r2201, %rd24390;
	shr.u64 	%rd24391, %rd24390, 32;
	mul.wide.u32 	%rd24392, %r2147, %r3767;
	and.b64  	%rd24393, %rd24359, 4294967295;
	add.s64 	%rd24394, %rd24391, %rd24393;
	add.s64 	%rd24395, %rd24394, %rd24392;
	cvt.u32.u64 	%r2202, %rd24395;
	shr.u64 	%rd24396, %rd24395, 32;
	mul.wide.u32 	%rd24397, %r2148, %r3767;
	and.b64  	%rd24398, %rd24364, 4294967295;
	add.s64 	%rd24399, %rd24396, %rd24398;
	add.s64 	%rd24400, %rd24399, %rd24397;
	cvt.u32.u64 	%r2203, %rd24400;
	shr.u64 	%rd24401, %rd24400, 32;
	mul.wide.u32 	%rd24402, %r2149, %r3767;
	and.b64  	%rd24403, %rd24367, 4294967295;
	add.s64 	%rd24404, %rd24401, %rd24403;
	add.s64 	%rd24405, %rd24404, %rd24402;
	cvt.u32.u64 	%r2204, %rd24405;
	{ .reg .b32 tmp; mov.b64 {tmp, %r3768}, %rd24405; }
	add.s32 	%r2205, %r3766, %r3768;
	cvta.to.global.u64 	%rd24406, %rd25087;
	mov.u32 	%r3769, %ctaid.x;
	mov.u32 	%r3770, %ntid.x;
	mov.u32 	%r3771, %tid.x;
	mad.lo.s32 	%r3772, %r3769, %r3770, %r3771;
	mul.wide.s32 	%rd24407, %r3772, 68;
	add.s64 	%rd9, %rd24406, %rd24407;
	st.global.u32 	[%rd9], %r2198;
	st.global.u32 	[%rd9+4], %r2199;
	st.global.u32 	[%rd9+8], %r2200;
	st.global.u32 	[%rd9+12], %r2201;
	st.global.u32 	[%rd9+16], %r2202;
	st.global.u32 	[%rd9+20], %r2203;
	st.global.u32 	[%rd9+24], %r2204;
	st.global.u32 	[%rd9+28], %r2205;
	setp.gt.u32 	%p1096, %r2205, %r2149;
	@%p1096 bra 	$L__BB1_943;
	setp.lt.u32 	%p1097, %r2205, %r2149;
	@%p1097 bra 	$L__BB1_944;
	setp.gt.u32 	%p1098, %r2204, %r2148;
	@%p1098 bra 	$L__BB1_943;
	setp.lt.u32 	%p1099, %r2204, %r2148;
	@%p1099 bra 	$L__BB1_944;
	setp.gt.u32 	%p1100, %r2203, %r2147;
	@%p1100 bra 	$L__BB1_943;
	setp.lt.u32 	%p1101, %r2203, %r2147;
	@%p1101 bra 	$L__BB1_944;
	setp.gt.u32 	%p1102, %r2202, %r2146;
	@%p1102 bra 	$L__BB1_943;
	setp.lt.u32 	%p1103, %r2202, %r2146;
	@%p1103 bra 	$L__BB1_944;
	setp.gt.u32 	%p1104, %r2201, %r2145;
	@%p1104 bra 	$L__BB1_943;
	setp.lt.u32 	%p1105, %r2201, %r2145;
	@%p1105 bra 	$L__BB1_944;
	setp.gt.u32 	%p1106, %r2200, %r2144;
	@%p1106 bra 	$L__BB1_943;
	setp.lt.u32 	%p1107, %r2200, %r2144;
	@%p1107 bra 	$L__BB1_944;
	setp.gt.u32 	%p1108, %r2199, %r2143;
	@%p1108 bra 	$L__BB1_943;
	setp.lt.u32 	%p1109, %r2199, %r2143;
	setp.lt.u32 	%p1110, %r2198, %r2142;
	or.pred  	%p1111, %p1109, %p1110;
	@%p1111 bra 	$L__BB1_944;
$L__BB1_943:
	sub.s32 	%r3773, %r2198, %r2142;
	st.global.u32 	[%rd9], %r3773;
	sub.s32 	%r3774, %r2199, %r2143;
	st.global.u32 	[%rd9+4], %r3774;
	sub.s32 	%r3775, %r2200, %r2144;
	st.global.u32 	[%rd9+8], %r3775;
	sub.s32 	%r3776, %r2201, %r2145;
	st.global.u32 	[%rd9+12], %r3776;
	sub.s32 	%r3777, %r2202, %r2146;
	st.global.u32 	[%rd9+16], %r3777;
	sub.s32 	%r3778, %r2203, %r2147;
	st.global.u32 	[%rd9+20], %r3778;
	sub.s32 	%r3779, %r2204, %r2148;
	st.global.u32 	[%rd9+24], %r3779;
	sub.s32 	%r3780, %r2205, %r2149;
	st.global.u32 	[%rd9+28], %r3780;
$L__BB1_944:
	mul.wide.u32 	%rd24408, %r4546, %r117;
	cvt.u32.u64 	%r3781, %rd24408;
	shr.u64 	%rd24409, %rd24408, 32;
	mul.wide.u32 	%rd24410, %r4547, %r117;
	add.s64 	%rd24411, %rd24409, %rd24410;
	shr.u64 	%rd24412, %rd24411, 32;
	mul.wide.u32 	%rd24413, %r4548, %r117;
	add.s64 	%rd24414, %rd24412, %rd24413;
	shr.u64 	%rd24415, %rd24414, 32;
	mul.wide.u32 	%rd24416, %r4549, %r117;
	add.s64 	%rd24417, %rd24415, %rd24416;
	shr.u64 	%rd24418, %rd24417, 32;
	mul.wide.u32 	%rd24419, %r4550, %r117;
	add.s64 	%rd24420, %rd24418, %rd24419;
	shr.u64 	%rd24421, %rd24420, 32;
	mul.wide.u32 	%rd24422, %r4551, %r117;
	add.s64 	%rd24423, %rd24421, %rd24422;
	shr.u64 	%rd24424, %rd24423, 32;
	mul.wide.u32 	%rd24425, %r4552, %r117;
	add.s64 	%rd24426, %rd24424, %rd24425;
	shr.u64 	%rd24427, %rd24426, 32;
	mul.wide.u32 	%rd24428, %r4553, %r117;
	add.s64 	%rd24429, %rd24427, %rd24428;
	shr.u64 	%rd24430, %rd24429, 32;
	mul.wide.u32 	%rd24431, %r4546, %r116;
	and.b64  	%rd24432, %rd24411, 4294967295;
	add.s64 	%rd24433, %rd24431, %rd24432;
	shr.u64 	%rd24434, %rd24433, 32;
	mul.wide.u32 	%rd24435, %r4547, %r116;
	and.b64  	%rd24436, %rd24414, 4294967295;
	add.s64 	%rd24437, %rd24434, %rd24436;
	add.s64 	%rd24438, %rd24437, %rd24435;
	shr.u64 	%rd24439, %rd24438, 32;
	mul.wide.u32 	%rd24440, %r4548, %r116;
	and.b64  	%rd24441, %rd24417, 4294967295;
	add.s64 	%rd24442, %rd24439, %rd24441;
	add.s64 	%rd24443, %rd24442, %rd24440;
	shr.u64 	%rd24444, %rd24443, 32;
	mul.wide.u32 	%rd24445, %r4549, %r116;
	and.b64  	%rd24446, %rd24420, 4294967295;
	add.s64 	%rd24447, %rd24444, %rd24446;
	add.s64 	%rd24448, %rd24447, %rd24445;
	shr.u64 	%rd24449, %rd24448, 32;
	mul.wide.u32 	%rd24450, %r4550, %r116;
	and.b64  	%rd24451, %rd24423, 4294967295;
	add.s64 	%rd24452, %rd24449, %rd24451;
	add.s64 	%rd24453, %rd24452, %rd24450;
	shr.u64 	%rd24454, %rd24453, 32;
	mul.wide.u32 	%rd24455, %r4551, %r116;
	and.b64  	%rd24456, %rd24426, 4294967295;
	add.s64 	%rd24457, %rd24454, %rd24456;
	add.s64 	%rd24458, %rd24457, %rd24455;
	shr.u64 	%rd24459, %rd24458, 32;
	mul.wide.u32 	%rd24460, %r4552, %r116;
	and.b64  	%rd24461, %rd24429, 4294967295;
	add.s64 	%rd24462, %rd24459, %rd24461;
	add.s64 	%rd24463, %rd24462, %rd24460;
	shr.u64 	%rd24464, %rd24463, 32;
	mul.wide.u32 	%rd24465, %r4553, %r116;
	add.s64 	%rd24466, %rd24464, %rd24430;
	add.s64 	%rd24467, %rd24466, %rd24465;
	shr.u64 	%rd24468, %rd24467, 32;
	mul.wide.u32 	%rd24469, %r4546, %r115;
	and.b64  	%rd24470, %rd24438, 4294967295;
	add.s64 	%rd24471, %rd24469, %rd24470;
	shr.u64 	%rd24472, %rd24471, 32;
	mul.wide.u32 	%rd24473, %r4547, %r115;
	and.b64  	%rd24474, %rd24443, 4294967295;
	add.s64 	%rd24475, %rd24472, %rd24474;
	add.s64 	%rd24476, %rd24475, %rd24473;
	shr.u64 	%rd24477, %rd24476, 32;
	mul.wide.u32 	%rd24478, %r4548, %r115;
	and.b64  	%rd24479, %rd24448, 4294967295;
	add.s64 	%rd24480, %rd24477, %rd24479;
	add.s64 	%rd24481, %rd24480, %rd24478;
	shr.u64 	%rd24482, %rd24481, 32;
	mul.wide.u32 	%rd24483, %r4549, %r115;
	and.b64  	%rd24484, %rd24453, 4294967295;
	add.s64 	%rd24485, %rd24482, %rd24484;
	add.s64 	%rd24486, %rd24485, %rd24483;
	shr.u64 	%rd24487, %rd24486, 32;
	mul.wide.u32 	%rd24488, %r4550, %r115;
	and.b64  	%rd24489, %rd24458, 4294967295;
	add.s64 	%rd24490, %rd24487, %rd24489;
	add.s64 	%rd24491, %rd24490, %rd24488;
	shr.u64 	%rd24492, %rd24491, 32;
	mul.wide.u32 	%rd24493, %r4551, %r115;
	and.b64  	%rd24494, %rd24463, 4294967295;
	add.s64 	%rd24495, %rd24492, %rd24494;
	add.s64 	%rd24496, %rd24495, %rd24493;
	shr.u64 	%rd24497, %rd24496, 32;
	mul.wide.u32 	%rd24498, %r4552, %r115;
	and.b64  	%rd24499, %rd24467, 4294967295;
	add.s64 	%rd24500, %rd24497, %rd24499;
	add.s64 	%rd24501, %rd24500, %rd24498;
	shr.u64 	%rd24502, %rd24501, 32;
	mul.wide.u32 	%rd24503, %r4553, %r115;
	add.s64 	%rd24504, %rd24502, %rd24468;
	add.s64 	%rd24505, %rd24504, %rd24503;
	shr.u64 	%rd24506, %rd24505, 32;
	mul.wide.u32 	%rd24507, %r4546, %r114;
	and.b64  	%rd24508, %rd24476, 4294967295;
	add.s64 	%rd24509, %rd24507, %rd24508;
	shr.u64 	%rd24510, %rd24509, 32;
	mul.wide.u32 	%rd24511, %r4547, %r114;
	and.b64  	%rd24512, %rd24481, 4294967295;
	add.s64 	%rd24513, %rd24510, %rd24512;
	add.s64 	%rd24514, %rd24513, %rd24511;
	shr.u64 	%rd24515, %rd24514, 32;
	mul.wide.u32 	%rd24516, %r4548, %r114;
	and.b64  	%rd24517, %rd24486, 4294967295;
	add.s64 	%rd24518, %rd24515, %rd24517;
	add.s64 	%rd24519, %rd24518, %rd24516;
	shr.u64 	%rd24520, %rd24519, 32;
	mul.wide.u32 	%rd24521, %r4549, %r114;
	and.b64  	%rd24522, %rd24491, 4294967295;
	add.s64 	%rd24523, %rd24520, %rd24522;
	add.s64 	%rd24524, %rd24523, %rd24521;
	shr.u64 	%rd24525, %rd24524, 32;
	mul.wide.u32 	%rd24526, %r4550, %r114;
	and.b64  	%rd24527, %rd24496, 4294967295;
	add.s64 	%rd24528, %rd24525, %rd24527;
	add.s64 	%rd24529, %rd24528, %rd24526;
	shr.u64 	%rd24530, %rd24529, 32;
	mul.wide.u32 	%rd24531, %r4551, %r114;
	and.b64  	%rd24532, %rd24501, 4294967295;
	add.s64 	%rd24533, %rd24530, %rd24532;
	add.s64 	%rd24534, %rd24533, %rd24531;
	shr.u64 	%rd24535, %rd24534, 32;
	mul.wide.u32 	%rd24536, %r4552, %r114;
	and.b64  	%rd24537, %rd24505, 4294967295;
	add.s64 	%rd24538, %rd24535, %rd24537;
	add.s64 	%rd24539, %rd24538, %rd24536;
	shr.u64 	%rd24540, %rd24539, 32;
	mul.wide.u32 	%rd24541, %r4553, %r114;
	add.s64 	%rd24542, %rd24540, %rd24506;
	add.s64 	%rd24543, %rd24542, %rd24541;
	shr.u64 	%rd24544, %rd24543, 32;
	mul.wide.u32 	%rd24545, %r4546, %r113;
	and.b64  	%rd24546, %rd24514, 4294967295;
	add.s64 	%rd24547, %rd24545, %rd24546;
	shr.u64 	%rd24548, %rd24547, 32;
	mul.wide.u32 	%rd24549, %r4547, %r113;
	and.b64  	%rd24550, %rd24519, 4294967295;
	add.s64 	%rd24551, %rd24548, %rd24550;
	add.s64 	%rd24552, %rd24551, %rd24549;
	shr.u64 	%rd24553, %rd24552, 32;
	mul.wide.u32 	%rd24554, %r4548, %r113;
	and.b64  	%rd24555, %rd24524, 4294967295;
	add.s64 	%rd24556, %rd24553, %rd24555;
	add.s64 	%rd24557, %rd24556, %rd24554;
	shr.u64 	%rd24558, %rd24557, 32;
	mul.wide.u32 	%rd24559, %r4549, %r113;
	and.b64  	%rd24560, %rd24529, 4294967295;
	add.s64 	%rd24561, %rd24558, %rd24560;
	add.s64 	%rd24562, %rd24561, %rd24559;
	shr.u64 	%rd24563, %rd24562, 32;
	mul.wide.u32 	%rd24564, %r4550, %r113;
	and.b64  	%rd24565, %rd24534, 4294967295;
	add.s64 	%rd24566, %rd24563, %rd24565;
	add.s64 	%rd24567, %rd24566, %rd24564;
	shr.u64 	%rd24568, %rd24567, 32;
	mul.wide.u32 	%rd24569, %r4551, %r113;
	and.b64  	%rd24570, %rd24539, 4294967295;
	add.s64 	%rd24571, %rd24568, %rd24570;
	add.s64 	%rd24572, %rd24571, %rd24569;
	shr.u64 	%rd24573, %rd24572, 32;
	mul.wide.u32 	%rd24574, %r4552, %r113;
	and.b64  	%rd24575, %rd24543, 4294967295;
	add.s64 	%rd24576, %rd24573, %rd24575;
	add.s64 	%rd24577, %rd24576, %rd24574;
	shr.u64 	%rd24578, %rd24577, 32;
	mul.wide.u32 	%rd24579, %r4553, %r113;
	add.s64 	%rd24580, %rd24578, %rd24544;
	add.s64 	%rd24581, %rd24580, %rd24579;
	shr.u64 	%rd24582, %rd24581, 32;
	mul.wide.u32 	%rd24583, %r4546, %r112;
	and.b64  	%rd24584, %rd24552, 4294967295;
	add.s64 	%rd24585, %rd24583, %rd24584;
	shr.u64 	%rd24586, %rd24585, 32;
	mul.wide.u32 	%rd24587, %r4547, %r112;
	and.b64  	%rd24588, %rd24557, 4294967295;
	add.s64 	%rd24589, %rd24586, %rd24588;
	add.s64 	%rd24590, %rd24589, %rd24587;
	shr.u64 	%rd24591, %rd24590, 32;
	mul.wide.u32 	%rd24592, %r4548, %r112;
	and.b64  	%rd24593, %rd24562, 4294967295;
	add.s64 	%rd24594, %rd24591, %rd24593;
	add.s64 	%rd24595, %rd24594, %rd24592;
	shr.u64 	%rd24596, %rd24595, 32;
	mul.wide.u32 	%rd24597, %r4549, %r112;
	and.b64  	%rd24598, %rd24567, 4294967295;
	add.s64 	%rd24599, %rd24596, %rd24598;
	add.s64 	%rd24600, %rd24599, %rd24597;
	shr.u64 	%rd24601, %rd24600, 32;
	mul.wide.u32 	%rd24602, %r4550, %r112;
	and.b64  	%rd24603, %rd24572, 4294967295;
	add.s64 	%rd24604, %rd24601, %rd24603;
	add.s64 	%rd24605, %rd24604, %rd24602;
	shr.u64 	%rd24606, %rd24605, 32;
	mul.wide.u32 	%rd24607, %r4551, %r112;
	and.b64  	%rd24608, %rd24577, 4294967295;
	add.s64 	%rd24609, %rd24606, %rd24608;
	add.s64 	%rd24610, %rd24609, %rd24607;
	shr.u64 	%rd24611, %rd24610, 32;
	mul.wide.u32 	%rd24612, %r4552, %r112;
	and.b64  	%rd24613, %rd24581, 4294967295;
	add.s64 	%rd24614, %rd24611, %rd24613;
	add.s64 	%rd24615, %rd24614, %rd24612;
	shr.u64 	%rd24616, %rd24615, 32;
	mul.wide.u32 	%rd24617, %r4553, %r112;
	add.s64 	%rd24618, %rd24616, %rd24582;
	add.s64 	%rd24619, %rd24618, %rd24617;
	shr.u64 	%rd24620, %rd24619, 32;
	mul.wide.u32 	%rd24621, %r4546, %r111;
	and.b64  	%rd24622, %rd24590, 4294967295;
	add.s64 	%rd24623, %rd24621, %rd24622;
	shr.u64 	%rd24624, %rd24623, 32;
	mul.wide.u32 	%rd24625, %r4547, %r111;
	and.b64  	%rd24626, %rd24595, 4294967295;
	add.s64 	%rd24627, %rd24624, %rd24626;
	add.s64 	%rd24628, %rd24627, %rd24625;
	shr.u64 	%rd24629, %rd24628, 32;
	mul.wide.u32 	%rd24630, %r4548, %r111;
	and.b64  	%rd24631, %rd24600, 4294967295;
	add.s64 	%rd24632, %rd24629, %rd24631;
	add.s64 	%rd24633, %rd24632, %rd24630;
	shr.u64 	%rd24634, %rd24633, 32;
	mul.wide.u32 	%rd24635, %r4549, %r111;
	and.b64  	%rd24636, %rd24605, 4294967295;
	add.s64 	%rd24637, %rd24634, %rd24636;
	add.s64 	%rd24638, %rd24637, %rd24635;
	shr.u64 	%rd24639, %rd24638, 32;
	mul.wide.u32 	%rd24640, %r4550, %r111;
	and.b64  	%rd24641, %rd24610, 4294967295;
	add.s64 	%rd24642, %rd24639, %rd24641;
	add.s64 	%rd24643, %rd24642, %rd24640;
	shr.u64 	%rd24644, %rd24643, 32;
	mul.wide.u32 	%rd24645, %r4551, %r111;
	and.b64  	%rd24646, %rd24615, 4294967295;
	add.s64 	%rd24647, %rd24644, %rd24646;
	add.s64 	%rd24648, %rd24647, %rd24645;
	shr.u64 	%rd24649, %rd24648, 32;
	mul.wide.u32 	%rd24650, %r4552, %r111;
	and.b64  	%rd24651, %rd24619, 4294967295;
	add.s64 	%rd24652, %rd24649, %rd24651;
	add.s64 	%rd24653, %rd24652, %rd24650;
	shr.u64 	%rd24654, %rd24653, 32;
	mul.wide.u32 	%rd24655, %r4553, %r111;
	add.s64 	%rd24656, %rd24654, %rd24620;
	add.s64 	%rd24657, %rd24656, %rd24655;
	shr.u64 	%rd24658, %rd24657, 32;
	mul.wide.u32 	%rd24659, %r4546, %r110;
	and.b64  	%rd24660, %rd24628, 4294967295;
	add.s64 	%rd24661, %rd24659, %rd24660;
	shr.u64 	%rd24662, %rd24661, 32;
	mul.wide.u32 	%rd24663, %r4547, %r110;
	and.b64  	%rd24664, %rd24633, 4294967295;
	add.s64 	%rd24665, %rd24662, %rd24664;
	add.s64 	%rd24666, %rd24665, %rd24663;
	shr.u64 	%rd24667, %rd24666, 32;
	mul.wide.u32 	%rd24668, %r4548, %r110;
	and.b64  	%rd24669, %rd24638, 4294967295;
	add.s64 	%rd24670, %rd24667, %rd24669;
	add.s64 	%rd24671, %rd24670, %rd24668;
	shr.u64 	%rd24672, %rd24671, 32;
	mul.wide.u32 	%rd24673, %r4549, %r110;
	and.b64  	%rd24674, %rd24643, 4294967295;
	add.s64 	%rd24675, %rd24672, %rd24674;
	add.s64 	%rd24676, %rd24675, %rd24673;
	shr.u64 	%rd24677, %rd24676, 32;
	mul.wide.u32 	%rd24678, %r4550, %r110;
	and.b64  	%rd24679, %rd24648, 4294967295;
	add.s64 	%rd24680, %rd24677, %rd24679;
	add.s64 	%rd24681, %rd24680, %rd24678;
	shr.u64 	%rd24682, %rd24681, 32;
	mul.wide.u32 	%rd24683, %r4551, %r110;
	and.b64  	%rd24684, %rd24653, 4294967295;
	add.s64 	%rd24685, %rd24682, %rd24684;
	add.s64 	%rd24686, %rd24685, %rd24683;
	shr.u64 	%rd24687, %rd24686, 32;
	mul.wide.u32 	%rd24688, %r4552, %r110;
	and.b64  	%rd24689, %rd24657, 4294967295;
	add.s64 	%rd24690, %rd24687, %rd24689;
	add.s64 	%rd24691, %rd24690, %rd24688;
	shr.u64 	%rd24692, %rd24691, 32;
	mul.wide.u32 	%rd24693, %r4553, %r110;
	add.s64 	%rd24694, %rd24692, %rd24658;
	add.s64 	%rd24695, %rd24694, %rd24693;
	{ .reg .b32 tmp; mov.b64 {tmp, %r3782}, %rd24695; }
	mul.lo.s32 	%r3783, %r2141, %r3781;
	mul.wide.u32 	%rd24696, %r2142, %r3783;
	and.b64  	%rd24697, %rd24408, 4294967295;
	add.s64 	%rd24698, %rd24696, %rd24697;
	shr.u64 	%rd24699, %rd24698, 32;
	mul.wide.u32 	%rd24700, %r2143, %r3783;
	and.b64  	%rd24701, %rd24433, 4294967295;
	add.s64 	%rd24702, %rd24699, %rd24701;
	add.s64 	%rd24703, %rd24702, %rd24700;
	cvt.u32.u64 	%r3784, %rd24703;
	shr.u64 	%rd24704, %rd24703, 32;
	mul.wide.u32 	%rd24705, %r2144, %r3783;
	and.b64  	%rd24706, %rd24471, 4294967295;
	add.s64 	%rd24707, %rd24704, %rd24706;
	add.s64 	%rd24708, %rd24707, %rd24705;
	shr.u64 	%rd24709, %rd24708, 32;
	mul.wide.u32 	%rd24710, %r2145, %r3783;
	and.b64  	%rd24711, %rd24509, 4294967295;
	add.s64 	%rd24712, %rd24709, %rd24711;
	add.s64 	%rd24713, %rd24712, %rd24710;
	shr.u64 	%rd24714, %rd24713, 32;
	mul.wide.u32 	%rd24715, %r2146, %r3783;
	and.b64  	%rd24716, %rd24547, 4294967295;
	add.s64 	%rd24717, %rd24714, %rd24716;
	add.s64 	%rd24718, %rd24717, %rd24715;
	shr.u64 	%rd24719, %rd24718, 32;
	mul.wide.u32 	%rd24720, %r2147, %r3783;
	and.b64  	%rd24721, %rd24585, 4294967295;
	add.s64 	%rd24722, %rd24719, %rd24721;
	add.s64 	%rd24723, %rd24722, %rd24720;
	shr.u64 	%rd24724, %rd24723, 32;
	mul.wide.u32 	%rd24725, %r2148, %r3783;
	and.b64  	%rd24726, %rd24623, 4294967295;
	add.s64 	%rd24727, %rd24724, %rd24726;
	add.s64 	%rd24728, %rd24727, %rd24725;
	shr.u64 	%rd24729, %rd24728, 32;
	mul.wide.u32 	%rd24730, %r2149, %r3783;
	and.b64  	%rd24731, %rd24661, 4294967295;
	add.s64 	%rd24732, %rd24729, %rd24731;
	add.s64 	%rd24733, %rd24732, %rd24730;
	shr.u64 	%rd24734, %rd24733, 32;
	and.b64  	%rd24735, %rd24666, 4294967295;
	add.s64 	%rd24736, %rd24734, %rd24735;
	shr.u64 	%rd24737, %rd24736, 32;
	and.b64  	%rd24738, %rd24671, 4294967295;
	add.s64 	%rd24739, %rd24737, %rd24738;
	shr.u64 	%rd24740, %rd24739, 32;
	and.b64  	%rd24741, %rd24676, 4294967295;
	add.s64 	%rd24742, %rd24740, %rd24741;
	shr.u64 	%rd24743, %rd24742, 32;
	and.b64  	%rd24744, %rd24681, 4294967295;
	add.s64 	%rd24745, %rd24743, %rd24744;
	shr.u64 	%rd24746, %rd24745, 32;
	and.b64  	%rd24747, %rd24686, 4294967295;
	add.s64 	%rd24748, %rd24746, %rd24747;
	shr.u64 	%rd24749, %rd24748, 32;
	and.b64  	%rd24750, %rd24691, 4294967295;
	add.s64 	%rd24751, %rd24749, %rd24750;
	shr.u64 	%rd24752, %rd24751, 32;
	and.b64  	%rd24753, %rd24695, 4294967295;
	add.s64 	%rd24754, %rd24752, %rd24753;
	{ .reg .b32 tmp; mov.b64 {tmp, %r3785}, %rd24754; }
	add.s32 	%r3786, %r3782, %r3785;
	mul.lo.s32 	%r3787, %r2141, %r3784;
	mul.wide.u32 	%rd24755, %r2142, %r3787;
	and.b64  	%rd24756, %rd24703, 4294967295;
	add.s64 	%rd24757, %rd24755, %rd24756;
	shr.u64 	%rd24758, %rd24757, 32;
	mul.wide.u32 	%rd24759, %r2143, %r3787;
	and.b64  	%rd24760, %rd24708, 4294967295;
	add.s64 	%rd24761, %rd24758, %rd24760;
	add.s64 	%rd24762, %rd24761, %rd24759;
	cvt.u32.u64 	%r3788, %rd24762;
	shr.u64 	%rd24763, %rd24762, 32;
	mul.wide.u32 	%rd24764, %r2144, %r3787;
	and.b64  	%rd24765, %rd24713, 4294967295;
	add.s64 	%rd24766, %rd24763, %rd24765;
	add.s64 	%rd24767, %rd24766, %rd24764;
	shr.u64 	%rd24768, %rd24767, 32;
	mul.wide.u32 	%rd24769, %r2145, %r3787;
	and.b64  	%rd24770, %rd24718, 4294967295;
	add.s64 	%rd24771, %rd24768, %rd24770;
	add.s64 	%rd24772, %rd24771, %rd24769;
	shr.u64 	%rd24773, %rd24772, 32;
	mul.wide.u32 	%rd24774, %r2146, %r3787;
	and.b64  	%rd24775, %rd24723, 4294967295;
	add.s64 	%rd24776, %rd24773, %rd24775;
	add.s64 	%rd24777, %rd24776, %rd24774;
	shr.u64 	%rd24778, %rd24777, 32;
	mul.wide.u32 	%rd24779, %r2147, %r3787;
	and.b64  	%rd24780, %rd24728, 4294967295;
	add.s64 	%rd24781, %rd24778, %rd24780;
	add.s64 	%rd24782, %rd24781, %rd24779;
	shr.u64 	%rd24783, %rd24782, 32;
	mul.wide.u32 	%rd24784, %r2148, %r3787;
	and.b64  	%rd24785, %rd24733, 4294967295;
	add.s64 	%rd24786, %rd24783, %rd24785;
	add.s64 	%rd24787, %rd24786, %rd24784;
	shr.u64 	%rd24788, %rd24787, 32;
	mul.wide.u32 	%rd24789, %r2149, %r3787;
	and.b64  	%rd24790, %rd24736, 4294967295;
	add.s64 	%rd24791, %rd24788, %rd24790;
	add.s64 	%rd24792, %rd24791, %rd24789;
	shr.u64 	%rd24793, %rd24792, 32;
	and.b64  	%rd24794, %rd24739, 4294967295;
	add.s64 	%rd24795, %rd24793, %rd24794;
	shr.u64 	%rd24796, %rd24795, 32;
	and.b64  	%rd24797, %rd24742, 4294967295;
	add.s64 	%rd24798, %rd24796, %rd24797;
	shr.u64 	%rd24799, %rd24798, 32;
	and.b64  	%rd24800, %rd24745, 4294967295;
	add.s64 	%rd24801, %rd24799, %rd24800;
	shr.u64 	%rd24802, %rd24801, 32;
	and.b64  	%rd24803, %rd24748, 4294967295;
	add.s64 	%rd24804, %rd24802, %rd24803;
	shr.u64 	%rd24805, %rd24804, 32;
	and.b64  	%rd24806, %rd24751, 4294967295;
	add.s64 	%rd24807, %rd24805, %rd24806;
	shr.u64 	%rd24808, %rd24807, 32;
	and.b64  	%rd24809, %rd24754, 4294967295;
	add.s64 	%rd24810, %rd24808, %rd24809;
	{ .reg .b32 tmp; mov.b64 {tmp, %r3789}, %rd24810; }
	add.s32 	%r3790, %r3786, %r3789;
	mul.lo.s32 	%r3791, %r2141, %r3788;
	mul.wide.u32 	%rd24811, %r2142, %r3791;
	and.b64  	%rd24812, %rd24762, 4294967295;
	add.s64 	%rd24813, %rd24811, %rd24812;
	shr.u64 	%rd24814, %rd24813, 32;
	mul.wide.u32 	%rd24815, %r2143, %r3791;
	and.b64  	%rd24816, %rd24767, 4294967295;
	add.s64 	%rd24817, %rd24814, %rd24816;
	add.s64 	%rd24818, %rd24817, %rd24815;
	cvt.u32.u64 	%r3792, %rd24818;
	shr.u64 	%rd24819, %rd24818, 32;
	mul.wide.u32 	%rd24820, %r2144, %r3791;
	and.b64  	%rd24821, %rd24772, 4294967295;
	add.s64 	%rd24822, %rd24819, %rd24821;
	add.s64 	%rd24823, %rd24822, %rd24820;
	shr.u64 	%rd24824, %rd24823, 32;
	mul.wide.u32 	%rd24825, %r2145, %r3791;
	and.b64  	%rd24826, %rd24777, 4294967295;
	add.s64 	%rd24827, %rd24824, %rd24826;
	add.s64 	%rd24828, %rd24827, %rd24825;
	shr.u64 	%rd24829, %rd24828, 32;
	mul.wide.u32 	%rd24830, %r2146, %r3791;
	and.b64  	%rd24831, %rd24782, 4294967295;
	add.s64 	%rd24832, %rd24829, %rd24831;
	add.s64 	%rd24833, %rd24832, %rd24830;
	shr.u64 	%rd24834, %rd24833, 32;
	mul.wide.u32 	%rd24835, %r2147, %r3791;
	and.b64  	%rd24836, %rd24787, 4294967295;
	add.s64 	%rd24837, %rd24834, %rd24836;
	add.s64 	%rd24838, %rd24837, %rd24835;
	shr.u64 	%rd24839, %rd24838, 32;
	mul.wide.u32 	%rd24840, %r2148, %r3791;
	and.b64  	%rd24841, %rd24792, 4294967295;
	add.s64 	%rd24842, %rd24839, %rd24841;
	add.s64 	%rd24843, %rd24842, %rd24840;
	shr.u64 	%rd24844, %rd24843, 32;
	mul.wide.u32 	%rd24845, %r2149, %r3791;
	and.b64  	%rd24846, %rd24795, 4294967295;
	add.s64 	%rd24847, %rd24844, %rd24846;
	add.s64 	%rd24848, %rd24847, %rd24845;
	shr.u64 	%rd24849, %rd24848, 32;
	and.b64  	%rd24850, %rd24798, 4294967295;
	add.s64 	%rd24851, %rd24849, %rd24850;
	shr.u64 	%rd24852, %rd24851, 32;
	and.b64  	%rd24853, %rd24801, 4294967295;
	add.s64 	%rd24854, %rd24852, %rd24853;
	shr.u64 	%rd24855, %rd24854, 32;
	and.b64  	%rd24856, %rd24804, 4294967295;
	add.s64 	%rd24857, %rd24855, %rd24856;
	shr.u64 	%rd24858, %rd24857, 32;
	and.b64  	%rd24859, %rd24807, 4294967295;
	add.s64 	%rd24860, %rd24858, %rd24859;
	shr.u64 	%rd24861, %rd24860, 32;
	and.b64  	%rd24862, %rd24810, 4294967295;
	add.s64 	%rd24863, %rd24861, %rd24862;
	{ .reg .b32 tmp; mov.b64 {tmp, %r3793}, %rd24863; }
	add.s32 	%r3794, %r3790, %r3793;
	mul.lo.s32 	%r3795, %r2141, %r3792;
	mul.wide.u32 	%rd24864, %r2142, %r3795;
	and.b64  	%rd24865, %rd24818, 4294967295;
	add.s64 	%rd24866, %rd24864, %rd24865;
	shr.u64 	%rd24867, %rd24866, 32;
	mul.wide.u32 	%rd24868, %r2143, %r3795;
	and.b64  	%rd24869, %rd24823, 4294967295;
	add.s64 	%rd24870, %rd24867, %rd24869;
	add.s64 	%rd24871, %rd24870, %rd24868;
	cvt.u32.u64 	%r3796, %rd24871;
	shr.u64 	%rd24872, %rd24871, 32;
	mul.wide.u32 	%rd24873, %r2144, %r3795;
	and.b64  	%rd24874, %rd24828, 4294967295;
	add.s64 	%rd24875, %rd24872, %rd24874;
	add.s64 	%rd24876, %rd24875, %rd24873;
	shr.u64 	%rd24877, %rd24876, 32;
	mul.wide.u32 	%rd24878, %r2145, %r3795;
	and.b64  	%rd24879, %rd24833, 4294967295;
	add.s64 	%rd24880, %rd24877, %rd24879;
	add.s64 	%rd24881, %rd24880, %rd24878;
	shr.u64 	%rd24882, %rd24881, 32;
	mul.wide.u32 	%rd24883, %r2146, %r3795;
	and.b64  	%rd24884, %rd24838, 4294967295;
	add.s64 	%rd24885, %rd24882, %rd24884;
	add.s64 	%rd24886, %rd24885, %rd24883;
	shr.u64 	%rd24887, %rd24886, 32;
	mul.wide.u32 	%rd24888, %r2147, %r3795;
	and.b64  	%rd24889, %rd24843, 4294967295;
	add.s64 	%rd24890, %rd24887, %rd24889;
	add.s64 	%rd24891, %rd24890, %rd24888;
	shr.u64 	%rd24892, %rd24891, 32;
	mul.wide.u32 	%rd24893, %r2148, %r3795;
	and.b64  	%rd24894, %rd24848, 4294967295;
	add.s64 	%rd24895, %rd24892, %rd24894;
	add.s64 	%rd24896, %rd24895, %rd24893;
	shr.u64 	%rd24897, %rd24896, 32;
	mul.wide.u32 	%rd24898, %r2149, %r3795;
	and.b64  	%rd24899, %rd24851, 4294967295;
	add.s64 	%rd24900, %rd24897, %rd24899;
	add.s64 	%rd24901, %rd24900, %rd24898;
	shr.u64 	%rd24902, %rd24901, 32;
	and.b64  	%rd24903, %rd24854, 4294967295;
	add.s64 	%rd24904, %rd24902, %rd24903;
	shr.u64 	%rd24905, %rd24904, 32;
	and.b64  	%rd24906, %rd24857, 4294967295;
	add.s64 	%rd24907, %rd24905, %rd24906;
	shr.u64 	%rd24908, %rd24907, 32;
	and.b64  	%rd24909, %rd24860, 4294967295;
	add.s64 	%rd24910, %rd24908, %rd24909;
	shr.u64 	%rd24911, %rd24910, 32;
	and.b64  	%rd24912, %rd24863, 4294967295;
	add.s64 	%rd24913, %rd24911, %rd24912;
	{ .reg .b32 tmp; mov.b64 {tmp, %r3797}, %rd24913; }
	add.s32 	%r3798, %r3794, %r3797;
	mul.lo.s32 	%r3799, %r2141, %r3796;
	mul.wide.u32 	%rd24914, %r2142, %r3799;
	and.b64  	%rd24915, %rd24871, 4294967295;
	add.s64 	%rd24916, %rd24914, %rd24915;
	shr.u64 	%rd24917, %rd24916, 32;
	mul.wide.u32 	%rd24918, %r2143, %r3799;
	and.b64  	%rd24919, %rd24876, 4294967295;
	add.s64 	%rd24920, %rd24917, %rd24919;
	add.s64 	%rd24921, %rd24920, %rd24918;
	cvt.u32.u64 	%r3800, %rd24921;
	shr.u64 	%rd24922, %rd24921, 32;
	mul.wide.u32 	%rd24923, %r2144, %r3799;
	and.b64  	%rd24924, %rd24881, 4294967295;
	add.s64 	%rd24925, %rd24922, %rd24924;
	add.s64 	%rd24926, %rd24925, %rd24923;
	shr.u64 	%rd24927, %rd24926, 32;
	mul.wide.u32 	%rd24928, %r2145, %r3799;
	and.b64  	%rd24929, %rd24886, 4294967295;
	add.s64 	%rd24930, %rd24927, %rd24929;
	add.s64 	%rd24931, %rd24930, %rd24928;
	shr.u64 	%rd24932, %rd24931, 32;
	mul.wide.u32 	%rd24933, %r2146, %r3799;
	and.b64  	%rd24934, %rd24891, 4294967295;
	add.s64 	%rd24935, %rd24932, %rd24934;
	add.s64 	%rd24936, %rd24935, %rd24933;
	shr.u64 	%rd24937, %rd24936, 32;
	mul.wide.u32 	%rd24938, %r2147, %r3799;
	and.b64  	%rd24939, %rd24896, 4294967295;
	add.s64 	%rd24940, %rd24937, %rd24939;
	add.s64 	%rd24941, %rd24940, %rd24938;
	shr.u64 	%rd24942, %rd24941, 32;
	mul.wide.u32 	%rd24943, %r2148, %r3799;
	and.b64  	%rd24944, %rd24901, 4294967295;
	add.s64 	%rd24945, %rd24942, %rd24944;
	add.s64 	%rd24946, %rd24945, %rd24943;
	shr.u64 	%rd24947, %rd24946, 32;
	mul.wide.u32 	%rd24948, %r2149, %r3799;
	and.b64  	%rd24949, %rd24904, 4294967295;
	add.s64 	%rd24950, %rd24947, %rd24949;
	add.s64 	%rd24951, %rd24950, %rd24948;
	shr.u64 	%rd24952, %rd24951, 32;
	and.b64  	%rd24953, %rd24907, 4294967295;
	add.s64 	%rd24954, %rd24952, %rd24953;
	shr.u64 	%rd24955, %rd24954, 32;
	and.b64  	%rd24956, %rd24910, 4294967295;
	add.s64 	%rd24957, %rd24955, %rd24956;
	shr.u64 	%rd24958, %rd24957, 32;
	and.b64  	%rd24959, %rd24913, 4294967295;
	add.s64 	%rd24960, %rd24958, %rd24959;
	{ .reg .b32 tmp; mov.b64 {tmp, %r3801}, %rd24960; }
	add.s32 	%r3802, %r3798, %r3801;
	mul.lo.s32 	%r3803, %r2141, %r3800;
	mul.wide.u32 	%rd24961, %r2142, %r3803;
	and.b64  	%rd24962, %rd24921, 4294967295;
	add.s64 	%rd24963, %rd24961, %rd24962;
	shr.u64 	%rd24964, %rd24963, 32;
	mul.wide.u32 	%rd24965, %r2143, %r3803;
	and.b64  	%rd24966, %rd24926, 4294967295;
	add.s64 	%rd24967, %rd24964, %rd24966;
	add.s64 	%rd24968, %rd24967, %rd24965;
	cvt.u32.u64 	%r3804, %rd24968;
	shr.u64 	%rd24969, %rd24968, 32;
	mul.wide.u32 	%rd24970, %r2144, %r3803;
	and.b64  	%rd24971, %rd24931, 4294967295;
	add.s64 	%rd24972, %rd24969, %rd24971;
	add.s64 	%rd24973, %rd24972, %rd24970;
	shr.u64 	%rd24974, %rd24973, 32;
	mul.wide.u32 	%rd24975, %r2145, %r3803;
	and.b64  	%rd24976, %rd24936, 4294967295;
	add.s64 	%rd24977, %rd24974, %rd24976;
	add.s64 	%rd24978, %rd24977, %rd24975;
	shr.u64 	%rd24979, %rd24978, 32;
	mul.wide.u32 	%rd24980, %r2146, %r3803;
	and.b64  	%rd24981, %rd24941, 4294967295;
	add.s64 	%rd24982, %rd24979, %rd24981;
	add.s64 	%rd24983, %rd24982, %rd24980;
	shr.u64 	%rd24984, %rd24983, 32;
	mul.wide.u32 	%rd24985, %r2147, %r3803;
	and.b64  	%rd24986, %rd24946, 4294967295;
	add.s64 	%rd24987, %rd24984, %rd24986;
	add.s64 	%rd24988, %rd24987, %rd24985;
	shr.u64 	%rd24989, %rd24988, 32;
	mul.wide.u32 	%rd24990, %r2148, %r3803;
	and.b64  	%rd24991, %rd24951, 4294967295;
	add.s64 	%rd24992, %rd24989, %rd24991;
	add.s64 	%rd24993, %rd24992, %rd24990;
	shr.u64 	%rd24994, %rd24993, 32;
	mul.wide.u32 	%rd24995, %r2149, %r3803;
	and.b64  	%rd24996, %rd24954, 4294967295;
	add.s64 	%rd24997, %rd24994, %rd24996;
	add.s64 	%rd24998, %rd24997, %rd24995;
	shr.u64 	%rd24999, %rd24998, 32;
	and.b64  	%rd25000, %rd24957, 4294967295;
	add.s64 	%rd25001, %rd24999, %rd25000;
	shr.u64 	%rd25002, %rd25001, 32;
	and.b64  	%rd25003, %rd24960, 4294967295;
	add.s64 	%rd25004, %rd25002, %rd25003;
	{ .reg .b32 tmp; mov.b64 {tmp, %r3805}, %rd25004; }
	add.s32 	%r3806, %r3802, %r3805;
	mul.lo.s32 	%r3807, %r2141, %r3804;
	mul.wide.u32 	%rd25005, %r2142, %r3807;
	and.b64  	%rd25006, %rd24968, 4294967295;
	add.s64 	%rd25007, %rd25005, %rd25006;
	shr.u64 	%rd25008, %rd25007, 32;
	mul.wide.u32 	%rd25009, %r2143, %r3807;
	and.b64  	%rd25010, %rd24973, 4294967295;
	add.s64 	%rd25011, %rd25008, %rd25010;
	add.s64 	%rd25012, %rd25011, %rd25009;
	cvt.u32.u64 	%r3808, %rd25012;
	shr.u64 	%rd25013, %rd25012, 32;
	mul.wide.u32 	%rd25014, %r2144, %r3807;
	and.b64  	%rd25015, %rd24978, 4294967295;
	add.s64 	%rd25016, %rd25013, %rd25015;
	add.s64 	%rd25017, %rd25016, %rd25014;
	shr.u64 	%rd25018, %rd25017, 32;
	mul.wide.u32 	%rd25019, %r2145, %r3807;
	and.b64  	%rd25020, %rd24983, 4294967295;
	add.s64 	%rd25021, %rd25018, %rd25020;
	add.s64 	%rd25022, %rd25021, %rd25019;
	shr.u64 	%rd25023, %rd25022, 32;
	mul.wide.u32 	%rd25024, %r2146, %r3807;
	and.b64  	%rd25025, %rd24988, 4294967295;
	add.s64 	%rd25026, %rd25023, %rd25025;
	add.s64 	%rd25027, %rd25026, %rd25024;
	shr.u64 	%rd25028, %rd25027, 32;
	mul.wide.u32 	%rd25029, %r2147, %r3807;
	and.b64  	%rd25030, %rd24993, 4294967295;
	add.s64 	%rd25031, %rd25028, %rd25030;
	add.s64 	%rd25032, %rd25031, %rd25029;
	shr.u64 	%rd25033, %rd25032, 32;
	mul.wide.u32 	%rd25034, %r2148, %r3807;
	and.b64  	%rd25035, %rd24998, 4294967295;
	add.s64 	%rd25036, %rd25033, %rd25035;
	add.s64 	%rd25037, %rd25036, %rd25034;
	shr.u64 	%rd25038, %rd25037, 32;
	mul.wide.u32 	%rd25039, %r2149, %r3807;
	and.b64  	%rd25040, %rd25001, 4294967295;
	add.s64 	%rd25041, %rd25038, %rd25040;
	add.s64 	%rd25042, %rd25041, %rd25039;
	shr.u64 	%rd25043, %rd25042, 32;
	and.b64  	%rd25044, %rd25004, 4294967295;
	add.s64 	%rd25045, %rd25043, %rd25044;
	{ .reg .b32 tmp; mov.b64 {tmp, %r3809}, %rd25045; }
	add.s32 	%r3810, %r3806, %r3809;
	mul.lo.s32 	%r3811, %r2141, %r3808;
	mul.wide.u32 	%rd25046, %r2142, %r3811;
	and.b64  	%rd25047, %rd25012, 4294967295;
	add.s64 	%rd25048, %rd25046, %rd25047;
	shr.u64 	%rd25049, %rd25048, 32;
	mul.wide.u32 	%rd25050, %r2143, %r3811;
	and.b64  	%rd25051, %rd25017, 4294967295;
	add.s64 	%rd25052, %rd25049, %rd25051;
	add.s64 	%rd25053, %rd25052, %rd25050;
	cvt.u32.u64 	%r2206, %rd25053;
	shr.u64 	%rd25054, %rd25053, 32;
	mul.wide.u32 	%rd25055, %r2144, %r3811;
	and.b64  	%rd25056, %rd25022, 4294967295;
	add.s64 	%rd25057, %rd25054, %rd25056;
	add.s64 	%rd25058, %rd25057, %rd25055;
	cvt.u32.u64 	%r2207, %rd25058;
	shr.u64 	%rd25059, %rd25058, 32;
	mul.wide.u32 	%rd25060, %r2145, %r3811;
	and.b64  	%rd25061, %rd25027, 4294967295;
	add.s64 	%rd25062, %rd25059, %rd25061;
	add.s64 	%rd25063, %rd25062, %rd25060;
	cvt.u32.u64 	%r2208, %rd25063;
	shr.u64 	%rd25064, %rd25063, 32;
	mul.wide.u32 	%rd25065, %r2146, %r3811;
	and.b64  	%rd25066, %rd25032, 4294967295;
	add.s64 	%rd25067, %rd25064, %rd25066;
	add.s64 	%rd25068, %rd25067, %rd25065;
	cvt.u32.u64 	%r2209, %rd25068;
	shr.u64 	%rd25069, %rd25068, 32;
	mul.wide.u32 	%rd25070, %r2147, %r3811;
	and.b64  	%rd25071, %rd25037, 4294967295;
	add.s64 	%rd25072, %rd25069, %rd25071;
	add.s64 	%rd25073, %rd25072, %rd25070;
	cvt.u32.u64 	%r2210, %rd25073;
	shr.u64 	%rd25074, %rd25073, 32;
	mul.wide.u32 	%rd25075, %r2148, %r3811;
	and.b64  	%rd25076, %rd25042, 4294967295;
	add.s64 	%rd25077, %rd25074, %rd25076;
	add.s64 	%rd25078, %rd25077, %rd25075;
	cvt.u32.u64 	%r2211, %rd25078;
	shr.u64 	%rd25079, %rd25078, 32;
	mul.wide.u32 	%rd25080, %r2149, %r3811;
	and.b64  	%rd25081, %rd25045, 4294967295;
	add.s64 	%rd25082, %rd25079, %rd25081;
	add.s64 	%rd25083, %rd25082, %rd25080;
	cvt.u32.u64 	%r2212, %rd25083;
	{ .reg .b32 tmp; mov.b64 {tmp, %r3812}, %rd25083; }
	add.s32 	%r2213, %r3810, %r3812;
	st.global.u32 	[%rd9+32], %r2206;
	st.global.u32 	[%rd9+36], %r2207;
	st.global.u32 	[%rd9+40], %r2208;
	st.global.u32 	[%rd9+44], %r2209;
	st.global.u32 	[%rd9+48], %r2210;
	st.global.u32 	[%rd9+52], %r2211;
	st.global.u32 	[%rd9+56], %r2212;
	st.global.u32 	[%rd9+60], %r2213;
	setp.gt.u32 	%p1112, %r2213, %r2149;
	@%p1112 bra 	$L__BB1_958;
	setp.lt.u32 	%p1113, %r2213, %r2149;
	@%p1113 bra 	$L__BB1_959;
	setp.gt.u32 	%p1114, %r2212, %r2148;
	@%p1114 bra 	$L__BB1_958;
	setp.lt.u32 	%p1115, %r2212, %r2148;
	@%p1115 bra 	$L__BB1_959;
	setp.gt.u32 	%p1116, %r2211, %r2147;
	@%p1116 bra 	$L__BB1_958;
	setp.lt.u32 	%p1117, %r2211, %r2147;
	@%p1117 bra 	$L__BB1_959;
	setp.gt.u32 	%p1118, %r2210, %r2146;
	@%p1118 bra 	$L__BB1_958;
	setp.lt.u32 	%p1119, %r2210, %r2146;
	@%p1119 bra 	$L__BB1_959;
	setp.gt.u32 	%p1120, %r2209, %r2145;
	@%p1120 bra 	$L__BB1_958;
	setp.lt.u32 	%p1121, %r2209, %r2145;
	@%p1121 bra 	$L__BB1_959;
	setp.gt.u32 	%p1122, %r2208, %r2144;
	@%p1122 bra 	$L__BB1_958;
	setp.lt.u32 	%p1123, %r2208, %r2144;
	@%p1123 bra 	$L__BB1_959;
	setp.gt.u32 	%p1124, %r2207, %r2143;
	@%p1124 bra 	$L__BB1_958;
	setp.lt.u32 	%p1125, %r2207, %r2143;
	setp.lt.u32 	%p1126, %r2206, %r2142;
	or.pred  	%p1127, %p1125, %p1126;
	@%p1127 bra 	$L__BB1_959;
$L__BB1_958:
	sub.s32 	%r3813, %r2206, %r2142;
	st.global.u32 	[%rd9+32], %r3813;
	sub.s32 	%r3814, %r2207, %r2143;
	st.global.u32 	[%rd9+36], %r3814;
	sub.s32 	%r3815, %r2208, %r2144;
	st.global.u32 	[%rd9+40], %r3815;
	sub.s32 	%r3816, %r2209, %r2145;
	st.global.u32 	[%rd9+44], %r3816;
	sub.s32 	%r3817, %r2210, %r2146;
	st.global.u32 	[%rd9+48], %r3817;
	sub.s32 	%r3818, %r2211, %r2147;
	st.global.u32 	[%rd9+52], %r3818;
	sub.s32 	%r3819, %r2212, %r2148;
	st.global.u32 	[%rd9+56], %r3819;
	sub.s32 	%r3820, %r2213, %r2149;
	st.global.u32 	[%rd9+60], %r3820;
$L__BB1_959:
	mov.b32 	%r3821, 0;
	st.global.u32 	[%rd9+64], %r3821;
$L__BB1_960:
	ret;

}
	// .globl	_Z22validate_points_kernelPK7ECPointPii
.visible .entry _Z22validate_points_kernelPK7ECPointPii(
	.param .u64 .ptr .align 1 _Z22validate_points_kernelPK7ECPointPii_param_0,
	.param .u64 .ptr .align 1 _Z22validate_points_kernelPK7ECPointPii_param_1,
	.param .u32 _Z22validate_points_kernelPK7ECPointPii_param_2
)
{
	.reg .pred 	%p<86>;
	.reg .b32 	%r<288>;
	.reg .b64 	%rd<2023>;

	ld.param.u32 	%r132, [_Z22validate_points_kernelPK7ECPointPii_param_2];
	mov.u32 	%r133, %ctaid.x;
	mov.u32 	%r134, %ntid.x;
	mov.u32 	%r135, %tid.x;
	mad.lo.s32 	%r1, %r133, %r134, %r135;
	setp.ge.s32 	%p1, %r1, %r132;
	@%p1 bra 	$L__BB2_65;
	ld.param.u64 	%rd2020, [_Z22validate_points_kernelPK7ECPointPii_param_0];
	cvta.to.global.u64 	%rd4, %rd2020;
	mul.wide.s32 	%rd5, %r1, 68;
	add.s64 	%rd1, %rd4, %rd5;
	ld.global.u32 	%r137, [%rd1+64];
	setp.ne.s32 	%p2, %r137, 0;
	mov.b32 	%r287, 1;
	@%p2 bra 	$L__BB2_64;
	ld.global.u32 	%r138, [%rd1+32];
	mul.wide.u32 	%rd6, %r138, %r138;
	cvt.u32.u64 	%r139, %rd6;
	shr.u64 	%rd7, %rd6, 32;
	ld.global.u32 	%r140, [%rd1+36];
	mul.wide.u32 	%rd8, %r140, %r138;
	add.s64 	%rd9, %rd7, %rd8;
	shr.u64 	%rd10, %rd9, 32;
	ld.global.u32 	%r141, [%rd1+40];
	mul.wide.u32 	%rd11, %r141, %r138;
	add.s64 	%rd12, %rd10, %rd11;
	shr.u64 	%rd13, %rd12, 32;
	ld.global.u32 	%r142, [%rd1+44];
	mul.wide.u32 	%rd14, %r142, %r138;
	add.s64 	%rd15, %rd13, %rd14;
	shr.u64 	%rd16, %rd15, 32;
	ld.global.u32 	%r143, [%rd1+48];
	mul.wide.u32 	%rd17, %r143, %r138;
	add.s64 	%rd18, %rd16, %rd17;
	shr.u64 	%rd19, %rd18, 32;
	ld.global.u32 	%r144, [%rd1+52];
	mul.wide.u32 	%rd20, %r144, %r138;
	add.s64 	%rd21, %rd19, %rd20;
	shr.u64 	%rd22, %rd21, 32;
	ld.global.u32 	%r145, [%rd1+56];
	mul.wide.u32 	%rd23, %r145, %r138;
	add.s64 	%rd24, %rd22, %rd23;
	shr.u64 	%rd25, %rd24, 32;
	ld.global.u32 	%r146, [%rd1+60];
	mul.wide.u32 	%rd26, %r146, %r138;
	add.s64 	%rd27, %rd25, %rd26;
	shr.u64 	%rd28, %rd27, 32;
	and.b64  	%rd29, %rd9, 4294967295;
	add.s64 	%rd30, %rd8, %rd29;
	shr.u64 	%rd31, %rd30, 32;
	mul.wide.u32 	%rd32, %r140, %r140;
	and.b64  	%rd33, %rd12, 4294967295;
	add.s64 	%rd34, %rd31, %rd33;
	add.s64 	%rd35, %rd34, %rd32;
	shr.u64 	%rd36, %rd35, 32;
	mul.wide.u32 	%rd37, %r141, %r140;
	and.b64  	%rd38, %rd15, 4294967295;
	add.s64 	%rd39, %rd36, %rd38;
	add.s64 	%rd40, %rd39, %rd37;
	shr.u64 	%rd41, %rd40, 32;
	mul.wide.u32 	%rd42, %r142, %r140;
	and.b64  	%rd43, %rd18, 4294967295;
	add.s64 	%rd44, %rd41, %rd43;
	add.s64 	%rd45, %rd44, %rd42;
	shr.u64 	%rd46, %rd45, 32;
	mul.wide.u32 	%rd47, %r143, %r140;
	and.b64  	%rd48, %rd21, 4294967295;
	add.s64 	%rd49, %rd46, %rd48;
	add.s64 	%rd50, %rd49, %rd47;
	shr.u64 	%rd51, %rd50, 32;
	mul.wide.u32 	%rd52, %r144, %r140;
	and.b64  	%rd53, %rd24, 4294967295;
	add.s64 	%rd54, %rd51, %rd53;
	add.s64 	%rd55, %rd54, %rd52;
	shr.u64 	%rd56, %rd55, 32;
	mul.wide.u32 	%rd57, %r145, %r140;
	and.b64  	%rd58, %rd27, 4294967295;
	add.s64 	%rd59, %rd56, %rd58;
	add.s64 	%rd60, %rd59, %rd57;
	shr.u64 	%rd61, %rd60, 32;
	mul.wide.u32 	%rd62, %r146, %r140;
	add.s64 	%rd63, %rd61, %rd28;
	add.s64 	%rd64, %rd63, %rd62;
	shr.u64 	%rd65, %rd64, 32;
	and.b64  	%rd66, %rd35, 4294967295;
	add.s64 	%rd67, %rd11, %rd66;
	shr.u64 	%rd68, %rd67, 32;
	and.b64  	%rd69, %rd40, 4294967295;
	add.s64 	%rd70, %rd68, %rd69;
	add.s64 	%rd71, %rd70, %rd37;
	shr.u64 	%rd72, %rd71, 32;
	mul.wide.u32 	%rd73, %r141, %r141;
	and.b64  	%rd74, %rd45, 4294967295;
	add.s64 	%rd75, %rd72, %rd74;
	add.s64 	%rd76, %rd75, %rd73;
	shr.u64 	%rd77, %rd76, 32;
	mul.wide.u32 	%rd78, %r142, %r141;
	and.b64  	%rd79, %rd50, 4294967295;
	add.s64 	%rd80, %rd77, %rd79;
	add.s64 	%rd81, %rd80, %rd78;
	shr.u64 	%rd82, %rd81, 32;
	mul.wide.u32 	%rd83, %r143, %r141;
	and.b64  	%rd84, %rd55, 4294967295;
	add.s64 	%rd85, %rd82, %rd84;
	add.s64 	%rd86, %rd85, %rd83;
	shr.u64 	%rd87, %rd86, 32;
	mul.wide.u32 	%rd88, %r144, %r141;
	and.b64  	%rd89, %rd60, 4294967295;
	add.s64 	%rd90, %rd87, %rd89;
	add.s64 	%rd91, %rd90, %rd88;
	shr.u64 	%rd92, %rd91, 32;
	mul.wide.u32 	%rd93, %r145, %r141;
	and.b64  	%rd94, %rd64, 4294967295;
	add.s64 	%rd95, %rd92, %rd94;
	add.s64 	%rd96, %rd95, %rd93;
	shr.u64 	%rd97, %rd96, 32;
	mul.wide.u32 	%rd98, %r146, %r141;
	add.s64 	%rd99, %rd97, %rd65;
	add.s64 	%rd100, %rd99, %rd98;
	shr.u64 	%rd101, %rd100, 32;
	and.b64  	%rd102, %rd71, 4294967295;
	add.s64 	%rd103, %rd14, %rd102;
	shr.u64 	%rd104, %rd103, 32;
	and.b64  	%rd105, %rd76, 4294967295;
	add.s64 	%rd106, %rd104, %rd105;
	add.s64 	%rd107, %rd106, %rd42;
	shr.u64 	%rd108, %rd107, 32;
	and.b64  	%rd109, %rd81, 4294967295;
	add.s64 	%rd110, %rd108, %rd109;
	add.s64 	%rd111, %rd110, %rd78;
	shr.u64 	%rd112, %rd111, 32;
	mul.wide.u32 	%rd113, %r142, %r142;
	and.b64  	%rd114, %rd86, 4294967295;
	add.s64 	%rd115, %rd112, %rd114;
	add.s64 	%rd116, %rd115, %rd113;
	shr.u64 	%rd117, %rd116, 32;
	mul.wide.u32 	%rd118, %r143, %r142;
	and.b64  	%rd119, %rd91, 4294967295;
	add.s64 	%rd120, %rd117, %rd119;
	add.s64 	%rd121, %rd120, %rd118;
	shr.u64 	%rd122, %rd121, 32;
	mul.wide.u32 	%rd123, %r144, %r142;
	and.b64  	%rd124, %rd96, 4294967295;
	add.s64 	%rd125, %rd122, %rd124;
	add.s64 	%rd126, %rd125, %rd123;
	shr.u64 	%rd127, %rd126, 32;
	mul.wide.u32 	%rd128, %r145, %r142;
	and.b64  	%rd129, %rd100, 4294967295;
	add.s64 	%rd130, %rd127, %rd129;
	add.s64 	%rd131, %rd130, %rd128;
	shr.u64 	%rd132, %rd131, 32;
	mul.wide.u32 	%rd133, %r146, %r142;
	add.s64 	%rd134, %rd132, %rd101;
	add.s64 	%rd135, %rd134, %rd133;
	shr.u64 	%rd136, %rd135, 32;
	and.b64  	%rd137, %rd107, 4294967295;
	add.s64 	%rd138, %rd17, %rd137;
	shr.u64 	%rd139, %rd138, 32;
	and.b64  	%rd140, %rd111, 4294967295;
	add.s64 	%rd141, %rd139, %rd140;
	add.s64 	%rd142, %rd141, %rd47;
	shr.u64 	%rd143, %rd142, 32;
	and.b64  	%rd144, %rd116, 4294967295;
	add.s64 	%rd145, %rd143, %rd144;
	add.s64 	%rd146, %rd145, %rd83;
	shr.u64 	%rd147, %rd146, 32;
	and.b64  	%rd148, %rd121, 4294967295;
	add.s64 	%rd149, %rd147, %rd148;
	add.s64 	%rd150, %rd149, %rd118;
	shr.u64 	%rd151, %rd150, 32;
	mul.wide.u32 	%rd152, %r143, %r143;
	and.b64  	%rd153, %rd126, 4294967295;
	add.s64 	%rd154, %rd151, %rd153;
	add.s64 	%rd155, %rd154, %rd152;
	shr.u64 	%rd156, %rd155, 32;
	mul.wide.u32 	%rd157, %r144, %r143;
	and.b64  	%rd158, %rd131, 4294967295;
	add.s64 	%rd159, %rd156, %rd158;
	add.s64 	%rd160, %rd159, %rd157;
	shr.u64 	%rd161, %rd160, 32;
	mul.wide.u32 	%rd162, %r145, %r143;
	and.b64  	%rd163, %rd135, 4294967295;
	add.s64 	%rd164, %rd161, %rd163;
	add.s64 	%rd165, %rd164, %rd162;
	shr.u64 	%rd166, %rd165, 32;
	mul.wide.u32 	%rd167, %r146, %r143;
	add.s64 	%rd168, %rd166, %rd136;
	add.s64 	%rd169, %rd168, %rd167;
	shr.u64 	%rd170, %rd169, 32;
	and.b64  	%rd171, %rd142, 4294967295;
	add.s64 	%rd172, %rd20, %rd171;
	shr.u64 	%rd173, %rd172, 32;
	and.b64  	%rd174, %rd146, 4294967295;
	add.s64 	%rd175, %rd173, %rd174;
	add.s64 	%rd176, %rd175, %rd52;
	shr.u64 	%rd177, %rd176, 32;
	and.b64  	%rd178, %rd150, 4294967295;
	add.s64 	%rd179, %rd177, %rd178;
	add.s64 	%rd180, %rd179, %rd88;
	shr.u64 	%rd181, %rd180, 32;
	and.b64  	%rd182, %rd155, 4294967295;
	add.s64 	%rd183, %rd181, %rd182;
	add.s64 	%rd184, %rd183, %rd123;
	shr.u64 	%rd185, %rd184, 32;
	and.b64  	%rd186, %rd160, 4294967295;
	add.s64 	%rd187, %rd185, %rd186;
	add.s64 	%rd188, %rd187, %rd157;
	shr.u64 	%rd189, %rd188, 32;
	mul.wide.u32 	%rd190, %r144, %r144;
	and.b64  	%rd191, %rd165, 4294967295;
	add.s64 	%rd192, %rd189, %rd191;
	add.s64 	%rd193, %rd192, %rd190;
	shr.u64 	%rd194, %rd193, 32;
	mul.wide.u32 	%rd195, %r145, %r144;
	and.b64  	%rd196, %rd169, 4294967295;
	add.s64 	%rd197, %rd194, %rd196;
	add.s64 	%rd198, %rd197, %rd195;
	shr.u64 	%rd199, %rd198, 32;
	mul.wide.u32 	%rd200, %r146, %r144;
	add.s64 	%rd201, %rd199, %rd170;
	add.s64 	%rd202, %rd201, %rd200;
	shr.u64 	%rd203, %rd202, 32;
	and.b64  	%rd204, %rd176, 4294967295;
	add.s64 	%rd205, %rd23, %rd204;
	shr.u64 	%rd206, %rd205, 32;
	and.b64  	%rd207, %rd180, 4294967295;
	add.s64 	%rd208, %rd206, %rd207;
	add.s64 	%rd209, %rd208, %rd57;
	shr.u64 	%rd210, %rd209, 32;
	and.b64  	%rd211, %rd184, 4294967295;
	add.s64 	%rd212, %rd210, %rd211;
	add.s64 	%rd213, %rd212, %rd93;
	shr.u64 	%rd214, %rd213, 32;
	and.b64  	%rd215, %rd188, 4294967295;
	add.s64 	%rd216, %rd214, %rd215;
	add.s64 	%rd217, %rd216, %rd128;
	shr.u64 	%rd218, %rd217, 32;
	and.b64  	%rd219, %rd193, 4294967295;
	add.s64 	%rd220, %rd218, %rd219;
	add.s64 	%rd221, %rd220, %rd162;
	shr.u64 	%rd222, %rd221, 32;
	and.b64  	%rd223, %rd198, 4294967295;
	add.s64 	%rd224, %rd222, %rd223;
	add.s64 	%rd225, %rd224, %rd195;
	shr.u64 	%rd226, %rd225, 32;
	mul.wide.u32 	%rd227, %r145, %r145;
	and.b64  	%rd228, %rd202, 4294967295;
	add.s64 	%rd229, %rd226, %rd228;
	add.s64 	%rd230, %rd229, %rd227;
	shr.u64 	%rd231, %rd230, 32;
	mul.wide.u32 	%rd232, %r146, %r145;
	add.s64 	%rd233, %rd231, %rd203;
	add.s64 	%rd234, %rd233, %rd232;
	shr.u64 	%rd235, %rd234, 32;
	and.b64  	%rd236, %rd209, 4294967295;
	add.s64 	%rd237, %rd26, %rd236;
	shr.u64 	%rd238, %rd237, 32;
	and.b64  	%rd239, %rd213, 4294967295;
	add.s64 	%rd240, %rd238, %rd239;
	add.s64 	%rd241, %rd240, %rd62;
	shr.u64 	%rd242, %rd241, 32;
	and.b64  	%rd243, %rd217, 4294967295;
	add.s64 	%rd244, %rd242, %rd243;
	add.s64 	%rd245, %rd244, %rd98;
	shr.u64 	%rd246, %rd245, 32;
	and.b64  	%rd247, %rd221, 4294967295;
	add.s64 	%rd248, %rd246, %rd247;
	add.s64 	%rd249, %rd248, %rd133;
	shr.u64 	%rd250, %rd249, 32;
	and.b64  	%rd251, %rd225, 4294967295;
	add.s64 	%rd252, %rd250, %rd251;
	add.s64 	%rd253, %rd252, %rd167;
	shr.u64 	%rd254, %rd253, 32;
	and.b64  	%rd255, %rd230, 4294967295;
	add.s64 	%rd256, %rd254, %rd255;
	add.s64 	%rd257, %rd256, %rd200;
	shr.u64 	%rd258, %rd257, 32;
	and.b64  	%rd259, %rd234, 4294967295;
	add.s64 	%rd260, %rd258, %rd259;
	add.s64 	%rd261, %rd260, %rd232;
	shr.u64 	%rd262, %rd261, 32;
	mul.wide.u32 	%rd263, %r146, %r146;
	add.s64 	%rd264, %rd262, %rd235;
	add.s64 	%rd265, %rd264, %rd263;
	{ .reg .b32 tmp; mov.b64 {tmp, %r147}, %rd265; }
	ld.const.u32 	%r148, [MU_P];
	mul.lo.s32 	%r149, %r148, %r139;
	ld.const.u32 	%r2, [P_CONST];
	mul.wide.u32 	%rd266, %r2, %r149;
	and.b64  	%rd267, %rd6, 4294967295;
	add.s64 	%rd268, %rd266, %rd267;
	shr.u64 	%rd269, %rd268, 32;
	ld.const.u32 	%r3, [P_CONST+4];
	mul.wide.u32 	%rd270, %r3, %r149;
	and.b64  	%rd271, %rd30, 4294967295;
	add.s64 	%rd272, %rd269, %rd271;
	add.s64 	%rd273, %rd272, %rd270;
	cvt.u32.u64 	%r150, %rd273;
	shr.u64 	%rd274, %rd273, 32;
	ld.const.u32 	%r4, [P_CONST+8];
	mul.wide.u32 	%rd275, %r4, %r149;
	and.b64  	%rd276, %rd67, 4294967295;
	add.s64 	%rd277, %rd274, %rd276;
	add.s64 	%rd278, %rd277, %rd275;
	shr.u64 	%rd279, %rd278, 32;
	ld.const.u32 	%r5, [P_CONST+12];
	mul.wide.u32 	%rd280, %r5, %r149;
	and.b64  	%rd281, %rd103, 4294967295;
	add.s64 	%rd282, %rd279, %rd281;
	add.s64 	%rd283, %rd282, %rd280;
	shr.u64 	%rd284, %rd283, 32;
	ld.const.u32 	%r6, [P_CONST+16];
	mul.wide.u32 	%rd285, %r6, %r149;
	and.b64  	%rd286, %rd138, 4294967295;
	add.s64 	%rd287, %rd284, %rd286;
	add.s64 	%rd288, %rd287, %rd285;
	shr.u64 	%rd289, %rd288, 32;
	ld.const.u32 	%r7, [P_CONST+20];
	mul.wide.u32 	%rd290, %r7, %r149;
	and.b64  	%rd291, %rd172, 4294967295;
	add.s64 	%rd292, %rd289, %rd291;
	add.s64 	%rd293, %rd292, %rd290;
	shr.u64 	%rd294, %rd293, 32;
	ld.const.u32 	%r8, [P_CONST+24];
	mul.wide.u32 	%rd295, %r8, %r149;
	and.b64  	%rd296, %rd205, 4294967295;
	add.s64 	%rd297, %rd294, %rd296;
	add.s64 	%rd298, %rd297, %rd295;
	shr.u64 	%rd299, %rd298, 32;
	ld.const.u32 	%r9, [P_CONST+28];
	mul.wide.u32 	%rd300, %r9, %r149;
	and.b64  	%rd301, %rd237, 4294967295;
	add.s64 	%rd302, %rd299, %rd301;
	add.s64 	%rd303, %rd302, %rd300;
	shr.u64 	%rd304, %rd303, 32;
	and.b64  	%rd305, %rd241, 4294967295;
	add.s64 	%rd306, %rd304, %rd305;
	shr.u64 	%rd307, %rd306, 32;
	and.b64  	%rd308, %rd245, 4294967295;
	add.s64 	%rd309, %rd307, %rd308;
	shr.u64 	%rd310, %rd309, 32;
	and.b64  	%rd311, %rd249, 4294967295;
	add.s64 	%rd312, %rd310, %rd311;
	shr.u64 	%rd313, %rd312, 32;
	and.b64  	%rd314, %rd253, 4294967295;
	add.s64 	%rd315, %rd313, %rd314;
	shr.u64 	%rd316, %rd315, 32;
	and.b64  	%rd317, %rd257, 4294967295;
	add.s64 	%rd318, %rd316, %rd317;
	shr.u64 	%rd319, %rd318, 32;
	and.b64  	%rd320, %rd261, 4294967295;
	add.s64 	%rd321, %rd319, %rd320;
	shr.u64 	%rd322, %rd321, 32;
	and.b64  	%rd323, %rd265, 4294967295;
	add.s64 	%rd324, %rd322, %rd323;
	{ .reg .b32 tmp; mov.b64 {tmp, %r151}, %rd324; }
	add.s32 	%r152, %r147, %r151;
	mul.lo.s32 	%r153, %r148, %r150;
	mul.wide.u32 	%rd325, %r2, %r153;
	and.b64  	%rd326, %rd273, 4294967295;
	add.s64 	%rd327, %rd325, %rd326;
	shr.u64 	%rd328, %rd327, 32;
	mul.wide.u32 	%rd329, %r3, %r153;
	and.b64  	%rd330, %rd278, 4294967295;
	add.s64 	%rd331, %rd328, %rd330;
	add.s64 	%rd332, %rd331, %rd329;
	cvt.u32.u64 	%r154, %rd332;
	shr.u64 	%rd333, %rd332, 32;
	mul.wide.u32 	%rd334, %r4, %r153;
	and.b64  	%rd335, %rd283, 4294967295;
	add.s64 	%rd336, %rd333, %rd335;
	add.s64 	%rd337, %rd336, %rd334;
	shr.u64 	%rd338, %rd337, 32;
	mul.wide.u32 	%rd339, %r5, %r153;
	and.b64  	%rd340, %rd288, 4294967295;
	add.s64 	%rd341, %rd338, %rd340;
	add.s64 	%rd342, %rd341, %rd339;
	shr.u64 	%rd343, %rd342, 32;
	mul.wide.u32 	%rd344, %r6, %r153;
	and.b64  	%rd345, %rd293, 4294967295;
	add.s64 	%rd346, %rd343, %rd345;
	add.s64 	%rd347, %rd346, %rd344;
	shr.u64 	%rd348, %rd347, 32;
	mul.wide.u32 	%rd349, %r7, %r153;
	and.b64  	%rd350, %rd298, 4294967295;
	add.s64 	%rd351, %rd348, %rd350;
	add.s64 	%rd352, %rd351, %rd349;
	shr.u64 	%rd353, %rd352, 32;
	mul.wide.u32 	%rd354, %r8, %r153;
	and.b64  	%rd355, %rd303, 4294967295;
	add.s64 	%rd356, %rd353, %rd355;
	add.s64 	%rd357, %rd356, %rd354;
	shr.u64 	%rd358, %rd357, 32;
	mul.wide.u32 	%rd359, %r9, %r153;
	and.b64  	%rd360, %rd306, 4294967295;
	add.s64 	%rd361, %rd358, %rd360;
	add.s64 	%rd362, %rd361, %rd359;
	shr.u64 	%rd363, %rd362, 32;
	and.b64  	%rd364, %rd309, 4294967295;
	add.s64 	%rd365, %rd363, %rd364;
	shr.u64 	%rd366, %rd365, 32;
	and.b64  	%rd367, %rd312, 4294967295;
	add.s64 	%rd368, %rd366, %rd367;
	shr.u64 	%rd369, %rd368, 32;
	and.b64  	%rd370, %rd315, 4294967295;
	add.s64 	%rd371, %rd369, %rd370;
	shr.u64 	%rd372, %rd371, 32;
	and.b64  	%rd373, %rd318, 4294967295;
	add.s64 	%rd374, %rd372, %rd373;
	shr.u64 	%rd375, %rd374, 32;
	and.b64  	%rd376, %rd321, 4294967295;
	add.s64 	%rd377, %rd375, %rd376;
	shr.u64 	%rd378, %rd377, 32;
	and.b64  	%rd379, %rd324, 4294967295;
	add.s64 	%rd380, %rd378, %rd379;
	{ .reg .b32 tmp; mov.b64 {tmp, %r155}, %rd380; }
	add.s32 	%r156, %r152, %r155;
	mul.lo.s32 	%r157, %r148, %r154;
	mul.wide.u32 	%rd381, %r2, %r157;
	and.b64  	%rd382, %rd332, 4294967295;
	add.s64 	%rd383, %rd381, %rd382;
	shr.u64 	%rd384, %rd383, 32;
	mul.wide.u32 	%rd385, %r3, %r157;
	and.b64  	%rd386, %rd337, 4294967295;
	add.s64 	%rd387, %rd384, %rd386;
	add.s64 	%rd388, %rd387, %rd385;
	cvt.u32.u64 	%r158, %rd388;
	shr.u64 	%rd389, %rd388, 32;
	mul.wide.u32 	%rd390, %r4, %r157;
	and.b64  	%rd391, %rd342, 4294967295;
	add.s64 	%rd392, %rd389, %rd391;
	add.s64 	%rd393, %rd392, %rd390;
	shr.u64 	%rd394, %rd393, 32;
	mul.wide.u32 	%rd395, %r5, %r157;
	and.b64  	%rd396, %rd347, 4294967295;
	add.s64 	%rd397, %rd394, %rd396;
	add.s64 	%rd398, %rd397, %rd395;
	shr.u64 	%rd399, %rd398, 32;
	mul.wide.u32 	%rd400, %r6, %r157;
	and.b64  	%rd401, %rd352, 4294967295;
	add.s64 	%rd402, %rd399, %rd401;
	add.s64 	%rd403, %rd402, %rd400;
	shr.u64 	%rd404, %rd403, 32;
	mul.wide.u32 	%rd405, %r7, %r157;
	and.b64  	%rd406, %rd357, 4294967295;
	add.s64 	%rd407, %rd404, %rd406;
	add.s64 	%rd408, %rd407, %rd405;
	shr.u64 	%rd409, %rd408, 32;
	mul.wide.u32 	%rd410, %r8, %r157;
	and.b64  	%rd411, %rd362, 4294967295;
	add.s64 	%rd412, %rd409, %rd411;
	add.s64 	%rd413, %rd412, %rd410;
	shr.u64 	%rd414, %rd413, 32;
	mul.wide.u32 	%rd415, %r9, %r157;
	and.b64  	%rd416, %rd365, 4294967295;
	add.s64 	%rd417, %rd414, %rd416;
	add.s64 	%rd418, %rd417, %rd415;
	shr.u64 	%rd419, %rd418, 32;
	and.b64  	%rd420, %rd368, 4294967295;
	add.s64 	%rd421, %rd419, %rd420;
	shr.u64 	%rd422, %rd421, 32;
	and.b64  	%rd423, %rd371, 4294967295;
	add.s64 	%rd424, %rd422, %rd423;
	shr.u64 	%rd425, %rd424, 32;
	and.b64  	%rd426, %rd374, 4294967295;
	add.s64 	%rd427, %rd425, %rd426;
	shr.u64 	%rd428, %rd427, 32;
	and.b64  	%rd429, %rd377, 4294967295;
	add.s64 	%rd430, %rd428, %rd429;
	shr.u64 	%rd431, %rd430, 32;
	and.b64  	%rd432, %rd380, 4294967295;
	add.s64 	%rd433, %rd431, %rd432;
	{ .reg .b32 tmp; mov.b64 {tmp, %r159}, %rd433; }
	add.s32 	%r160, %r156, %r159;
	mul.lo.s32 	%r161, %r148, %r158;
	mul.wide.u32 	%rd434, %r2, %r161;
	and.b64  	%rd435, %rd388, 4294967295;
	add.s64 	%rd436, %rd434, %rd435;
	shr.u64 	%rd437, %rd436, 32;
	mul.wide.u32 	%rd438, %r3, %r161;
	and.b64  	%rd439, %rd393, 4294967295;
	add.s64 	%rd440, %rd437, %rd439;
	add.s64 	%rd441, %rd440, %rd438;
	cvt.u32.u64 	%r162, %rd441;
	shr.u64 	%rd442, %rd441, 32;
	mul.wide.u32 	%rd443, %r4, %r161;
	and.b64  	%rd444, %rd398, 4294967295;
	add.s64 	%rd445, %rd442, %rd444;
	add.s64 	%rd446, %rd445, %rd443;
	shr.u64 	%rd447, %rd446, 32;
	mul.wide.u32 	%rd448, %r5, %r161;
	and.b64  	%rd449, %rd403, 4294967295;
	add.s64 	%rd450, %rd447, %rd449;
	add.s64 	%rd451, %rd450, %rd448;
	shr.u64 	%rd452, %rd451, 32;
	mul.wide.u32 	%rd453, %r6, %r161;
	and.b64  	%rd454, %rd408, 4294967295;
	add.s64 	%rd455, %rd452, %rd454;
	add.s64 	%rd456, %rd455, %rd453;
	shr.u64 	%rd457, %rd456, 32;
	mul.wide.u32 	%rd458, %r7, %r161;
	and.b64  	%rd459, %rd413, 4294967295;
	add.s64 	%rd460, %rd457, %rd459;
	add.s64 	%rd461, %rd460, %rd458;
	shr.u64 	%rd462, %rd461, 32;
	mul.wide.u32 	%rd463, %r8, %r161;
	and.b64  	%rd464, %rd418, 4294967295;
	add.s64 	%rd465, %rd462, %rd464;
	add.s64 	%rd466, %rd465, %rd463;
	shr.u64 	%rd467, %rd466, 32;
	mul.wide.u32 	%rd468, %r9, %r161;
	and.b64  	%rd469, %rd421, 4294967295;
	add.s64 	%rd470, %rd467, %rd469;
	add.s64 	%rd471, %rd470, %rd468;
	shr.u64 	%rd472, %rd471, 32;
	and.b64  	%rd473, %rd424, 4294967295;
	add.s64 	%rd474, %rd472, %rd473;
	shr.u64 	%rd475, %rd474, 32;
	and.b64  	%rd476, %rd427, 4294967295;
	add.s64 	%rd477, %rd475, %rd476;
	shr.u64 	%rd478, %rd477, 32;
	and.b64  	%rd479, %rd430, 4294967295;
	add.s64 	%rd480, %rd478, %rd479;
	shr.u64 	%rd481, %rd480, 32;
	and.b64  	%rd482, %rd433, 4294967295;
	add.s64 	%rd483, %rd481, %rd482;
	{ .reg .b32 tmp; mov.b64 {tmp, %r163}, %rd483; }
	add.s32 	%r164, %r160, %r163;
	mul.lo.s32 	%r165, %r148, %r162;
	mul.wide.u32 	%rd484, %r2, %r165;
	and.b64  	%rd485, %rd441, 4294967295;
	add.s64 	%rd486, %rd484, %rd485;
	shr.u64 	%rd487, %rd486, 32;
	mul.wide.u32 	%rd488, %r3, %r165;
	and.b64  	%rd489, %rd446, 4294967295;
	add.s64 	%rd490, %rd487, %rd489;
	add.s64 	%rd491, %rd490, %rd488;
	cvt.u32.u64 	%r166, %rd491;
	shr.u64 	%rd492, %rd491, 32;
	mul.wide.u32 	%rd493, %r4, %r165;
	and.b64  	%rd494, %rd451, 4294967295;
	add.s64 	%rd495, %rd492, %rd494;
	add.s64 	%rd496, %rd495, %rd493;
	shr.u64 	%rd497, %rd496, 32;
	mul.wide.u32 	%rd498, %r5, %r165;
	and.b64  	%rd499, %rd456, 4294967295;
	add.s64 	%rd500, %rd497, %rd499;
	add.s64 	%rd501, %rd500, %rd498;
	shr.u64 	%rd502, %rd501, 32;
	mul.wide.u32 	%rd503, %r6, %r165;
	and.b64  	%rd504, %rd461, 4294967295;
	add.s64 	%rd505, %rd502, %rd504;
	add.s64 	%rd506, %rd505, %rd503;
	shr.u64 	%rd507, %rd506, 32;
	mul.wide.u32 	%rd508, %r7, %r165;
	and.b64  	%rd509, %rd466, 4294967295;
	add.s64 	%rd510, %rd507, %rd509;
	add.s64 	%rd511, %rd510, %rd508;
	shr.u64 	%rd512, %rd511, 32;
	mul.wide.u32 	%rd513, %r8, %r165;
	and.b64  	%rd514, %rd471, 4294967295;
	add.s64 	%rd515, %rd512, %rd514;
	add.s64 	%rd516, %rd515, %rd513;
	shr.u64 	%rd517, %rd516, 32;
	mul.wide.u32 	%rd518, %r9, %r165;
	and.b64  	%rd519, %rd474, 4294967295;
	add.s64 	%rd520, %rd517, %rd519;
	add.s64 	%rd521, %rd520, %rd518;
	shr.u64 	%rd522, %rd521, 32;
	and.b64  	%rd523, %rd477, 4294967295;
	add.s64 	%rd524, %rd522, %rd523;
	shr.u64 	%rd525, %rd524, 32;
	and.b64  	%rd526, %rd480, 4294967295;
	add.s64 	%rd527, %rd525, %rd526;
	shr.u64 	%rd528, %rd527, 32;
	and.b64  	%rd529, %rd483, 4294967295;
	add.s64 	%rd530, %rd528, %rd529;
	{ .reg .b32 tmp; mov.b64 {tmp, %r167}, %rd530; }
	add.s32 	%r168, %r164, %r167;
	mul.lo.s32 	%r169, %r148, %r166;
	mul.wide.u32 	%rd531, %r2, %r169;
	and.b64  	%rd532, %rd491, 4294967295;
	add.s64 	%rd533, %rd531, %rd532;
	shr.u64 	%rd534, %rd533, 32;
	mul.wide.u32 	%rd535, %r3, %r169;
	and.b64  	%rd536, %rd496, 4294967295;
	add.s64 	%rd537, %rd534, %rd536;
	add.s64 	%rd538, %rd537, %rd535;
	cvt.u32.u64 	%r170, %rd538;
	shr.u64 	%rd539, %rd538, 32;
	mul.wide.u32 	%rd540, %r4, %r169;
	and.b64  	%rd541, %rd501, 4294967295;
	add.s64 	%rd542, %rd539, %rd541;
	add.s64 	%rd543, %rd542, %rd540;
	shr.u64 	%rd544, %rd543, 32;
	mul.wide.u32 	%rd545, %r5, %r169;
	and.b64  	%rd546, %rd506, 4294967295;
	add.s64 	%rd547, %rd544, %rd546;
	add.s64 	%rd548, %rd547, %rd545;
	shr.u64 	%rd549, %rd548, 32;
	mul.wide.u32 	%rd550, %r6, %r169;
	and.b64  	%rd551, %rd511, 4294967295;
	add.s64 	%rd552, %rd549, %rd551;
	add.s64 	%rd553, %rd552, %rd550;
	shr.u64 	%rd554, %rd553, 32;
	mul.wide.u32 	%rd555, %r7, %r169;
	and.b64  	%rd556, %rd516, 4294967295;
	add.s64 	%rd557, %rd554, %rd556;
	add.s64 	%rd558, %rd557, %rd555;
	shr.u64 	%rd559, %rd558, 32;
	mul.wide.u32 	%rd560, %r8, %r169;
	and.b64  	%rd561, %rd521, 4294967295;
	add.s64 	%rd562, %rd559, %rd561;
	add.s64 	%rd563, %rd562, %rd560;
	shr.u64 	%rd564, %rd563, 32;
	mul.wide.u32 	%rd565, %r9, %r169;
	and.b64  	%rd566, %rd524, 4294967295;
	add.s64 	%rd567, %rd564, %rd566;
	add.s64 	%rd568, %rd567, %rd565;
	shr.u64 	%rd569, %rd568, 32;
	and.b64  	%rd570, %rd527, 4294967295;
	add.s64 	%rd571, %rd569, %rd570;
	shr.u64 	%rd572, %rd571, 32;
	and.b64  	%rd573, %rd530, 4294967295;
	add.s64 	%rd574, %rd572, %rd573;
	{ .reg .b32 tmp; mov.b64 {tmp, %r171}, %rd574; }
	add.s32 	%r172, %r168, %r171;
	mul.lo.s32 	%r173, %r148, %r170;
	mul.wide.u32 	%rd575, %r2, %r173;
	and.b64  	%rd576, %rd538, 4294967295;
	add.s64 	%rd577, %rd575, %rd576;
	shr.u64 	%rd578, %rd577, 32;
	mul.wide.u32 	%rd579, %r3, %r173;
	and.b64  	%rd580, %rd543, 4294967295;
	add.s64 	%rd581, %rd578, %rd580;
	add.s64 	%rd582, %rd581, %rd579;
	cvt.u32.u64 	%r174, %rd582;
	shr.u64 	%rd583, %rd582, 32;
	mul.wide.u32 	%rd584, %r4, %r173;
	and.b64  	%rd585, %rd548, 4294967295;
	add.s64 	%rd586, %rd583, %rd585;
	add.s64 	%rd587, %rd586, %rd584;
	shr.u64 	%rd588, %rd587, 32;
	mul.wide.u32 	%rd589, %r5, %r173;
	and.b64  	%rd590, %rd553, 4294967295;
	add.s64 	%rd591, %rd588, %rd590;
	add.s64 	%rd592, %rd591, %rd589;
	shr.u64 	%rd593, %rd592, 32;
	mul.wide.u32 	%rd594, %r6, %r173;
	and.b64  	%rd595, %rd558, 4294967295;
	add.s64 	%rd596, %rd593, %rd595;
	add.s64 	%rd597, %rd596, %rd594;
	shr.u64 	%rd598, %rd597, 32;
	mul.wide.u32 	%rd599, %r7, %r173;
	and.b64  	%rd600, %rd563, 4294967295;
	add.s64 	%rd601, %rd598, %rd600;
	add.s64 	%rd602, %rd601, %rd599;
	shr.u64 	%rd603, %rd602, 32;
	mul.wide.u32 	%rd604, %r8, %r173;
	and.b64  	%rd605, %rd568, 4294967295;
	add.s64 	%rd606, %rd603, %rd605;
	add.s64 	%rd607, %rd606, %rd604;
	shr.u64 	%rd608, %rd607, 32;
	mul.wide.u32 	%rd609, %r9, %r173;
	and.b64  	%rd610, %rd571, 4294967295;
	add.s64 	%rd611, %rd608, %rd610;
	add.s64 	%rd612, %rd611, %rd609;
	shr.u64 	%rd613, %rd612, 32;
	and.b64  	%rd614, %rd574, 4294967295;
	add.s64 	%rd615, %rd613, %rd614;
	{ .reg .b32 tmp; mov.b64 {tmp, %r175}, %rd615; }
	add.s32 	%r176, %r172, %r175;
	mul.lo.s32 	%r177, %r148, %r174;
	mul.wide.u32 	%rd616, %r2, %r177;
	and.b64  	%rd617, %rd582, 4294967295;
	add.s64 	%rd618, %rd616, %rd617;
	shr.u64 	%rd619, %rd618, 32;
	mul.wide.u32 	%rd620, %r3, %r177;
	and.b64  	%rd621, %rd587, 4294967295;
	add.s64 	%rd622, %rd619, %rd621;
	add.s64 	%rd623, %rd622, %rd620;
	cvt.u32.u64 	%r262, %rd623;
	shr.u64 	%rd624, %rd623, 32;
	mul.wide.u32 	%rd625, %r4, %r177;
	and.b64  	%rd626, %rd592, 4294967295;
	add.s64 	%rd627, %rd624, %rd626;
	add.s64 	%rd628, %rd627, %rd625;
	cvt.u32.u64 	%r261, %rd628;
	shr.u64 	%rd629, %rd628, 32;
	mul.wide.u32 	%rd630, %r5, %r177;
	and.b64  	%rd631, %rd597, 4294967295;
	add.s64 	%rd632, %rd629, %rd631;
	add.s64 	%rd633, %rd632, %rd630;
	cvt.u32.u64 	%r260, %rd633;
	shr.u64 	%rd634, %rd633, 32;
	mul.wide.u32 	%rd635, %r6, %r177;
	and.b64  	%rd636, %rd602, 4294967295;
	add.s64 	%rd637, %rd634, %rd636;
	add.s64 	%rd638, %rd637, %rd635;
	cvt.u32.u64 	%r259, %rd638;
	shr.u64 	%rd639, %rd638, 32;
	mul.wide.u32 	%rd640, %r7, %r177;
	and.b64  	%rd641, %rd607, 4294967295;
	add.s64 	%rd642, %rd639, %rd641;
	add.s64 	%rd643, %rd642, %rd640;
	cvt.u32.u64 	%r258, %rd643;
	shr.u64 	%rd644, %rd643, 32;
	mul.wide.u32 	%rd645, %r8, %r177;
	and.b64  	%rd646, %rd612, 4294967295;
	add.s64 	%rd647, %rd644, %rd646;
	add.s64 	%rd648, %rd647, %rd645;
	cvt.u32.u64 	%r257, %rd648;
	shr.u64 	%rd649, %rd648, 32;
	mul.wide.u32 	%rd650, %r9, %r177;
	and.b64  	%rd651, %rd615, 4294967295;
	add.s64 	%rd652, %rd649, %rd651;
	add.s64 	%rd653, %rd652, %rd650;
	cvt.u32.u64 	%r256, %rd653;
	{ .reg .b32 tmp; mov.b64 {tmp, %r178}, %rd653; }
	add.s32 	%r255, %r176, %r178;
	setp.gt.u32 	%p3, %r255, %r9;
	@%p3 bra 	$L__BB2_16;
	setp.lt.u32 	%p4, %r255, %r9;
	@%p4 bra 	$L__BB2_17;
	setp.gt.u32 	%p5, %r256, %r8;
	@%p5 bra 	$L__BB2_16;
	setp.lt.u32 	%p6, %r256, %r8;
	@%p6 bra 	$L__BB2_17;
	setp.gt.u32 	%p7, %r257, %r7;
	@%p7 bra 	$L__BB2_16;
	setp.lt.u32 	%p8, %r257, %r7;
	@%p8 bra 	$L__BB2_17;
	setp.gt.u32 	%p9, %r258, %r6;
	@%p9 bra 	$L__BB2_16;
	setp.lt.u32 	%p10, %r258, %r6;
	@%p10 bra 	$L__BB2_17;
	setp.gt.u32 	%p11, %r259, %r5;
	@%p11 bra 	$L__BB2_16;
	setp.lt.u32 	%p12, %r259, %r5;
	@%p12 bra 	$L__BB2_17;
	setp.gt.u32 	%p13, %r260, %r4;
	@%p13 bra 	$L__BB2_16;
	setp.lt.u32 	%p14, %r260, %r4;
	@%p14 bra 	$L__BB2_17;
	setp.gt.u32 	%p15, %r261, %r3;
	@%p15 bra 	$L__BB2_16;
	setp.lt.u32 	%p16, %r261, %r3;
	setp.lt.u32 	%p17, %r262, %r2;
	or.pred  	%p18, %p16, %p17;
	@%p18 bra 	$L__BB2_17;
$L__BB2_16:
	sub.s32 	%r262, %r262, %r2;
	sub.s32 	%r261, %r261, %r3;
	sub.s32 	%r260, %r260, %r4;
	sub.s32 	%r259, %r259, %r5;
	sub.s32 	%r258, %r258, %r6;
	sub.s32 	%r257, %r257, %r7;
	sub.s32 	%r256, %r256, %r8;
	sub.s32 	%r255, %r255, %r9;
$L__BB2_17:
	ld.param.u64 	%rd2021, [_Z22validate_points_kernelPK7ECPointPii_param_0];
	ld.const.u32 	%r34, [P_CONST+28];
	ld.const.u32 	%r35, [P_CONST+24];
	ld.const.u32 	%r36, [P_CONST+20];
	ld.const.u32 	%r37, [P_CONST+16];
	ld.const.u32 	%r38, [P_CONST+12];
	ld.const.u32 	%r39, [P_CONST+8];
	ld.const.u32 	%r40, [P_CONST+4];
	ld.const.u32 	%r41, [P_CONST];
	cvta.to.global.u64 	%rd654, %rd2021;
	mov.u32 	%r179, %ctaid.x;
	mov.u32 	%r180, %ntid.x;
	mov.u32 	%r181, %tid.x;
	mad.lo.s32 	%r182, %r179, %r180, %r181;
	mul.wide.s32 	%rd655, %r182, 68;
	add.s64 	%rd656, %rd654, %rd655;
	ld.global.u32 	%r42, [%rd656];
	mul.wide.u32 	%rd657, %r42, %r42;
	cvt.u32.u64 	%r183, %rd657;
	shr.u64 	%rd658, %rd657, 32;
	ld.global.u32 	%r43, [%rd656+4];
	mul.wide.u32 	%rd659, %r43, %r42;
	add.s64 	%rd660, %rd658, %rd659;
	shr.u64 	%rd661, %rd660, 32;
	ld.global.u32 	%r44, [%rd656+8];
	mul.wide.u32 	%rd662, %r44, %r42;
	add.s64 	%rd663, %rd661, %rd662;
	shr.u64 	%rd664, %rd663, 32;
	ld.global.u32 	%r45, [%rd656+12];
	mul.wide.u32 	%rd665, %r45, %r42;
	add.s64 	%rd666, %rd664, %rd665;
	shr.u64 	%rd667, %rd666, 32;
	ld.global.u32 	%r46, [%rd656+16];
	mul.wide.u32 	%rd668, %r46, %r42;
	add.s64 	%rd669, %rd667, %rd668;
	shr.u64 	%rd670, %rd669, 32;
	ld.global.u32 	%r47, [%rd656+20];
	mul.wide.u32 	%rd671, %r47, %r42;
	add.s64 	%rd672, %rd670, %rd671;
	shr.u64 	%rd673, %rd672, 32;
	ld.global.u32 	%r48, [%rd656+24];
	mul.wide.u32 	%rd674, %r48, %r42;
	add.s64 	%rd675, %rd673, %rd674;
	shr.u64 	%rd676, %rd675, 32;
	ld.global.u32 	%r49, [%rd656+28];
	mul.wide.u32 	%rd677, %r49, %r42;
	add.s64 	%rd678, %rd676, %rd677;
	shr.u64 	%rd679, %rd678, 32;
	and.b64  	%rd680, %rd660, 4294967295;
	add.s64 	%rd681, %rd659, %rd680;
	shr.u64 	%rd682, %rd681, 32;
	mul.wide.u32 	%rd683, %r43, %r43;
	and.b64  	%rd684, %rd663, 4294967295;
	add.s64 	%rd685, %rd682, %rd684;
	add.s64 	%rd686, %rd685, %rd683;
	shr.u64 	%rd687, %rd686, 32;
	mul.wide.u32 	%rd688, %r44, %r43;
	and.b64  	%rd689, %rd666, 4294967295;
	add.s64 	%rd690, %rd687, %rd689;
	add.s64 	%rd691, %rd690, %rd688;
	shr.u64 	%rd692, %rd691, 32;
	mul.wide.u32 	%rd693, %r45, %r43;
	and.b64  	%rd694, %rd669, 4294967295;
	add.s64 	%rd695, %rd692, %rd694;
	add.s64 	%rd696, %rd695, %rd693;
	shr.u64 	%rd697, %rd696, 32;
	mul.wide.u32 	%rd698, %r46, %r43;
	and.b64  	%rd699, %rd672, 4294967295;
	add.s64 	%rd700, %rd697, %rd699;
	add.s64 	%rd701, %rd700, %rd698;
	shr.u64 	%rd702, %rd701, 32;
	mul.wide.u32 	%rd703, %r47, %r43;
	and.b64  	%rd704, %rd675, 4294967295;
	add.s64 	%rd705, %rd702, %rd704;
	add.s64 	%rd706, %rd705, %rd703;
	shr.u64 	%rd707, %rd706, 32;
	mul.wide.u32 	%rd708, %r48, %r43;
	and.b64  	%rd709, %rd678, 4294967295;
	add.s64 	%rd710, %rd707, %rd709;
	add.s64 	%rd711, %rd710, %rd708;
	shr.u64 	%rd712, %rd711, 32;
	mul.wide.u32 	%rd713, %r49, %r43;
	add.s64 	%rd714, %rd712, %rd679;
	add.s64 	%rd715, %rd714, %rd713;
	shr.u64 	%rd716, %rd715, 32;
	and.b64  	%rd717, %rd686, 4294967295;
	add.s64 	%rd718, %rd662, %rd717;
	shr.u64 	%rd719, %rd718, 32;
	and.b64  	%rd720, %rd691, 4294967295;
	add.s64 	%rd721, %rd719, %rd720;
	add.s64 	%rd722, %rd721, %rd688;
	shr.u64 	%rd723, %rd722, 32;
	mul.wide.u32 	%rd724, %r44, %r44;
	and.b64  	%rd725, %rd696, 4294967295;
	add.s64 	%rd726, %rd723, %rd725;
	add.s64 	%rd727, %rd726, %rd724;
	shr.u64 	%rd728, %rd727, 32;
	mul.wide.u32 	%rd729, %r45, %r44;
	and.b64  	%rd730, %rd701, 4294967295;
	add.s64 	%rd731, %rd728, %rd730;
	add.s64 	%rd732, %rd731, %rd729;
	shr.u64 	%rd733, %rd732, 32;
	mul.wide.u32 	%rd734, %r46, %r44;
	and.b64  	%rd735, %rd706, 4294967295;
	add.s64 	%rd736, %rd733, %rd735;
	add.s64 	%rd737, %rd736, %rd734;
	shr.u64 	%rd738, %rd737, 32;
	mul.wide.u32 	%rd739, %r47, %r44;
	and.b64  	%rd740, %rd711, 4294967295;
	add.s64 	%rd741, %rd738, %rd740;
	add.s64 	%rd742, %rd741, %rd739;
	shr.u64 	%rd743, %rd742, 32;
	mul.wide.u32 	%rd744, %r48, %r44;
	and.b64  	%rd745, %rd715, 4294967295;
	add.s64 	%rd746, %rd743, %rd745;
	add.s64 	%rd747, %rd746, %rd744;
	shr.u64 	%rd748, %rd747, 32;
	mul.wide.u32 	%rd749, %r49, %r44;
	add.s64 	%rd750, %rd748, %rd716;
	add.s64 	%rd751, %rd750, %rd749;
	shr.u64 	%rd752, %rd751, 32;
	and.b64  	%rd753, %rd722, 4294967295;
	add.s64 	%rd754, %rd665, %rd753;
	shr.u64 	%rd755, %rd754, 32;
	and.b64  	%rd756, %rd727, 4294967295;
	add.s64 	%rd757, %rd755, %rd756;
	add.s64 	%rd758, %rd757, %rd693;
	shr.u64 	%rd759, %rd758, 32;
	and.b64  	%rd760, %rd732, 4294967295;
	add.s64 	%rd761, %rd759, %rd760;
	add.s64 	%rd762, %rd761, %rd729;
	shr.u64 	%rd763, %rd762, 32;
	mul.wide.u32 	%rd764, %r45, %r45;
	and.b64  	%rd765, %rd737, 4294967295;
	add.s64 	%rd766, %rd763, %rd765;
	add.s64 	%rd767, %rd766, %rd764;
	shr.u64 	%rd768, %rd767, 32;
	mul.wide.u32 	%rd769, %r46, %r45;
	and.b64  	%rd770, %rd742, 4294967295;
	add.s64 	%rd771, %rd768, %rd770;
	add.s64 	%rd772, %rd771, %rd769;
	shr.u64 	%rd773, %rd772, 32;
	mul.wide.u32 	%rd774, %r47, %r45;
	and.b64  	%rd775, %rd747, 4294967295;
	add.s64 	%rd776, %rd773, %rd775;
	add.s64 	%rd777, %rd776, %rd774;
	shr.u64 	%rd778, %rd777, 32;
	mul.wide.u32 	%rd779, %r48, %r45;
	and.b64  	%rd780, %rd751, 4294967295;
	add.s64 	%rd781, %rd778, %rd780;
	add.s64 	%rd782, %rd781, %rd779;
	shr.u64 	%rd783, %rd782, 32;
	mul.wide.u32 	%rd784, %r49, %r45;
	add.s64 	%rd785, %rd783, %rd752;
	add.s64 	%rd786, %rd785, %rd784;
	shr.u64 	%rd787, %rd786, 32;
	and.b64  	%rd788, %rd758, 4294967295;
	add.s64 	%rd789, %rd668, %rd788;
	shr.u64 	%rd790, %rd789, 32;
	and.b64  	%rd791, %rd762, 4294967295;
	add.s64 	%rd792, %rd790, %rd791;
	add.s64 	%rd793, %rd792, %rd698;
	shr.u64 	%rd794, %rd793, 32;
	and.b64  	%rd795, %rd767, 4294967295;
	add.s64 	%rd796, %rd794, %rd795;
	add.s64 	%rd797, %rd796, %rd734;
	shr.u64 	%rd798, %rd797, 32;
	and.b64  	%rd799, %rd772, 4294967295;
	add.s64 	%rd800, %rd798, %rd799;
	add.s64 	%rd801, %rd800, %rd769;
	shr.u64 	%rd802, %rd801, 32;
	mul.wide.u32 	%rd803, %r46, %r46;
	and.b64  	%rd804, %rd777, 4294967295;
	add.s64 	%rd805, %rd802, %rd804;
	add.s64 	%rd806, %rd805, %rd803;
	shr.u64 	%rd807, %rd806, 32;
	mul.wide.u32 	%rd808, %r47, %r46;
	and.b64  	%rd809, %rd782, 4294967295;
	add.s64 	%rd810, %rd807, %rd809;
	add.s64 	%rd811, %rd810, %rd808;
	shr.u64 	%rd812, %rd811, 32;
	mul.wide.u32 	%rd813, %r48, %r46;
	and.b64  	%rd814, %rd786, 4294967295;
	add.s64 	%rd815, %rd812, %rd814;
	add.s64 	%rd816, %rd815, %rd813;
	shr.u64 	%rd817, %rd816, 32;
	mul.wide.u32 	%rd818, %r49, %r46;
	add.s64 	%rd819, %rd817, %rd787;
	add.s64 	%rd820, %rd819, %rd818;
	shr.u64 	%rd821, %rd820, 32;
	and.b64  	%rd822, %rd793, 4294967295;
	add.s64 	%rd823, %rd671, %rd822;
	shr.u64 	%rd824, %rd823, 32;
	and.b64  	%rd825, %rd797, 4294967295;
	add.s64 	%rd826, %rd824, %rd825;
	add.s64 	%rd827, %rd826, %rd703;
	shr.u64 	%rd828, %rd827, 32;
	and.b64  	%rd829, %rd801, 4294967295;
	add.s64 	%rd830, %rd828, %rd829;
	add.s64 	%rd831, %rd830, %rd739;
	shr.u64 	%rd832, %rd831, 32;
	and.b64  	%rd833, %rd806, 4294967295;
	add.s64 	%rd834, %rd832, %rd833;
	add.s64 	%rd835, %rd834, %rd774;
	shr.u64 	%rd836, %rd835, 32;
	and.b64  	%rd837, %rd811, 4294967295;
	add.s64 	%rd838, %rd836, %rd837;
	add.s64 	%rd839, %rd838, %rd808;
	shr.u64 	%rd840, %rd839, 32;
	mul.wide.u32 	%rd841, %r47, %r47;
	and.b64  	%rd842, %rd816, 4294967295;
	add.s64 	%rd843, %rd840, %rd842;
	add.s64 	%rd844, %rd843, %rd841;
	shr.u64 	%rd845, %rd844, 32;
	mul.wide.u32 	%rd846, %r48, %r47;
	and.b64  	%rd847, %rd820, 4294967295;
	add.s64 	%rd848, %rd845, %rd847;
	add.s64 	%rd849, %rd848, %rd846;
	shr.u64 	%rd850, %rd849, 32;
	mul.wide.u32 	%rd851, %r49, %r47;
	add.s64 	%rd852, %rd850, %rd821;
	add.s64 	%rd853, %rd852, %rd851;
	shr.u64 	%rd854, %rd853, 32;
	and.b64  	%rd855, %rd827, 4294967295;
	add.s64 	%rd856, %rd674, %rd855;
	shr.u64 	%rd857, %rd856, 32;
	and.b64  	%rd858, %rd831, 4294967295;
	add.s64 	%rd859, %rd857, %rd858;
	add.s64 	%rd860, %rd859, %rd708;
	shr.u64 	%rd861, %rd860, 32;
	and.b64  	%rd862, %rd835, 4294967295;
	add.s64 	%rd863, %rd861, %rd862;
	add.s64 	%rd864, %rd863, %rd744;
	shr.u64 	%rd865, %rd864, 32;
	and.b64  	%rd866, %rd839, 4294967295;
	add.s64 	%rd867, %rd865, %rd866;
	add.s64 	%rd868, %rd867, %rd779;
	shr.u64 	%rd869, %rd868, 32;
	and.b64  	%rd870, %rd844, 4294967295;
	add.s64 	%rd871, %rd869, %rd870;
	add.s64 	%rd872, %rd871, %rd813;
	shr.u64 	%rd873, %rd872, 32;
	and.b64  	%rd874, %rd849, 4294967295;
	add.s64 	%rd875, %rd873, %rd874;
	add.s64 	%rd876, %rd875, %rd846;
	shr.u64 	%rd877, %rd876, 32;
	mul.wide.u32 	%rd878, %r48, %r48;
	and.b64  	%rd879, %rd853, 4294967295;
	add.s64 	%rd880, %rd877, %rd879;
	add.s64 	%rd881, %rd880, %rd878;
	shr.u64 	%rd882, %rd881, 32;
	mul.wide.u32 	%rd883, %r49, %r48;
	add.s64 	%rd884, %rd882, %rd854;
	add.s64 	%rd885, %rd884, %rd883;
	shr.u64 	%rd886, %rd885, 32;
	and.b64  	%rd887, %rd860, 4294967295;
	add.s64 	%rd888, %rd677, %rd887;
	shr.u64 	%rd889, %rd888, 32;
	and.b64  	%rd890, %rd864, 4294967295;
	add.s64 	%rd891, %rd889, %rd890;
	add.s64 	%rd892, %rd891, %rd713;
	shr.u64 	%rd893, %rd892, 32;
	and.b64  	%rd894, %rd868, 4294967295;
	add.s64 	%rd895, %rd893, %rd894;
	add.s64 	%rd896, %rd895, %rd749;
	shr.u64 	%rd897, %rd896, 32;
	and.b64  	%rd898, %rd872, 4294967295;
	add.s64 	%rd899, %rd897, %rd898;
	add.s64 	%rd900, %rd899, %rd784;
	shr.u64 	%rd901, %rd900, 32;
	and.b64  	%rd902, %rd876, 4294967295;
	add.s64 	%rd903, %rd901, %rd902;
	add.s64 	%rd904, %rd903, %rd818;
	shr.u64 	%rd905, %rd904, 32;
	and.b64  	%rd906, %rd881, 4294967295;
	add.s64 	%rd907, %rd905, %rd906;
	add.s64 	%rd908, %rd907, %rd851;
	shr.u64 	%rd909, %rd908, 32;
	and.b64  	%rd910, %rd885, 4294967295;
	add.s64 	%rd911, %rd909, %rd910;
	add.s64 	%rd912, %rd911, %rd883;
	shr.u64 	%rd913, %rd912, 32;
	mul.wide.u32 	%rd914, %r49, %r49;
	add.s64 	%rd915, %rd913, %rd886;
	add.s64 	%rd916, %rd915, %rd914;
	{ .reg .b32 tmp; mov.b64 {tmp, %r184}, %rd916; }
	ld.const.u32 	%r185, [MU_P];
	mul.lo.s32 	%r186, %r185, %r183;
	mul.wide.u32 	%rd917, %r41, %r186;
	and.b64  	%rd918, %rd657, 4294967295;
	add.s64 	%rd919, %rd917, %rd918;
	shr.u64 	%rd920, %rd919, 32;
	mul.wide.u32 	%rd921, %r40, %r186;
	and.b64  	%rd922, %rd681, 4294967295;
	add.s64 	%rd923, %rd920, %rd922;
	add.s64 	%rd924, %rd923, %rd921;
	cvt.u32.u64 	%r187, %rd924;
	shr.u64 	%rd925, %rd924, 32;
	mul.wide.u32 	%rd926, %r39, %r186;
	and.b64  	%rd927, %rd718, 4294967295;
	add.s64 	%rd928, %rd925, %rd927;
	add.s64 	%rd929, %rd928, %rd926;
	shr.u64 	%rd930, %rd929, 32;
	mul.wide.u32 	%rd931, %r38, %r186;
	and.b64  	%rd932, %rd754, 4294967295;
	add.s64 	%rd933, %rd930, %rd932;
	add.s64 	%rd934, %rd933, %rd931;
	shr.u64 	%rd935, %rd934, 32;
	mul.wide.u32 	%rd936, %r37, %r186;
	and.b64  	%rd937, %rd789, 4294967295;
	add.s64 	%rd938, %rd935, %rd937;
	add.s64 	%rd939, %rd938, %rd936;
	shr.u64 	%rd940, %rd939, 32;
	mul.wide.u32 	%rd941, %r36, %r186;
	and.b64  	%rd942, %rd823, 4294967295;
	add.s64 	%rd943, %rd940, %rd942;
	add.s64 	%rd944, %rd943, %rd941;
	shr.u64 	%rd945, %rd944, 32;
	mul.wide.u32 	%rd946, %r35, %r186;
	and.b64  	%rd947, %rd856, 4294967295;
	add.s64 	%rd948, %rd945, %rd947;
	add.s64 	%rd949, %rd948, %rd946;
	shr.u64 	%rd950, %rd949, 32;
	mul.wide.u32 	%rd951, %r34, %r186;
	and.b64  	%rd952, %rd888, 4294967295;
	add.s64 	%rd953, %rd950, %rd952;
	add.s64 	%rd954, %rd953, %rd951;
	shr.u64 	%rd955, %rd954, 32;
	and.b64  	%rd956, %rd892, 4294967295;
	add.s64 	%rd957, %rd955, %rd956;
	shr.u64 	%rd958, %rd957, 32;
	and.b64  	%rd959, %rd896, 4294967295;
	add.s64 	%rd960, %rd958, %rd959;
	shr.u64 	%rd961, %rd960, 32;
	and.b64  	%rd962, %rd900, 4294967295;
	add.s64 	%rd963, %rd961, %rd962;
	shr.u64 	%rd964, %rd963, 32;
	and.b64  	%rd965, %rd904, 4294967295;
	add.s64 	%rd966, %rd964, %rd965;
	shr.u64 	%rd967, %rd966, 32;
	and.b64  	%rd968, %rd908, 4294967295;
	add.s64 	%rd969, %rd967, %rd968;
	shr.u64 	%rd970, %rd969, 32;
	and.b64  	%rd971, %rd912, 4294967295;
	add.s64 	%rd972, %rd970, %rd971;
	shr.u64 	%rd973, %rd972, 32;
	and.b64  	%rd974, %rd916, 4294967295;
	add.s64 	%rd975, %rd973, %rd974;
	{ .reg .b32 tmp; mov.b64 {tmp, %r188}, %rd975; }
	add.s32 	%r189, %r184, %r188;
	mul.lo.s32 	%r190, %r185, %r187;
	mul.wide.u32 	%rd976, %r41, %r190;
	and.b64  	%rd977, %rd924, 4294967295;
	add.s64 	%rd978, %rd976, %rd977;
	shr.u64 	%rd979, %rd978, 32;
	mul.wide.u32 	%rd980, %r40, %r190;
	and.b64  	%rd981, %rd929, 4294967295;
	add.s64 	%rd982, %rd979, %rd981;
	add.s64 	%rd983, %rd982, %rd980;
	cvt.u32.u64 	%r191, %rd983;
	shr.u64 	%rd984, %rd983, 32;
	mul.wide.u32 	%rd985, %r39, %r190;
	and.b64  	%rd986, %rd934, 4294967295;
	add.s64 	%rd987, %rd984, %rd986;
	add.s64 	%rd988, %rd987, %rd985;
	shr.u64 	%rd989, %rd988, 32;
	mul.wide.u32 	%rd990, %r38, %r190;
	and.b64  	%rd991, %rd939, 4294967295;
	add.s64 	%rd992, %rd989, %rd991;
	add.s64 	%rd993, %rd992, %rd990;
	shr.u64 	%rd994, %rd993, 32;
	mul.wide.u32 	%rd995, %r37, %r190;
	and.b64  	%rd996, %rd944, 4294967295;
	add.s64 	%rd997, %rd994, %rd996;
	add.s64 	%rd998, %rd997, %rd995;
	shr.u64 	%rd999, %rd998, 32;
	mul.wide.u32 	%rd1000, %r36, %r190;
	and.b64  	%rd1001, %rd949, 4294967295;
	add.s64 	%rd1002, %rd999, %rd1001;
	add.s64 	%rd1003, %rd1002, %rd1000;
	shr.u64 	%rd1004, %rd1003, 32;
	mul.wide.u32 	%rd1005, %r35, %r190;
	and.b64  	%rd1006, %rd954, 4294967295;
	add.s64 	%rd1007, %rd1004, %rd1006;
	add.s64 	%rd1008, %rd1007, %rd1005;
	shr.u64 	%rd1009, %rd1008, 32;
	mul.wide.u32 	%rd1010, %r34, %r190;
	and.b64  	%rd1011, %rd957, 4294967295;
	add.s64 	%rd1012, %rd1009, %rd1011;
	add.s64 	%rd1013, %rd1012, %rd1010;
	shr.u64 	%rd1014, %rd1013, 32;
	and.b64  	%rd1015, %rd960, 4294967295;
	add.s64 	%rd1016, %rd1014, %rd1015;
	shr.u64 	%rd1017, %rd1016, 32;
	and.b64  	%rd1018, %rd963, 4294967295;
	add.s64 	%rd1019, %rd1017, %rd1018;
	shr.u64 	%rd1020, %rd1019, 32;
	and.b64  	%rd1021, %rd966, 4294967295;
	add.s64 	%rd1022, %rd1020, %rd1021;
	shr.u64 	%rd1023, %rd1022, 32;
	and.b64  	%rd1024, %rd969, 4294967295;
	add.s64 	%rd1025, %rd1023, %rd1024;
	shr.u64 	%rd1026, %rd1025, 32;
	and.b64  	%rd1027, %rd972, 4294967295;
	add.s64 	%rd1028, %rd1026, %rd1027;
	shr.u64 	%rd1029, %rd1028, 32;
	and.b64  	%rd1030, %rd975, 4294967295;
	add.s64 	%rd1031, %rd1029, %rd1030;
	{ .reg .b32 tmp; mov.b64 {tmp, %r192}, %rd1031; }
	add.s32 	%r193, %r189, %r192;
	mul.lo.s32 	%r194, %r185, %r191;
	mul.wide.u32 	%rd1032, %r41, %r194;
	and.b64  	%rd1033, %rd983, 4294967295;
	add.s64 	%rd1034, %rd1032, %rd1033;
	shr.u64 	%rd1035, %rd1034, 32;
	mul.wide.u32 	%rd1036, %r40, %r194;
	and.b64  	%rd1037, %rd988, 4294967295;
	add.s64 	%rd1038, %rd1035, %rd1037;
	add.s64 	%rd1039, %rd1038, %rd1036;
	cvt.u32.u64 	%r195, %rd1039;
	shr.u64 	%rd1040, %rd1039, 32;
	mul.wide.u32 	%rd1041, %r39, %r194;
	and.b64  	%rd1042, %rd993, 4294967295;
	add.s64 	%rd1043, %rd1040, %rd1042;
	add.s64 	%rd1044, %rd1043, %rd1041;
	shr.u64 	%rd1045, %rd1044, 32;
	mul.wide.u32 	%rd1046, %r38, %r194;
	and.b64  	%rd1047, %rd998, 4294967295;
	add.s64 	%rd1048, %rd1045, %rd1047;
	add.s64 	%rd1049, %rd1048, %rd1046;
	shr.u64 	%rd1050, %rd1049, 32;
	mul.wide.u32 	%rd1051, %r37, %r194;
	and.b64  	%rd1052, %rd1003, 4294967295;
	add.s64 	%rd1053, %rd1050, %rd1052;
	add.s64 	%rd1054, %rd1053, %rd1051;
	shr.u64 	%rd1055, %rd1054, 32;
	mul.wide.u32 	%rd1056, %r36, %r194;
	and.b64  	%rd1057, %rd1008, 4294967295;
	add.s64 	%rd1058, %rd1055, %rd1057;
	add.s64 	%rd1059, %rd1058, %rd1056;
	shr.u64 	%rd1060, %rd1059, 32;
	mul.wide.u32 	%rd1061, %r35, %r194;
	and.b64  	%rd1062, %rd1013, 4294967295;
	add.s64 	%rd1063, %rd1060, %rd1062;
	add.s64 	%rd1064, %rd1063, %rd1061;
	shr.u64 	%rd1065, %rd1064, 32;
	mul.wide.u32 	%rd1066, %r34, %r194;
	and.b64  	%rd1067, %rd1016, 4294967295;
	add.s64 	%rd1068, %rd1065, %rd1067;
	add.s64 	%rd1069, %rd1068, %rd1066;
	shr.u64 	%rd1070, %rd1069, 32;
	and.b64  	%rd1071, %rd1019, 4294967295;
	add.s64 	%rd1072, %rd1070, %rd1071;
	shr.u64 	%rd1073, %rd1072, 32;
	and.b64  	%rd1074, %rd1022, 4294967295;
	add.s64 	%rd1075, %rd1073, %rd1074;
	shr.u64 	%rd1076, %rd1075, 32;
	and.b64  	%rd1077, %rd1025, 4294967295;
	add.s64 	%rd1078, %rd1076, %rd1077;
	shr.u64 	%rd1079, %rd1078, 32;
	and.b64  	%rd1080, %rd1028, 4294967295;
	add.s64 	%rd1081, %rd1079, %rd1080;
	shr.u64 	%rd1082, %rd1081, 32;
	and.b64  	%rd1083, %rd1031, 4294967295;
	add.s64 	%rd1084, %rd1082, %rd1083;
	{ .reg .b32 tmp; mov.b64 {tmp, %r196}, %rd1084; }
	add.s32 	%r197, %r193, %r196;
	mul.lo.s32 	%r198, %r185, %r195;
	mul.wide.u32 	%rd1085, %r41, %r198;
	and.b64  	%rd1086, %rd1039, 4294967295;
	add.s64 	%rd1087, %rd1085, %rd1086;
	shr.u64 	%rd1088, %rd1087, 32;
	mul.wide.u32 	%rd1089, %r40, %r198;
	and.b64  	%rd1090, %rd1044, 4294967295;
	add.s64 	%rd1091, %rd1088, %rd1090;
	add.s64 	%rd1092, %rd1091, %rd1089;
	cvt.u32.u64 	%r199, %rd1092;
	shr.u64 	%rd1093, %rd1092, 32;
	mul.wide.u32 	%rd1094, %r39, %r198;
	and.b64  	%rd1095, %rd1049, 4294967295;
	add.s64 	%rd1096, %rd1093, %rd1095;
	add.s64 	%rd1097, %rd1096, %rd1094;
	shr.u64 	%rd1098, %rd1097, 32;
	mul.wide.u32 	%rd1099, %r38, %r198;
	and.b64  	%rd1100, %rd1054, 4294967295;
	add.s64 	%rd1101, %rd1098, %rd1100;
	add.s64 	%rd1102, %rd1101, %rd1099;
	shr.u64 	%rd1103, %rd1102, 32;
	mul.wide.u32 	%rd1104, %r37, %r198;
	and.b64  	%rd1105, %rd1059, 4294967295;
	add.s64 	%rd1106, %rd1103, %rd1105;
	add.s64 	%rd1107, %rd1106, %rd1104;
	shr.u64 	%rd1108, %rd1107, 32;
	mul.wide.u32 	%rd1109, %r36, %r198;
	and.b64  	%rd1110, %rd1064, 4294967295;
	add.s64 	%rd1111, %rd1108, %rd1110;
	add.s64 	%rd1112, %rd1111, %rd1109;
	shr.u64 	%rd1113, %rd1112, 32;
	mul.wide.u32 	%rd1114, %r35, %r198;
	and.b64  	%rd1115, %rd1069, 4294967295;
	add.s64 	%rd1116, %rd1113, %rd1115;
	add.s64 	%rd1117, %rd1116, %rd1114;
	shr.u64 	%rd1118, %rd1117, 32;
	mul.wide.u32 	%rd1119, %r34, %r198;
	and.b64  	%rd1120, %rd1072, 4294967295;
	add.s64 	%rd1121, %rd1118, %rd1120;
	add.s64 	%rd1122, %rd1121, %rd1119;
	shr.u64 	%rd1123, %rd1122, 32;
	and.b64  	%rd1124, %rd1075, 4294967295;
	add.s64 	%rd1125, %rd1123, %rd1124;
	shr.u64 	%rd1126, %rd1125, 32;
	and.b64  	%rd1127, %rd1078, 4294967295;
	add.s64 	%rd1128, %rd1126, %rd1127;
	shr.u64 	%rd1129, %rd1128, 32;
	and.b64  	%rd1130, %rd1081, 4294967295;
	add.s64 	%rd1131, %rd1129, %rd1130;
	shr.u64 	%rd1132, %rd1131, 32;
	and.b64  	%rd1133, %rd1084, 4294967295;
	add.s64 	%rd1134, %rd1132, %rd1133;
	{ .reg .b32 tmp; mov.b64 {tmp, %r200}, %rd1134; }
	add.s32 	%r201, %r197, %r200;
	mul.lo.s32 	%r202, %r185, %r199;
	mul.wide.u32 	%rd1135, %r41, %r202;
	and.b64  	%rd1136, %rd1092, 4294967295;
	add.s64 	%rd1137, %rd1135, %rd1136;
	shr.u64 	%rd1138, %rd1137, 32;
	mul.wide.u32 	%rd1139, %r40, %r202;
	and.b64  	%rd1140, %rd1097, 4294967295;
	add.s64 	%rd1141, %rd1138, %rd1140;
	add.s64 	%rd1142, %rd1141, %rd1139;
	cvt.u32.u64 	%r203, %rd1142;
	shr.u64 	%rd1143, %rd1142, 32;
	mul.wide.u32 	%rd1144, %r39, %r202;
	and.b64  	%rd1145, %rd1102, 4294967295;
	add.s64 	%rd1146, %rd1143, %rd1145;
	add.s64 	%rd1147, %rd1146, %rd1144;
	shr.u64 	%rd1148, %rd1147, 32;
	mul.wide.u32 	%rd1149, %r38, %r202;
	and.b64  	%rd1150, %rd1107, 4294967295;
	add.s64 	%rd1151, %rd1148, %rd1150;
	add.s64 	%rd1152, %rd1151, %rd1149;
	shr.u64 	%rd1153, %rd1152, 32;
	mul.wide.u32 	%rd1154, %r37, %r202;
	and.b64  	%rd1155, %rd1112, 4294967295;
	add.s64 	%rd1156, %rd1153, %rd1155;
	add.s64 	%rd1157, %rd1156, %rd1154;
	shr.u64 	%rd1158, %rd1157, 32;
	mul.wide.u32 	%rd1159, %r36, %r202;
	and.b64  	%rd1160, %rd1117, 4294967295;
	add.s64 	%rd1161, %rd1158, %rd1160;
	add.s64 	%rd1162, %rd1161, %rd1159;
	shr.u64 	%rd1163, %rd1162, 32;
	mul.wide.u32 	%rd1164, %r35, %r202;
	and.b64  	%rd1165, %rd1122, 4294967295;
	add.s64 	%rd1166, %rd1163, %rd1165;
	add.s64 	%rd1167, %rd1166, %rd1164;
	shr.u64 	%rd1168, %rd1167, 32;
	mul.wide.u32 	%rd1169, %r34, %r202;
	and.b64  	%rd1170, %rd1125, 4294967295;
	add.s64 	%rd1171, %rd1168, %rd1170;
	add.s64 	%rd1172, %rd1171, %rd1169;
	shr.u64 	%rd1173, %rd1172, 32;
	and.b64  	%rd1174, %rd1128, 4294967295;
	add.s64 	%rd1175, %rd1173, %rd1174;
	shr.u64 	%rd1176, %rd1175, 32;
	and.b64  	%rd1177, %rd1131, 4294967295;
	add.s64 	%rd1178, %rd1176, %rd1177;
	shr.u64 	%rd1179, %rd1178, 32;
	and.b64  	%rd1180, %rd1134, 4294967295;
	add.s64 	%rd1181, %rd1179, %rd1180;
	{ .reg .b32 tmp; mov.b64 {tmp, %r204}, %rd1181; }
	add.s32 	%r205, %r201, %r204;
	mul.lo.s32 	%r206, %r185, %r203;
	mul.wide.u32 	%rd1182, %r41, %r206;
	and.b64  	%rd1183, %rd1142, 4294967295;
	add.s64 	%rd1184, %rd1182, %rd1183;
	shr.u64 	%rd1185, %rd1184, 32;
	mul.wide.u32 	%rd1186, %r40, %r206;
	and.b64  	%rd1187, %rd1147, 4294967295;
	add.s64 	%rd1188, %rd1185, %rd1187;
	add.s64 	%rd1189, %rd1188, %rd1186;
	cvt.u32.u64 	%r207, %rd1189;
	shr.u64 	%rd1190, %rd1189, 32;
	mul.wide.u32 	%rd1191, %r39, %r206;
	and.b64  	%rd1192, %rd1152, 4294967295;
	add.s64 	%rd1193, %rd1190, %rd1192;
	add.s64 	%rd1194, %rd1193, %rd1191;
	shr.u64 	%rd1195, %rd1194, 32;
	mul.wide.u32 	%rd1196, %r38, %r206;
	and.b64  	%rd1197, %rd1157, 4294967295;
	add.s64 	%rd1198, %rd1195, %rd1197;
	add.s64 	%rd1199, %rd1198, %rd1196;
	shr.u64 	%rd1200, %rd1199, 32;
	mul.wide.u32 	%rd1201, %r37, %r206;
	and.b64  	%rd1202, %rd1162, 4294967295;
	add.s64 	%rd1203, %rd1200, %rd1202;
	add.s64 	%rd1204, %rd1203, %rd1201;
	shr.u64 	%rd1205, %rd1204, 32;
	mul.wide.u32 	%rd1206, %r36, %r206;
	and.b64  	%rd1207, %rd1167, 4294967295;
	add.s64 	%rd1208, %rd1205, %rd1207;
	add.s64 	%rd1209, %rd1208, %rd1206;
	shr.u64 	%rd1210, %rd1209, 32;
	mul.wide.u32 	%rd1211, %r35, %r206;
	and.b64  	%rd1212, %rd1172, 4294967295;
	add.s64 	%rd1213, %rd1210, %rd1212;
	add.s64 	%rd1214, %rd1213, %rd1211;
	shr.u64 	%rd1215, %rd1214, 32;
	mul.wide.u32 	%rd1216, %r34, %r206;
	and.b64  	%rd1217, %rd1175, 4294967295;
	add.s64 	%rd1218, %rd1215, %rd1217;
	add.s64 	%rd1219, %rd1218, %rd1216;
	shr.u64 	%rd1220, %rd1219, 32;
	and.b64  	%rd1221, %rd1178, 4294967295;
	add.s64 	%rd1222, %rd1220, %rd1221;
	shr.u64 	%rd1223, %rd1222, 32;
	and.b64  	%rd1224, %rd1181, 4294967295;
	add.s64 	%rd1225, %rd1223, %rd1224;
	{ .reg .b32 tmp; mov.b64 {tmp, %r208}, %rd1225; }
	add.s32 	%r209, %r205, %r208;
	mul.lo.s32 	%r210, %r185, %r207;
	mul.wide.u32 	%rd1226, %r41, %r210;
	and.b64  	%rd1227, %rd1189, 4294967295;
	add.s64 	%rd1228, %rd1226, %rd1227;
	shr.u64 	%rd1229, %rd1228, 32;
	mul.wide.u32 	%rd1230, %r40, %r210;
	and.b64  	%rd1231, %rd1194, 4294967295;
	add.s64 	%rd1232, %rd1229, %rd1231;
	add.s64 	%rd1233, %rd1232, %rd1230;
	cvt.u32.u64 	%r211, %rd1233;
	shr.u64 	%rd1234, %rd1233, 32;
	mul.wide.u32 	%rd1235, %r39, %r210;
	and.b64  	%rd1236, %rd1199, 4294967295;
	add.s64 	%rd1237, %rd1234, %rd1236;
	add.s64 	%rd1238, %rd1237, %rd1235;
	shr.u64 	%rd1239, %rd1238, 32;
	mul.wide.u32 	%rd1240, %r38, %r210;
	and.b64  	%rd1241, %rd1204, 4294967295;
	add.s64 	%rd1242, %rd1239, %rd1241;
	add.s64 	%rd1243, %rd1242, %rd1240;
	shr.u64 	%rd1244, %rd1243, 32;
	mul.wide.u32 	%rd1245, %r37, %r210;
	and.b64  	%rd1246, %rd1209, 4294967295;
	add.s64 	%rd1247, %rd1244, %rd1246;
	add.s64 	%rd1248, %rd1247, %rd1245;
	shr.u64 	%rd1249, %rd1248, 32;
	mul.wide.u32 	%rd1250, %r36, %r210;
	and.b64  	%rd1251, %rd1214, 4294967295;
	add.s64 	%rd1252, %rd1249, %rd1251;
	add.s64 	%rd1253, %rd1252, %rd1250;
	shr.u64 	%rd1254, %rd1253, 32;
	mul.wide.u32 	%rd1255, %r35, %r210;
	and.b64  	%rd1256, %rd1219, 4294967295;
	add.s64 	%rd1257, %rd1254, %rd1256;
	add.s64 	%rd1258, %rd1257, %rd1255;
	shr.u64 	%rd1259, %rd1258, 32;
	mul.wide.u32 	%rd1260, %r34, %r210;
	and.b64  	%rd1261, %rd1222, 4294967295;
	add.s64 	%rd1262, %rd1259, %rd1261;
	add.s64 	%rd1263, %rd1262, %rd1260;
	shr.u64 	%rd1264, %rd1263, 32;
	and.b64  	%rd1265, %rd1225, 4294967295;
	add.s64 	%rd1266, %rd1264, %rd1265;
	{ .reg .b32 tmp; mov.b64 {tmp, %r212}, %rd1266; }
	add.s32 	%r213, %r209, %r212;
	mul.lo.s32 	%r214, %r185, %r211;
	mul.wide.u32 	%rd1267, %r41, %r214;
	and.b64  	%rd1268, %rd1233, 4294967295;
	add.s64 	%rd1269, %rd1267, %rd1268;
	shr.u64 	%rd1270, %rd1269, 32;
	mul.wide.u32 	%rd1271, %r40, %r214;
	and.b64  	%rd1272, %rd1238, 4294967295;
	add.s64 	%rd1273, %rd1270, %rd1272;
	add.s64 	%rd1274, %rd1273, %rd1271;
	cvt.u32.u64 	%r270, %rd1274;
	shr.u64 	%rd1275, %rd1274, 32;
	mul.wide.u32 	%rd1276, %r39, %r214;
	and.b64  	%rd1277, %rd1243, 4294967295;
	add.s64 	%rd1278, %rd1275, %rd1277;
	add.s64 	%rd1279, %rd1278, %rd1276;
	cvt.u32.u64 	%r269, %rd1279;
	shr.u64 	%rd1280, %rd1279, 32;
	mul.wide.u32 	%rd1281, %r38, %r214;
	and.b64  	%rd1282, %rd1248, 4294967295;
	add.s64 	%rd1283, %rd1280, %rd1282;
	add.s64 	%rd1284, %rd1283, %rd1281;
	cvt.u32.u64 	%r268, %rd1284;
	shr.u64 	%rd1285, %rd1284, 32;
	mul.wide.u32 	%rd1286, %r37, %r214;
	and.b64  	%rd1287, %rd1253, 4294967295;
	add.s64 	%rd1288, %rd1285, %rd1287;
	add.s64 	%rd1289, %rd1288, %rd1286;
	cvt.u32.u64 	%r267, %rd1289;
	shr.u64 	%rd1290, %rd1289, 32;
	mul.wide.u32 	%rd1291, %r36, %r214;
	and.b64  	%rd1292, %rd1258, 4294967295;
	add.s64 	%rd1293, %rd1290, %rd1292;
	add.s64 	%rd1294, %rd1293, %rd1291;
	cvt.u32.u64 	%r266, %rd1294;
	shr.u64 	%rd1295, %rd1294, 32;
	mul.wide.u32 	%rd1296, %r35, %r214;
	and.b64  	%rd1297, %rd1263, 4294967295;
	add.s64 	%rd1298, %rd1295, %rd1297;
	add.s64 	%rd1299, %rd1298, %rd1296;
	cvt.u32.u64 	%r265, %rd1299;
	shr.u64 	%rd1300, %rd1299, 32;
	mul.wide.u32 	%rd1301, %r34, %r214;
	and.b64  	%rd1302, %rd1266, 4294967295;
	add.s64 	%rd1303, %rd1300, %rd1302;
	add.s64 	%rd1304, %rd1303, %rd1301;
	cvt.u32.u64 	%r264, %rd1304;
	{ .reg .b32 tmp; mov.b64 {tmp, %r215}, %rd1304; }
	add.s32 	%r263, %r213, %r215;
	setp.gt.u32 	%p19, %r263, %r34;
	@%p19 bra 	$L__BB2_31;
	setp.lt.u32 	%p20, %r263, %r34;
	@%p20 bra 	$L__BB2_32;
	setp.gt.u32 	%p21, %r264, %r35;
	@%p21 bra 	$L__BB2_31;
	setp.lt.u32 	%p22, %r264, %r35;
	@%p22 bra 	$L__BB2_32;
	setp.gt.u32 	%p23, %r265, %r36;
	@%p23 bra 	$L__BB2_31;
	setp.lt.u32 	%p24, %r265, %r36;
	@%p24 bra 	$L__BB2_32;
	setp.gt.u32 	%p25, %r266, %r37;
	@%p25 bra 	$L__BB2_31;
	setp.lt.u32 	%p26, %r266, %r37;
	@%p26 bra 	$L__BB2_32;
	setp.gt.u32 	%p27, %r267, %r38;
	@%p27 bra 	$L__BB2_31;
	setp.lt.u32 	%p28, %r267, %r38;
	@%p28 bra 	$L__BB2_32;
	setp.gt.u32 	%p29, %r268, %r39;
	@%p29 bra 	$L__BB2_31;
	setp.lt.u32 	%p30, %r268, %r39;
	@%p30 bra 	$L__BB2_32;
	setp.gt.u32 	%p31, %r269, %r40;
	@%p31 bra 	$L__BB2_31;
	setp.lt.u32 	%p32, %r269, %r40;
	setp.lt.u32 	%p33, %r270, %r41;
	or.pred  	%p34, %p32, %p33;
	@%p34 bra 	$L__BB2_32;
$L__BB2_31:
	sub.s32 	%r270, %r270, %r41;
	sub.s32 	%r269, %r269, %r40;
	sub.s32 	%r268, %r268, %r39;
	sub.s32 	%r267, %r267, %r38;
	sub.s32 	%r266, %r266, %r37;
	sub.s32 	%r265, %r265, %r36;
	sub.s32 	%r264, %r264, %r35;
	sub.s32 	%r263, %r263, %r34;
$L__BB2_32:
	mul.wide.u32 	%rd1305, %r42, %r270;
	cvt.u32.u64 	%r216, %rd1305;
	shr.u64 	%rd1306, %rd1305, 32;
	mul.wide.u32 	%rd1307, %r43, %r270;
	add.s64 	%rd1308, %rd1306, %rd1307;
	shr.u64 	%rd1309, %rd1308, 32;
	mul.wide.u32 	%rd1310, %r44, %r270;
	add.s64 	%rd1311, %rd1309, %rd1310;
	shr.u64 	%rd1312, %rd1311, 32;
	mul.wide.u32 	%rd1313, %r45, %r270;
	add.s64 	%rd1314, %rd1312, %rd1313;
	shr.u64 	%rd1315, %rd1314, 32;
	mul.wide.u32 	%rd1316, %r46, %r270;
	add.s64 	%rd1317, %rd1315, %rd1316;
	shr.u64 	%rd1318, %rd1317, 32;
	mul.wide.u32 	%rd1319, %r47, %r270;
	add.s64 	%rd1320, %rd1318, %rd1319;
	shr.u64 	%rd1321, %rd1320, 32;
	mul.wide.u32 	%rd1322, %r48, %r270;
	add.s64 	%rd1323, %rd1321, %rd1322;
	shr.u64 	%rd1324, %rd1323, 32;
	mul.wide.u32 	%rd1325, %r49, %r270;
	add.s64 	%rd1326, %rd1324, %rd1325;
	shr.u64 	%rd1327, %rd1326, 32;
	mul.wide.u32 	%rd1328, %r42, %r269;
	and.b64  	%rd1329, %rd1308, 4294967295;
	add.s64 	%rd1330, %rd1328, %rd1329;
	shr.u64 	%rd1331, %rd1330, 32;
	mul.wide.u32 	%rd1332, %r43, %r269;
	and.b64  	%rd1333, %rd1311, 4294967295;
	add.s64 	%rd1334, %rd1331, %rd1333;
	add.s64 	%rd1335, %rd1334, %rd1332;
	shr.u64 	%rd1336, %rd1335, 32;
	mul.wide.u32 	%rd1337, %r44, %r269;
	and.b64  	%rd1338, %rd1314, 4294967295;
	add.s64 	%rd1339, %rd1336, %rd1338;
	add.s64 	%rd1340, %rd1339, %rd1337;
	shr.u64 	%rd1341, %rd1340, 32;
	mul.wide.u32 	%rd1342, %r45, %r269;
	and.b64  	%rd1343, %rd1317, 4294967295;
	add.s64 	%rd1344, %rd1341, %rd1343;
	add.s64 	%rd1345, %rd1344, %rd1342;
	shr.u64 	%rd1346, %rd1345, 32;
	mul.wide.u32 	%rd1347, %r46, %r269;
	and.b64  	%rd1348, %rd1320, 4294967295;
	add.s64 	%rd1349, %rd1346, %rd1348;
	add.s64 	%rd1350, %rd1349, %rd1347;
	shr.u64 	%rd1351, %rd1350, 32;
	mul.wide.u32 	%rd1352, %r47, %r269;
	and.b64  	%rd1353, %rd1323, 4294967295;
	add.s64 	%rd1354, %rd1351, %rd1353;
	add.s64 	%rd1355, %rd1354, %rd1352;
	shr.u64 	%rd1356, %rd1355, 32;
	mul.wide.u32 	%rd1357, %r48, %r269;
	and.b64  	%rd1358, %rd1326, 4294967295;
	add.s64 	%rd1359, %rd1356, %rd1358;
	add.s64 	%rd1360, %rd1359, %rd1357;
	shr.u64 	%rd1361, %rd1360, 32;
	mul.wide.u32 	%rd1362, %r49, %r269;
	add.s64 	%rd1363, %rd1361, %rd1327;
	add.s64 	%rd1364, %rd1363, %rd1362;
	shr.u64 	%rd1365, %rd1364, 32;
	mul.wide.u32 	%rd1366, %r42, %r268;
	and.b64  	%rd1367, %rd1335, 4294967295;
	add.s64 	%rd1368, %rd1366, %rd1367;
	shr.u64 	%rd1369, %rd1368, 32;
	mul.wide.u32 	%rd1370, %r43, %r268;
	and.b64  	%rd1371, %rd1340, 4294967295;
	add.s64 	%rd1372, %rd1369, %rd1371;
	add.s64 	%rd1373, %rd1372, %rd1370;
	shr.u64 	%rd1374, %rd1373, 32;
	mul.wide.u32 	%rd1375, %r44, %r268;
	and.b64  	%rd1376, %rd1345, 4294967295;
	add.s64 	%rd1377, %rd1374, %rd1376;
	add.s64 	%rd1378, %rd1377, %rd1375;
	shr.u64 	%rd1379, %rd1378, 32;
	mul.wide.u32 	%rd1380, %r45, %r268;
	and.b64  	%rd1381, %rd1350, 4294967295;
	add.s64 	%rd1382, %rd1379, %rd1381;
	add.s64 	%rd1383, %rd1382, %rd1380;
	shr.u64 	%rd1384, %rd1383, 32;
	mul.wide.u32 	%rd1385, %r46, %r268;
	and.b64  	%rd1386, %rd1355, 4294967295;
	add.s64 	%rd1387, %rd1384, %rd1386;
	add.s64 	%rd1388, %rd1387, %rd1385;
	shr.u64 	%rd1389, %rd1388, 32;
	mul.wide.u32 	%rd1390, %r47, %r268;
	and.b64  	%rd1391, %rd1360, 4294967295;
	add.s64 	%rd1392, %rd1389, %rd1391;
	add.s64 	%rd1393, %rd1392, %rd1390;
	shr.u64 	%rd1394, %rd1393, 32;
	mul.wide.u32 	%rd1395, %r48, %r268;
	and.b64  	%rd1396, %rd1364, 4294967295;
	add.s64 	%rd1397, %rd1394, %rd1396;
	add.s64 	%rd1398, %rd1397, %rd1395;
	shr.u64 	%rd1399, %rd1398, 32;
	mul.wide.u32 	%rd1400, %r49, %r268;
	add.s64 	%rd1401, %rd1399, %rd1365;
	add.s64 	%rd1402, %rd1401, %rd1400;
	shr.u64 	%rd1403, %rd1402, 32;
	mul.wide.u32 	%rd1404, %r42, %r267;
	and.b64  	%rd1405, %rd1373, 4294967295;
	add.s64 	%rd1406, %rd1404, %rd1405;
	shr.u64 	%rd1407, %rd1406, 32;
	mul.wide.u32 	%rd1408, %r43, %r267;
	and.b64  	%rd1409, %rd1378, 4294967295;
	add.s64 	%rd1410, %rd1407, %rd1409;
	add.s64 	%rd1411, %rd1410, %rd1408;
	shr.u64 	%rd1412, %rd1411, 32;
	mul.wide.u32 	%rd1413, %r44, %r267;
	and.b64  	%rd1414, %rd1383, 4294967295;
	add.s64 	%rd1415, %rd1412, %rd1414;
	add.s64 	%rd1416, %rd1415, %rd1413;
	shr.u64 	%rd1417, %rd1416, 32;
	mul.wide.u32 	%rd1418, %r45, %r267;
	and.b64  	%rd1419, %rd1388, 4294967295;
	add.s64 	%rd1420, %rd1417, %rd1419;
	add.s64 	%rd1421, %rd1420, %rd1418;
	shr.u64 	%rd1422, %rd1421, 32;
	mul.wide.u32 	%rd1423, %r46, %r267;
	and.b64  	%rd1424, %rd1393, 4294967295;
	add.s64 	%rd1425, %rd1422, %rd1424;
	add.s64 	%rd1426, %rd1425, %rd1423;
	shr.u64 	%rd1427, %rd1426, 32;
	mul.wide.u32 	%rd1428, %r47, %r267;
	and.b64  	%rd1429, %rd1398, 4294967295;
	add.s64 	%rd1430, %rd1427, %rd1429;
	add.s64 	%rd1431, %rd1430, %rd1428;
	shr.u64 	%rd1432, %rd1431, 32;
	mul.wide.u32 	%rd1433, %r48, %r267;
	and.b64  	%rd1434, %rd1402, 4294967295;
	add.s64 	%rd1435, %rd1432, %rd1434;
	add.s64 	%rd1436, %rd1435, %rd1433;
	shr.u64 	%rd1437, %rd1436, 32;
	mul.wide.u32 	%rd1438, %r49, %r267;
	add.s64 	%rd1439, %rd1437, %rd1403;
	add.s64 	%rd1440, %rd1439, %rd1438;
	shr.u64 	%rd1441, %rd1440, 32;
	mul.wide.u32 	%rd1442, %r42, %r266;
	and.b64  	%rd1443, %rd1411, 4294967295;
	add.s64 	%rd1444, %rd1442, %rd1443;
	shr.u64 	%rd1445, %rd1444, 32;
	mul.wide.u32 	%rd1446, %r43, %r266;
	and.b64  	%rd1447, %rd1416, 4294967295;
	add.s64 	%rd1448, %rd1445, %rd1447;
	add.s64 	%rd1449, %rd1448, %rd1446;
	shr.u64 	%rd1450, %rd1449, 32;
	mul.wide.u32 	%rd1451, %r44, %r266;
	and.b64  	%rd1452, %rd1421, 4294967295;
	add.s64 	%rd1453, %rd1450, %rd1452;
	add.s64 	%rd1454, %rd1453, %rd1451;
	shr.u64 	%rd1455, %rd1454, 32;
	mul.wide.u32 	%rd1456, %r45, %r266;
	and.b64  	%rd1457, %rd1426, 4294967295;
	add.s64 	%rd1458, %rd1455, %rd1457;
	add.s64 	%rd1459, %rd1458, %rd1456;
	shr.u64 	%rd1460, %rd1459, 32;
	mul.wide.u32 	%rd1461, %r46, %r266;
	and.b64  	%rd1462, %rd1431, 4294967295;
	add.s64 	%rd1463, %rd1460, %rd1462;
	add.s64 	%rd1464, %rd1463, %rd1461;
	shr.u64 	%rd1465, %rd1464, 32;
	mul.wide.u32 	%rd1466, %r47, %r266;
	and.b64  	%rd1467, %rd1436, 4294967295;
	add.s64 	%rd1468, %rd1465, %rd1467;
	add.s64 	%rd1469, %rd1468, %rd1466;
	shr.u64 	%rd1470, %rd1469, 32;
	mul.wide.u32 	%rd1471, %r48, %r266;
	and.b64  	%rd1472, %rd1440, 4294967295;
	add.s64 	%rd1473, %rd1470, %rd1472;
	add.s64 	%rd1474, %rd1473, %rd1471;
	shr.u64 	%rd1475, %rd1474, 32;
	mul.wide.u32 	%rd1476, %r49, %r266;
	add.s64 	%rd1477, %rd1475, %rd1441;
	add.s64 	%rd1478, %rd1477, %rd1476;
	shr.u64 	%rd1479, %rd1478, 32;
	mul.wide.u32 	%rd1480, %r42, %r265;
	and.b64  	%rd1481, %rd1449, 4294967295;
	add.s64 	%rd1482, %rd1480, %rd1481;
	shr.u64 	%rd1483, %rd1482, 32;
	mul.wide.u32 	%rd1484, %r43, %r265;
	and.b64  	%rd1485, %rd1454, 4294967295;
	add.s64 	%rd1486, %rd1483, %rd1485;
	add.s64 	%rd1487, %rd1486, %rd1484;
	shr.u64 	%rd1488, %rd1487, 32;
	mul.wide.u32 	%rd1489, %r44, %r265;
	and.b64  	%rd1490, %rd1459, 4294967295;
	add.s64 	%rd1491, %rd1488, %rd1490;
	add.s64 	%rd1492, %rd1491, %rd1489;
	shr.u64 	%rd1493, %rd1492, 32;
	mul.wide.u32 	%rd1494, %r45, %r265;
	and.b64  	%rd1495, %rd1464, 4294967295;
	add.s64 	%rd1496, %rd1493, %rd1495;
	add.s64 	%rd1497, %rd1496, %rd1494;
	shr.u64 	%rd1498, %rd1497, 32;
	mul.wide.u32 	%rd1499, %r46, %r265;
	and.b64  	%rd1500, %rd1469, 4294967295;
	add.s64 	%rd1501, %rd1498, %rd1500;
	add.s64 	%rd1502, %rd1501, %rd1499;
	shr.u64 	%rd1503, %rd1502, 32;
	mul.wide.u32 	%rd1504, %r47, %r265;
	and.b64  	%rd1505, %rd1474, 4294967295;
	add.s64 	%rd1506, %rd1503, %rd1505;
	add.s64 	%rd1507, %rd1506, %rd1504;
	shr.u64 	%rd1508, %rd1507, 32;
	mul.wide.u32 	%rd1509, %r48, %r265;
	and.b64  	%rd1510, %rd1478, 4294967295;
	add.s64 	%rd1511, %rd1508, %rd1510;
	add.s64 	%rd1512, %rd1511, %rd1509;
	shr.u64 	%rd1513, %rd1512, 32;
	mul.wide.u32 	%rd1514, %r49, %r265;
	add.s64 	%rd1515, %rd1513, %rd1479;
	add.s64 	%rd1516, %rd1515, %rd1514;
	shr.u64 	%rd1517, %rd1516, 32;
	mul.wide.u32 	%rd1518, %r42, %r264;
	and.b64  	%rd1519, %rd1487, 4294967295;
	add.s64 	%rd1520, %rd1518, %rd1519;
	shr.u64 	%rd1521, %rd1520, 32;
	mul.wide.u32 	%rd1522, %r43, %r264;
	and.b64  	%rd1523, %rd1492, 4294967295;
	add.s64 	%rd1524, %rd1521, %rd1523;
	add.s64 	%rd1525, %rd1524, %rd1522;
	shr.u64 	%rd1526, %rd1525, 32;
	mul.wide.u32 	%rd1527, %r44, %r264;
	and.b64  	%rd1528, %rd1497, 4294967295;
	add.s64 	%rd1529, %rd1526, %rd1528;
	add.s64 	%rd1530, %rd1529, %rd1527;
	shr.u64 	%rd1531, %rd1530, 32;
	mul.wide.u32 	%rd1532, %r45, %r264;
	and.b64  	%rd1533, %rd1502, 4294967295;
	add.s64 	%rd1534, %rd1531, %rd1533;
	add.s64 	%rd1535, %rd1534, %rd1532;
	shr.u64 	%rd1536, %rd1535, 32;
	mul.wide.u32 	%rd1537, %r46, %r264;
	and.b64  	%rd1538, %rd1507, 4294967295;
	add.s64 	%rd1539, %rd1536, %rd1538;
	add.s64 	%rd1540, %rd1539, %rd1537;
	shr.u64 	%rd1541, %rd1540, 32;
	mul.wide.u32 	%rd1542, %r47, %r264;
	and.b64  	%rd1543, %rd1512, 4294967295;
	add.s64 	%rd1544, %rd1541, %rd1543;
	add.s64 	%rd1545, %rd1544, %rd1542;
	shr.u64 	%rd1546, %rd1545, 32;
	mul.wide.u32 	%rd1547, %r48, %r264;
	and.b64  	%rd1548, %rd1516, 4294967295;
	add.s64 	%rd1549, %rd1546, %rd1548;
	add.s64 	%rd1550, %rd1549, %rd1547;
	shr.u64 	%rd1551, %rd1550, 32;
	mul.wide.u32 	%rd1552, %r49, %r264;
	add.s64 	%rd1553, %rd1551, %rd1517;
	add.s64 	%rd1554, %rd1553, %rd1552;
	shr.u64 	%rd1555, %rd1554, 32;
	mul.wide.u32 	%rd1556, %r42, %r263;
	and.b64  	%rd1557, %rd1525, 4294967295;
	add.s64 	%rd1558, %rd1556, %rd1557;
	shr.u64 	%rd1559, %rd1558, 32;
	mul.wide.u32 	%rd1560, %r43, %r263;
	and.b64  	%rd1561, %rd1530, 4294967295;
	add.s64 	%rd1562, %rd1559, %rd1561;
	add.s64 	%rd1563, %rd1562, %rd1560;
	shr.u64 	%rd1564, %rd1563, 32;
	mul.wide.u32 	%rd1565, %r44, %r263;
	and.b64  	%rd1566, %rd1535, 4294967295;
	add.s64 	%rd1567, %rd1564, %rd1566;
	add.s64 	%rd1568, %rd1567, %rd1565;
	shr.u64 	%rd1569, %rd1568, 32;
	mul.wide.u32 	%rd1570, %r45, %r263;
	and.b64  	%rd1571, %rd1540, 4294967295;
	add.s64 	%rd1572, %rd1569, %rd1571;
	add.s64 	%rd1573, %rd1572, %rd1570;
	shr.u64 	%rd1574, %rd1573, 32;
	mul.wide.u32 	%rd1575, %r46, %r263;
	and.b64  	%rd1576, %rd1545, 4294967295;
	add.s64 	%rd1577, %rd1574, %rd1576;
	add.s64 	%rd1578, %rd1577, %rd1575;
	shr.u64 	%rd1579, %rd1578, 32;
	mul.wide.u32 	%rd1580, %r47, %r263;
	and.b64  	%rd1581, %rd1550, 4294967295;
	add.s64 	%rd1582, %rd1579, %rd1581;
	add.s64 	%rd1583, %rd1582, %rd1580;
	shr.u64 	%rd1584, %rd1583, 32;
	mul.wide.u32 	%rd1585, %r48, %r263;
	and.b64  	%rd1586, %rd1554, 4294967295;
	add.s64 	%rd1587, %rd1584, %rd1586;
	add.s64 	%rd1588, %rd1587, %rd1585;
	shr.u64 	%rd1589, %rd1588, 32;
	mul.wide.u32 	%rd1590, %r49, %r263;
	add.s64 	%rd1591, %rd1589, %rd1555;
	add.s64 	%rd1592, %rd1591, %rd1590;
	{ .reg .b32 tmp; mov.b64 {tmp, %r217}, %rd1592; }
	mul.lo.s32 	%r219, %r185, %r216;
	mul.wide.u32 	%rd1593, %r41, %r219;
	and.b64  	%rd1594, %rd1305, 4294967295;
	add.s64 	%rd1595, %rd1593, %rd1594;
	shr.u64 	%rd1596, %rd1595, 32;
	mul.wide.u32 	%rd1597, %r40, %r219;
	and.b64  	%rd1598, %rd1330, 4294967295;
	add.s64 	%rd1599, %rd1596, %rd1598;
	add.s64 	%rd1600, %rd1599, %rd1597;
	cvt.u32.u64 	%r220, %rd1600;
	shr.u64 	%rd1601, %rd1600, 32;
	mul.wide.u32 	%rd1602, %r39, %r219;
	and.b64  	%rd1603, %rd1368, 4294967295;
	add.s64 	%rd1604, %rd1601, %rd1603;
	add.s64 	%rd1605, %rd1604, %rd1602;
	shr.u64 	%rd1606, %rd1605, 32;
	mul.wide.u32 	%rd1607, %r38, %r219;
	and.b64  	%rd1608, %rd1406, 4294967295;
	add.s64 	%rd1609, %rd1606, %rd1608;
	add.s64 	%rd1610, %rd1609, %rd1607;
	shr.u64 	%rd1611, %rd1610, 32;
	mul.wide.u32 	%rd1612, %r37, %r219;
	and.b64  	%rd1613, %rd1444, 4294967295;
	add.s64 	%rd1614, %rd1611, %rd1613;
	add.s64 	%rd1615, %rd1614, %rd1612;
	shr.u64 	%rd1616, %rd1615, 32;
	mul.wide.u32 	%rd1617, %r36, %r219;
	and.b64  	%rd1618, %rd1482, 4294967295;
	add.s64 	%rd1619, %rd1616, %rd1618;
	add.s64 	%rd1620, %rd1619, %rd1617;
	shr.u64 	%rd1621, %rd1620, 32;
	mul.wide.u32 	%rd1622, %r35, %r219;
	and.b64  	%rd1623, %rd1520, 4294967295;
	add.s64 	%rd1624, %rd1621, %rd1623;
	add.s64 	%rd1625, %rd1624, %rd1622;
	shr.u64 	%rd1626, %rd1625, 32;
	mul.wide.u32 	%rd1627, %r34, %r219;
	and.b64  	%rd1628, %rd1558, 4294967295;
	add.s64 	%rd1629, %rd1626, %rd1628;
	add.s64 	%rd1630, %rd1629, %rd1627;
	shr.u64 	%rd1631, %rd1630, 32;
	and.b64  	%rd1632, %rd1563, 4294967295;
	add.s64 	%rd1633, %rd1631, %rd1632;
	shr.u64 	%rd1634, %rd1633, 32;
	and.b64  	%rd1635, %rd1568, 4294967295;
	add.s64 	%rd1636, %rd1634, %rd1635;
	shr.u64 	%rd1637, %rd1636, 32;
	and.b64  	%rd1638, %rd1573, 4294967295;
	add.s64 	%rd1639, %rd1637, %rd1638;
	shr.u64 	%rd1640, %rd1639, 32;
	and.b64  	%rd1641, %rd1578, 4294967295;
	add.s64 	%rd1642, %rd1640, %rd1641;
	shr.u64 	%rd1643, %rd1642, 32;
	and.b64  	%rd1644, %rd1583, 4294967295;
	add.s64 	%rd1645, %rd1643, %rd1644;
	shr.u64 	%rd1646, %rd1645, 32;
	and.b64  	%rd1647, %rd1588, 4294967295;
	add.s64 	%rd1648, %rd1646, %rd1647;
	shr.u64 	%rd1649, %rd1648, 32;
	and.b64  	%rd1650, %rd1592, 4294967295;
	add.s64 	%rd1651, %rd1649, %rd1650;
	{ .reg .b32 tmp; mov.b64 {tmp, %r221}, %rd1651; }
	add.s32 	%r222, %r217, %r221;
	mul.lo.s32 	%r223, %r185, %r220;
	mul.wide.u32 	%rd1652, %r41, %r223;
	and.b64  	%rd1653, %rd1600, 4294967295;
	add.s64 	%rd1654, %rd1652, %rd1653;
	shr.u64 	%rd1655, %rd1654, 32;
	mul.wide.u32 	%rd1656, %r40, %r223;
	and.b64  	%rd1657, %rd1605, 4294967295;
	add.s64 	%rd1658, %rd1655, %rd1657;
	add.s64 	%rd1659, %rd1658, %rd1656;
	cvt.u32.u64 	%r224, %rd1659;
	shr.u64 	%rd1660, %rd1659, 32;
	mul.wide.u32 	%rd1661, %r39, %r223;
	and.b64  	%rd1662, %rd1610, 4294967295;
	add.s64 	%rd1663, %rd1660, %rd1662;
	add.s64 	%rd1664, %rd1663, %rd1661;
	shr.u64 	%rd1665, %rd1664, 32;
	mul.wide.u32 	%rd1666, %r38, %r223;
	and.b64  	%rd1667, %rd1615, 4294967295;
	add.s64 	%rd1668, %rd1665, %rd1667;
	add.s64 	%rd1669, %rd1668, %rd1666;
	shr.u64 	%rd1670, %rd1669, 32;
	mul.wide.u32 	%rd1671, %r37, %r223;
	and.b64  	%rd1672, %rd1620, 4294967295;
	add.s64 	%rd1673, %rd1670, %rd1672;
	add.s64 	%rd1674, %rd1673, %rd1671;
	shr.u64 	%rd1675, %rd1674, 32;
	mul.wide.u32 	%rd1676, %r36, %r223;
	and.b64  	%rd1677, %rd1625, 4294967295;
	add.s64 	%rd1678, %rd1675, %rd1677;
	add.s64 	%rd1679, %rd1678, %rd1676;
	shr.u64 	%rd1680, %rd1679, 32;
	mul.wide.u32 	%rd1681, %r35, %r223;
	and.b64  	%rd1682, %rd1630, 4294967295;
	add.s64 	%rd1683, %rd1680, %rd1682;
	add.s64 	%rd1684, %rd1683, %rd1681;
	shr.u64 	%rd1685, %rd1684, 32;
	mul.wide.u32 	%rd1686, %r34, %r223;
	and.b64  	%rd1687, %rd1633, 4294967295;
	add.s64 	%rd1688, %rd1685, %rd1687;
	add.s64 	%rd1689, %rd1688, %rd1686;
	shr.u64 	%rd1690, %rd1689, 32;
	and.b64  	%rd1691, %rd1636, 4294967295;
	add.s64 	%rd1692, %rd1690, %rd1691;
	shr.u64 	%rd1693, %rd1692, 32;
	and.b64  	%rd1694, %rd1639, 4294967295;
	add.s64 	%rd1695, %rd1693, %rd1694;
	shr.u64 	%rd1696, %rd1695, 32;
	and.b64  	%rd1697, %rd1642, 4294967295;
	add.s64 	%rd1698, %rd1696, %rd1697;
	shr.u64 	%rd1699, %rd1698, 32;
	and.b64  	%rd1700, %rd1645, 4294967295;
	add.s64 	%rd1701, %rd1699, %rd1700;
	shr.u64 	%rd1702, %rd1701, 32;
	and.b64  	%rd1703, %rd1648, 4294967295;
	add.s64 	%rd1704, %rd1702, %rd1703;
	shr.u64 	%rd1705, %rd1704, 32;
	and.b64  	%rd1706, %rd1651, 4294967295;
	add.s64 	%rd1707, %rd1705, %rd1706;
	{ .reg .b32 tmp; mov.b64 {tmp, %r225}, %rd1707; }
	add.s32 	%r226, %r222, %r225;
	mul.lo.s32 	%r227, %r185, %r224;
	mul.wide.u32 	%rd1708, %r41, %r227;
	and.b64  	%rd1709, %rd1659, 4294967295;
	add.s64 	%rd1710, %rd1708, %rd1709;
	shr.u64 	%rd1711, %rd1710, 32;
	mul.wide.u32 	%rd1712, %r40, %r227;
	and.b64  	%rd1713, %rd1664, 4294967295;
	add.s64 	%rd1714, %rd1711, %rd1713;
	add.s64 	%rd1715, %rd1714, %rd1712;
	cvt.u32.u64 	%r228, %rd1715;
	shr.u64 	%rd1716, %rd1715, 32;
	mul.wide.u32 	%rd1717, %r39, %r227;
	and.b64  	%rd1718, %rd1669, 4294967295;
	add.s64 	%rd1719, %rd1716, %rd1718;
	add.s64 	%rd1720, %rd1719, %rd1717;
	shr.u64 	%rd1721, %rd1720, 32;
	mul.wide.u32 	%rd1722, %r38, %r227;
	and.b64  	%rd1723, %rd1674, 4294967295;
	add.s64 	%rd1724, %rd1721, %rd1723;
	add.s64 	%rd1725, %rd1724, %rd1722;
	shr.u64 	%rd1726, %rd1725, 32;
	mul.wide.u32 	%rd1727, %r37, %r227;
	and.b64  	%rd1728, %rd1679, 4294967295;
	add.s64 	%rd1729, %rd1726, %rd1728;
	add.s64 	%rd1730, %rd1729, %rd1727;
	shr.u64 	%rd1731, %rd1730, 32;
	mul.wide.u32 	%rd1732, %r36, %r227;
	and.b64  	%rd1733, %rd1684, 4294967295;
	add.s64 	%rd1734, %rd1731, %rd1733;
	add.s64 	%rd1735, %rd1734, %rd1732;
	shr.u64 	%rd1736, %rd1735, 32;
	mul.wide.u32 	%rd1737, %r35, %r227;
	and.b64  	%rd1738, %rd1689, 4294967295;
	add.s64 	%rd1739, %rd1736, %rd1738;
	add.s64 	%rd1740, %rd1739, %rd1737;
	shr.u64 	%rd1741, %rd1740, 32;
	mul.wide.u32 	%rd1742, %r34, %r227;
	and.b64  	%rd1743, %rd1692, 4294967295;
	add.s64 	%rd1744, %rd1741, %rd1743;
	add.s64 	%rd1745, %rd1744, %rd1742;
	shr.u64 	%rd1746, %rd1745, 32;
	and.b64  	%rd1747, %rd1695, 4294967295;
	add.s64 	%rd1748, %rd1746, %rd1747;
	shr.u64 	%rd1749, %rd1748, 32;
	and.b64  	%rd1750, %rd1698, 4294967295;
	add.s64 	%rd1751, %rd1749, %rd1750;
	shr.u64 	%rd1752, %rd1751, 32;
	and.b64  	%rd1753, %rd1701, 4294967295;
	add.s64 	%rd1754, %rd1752, %rd1753;
	shr.u64 	%rd1755, %rd1754, 32;
	and.b64  	%rd1756, %rd1704, 4294967295;
	add.s64 	%rd1757, %rd1755, %rd1756;
	shr.u64 	%rd1758, %rd1757, 32;
	and.b64  	%rd1759, %rd1707, 4294967295;
	add.s64 	%rd1760, %rd1758, %rd1759;
	{ .reg .b32 tmp; mov.b64 {tmp, %r229}, %rd1760; }
	add.s32 	%r230, %r226, %r229;
	mul.lo.s32 	%r231, %r185, %r228;
	mul.wide.u32 	%rd1761, %r41, %r231;
	and.b64  	%rd1762, %rd1715, 4294967295;
	add.s64 	%rd1763, %rd1761, %rd1762;
	shr.u64 	%rd1764, %rd1763, 32;
	mul.wide.u32 	%rd1765, %r40, %r231;
	and.b64  	%rd1766, %rd1720, 4294967295;
	add.s64 	%rd1767, %rd1764, %rd1766;
	add.s64 	%rd1768, %rd1767, %rd1765;
	cvt.u32.u64 	%r232, %rd1768;
	shr.u64 	%rd1769, %rd1768, 32;
	mul.wide.u32 	%rd1770, %r39, %r231;
	and.b64  	%rd1771, %rd1725, 4294967295;
	add.s64 	%rd1772, %rd1769, %rd1771;
	add.s64 	%rd1773, %rd1772, %rd1770;
	shr.u64 	%rd1774, %rd1773, 32;
	mul.wide.u32 	%rd1775, %r38, %r231;
	and.b64  	%rd1776, %rd1730, 4294967295;
	add.s64 	%rd1777, %rd1774, %rd1776;
	add.s64 	%rd1778, %rd1777, %rd1775;
	shr.u64 	%rd1779, %rd1778, 32;
	mul.wide.u32 	%rd1780, %r37, %r231;
	and.b64  	%rd1781, %rd1735, 4294967295;
	add.s64 	%rd1782, %rd1779, %rd1781;
	add.s64 	%rd1783, %rd1782, %rd1780;
	shr.u64 	%rd1784, %rd1783, 32;
	mul.wide.u32 	%rd1785, %r36, %r231;
	and.b64  	%rd1786, %rd1740, 4294967295;
	add.s64 	%rd1787, %rd1784, %rd1786;
	add.s64 	%rd1788, %rd1787, %rd1785;
	shr.u64 	%rd1789, %rd1788, 32;
	mul.wide.u32 	%rd1790, %r35, %r231;
	and.b64  	%rd1791, %rd1745, 4294967295;
	add.s64 	%rd1792, %rd1789, %rd1791;
	add.s64 	%rd1793, %rd1792, %rd1790;
	shr.u64 	%rd1794, %rd1793, 32;
	mul.wide.u32 	%rd1795, %r34, %r231;
	and.b64  	%rd1796, %rd1748, 4294967295;
	add.s64 	%rd1797, %rd1794, %rd1796;
	add.s64 	%rd1798, %rd1797, %rd1795;
	shr.u64 	%rd1799, %rd1798, 32;
	and.b64  	%rd1800, %rd1751, 4294967295;
	add.s64 	%rd1801, %rd1799, %rd1800;
	shr.u64 	%rd1802, %rd1801, 32;
	and.b64  	%rd1803, %rd1754, 4294967295;
	add.s64 	%rd1804, %rd1802, %rd1803;
	shr.u64 	%rd1805, %rd1804, 32;
	and.b64  	%rd1806, %rd1757, 4294967295;
	add.s64 	%rd1807, %rd1805, %rd1806;
	shr.u64 	%rd1808, %rd1807, 32;
	and.b64  	%rd1809, %rd1760, 4294967295;
	add.s64 	%rd1810, %rd1808, %rd1809;
	{ .reg .b32 tmp; mov.b64 {tmp, %r233}, %rd1810; }
	add.s32 	%r234, %r230, %r233;
	mul.lo.s32 	%r235, %r185, %r232;
	mul.wide.u32 	%rd1811, %r41, %r235;
	and.b64  	%rd1812, %rd1768, 4294967295;
	add.s64 	%rd1813, %rd1811, %rd1812;
	shr.u64 	%rd1814, %rd1813, 32;
	mul.wide.u32 	%rd1815, %r40, %r235;
	and.b64  	%rd1816, %rd1773, 4294967295;
	add.s64 	%rd1817, %rd1814, %rd1816;
	add.s64 	%rd1818, %rd1817, %rd1815;
	cvt.u32.u64 	%r236, %rd1818;
	shr.u64 	%rd1819, %rd1818, 32;
	mul.wide.u32 	%rd1820, %r39, %r235;
	and.b64  	%rd1821, %rd1778, 4294967295;
	add.s64 	%rd1822, %rd1819, %rd1821;
	add.s64 	%rd1823, %rd1822, %rd1820;
	shr.u64 	%rd1824, %rd1823, 32;
	mul.wide.u32 	%rd1825, %r38, %r235;
	and.b64  	%rd1826, %rd1783, 4294967295;
	add.s64 	%rd1827, %rd1824, %rd1826;
	add.s64 	%rd1828, %rd1827, %rd1825;
	shr.u64 	%rd1829, %rd1828, 32;
	mul.wide.u32 	%rd1830, %r37, %r235;
	and.b64  	%rd1831, %rd1788, 4294967295;
	add.s64 	%rd1832, %rd1829, %rd1831;
	add.s64 	%rd1833, %rd1832, %rd1830;
	shr.u64 	%rd1834, %rd1833, 32;
	mul.wide.u32 	%rd1835, %r36, %r235;
	and.b64  	%rd1836, %rd1793, 4294967295;
	add.s64 	%rd1837, %rd1834, %rd1836;
	add.s64 	%rd1838, %rd1837, %rd1835;
	shr.u64 	%rd1839, %rd1838, 32;
	mul.wide.u32 	%rd1840, %r35, %r235;
	and.b64  	%rd1841, %rd1798, 4294967295;
	add.s64 	%rd1842, %rd1839, %rd1841;
	add.s64 	%rd1843, %rd1842, %rd1840;
	shr.u64 	%rd1844, %rd1843, 32;
	mul.wide.u32 	%rd1845, %r34, %r235;
	and.b64  	%rd1846, %rd1801, 4294967295;
	add.s64 	%rd1847, %rd1844, %rd1846;
	add.s64 	%rd1848, %rd1847, %rd1845;
	shr.u64 	%rd1849, %rd1848, 32;
	and.b64  	%rd1850, %rd1804, 4294967295;
	add.s64 	%rd1851, %rd1849, %rd1850;
	shr.u64 	%rd1852, %rd1851, 32;
	and.b64  	%rd1853, %rd1807, 4294967295;
	add.s64 	%rd1854, %rd1852, %rd1853;
	shr.u64 	%rd1855, %rd1854, 32;
	and.b64  	%rd1856, %rd1810, 4294967295;
	add.s64 	%rd1857, %rd1855, %rd1856;
	{ .reg .b32 tmp; mov.b64 {tmp, %r237}, %rd1857; }
	add.s32 	%r238, %r234, %r237;
	mul.lo.s32 	%r239, %r185, %r236;
	mul.wide.u32 	%rd1858, %r41, %r239;
	and.b64  	%rd1859, %rd1818, 4294967295;
	add.s64 	%rd1860, %rd1858, %rd1859;
	shr.u64 	%rd1861, %rd1860, 32;
	mul.wide.u32 	%rd1862, %r40, %r239;
	and.b64  	%rd1863, %rd1823, 4294967295;
	add.s64 	%rd1864, %rd1861, %rd1863;
	add.s64 	%rd1865, %rd1864, %rd1862;
	cvt.u32.u64 	%r240, %rd1865;
	shr.u64 	%rd1866, %rd1865, 32;
	mul.wide.u32 	%rd1867, %r39, %r239;
	and.b64  	%rd1868, %rd1828, 4294967295;
	add.s64 	%rd1869, %rd1866, %rd1868;
	add.s64 	%rd1870, %rd1869, %rd1867;
	shr.u64 	%rd1871, %rd1870, 32;
	mul.wide.u32 	%rd1872, %r38, %r239;
	and.b64  	%rd1873, %rd1833, 4294967295;
	add.s64 	%rd1874, %rd1871, %rd1873;
	add.s64 	%rd1875, %rd1874, %rd1872;
	shr.u64 	%rd1876, %rd1875, 32;
	mul.wide.u32 	%rd1877, %r37, %r239;
	and.b64  	%rd1878, %rd1838, 4294967295;
	add.s64 	%rd1879, %rd1876, %rd1878;
	add.s64 	%rd1880, %rd1879, %rd1877;
	shr.u64 	%rd1881, %rd1880, 32;
	mul.wide.u32 	%rd1882, %r36, %r239;
	and.b64  	%rd1883, %rd1843, 4294967295;
	add.s64 	%rd1884, %rd1881, %rd1883;
	add.s64 	%rd1885, %rd1884, %rd1882;
	shr.u64 	%rd1886, %rd1885, 32;
	mul.wide.u32 	%rd1887, %r35, %r239;
	and.b64  	%rd1888, %rd1848, 4294967295;
	add.s64 	%rd1889, %rd1886, %rd1888;
	add.s64 	%rd1890, %rd1889, %rd1887;
	shr.u64 	%rd1891, %rd1890, 32;
	mul.wide.u32 	%rd1892, %r34, %r239;
	and.b64  	%rd1893, %rd1851, 4294967295;
	add.s64 	%rd1894, %rd1891, %rd1893;
	add.s64 	%rd1895, %rd1894, %rd1892;
	shr.u64 	%rd1896, %rd1895, 32;
	and.b64  	%rd1897, %rd1854, 4294967295;
	add.s64 	%rd1898, %rd1896, %rd1897;
	shr.u64 	%rd1899, %rd1898, 32;
	and.b64  	%rd1900, %rd1857, 4294967295;
	add.s64 	%rd1901, %rd1899, %rd1900;
	{ .reg .b32 tmp; mov.b64 {tmp, %r241}, %rd1901; }
	add.s32 	%r242, %r238, %r241;
	mul.lo.s32 	%r243, %r185, %r240;
	mul.wide.u32 	%rd1902, %r41, %r243;
	and.b64  	%rd1903, %rd1865, 4294967295;
	add.s64 	%rd1904, %rd1902, %rd1903;
	shr.u64 	%rd1905, %rd1904, 32;
	mul.wide.u32 	%rd1906, %r40, %r243;
	and.b64  	%rd1907, %rd1870, 4294967295;
	add.s64 	%rd1908, %rd1905, %rd1907;
	add.s64 	%rd1909, %rd1908, %rd1906;
	cvt.u32.u64 	%r244, %rd1909;
	shr.u64 	%rd1910, %rd1909, 32;
	mul.wide.u32 	%rd1911, %r39, %r243;
	and.b64  	%rd1912, %rd1875, 4294967295;
	add.s64 	%rd1913, %rd1910, %rd1912;
	add.s64 	%rd1914, %rd1913, %rd1911;
	shr.u64 	%rd1915, %rd1914, 32;
	mul.wide.u32 	%rd1916, %r38, %r243;
	and.b64  	%rd1917, %rd1880, 4294967295;
	add.s64 	%rd1918, %rd1915, %rd1917;
	add.s64 	%rd1919, %rd1918, %rd1916;
	shr.u64 	%rd1920, %rd1919, 32;
	mul.wide.u32 	%rd1921, %r37, %r243;
	and.b64  	%rd1922, %rd1885, 4294967295;
	add.s64 	%rd1923, %rd1920, %rd1922;
	add.s64 	%rd1924, %rd1923, %rd1921;
	shr.u64 	%rd1925, %rd1924, 32;
	mul.wide.u32 	%rd1926, %r36, %r243;
	and.b64  	%rd1927, %rd1890, 4294967295;
	add.s64 	%rd1928, %rd1925, %rd1927;
	add.s64 	%rd1929, %rd1928, %rd1926;
	shr.u64 	%rd1930, %rd1929, 32;
	mul.wide.u32 	%rd1931, %r35, %r243;
	and.b64  	%rd1932, %rd1895, 4294967295;
	add.s64 	%rd1933, %rd1930, %rd1932;
	add.s64 	%rd1934, %rd1933, %rd1931;
	shr.u64 	%rd1935, %rd1934, 32;
	mul.wide.u32 	%rd1936, %r34, %r243;
	and.b64  	%rd1937, %rd1898, 4294967295;
	add.s64 	%rd1938, %rd1935, %rd1937;
	add.s64 	%rd1939, %rd1938, %rd1936;
	shr.u64 	%rd1940, %rd1939, 32;
	and.b64  	%rd1941, %rd1901, 4294967295;
	add.s64 	%rd1942, %rd1940, %rd1941;
	{ .reg .b32 tmp; mov.b64 {tmp, %r245}, %rd1942; }
	add.s32 	%r246, %r242, %r245;
	mul.lo.s32 	%r247, %r185, %r244;
	mul.wide.u32 	%rd1943, %r41, %r247;
	and.b64  	%rd1944, %rd1909, 4294967295;
	add.s64 	%rd1945, %rd1943, %rd1944;
	shr.u64 	%rd1946, %rd1945, 32;
	mul.wide.u32 	%rd1947, %r40, %r247;
	and.b64  	%rd1948, %rd1914, 4294967295;
	add.s64 	%rd1949, %rd1946, %rd1948;
	add.s64 	%rd1950, %rd1949, %rd1947;
	cvt.u32.u64 	%r278, %rd1950;
	shr.u64 	%rd1951, %rd1950, 32;
	mul.wide.u32 	%rd1952, %r39, %r247;
	and.b64  	%rd1953, %rd1919, 4294967295;
	add.s64 	%rd1954, %rd1951, %rd1953;
	add.s64 	%rd1955, %rd1954, %rd1952;
	cvt.u32.u64 	%r277, %rd1955;
	shr.u64 	%rd1956, %rd1955, 32;
	mul.wide.u32 	%rd1957, %r38, %r247;
	and.b64  	%rd1958, %rd1924, 4294967295;
	add.s64 	%rd1959, %rd1956, %rd1958;
	add.s64 	%rd1960, %rd1959, %rd1957;
	cvt.u32.u64 	%r276, %rd1960;
	shr.u64 	%rd1961, %rd1960, 32;
	mul.wide.u32 	%rd1962, %r37, %r247;
	and.b64  	%rd1963, %rd1929, 4294967295;
	add.s64 	%rd1964, %rd1961, %rd1963;
	add.s64 	%rd1965, %rd1964, %rd1962;
	cvt.u32.u64 	%r275, %rd1965;
	shr.u64 	%rd1966, %rd1965, 32;
	mul.wide.u32 	%rd1967, %r36, %r247;
	and.b64  	%rd1968, %rd1934, 4294967295;
	add.s64 	%rd1969, %rd1966, %rd1968;
	add.s64 	%rd1970, %rd1969, %rd1967;
	cvt.u32.u64 	%r274, %rd1970;
	shr.u64 	%rd1971, %rd1970, 32;
	mul.wide.u32 	%rd1972, %r35, %r247;
	and.b64  	%rd1973, %rd1939, 4294967295;
	add.s64 	%rd1974, %rd1971, %rd1973;
	add.s64 	%rd1975, %rd1974, %rd1972;
	cvt.u32.u64 	%r273, %rd1975;
	shr.u64 	%rd1976, %rd1975, 32;
	mul.wide.u32 	%rd1977, %r34, %r247;
	and.b64  	%rd1978, %rd1942, 4294967295;
	add.s64 	%rd1979, %rd1976, %rd1978;
	add.s64 	%rd1980, %rd1979, %rd1977;
	cvt.u32.u64 	%r272, %rd1980;
	{ .reg .b32 tmp; mov.b64 {tmp, %r248}, %rd1980; }
	add.s32 	%r271, %r246, %r248;
	setp.gt.u32 	%p35, %r271, %r34;
	@%p35 bra 	$L__BB2_46;
	setp.lt.u32 	%p36, %r271, %r34;
	@%p36 bra 	$L__BB2_47;
	setp.gt.u32 	%p37, %r272, %r35;
	@%p37 bra 	$L__BB2_46;
	setp.lt.u32 	%p38, %r272, %r35;
	@%p38 bra 	$L__BB2_47;
	setp.gt.u32 	%p39, %r273, %r36;
	@%p39 bra 	$L__BB2_46;
	setp.lt.u32 	%p40, %r273, %r36;
	@%p40 bra 	$L__BB2_47;
	setp.gt.u32 	%p41, %r274, %r37;
	@%p41 bra 	$L__BB2_46;
	setp.lt.u32 	%p42, %r274, %r37;
	@%p42 bra 	$L__BB2_47;
	setp.gt.u32 	%p43, %r275, %r38;
	@%p43 bra 	$L__BB2_46;
	setp.lt.u32 	%p44, %r275, %r38;
	@%p44 bra 	$L__BB2_47;
	setp.gt.u32 	%p45, %r276, %r39;
	@%p45 bra 	$L__BB2_46;
	setp.lt.u32 	%p46, %r276, %r39;
	@%p46 bra 	$L__BB2_47;
	setp.gt.u32 	%p47, %r277, %r40;
	@%p47 bra 	$L__BB2_46;
	setp.lt.u32 	%p48, %r277, %r40;
	setp.lt.u32 	%p49, %r278, %r41;
	or.pred  	%p50, %p48, %p49;
	@%p50 bra 	$L__BB2_47;
$L__BB2_46:
	sub.s32 	%r278, %r278, %r41;
	sub.s32 	%r277, %r277, %r40;
	sub.s32 	%r276, %r276, %r39;
	sub.s32 	%r275, %r275, %r38;
	sub.s32 	%r274, %r274, %r37;
	sub.s32 	%r273, %r273, %r36;
	sub.s32 	%r272, %r272, %r35;
	sub.s32 	%r271, %r271, %r34;
$L__BB2_47:
	ld.const.u32 	%r249, [SEVEN];
	add.s32 	%r286, %r278, %r249;
	setp.lt.u32 	%p51, %r286, %r278;
	selp.u64 	%rd1981, 1, 0, %p51;
	cvt.u64.u32 	%rd1982, %r277;
	ld.const.u32 	%rd1983, [SEVEN+4];
	add.s64 	%rd1984, %rd1981, %rd1982;
	add.s64 	%rd1985, %rd1984, %rd1983;
	cvt.u32.u64 	%r285, %rd1985;
	shr.u64 	%rd1986, %rd1985, 32;
	cvt.u64.u32 	%rd1987, %r276;
	ld.const.u32 	%rd1988, [SEVEN+8];
	add.s64 	%rd1989, %rd1986, %rd1987;
	add.s64 	%rd1990, %rd1989, %rd1988;
	cvt.u32.u64 	%r284, %rd1990;
	shr.u64 	%rd1991, %rd1990, 32;
	cvt.u64.u32 	%rd1992, %r275;
	ld.const.u32 	%rd1993, [SEVEN+12];
	add.s64 	%rd1994, %rd1991, %rd1992;
	add.s64 	%rd1995, %rd1994, %rd1993;
	cvt.u32.u64 	%r283, %rd1995;
	shr.u64 	%rd1996, %rd1995, 32;
	cvt.u64.u32 	%rd1997, %r274;
	ld.const.u32 	%rd1998, [SEVEN+16];
	add.s64 	%rd1999, %rd1996, %rd1997;
	add.s64 	%rd2000, %rd1999, %rd1998;
	cvt.u32.u64 	%r282, %rd2000;
	shr.u64 	%rd2001, %rd2000, 32;
	cvt.u64.u32 	%rd2002, %r273;
	ld.const.u32 	%rd2003, [SEVEN+20];
	add.s64 	%rd2004, %rd2001, %rd2002;
	add.s64 	%rd2005, %rd2004, %rd2003;
	cvt.u32.u64 	%r281, %rd2005;
	shr.u64 	%rd2006, %rd2005, 32;
	cvt.u64.u32 	%rd2007, %r272;
	ld.const.u32 	%rd2008, [SEVEN+24];
	add.s64 	%rd2009, %rd2006, %rd2007;
	add.s64 	%rd2010, %rd2009, %rd2008;
	cvt.u32.u64 	%r280, %rd2010;
	shr.u64 	%rd2011, %rd2010, 32;
	cvt.u64.u32 	%rd2012, %r271;
	ld.const.u32 	%rd2013, [SEVEN+28];
	add.s64 	%rd2014, %rd2011, %rd2012;
	add.s64 	%rd2015, %rd2014, %rd2013;
	cvt.u32.u64 	%r279, %rd2015;
	setp.gt.u64 	%p52, %rd2015, 4294967295;
	setp.gt.u32 	%p53, %r279, %r34;
	or.pred  	%p54, %p52, %p53;
	@%p54 bra 	$L__BB2_61;
	setp.lt.u32 	%p55, %r279, %r34;
	@%p55 bra 	$L__BB2_62;
	setp.gt.u32 	%p56, %r280, %r35;
	@%p56 bra 	$L__BB2_61;
	setp.lt.u32 	%p57, %r280, %r35;
	@%p57 bra 	$L__BB2_62;
	setp.gt.u32 	%p58, %r281, %r36;
	@%p58 bra 	$L__BB2_61;
	setp.lt.u32 	%p59, %r281, %r36;
	@%p59 bra 	$L__BB2_62;
	setp.gt.u32 	%p60, %r282, %r37;
	@%p60 bra 	$L__BB2_61;
	setp.lt.u32 	%p61, %r282, %r37;
	@%p61 bra 	$L__BB2_62;
	setp.gt.u32 	%p62, %r283, %r38;
	@%p62 bra 	$L__BB2_61;
	setp.lt.u32 	%p63, %r283, %r38;
	@%p63 bra 	$L__BB2_62;
	setp.gt.u32 	%p64, %r284, %r39;
	@%p64 bra 	$L__BB2_61;
	setp.lt.u32 	%p65, %r284, %r39;
	@%p65 bra 	$L__BB2_62;
	setp.gt.u32 	%p66, %r285, %r40;
	@%p66 bra 	$L__BB2_61;
	setp.lt.u32 	%p67, %r285, %r40;
	setp.lt.u32 	%p68, %r286, %r41;
	or.pred  	%p69, %p67, %p68;
	@%p69 bra 	$L__BB2_62;
$L__BB2_61:
	sub.s32 	%r286, %r286, %r41;
	sub.s32 	%r285, %r285, %r40;
	sub.s32 	%r284, %r284, %r39;
	sub.s32 	%r283, %r283, %r38;
	sub.s32 	%r282, %r282, %r37;
	sub.s32 	%r281, %r281, %r36;
	sub.s32 	%r280, %r280, %r35;
	sub.s32 	%r279, %r279, %r34;
$L__BB2_62:
	setp.ne.s32 	%p70, %r255, %r279;
	setp.ne.s32 	%p71, %r256, %r280;
	or.pred  	%p72, %p70, %p71;
	setp.ne.s32 	%p73, %r257, %r281;
	or.pred  	%p74, %p72, %p73;
	setp.ne.s32 	%p75, %r258, %r282;
	or.pred  	%p76, %p74, %p75;
	setp.ne.s32 	%p77, %r259, %r283;
	or.pred  	%p78, %p76, %p77;
	setp.ne.s32 	%p79, %r260, %r284;
	or.pred  	%p80, %p78, %p79;
	setp.ne.s32 	%p81, %r261, %r285;
	or.pred  	%p82, %p80, %p81;
	setp.gt.u32 	%p83, %r262, %r286;
	or.pred  	%p84, %p82, %p83;
	mov.b32 	%r287, 0;
	@%p84 bra 	$L__BB2_64;
	setp.ge.u32 	%p85, %r262, %r286;
	selp.u32 	%r287, 1, 0, %p85;
$L__BB2_64:
	ld.param.u64 	%rd2022, [_Z22validate_points_kernelPK7ECPointPii_param_1];
	mov.u32 	%r251, %ctaid.x;
	mov.u32 	%r252, %ntid.x;
	mov.u32 	%r253, %tid.x;
	mad.lo.s32 	%r254, %r251, %r252, %r253;
	cvta.to.global.u64 	%rd2017, %rd2022;
	mul.wide.s32 	%rd2018, %r254, 4;
	add.s64 	%rd2019, %rd2017, %rd2018;
	st.global.u32 	[%rd2019], %r287;
$L__BB2_65:
	ret;

}
	// .globl	_Z27compress_public_keys_kernelPhPK7ECPointi
.visible .entry _Z27compress_public_keys_kernelPhPK7ECPointi(
	.param .u64 .ptr .align 1 _Z27compress_public_keys_kernelPhPK7ECPointi_param_0,
	.param .u64 .ptr .align 1 _Z27compress_public_keys_kernelPhPK7ECPointi_param_1,
	.param .u32 _Z27compress_public_keys_kernelPhPK7ECPointi_param_2
)
{
	.reg .pred 	%p<2>;
	.reg .b16 	%rs<4>;
	.reg .b32 	%r<39>;
	.reg .b64 	%rd<9>;

	ld.param.u64 	%rd1, [_Z27compress_public_keys_kernelPhPK7ECPointi_param_0];
	ld.param.u64 	%rd2, [_Z27compress_public_keys_kernelPhPK7ECPointi_param_1];
	ld.param.u32 	%r2, [_Z27compress_public_keys_kernelPhPK7ECPointi_param_2];
	mov.u32 	%r3, %ctaid.x;
	mov.u32 	%r4, %ntid.x;
	mov.u32 	%r5, %tid.x;
	mad.lo.s32 	%r1, %r3, %r4, %r5;
	setp.ge.s32 	%p1, %r1, %r2;
	@%p1 bra 	$L__BB3_2;
	cvta.to.global.u64 	%rd3, %rd2;
	cvta.to.global.u64 	%rd4, %rd1;
	mul.lo.s32 	%r6, %r1, 33;
	cvt.s64.s32 	%rd5, %r6;
	add.s64 	%rd6, %rd4, %rd5;
	mul.wide.s32 	%rd7, %r1, 68;
	add.s64 	%rd8, %rd3, %rd7;
	ld.global.u8 	%rs1, [%rd8+32];
	and.b16  	%rs2, %rs1, 1;
	or.b16  	%rs3, %rs2, 2;
	st.global.u8 	[%rd6], %rs3;
	ld.global.u32 	%r7, [%rd8+28];
	shr.u32 	%r8, %r7, 24;
	st.global.u8 	[%rd6+1], %r8;
	shr.u32 	%r9, %r7, 16;
	st.global.u8 	[%rd6+2], %r9;
	shr.u32 	%r10, %r7, 8;
	st.global.u8 	[%rd6+3], %r10;
	st.global.u8 	[%rd6+4], %r7;
	ld.global.u32 	%r11, [%rd8+24];
	shr.u32 	%r12, %r11, 24;
	st.global.u8 	[%rd6+5], %r12;
	shr.u32 	%r13, %r11, 16;
	st.global.u8 	[%rd6+6], %r13;
	shr.u32 	%r14, %r11, 8;
	st.global.u8 	[%rd6+7], %r14;
	st.global.u8 	[%rd6+8], %r11;
	ld.global.u32 	%r15, [%rd8+20];
	shr.u32 	%r16, %r15, 24;
	st.global.u8 	[%rd6+9], %r16;
	shr.u32 	%r17, %r15, 16;
	st.global.u8 	[%rd6+10], %r17;
	shr.u32 	%r18, %r15, 8;
	st.global.u8 	[%rd6+11], %r18;
	st.global.u8 	[%rd6+12], %r15;
	ld.global.u32 	%r19, [%rd8+16];
	shr.u32 	%r20, %r19, 24;
	st.global.u8 	[%rd6+13], %r20;
	shr.u32 	%r21, %r19, 16;
	st.global.u8 	[%rd6+14], %r21;
	shr.u32 	%r22, %r19, 8;
	st.global.u8 	[%rd6+15], %r22;
	st.global.u8 	[%rd6+16], %r19;
	ld.global.u32 	%r23, [%rd8+12];
	shr.u32 	%r24, %r23, 24;
	st.global.u8 	[%rd6+17], %r24;
	shr.u32 	%r25, %r23, 16;
	st.global.u8 	[%rd6+18], %r25;
	shr.u32 	%r26, %r23, 8;
	st.global.u8 	[%rd6+19], %r26;
	st.global.u8 	[%rd6+20], %r23;
	ld.global.u32 	%r27, [%rd8+8];
	shr.u32 	%r28, %r27, 24;
	st.global.u8 	[%rd6+21], %r28;
	shr.u32 	%r29, %r27, 16;
	st.global.u8 	[%rd6+22], %r29;
	shr.u32 	%r30, %r27, 8;
	st.global.u8 	[%rd6+23], %r30;
	st.global.u8 	[%rd6+24], %r27;
	ld.global.u32 	%r31, [%rd8+4];
	shr.u32 	%r32, %r31, 24;
	st.global.u8 	[%rd6+25], %r32;
	shr.u32 	%r33, %r31, 16;
	st.global.u8 	[%rd6+26], %r33;
	shr.u32 	%r34, %r31, 8;
	st.global.u8 	[%rd6+27], %r34;
	st.global.u8 	[%rd6+28], %r31;
	ld.global.u32 	%r35, [%rd8];
	shr.u32 	%r36, %r35, 24;
	st.global.u8 	[%rd6+29], %r36;
	shr.u32 	%r37, %r35, 16;
	st.global.u8 	[%rd6+30], %r37;
	shr.u32 	%r38, %r35, 8;
	st.global.u8 	[%rd6+31], %r38;
	st.global.u8 	[%rd6+32], %r35;
$L__BB3_2:
	ret;

}
	// .globl	_Z27test_modular_inverse_kernelPKjPjPii
.visible .entry _Z27test_modular_inverse_kernelPKjPjPii(
	.param .u64 .ptr .align 1 _Z27test_modular_inverse_kernelPKjPjPii_param_0,
	.param .u64 .ptr .align 1 _Z27test_modular_inverse_kernelPKjPjPii_param_1,
	.param .u64 .ptr .align 1 _Z27test_modular_inverse_kernelPKjPjPii_param_2,
	.param .u32 _Z27test_modular_inverse_kernelPKjPjPii_param_3
)
{
	.reg .pred 	%p<164>;
	.reg .b32 	%r<959>;
	.reg .b64 	%rd<2751>;

	ld.param.u64 	%rd2, [_Z27test_modular_inverse_kernelPKjPjPii_param_0];
	ld.param.u32 	%r522, [_Z27test_modular_inverse_kernelPKjPjPii_param_3];
	mov.u32 	%r523, %ctaid.x;
	mov.u32 	%r524, %ntid.x;
	mov.u32 	%r525, %tid.x;
	mad.lo.s32 	%r1, %r523, %r524, %r525;
	setp.ge.s32 	%p1, %r1, %r522;
	@%p1 bra 	$L__BB4_128;
	cvta.to.global.u64 	%rd5, %rd2;
	shl.b32 	%r526, %r1, 3;
	mul.wide.s32 	%rd6, %r526, 4;
	add.s64 	%rd1, %rd5, %rd6;
	ld.global.u32 	%r2, [%rd1];
	setp.ne.s32 	%p2, %r2, 0;
	@%p2 bra 	$L__BB4_9;
	ld.global.u32 	%r527, [%rd1+4];
	setp.ne.s32 	%p3, %r527, 0;
	@%p3 bra 	$L__BB4_9;
	ld.global.u32 	%r528, [%rd1+8];
	setp.ne.s32 	%p4, %r528, 0;
	@%p4 bra 	$L__BB4_9;
	ld.global.u32 	%r529, [%rd1+12];
	setp.ne.s32 	%p5, %r529, 0;
	@%p5 bra 	$L__BB4_9;
	ld.global.u32 	%r530, [%rd1+16];
	setp.ne.s32 	%p6, %r530, 0;
	@%p6 bra 	$L__BB4_9;
	ld.global.u32 	%r531, [%rd1+20];
	setp.ne.s32 	%p7, %r531, 0;
	@%p7 bra 	$L__BB4_9;
	ld.global.u32 	%r532, [%rd1+24];
	setp.ne.s32 	%p8, %r532, 0;
	@%p8 bra 	$L__BB4_9;
	ld.global.u32 	%r534, [%rd1+28];
	setp.eq.s32 	%p9, %r534, 0;
	mov.b32 	%r936, 0;
	mov.u32 	%r751, %r936;
	mov.u32 	%r938, %r936;
	mov.u32 	%r939, %r936;
	mov.u32 	%r940, %r936;
	mov.u32 	%r941, %r936;
	mov.u32 	%r942, %r936;
	mov.u32 	%r943, %r936;
	mov.u32 	%r944, %r936;
	mov.u32 	%r945, %r936;
	mov.u32 	%r946, %r936;
	mov.u32 	%r947, %r936;
	mov.u32 	%r948, %r936;
	mov.u32 	%r949, %r936;
	mov.u32 	%r950, %r936;
	@%p9 bra 	$L__BB4_112;
$L__BB4_9:
	ld.global.u32 	%r936, [%rd1+28];
	ld.const.u32 	%r535, [ONE+28];
	setp.eq.s32 	%p10, %r936, %r535;
	@%p10 bra 	$L__BB4_10;
	bra.uni 	$L__BB4_16;
$L__BB4_10:
	ld.global.u32 	%r751, [%rd1+24];
	ld.const.u32 	%r536, [ONE+24];
	setp.ne.s32 	%p11, %r751, %r536;
	@%p11 bra 	$L__BB4_17;
	ld.global.u32 	%r938, [%rd1+20];
	ld.const.u32 	%r537, [ONE+20];
	setp.ne.s32 	%p12, %r938, %r537;
	@%p12 bra 	$L__BB4_17;
	ld.global.u32 	%r939, [%rd1+16];
	ld.const.u32 	%r538, [ONE+16];
	setp.ne.s32 	%p13, %r939, %r538;
	@%p13 bra 	$L__BB4_17;
	ld.global.u32 	%r940, [%rd1+12];
	ld.const.u32 	%r539, [ONE+12];
	setp.ne.s32 	%p14, %r940, %r539;
	@%p14 bra 	$L__BB4_17;
	ld.global.u32 	%r941, [%rd1+8];
	ld.const.u32 	%r540, [ONE+8];
	setp.ne.s32 	%p15, %r941, %r540;
	@%p15 bra 	$L__BB4_17;
	ld.global.u32 	%r942, [%rd1+4];
	ld.const.u32 	%r543, [ONE+4];
	setp.eq.s32 	%p16, %r942, %r543;
	ld.const.u32 	%r544, [ONE];
	setp.eq.s32 	%p17, %r2, %r544;
	and.pred  	%p18, %p16, %p17;
	mov.b32 	%r950, 1;
	mov.b32 	%r943, 0;
	mov.u32 	%r944, %r943;
	mov.u32 	%r945, %r943;
	mov.u32 	%r946, %r943;
	mov.u32 	%r947, %r943;
	mov.u32 	%r948, %r943;
	mov.u32 	%r949, %r943;
	@%p18 bra 	$L__BB4_112;
	bra.uni 	$L__BB4_17;
$L__BB4_16:
	ld.global.u32 	%r751, [%rd1+24];
$L__BB4_17:
	ld.global.u32 	%r942, [%rd1+4];
	ld.global.u32 	%r941, [%rd1+8];
	ld.global.u32 	%r940, [%rd1+12];
	ld.global.u32 	%r939, [%rd1+16];
	ld.global.u32 	%r938, [%rd1+20];
	mov.b32 	%r950, 1;
	mov.b32 	%r943, 0;
	mov.b32 	%r767, -979;
	mov.b32 	%r766, -2;
	mov.b32 	%r760, -1;
	mov.u32 	%r784, %r936;
	mov.u32 	%r785, %r751;
	mov.u32 	%r786, %r938;
	mov.u32 	%r787, %r939;
	mov.u32 	%r788, %r940;
	mov.u32 	%r789, %r941;
	mov.u32 	%r790, %r942;
	mov.u32 	%r791, %r2;
	mov.u32 	%r761, %r760;
	mov.u32 	%r762, %r760;
	mov.u32 	%r763, %r760;
	mov.u32 	%r764, %r760;
	mov.u32 	%r765, %r760;
	mov.u32 	%r944, %r943;
	mov.u32 	%r945, %r943;
	mov.u32 	%r946, %r943;
	mov.u32 	%r947, %r943;
	mov.u32 	%r948, %r943;
	mov.u32 	%r949, %r943;
$L__BB4_18:
	mov.u32 	%r31, %r766;
	mov.u32 	%r30, %r765;
	mov.u32 	%r29, %r764;
	mov.u32 	%r28, %r763;
	mov.u32 	%r27, %r762;
	mov.u32 	%r26, %r761;
	mov.u32 	%r25, %r760;
	or.b32  	%r551, %r767, %r31;
	or.b32  	%r552, %r551, %r30;
	or.b32  	%r553, %r552, %r29;
	or.b32  	%r554, %r553, %r28;
	or.b32  	%r555, %r554, %r27;
	or.b32  	%r556, %r555, %r26;
	or.b32  	%r557, %r556, %r25;
	setp.eq.s32 	%p19, %r557, 0;
	@%p19 bra 	$L__BB4_64;
	and.b32  	%r558, %r767, 1;
	setp.eq.b32 	%p20, %r558, 1;
	not.pred 	%p21, %p20;
	@%p21 bra 	$L__BB4_35;
	ld.const.u32 	%r41, [P_CONST+28];
	ld.const.u32 	%r42, [P_CONST];
	mul.wide.u32 	%rd7, %r791, %r950;
	cvt.u32.u64 	%r559, %rd7;
	shr.u64 	%rd8, %rd7, 32;
	mul.wide.u32 	%rd9, %r790, %r950;
	add.s64 	%rd10, %rd8, %rd9;
	shr.u64 	%rd11, %rd10, 32;
	mul.wide.u32 	%rd12, %r789, %r950;
	add.s64 	%rd13, %rd11, %rd12;
	shr.u64 	%rd14, %rd13, 32;
	mul.wide.u32 	%rd15, %r788, %r950;
	add.s64 	%rd16, %rd14, %rd15;
	shr.u64 	%rd17, %rd16, 32;
	mul.wide.u32 	%rd18, %r787, %r950;
	add.s64 	%rd19, %rd17, %rd18;
	shr.u64 	%rd20, %rd19, 32;
	mul.wide.u32 	%rd21, %r786, %r950;
	add.s64 	%rd22, %rd20, %rd21;
	shr.u64 	%rd23, %rd22, 32;
	mul.wide.u32 	%rd24, %r785, %r950;
	add.s64 	%rd25, %rd23, %rd24;
	shr.u64 	%rd26, %rd25, 32;
	mul.wide.u32 	%rd27, %r784, %r950;
	add.s64 	%rd28, %rd26, %rd27;
	shr.u64 	%rd29, %rd28, 32;
	mul.wide.u32 	%rd30, %r791, %r949;
	and.b64  	%rd31, %rd10, 4294967295;
	add.s64 	%rd32, %rd30, %rd31;
	shr.u64 	%rd33, %rd32, 32;
	mul.wide.u32 	%rd34, %r790, %r949;
	and.b64  	%rd35, %rd13, 4294967295;
	add.s64 	%rd36, %rd33, %rd35;
	add.s64 	%rd37, %rd36, %rd34;
	shr.u64 	%rd38, %rd37, 32;
	mul.wide.u32 	%rd39, %r789, %r949;
	and.b64  	%rd40, %rd16, 4294967295;
	add.s64 	%rd41, %rd38, %rd40;
	add.s64 	%rd42, %rd41, %rd39;
	shr.u64 	%rd43, %rd42, 32;
	mul.wide.u32 	%rd44, %r788, %r949;
	and.b64  	%rd45, %rd19, 4294967295;
	add.s64 	%rd46, %rd43, %rd45;
	add.s64 	%rd47, %rd46, %rd44;
	shr.u64 	%rd48, %rd47, 32;
	mul.wide.u32 	%rd49, %r787, %r949;
	and.b64  	%rd50, %rd22, 4294967295;
	add.s64 	%rd51, %rd48, %rd50;
	add.s64 	%rd52, %rd51, %rd49;
	shr.u64 	%rd53, %rd52, 32;
	mul.wide.u32 	%rd54, %r786, %r949;
	and.b64  	%rd55, %rd25, 4294967295;
	add.s64 	%rd56, %rd53, %rd55;
	add.s64 	%rd57, %rd56, %rd54;
	shr.u64 	%rd58, %rd57, 32;
	mul.wide.u32 	%rd59, %r785, %r949;
	and.b64  	%rd60, %rd28, 4294967295;
	add.s64 	%rd61, %rd58, %rd60;
	add.s64 	%rd62, %rd61, %rd59;
	shr.u64 	%rd63, %rd62, 32;
	mul.wide.u32 	%rd64, %r784, %r949;
	add.s64 	%rd65, %rd63, %rd29;
	add.s64 	%rd66, %rd65, %rd64;
	shr.u64 	%rd67, %rd66, 32;
	mul.wide.u32 	%rd68, %r791, %r948;
	and.b64  	%rd69, %rd37, 4294967295;
	add.s64 	%rd70, %rd68, %rd69;
	shr.u64 	%rd71, %rd70, 32;
	mul.wide.u32 	%rd72, %r790, %r948;
	and.b64  	%rd73, %rd42, 4294967295;
	add.s64 	%rd74, %rd71, %rd73;
	add.s64 	%rd75, %rd74, %rd72;
	shr.u64 	%rd76, %rd75, 32;
	mul.wide.u32 	%rd77, %r789, %r948;
	and.b64  	%rd78, %rd47, 4294967295;
	add.s64 	%rd79, %rd76, %rd78;
	add.s64 	%rd80, %rd79, %rd77;
	shr.u64 	%rd81, %rd80, 32;
	mul.wide.u32 	%rd82, %r788, %r948;
	and.b64  	%rd83, %rd52, 4294967295;
	add.s64 	%rd84, %rd81, %rd83;
	add.s64 	%rd85, %rd84, %rd82;
	shr.u64 	%rd86, %rd85, 32;
	mul.wide.u32 	%rd87, %r787, %r948;
	and.b64  	%rd88, %rd57, 4294967295;
	add.s64 	%rd89, %rd86, %rd88;
	add.s64 	%rd90, %rd89, %rd87;
	shr.u64 	%rd91, %rd90, 32;
	mul.wide.u32 	%rd92, %r786, %r948;
	and.b64  	%rd93, %rd62, 4294967295;
	add.s64 	%rd94, %rd91, %rd93;
	add.s64 	%rd95, %rd94, %rd92;
	shr.u64 	%rd96, %rd95, 32;
	mul.wide.u32 	%rd97, %r785, %r948;
	and.b64  	%rd98, %rd66, 4294967295;
	add.s64 	%rd99, %rd96, %rd98;
	add.s64 	%rd100, %rd99, %rd97;
	shr.u64 	%rd101, %rd100, 32;
	mul.wide.u32 	%rd102, %r784, %r948;
	add.s64 	%rd103, %rd101, %rd67;
	add.s64 	%rd104, %rd103, %rd102;
	shr.u64 	%rd105, %rd104, 32;
	mul.wide.u32 	%rd106, %r791, %r947;
	and.b64  	%rd107, %rd75, 4294967295;
	add.s64 	%rd108, %rd106, %rd107;
	shr.u64 	%rd109, %rd108, 32;
	mul.wide.u32 	%rd110, %r790, %r947;
	and.b64  	%rd111, %rd80, 4294967295;
	add.s64 	%rd112, %rd109, %rd111;
	add.s64 	%rd113, %rd112, %rd110;
	shr.u64 	%rd114, %rd113, 32;
	mul.wide.u32 	%rd115, %r789, %r947;
	and.b64  	%rd116, %rd85, 4294967295;
	add.s64 	%rd117, %rd114, %rd116;
	add.s64 	%rd118, %rd117, %rd115;
	shr.u64 	%rd119, %rd118, 32;
	mul.wide.u32 	%rd120, %r788, %r947;
	and.b64  	%rd121, %rd90, 4294967295;
	add.s64 	%rd122, %rd119, %rd121;
	add.s64 	%rd123, %rd122, %rd120;
	shr.u64 	%rd124, %rd123, 32;
	mul.wide.u32 	%rd125, %r787, %r947;
	and.b64  	%rd126, %rd95, 4294967295;
	add.s64 	%rd127, %rd124, %rd126;
	add.s64 	%rd128, %rd127, %rd125;
	shr.u64 	%rd129, %rd128, 32;
	mul.wide.u32 	%rd130, %r786, %r947;
	and.b64  	%rd131, %rd100, 4294967295;
	add.s64 	%rd132, %rd129, %rd131;
	add.s64 	%rd133, %rd132, %rd130;
	shr.u64 	%rd134, %rd133, 32;
	mul.wide.u32 	%rd135, %r785, %r947;
	and.b64  	%rd136, %rd104, 4294967295;
	add.s64 	%rd137, %rd134, %rd136;
	add.s64 	%rd138, %rd137, %rd135;
	shr.u64 	%rd139, %rd138, 32;
	mul.wide.u32 	%rd140, %r784, %r947;
	add.s64 	%rd141, %rd139, %rd105;
	add.s64 	%rd142, %rd141, %rd140;
	shr.u64 	%rd143, %rd142, 32;
	mul.wide.u32 	%rd144, %r791, %r946;
	and.b64  	%rd145, %rd113, 4294967295;
	add.s64 	%rd146, %rd144, %rd145;
	shr.u64 	%rd147, %rd146, 32;
	mul.wide.u32 	%rd148, %r790, %r946;
	and.b64  	%rd149, %rd118, 4294967295;
	add.s64 	%rd150, %rd147, %rd149;
	add.s64 	%rd151, %rd150, %rd148;
	shr.u64 	%rd152, %rd151, 32;
	mul.wide.u32 	%rd153, %r789, %r946;
	and.b64  	%rd154, %rd123, 4294967295;
	add.s64 	%rd155, %rd152, %rd154;
	add.s64 	%rd156, %rd155, %rd153;
	shr.u64 	%rd157, %rd156, 32;
	mul.wide.u32 	%rd158, %r788, %r946;
	and.b64  	%rd159, %rd128, 4294967295;
	add.s64 	%rd160, %rd157, %rd159;
	add.s64 	%rd161, %rd160, %rd158;
	shr.u64 	%rd162, %rd161, 32;
	mul.wide.u32 	%rd163, %r787, %r946;
	and.b64  	%rd164, %rd133, 4294967295;
	add.s64 	%rd165, %rd162, %rd164;
	add.s64 	%rd166, %rd165, %rd163;
	shr.u64 	%rd167, %rd166, 32;
	mul.wide.u32 	%rd168, %r786, %r946;
	and.b64  	%rd169, %rd138, 4294967295;
	add.s64 	%rd170, %rd167, %rd169;
	add.s64 	%rd171, %rd170, %rd168;
	shr.u64 	%rd172, %rd171, 32;
	mul.wide.u32 	%rd173, %r785, %r946;
	and.b64  	%rd174, %rd142, 4294967295;
	add.s64 	%rd175, %rd172, %rd174;
	add.s64 	%rd176, %rd175, %rd173;
	shr.u64 	%rd177, %rd176, 32;
	mul.wide.u32 	%rd178, %r784, %r946;
	add.s64 	%rd179, %rd177, %rd143;
	add.s64 	%rd180, %rd179, %rd178;
	shr.u64 	%rd181, %rd180, 32;
	mul.wide.u32 	%rd182, %r791, %r945;
	and.b64  	%rd183, %rd151, 4294967295;
	add.s64 	%rd184, %rd182, %rd183;
	shr.u64 	%rd185, %rd184, 32;
	mul.wide.u32 	%rd186, %r790, %r945;
	and.b64  	%rd187, %rd156, 4294967295;
	add.s64 	%rd188, %rd185, %rd187;
	add.s64 	%rd189, %rd188, %rd186;
	shr.u64 	%rd190, %rd189, 32;
	mul.wide.u32 	%rd191, %r789, %r945;
	and.b64  	%rd192, %rd161, 4294967295;
	add.s64 	%rd193, %rd190, %rd192;
	add.s64 	%rd194, %rd193, %rd191;
	shr.u64 	%rd195, %rd194, 32;
	mul.wide.u32 	%rd196, %r788, %r945;
	and.b64  	%rd197, %rd166, 4294967295;
	add.s64 	%rd198, %rd195, %rd197;
	add.s64 	%rd199, %rd198, %rd196;
	shr.u64 	%rd200, %rd199, 32;
	mul.wide.u32 	%rd201, %r787, %r945;
	and.b64  	%rd202, %rd171, 4294967295;
	add.s64 	%rd203, %rd200, %rd202;
	add.s64 	%rd204, %rd203, %rd201;
	shr.u64 	%rd205, %rd204, 32;
	mul.wide.u32 	%rd206, %r786, %r945;
	and.b64  	%rd207, %rd176, 4294967295;
	add.s64 	%rd208, %rd205, %rd207;
	add.s64 	%rd209, %rd208, %rd206;
	shr.u64 	%rd210, %rd209, 32;
	mul.wide.u32 	%rd211, %r785, %r945;
	and.b64  	%rd212, %rd180, 4294967295;
	add.s64 	%rd213, %rd210, %rd212;
	add.s64 	%rd214, %rd213, %rd211;
	shr.u64 	%rd215, %rd214, 32;
	mul.wide.u32 	%rd216, %r784, %r945;
	add.s64 	%rd217, %rd215, %rd181;
	add.s64 	%rd218, %rd217, %rd216;
	shr.u64 	%rd219, %rd218, 32;
	mul.wide.u32 	%rd220, %r791, %r944;
	and.b64  	%rd221, %rd189, 4294967295;
	add.s64 	%rd222, %rd220, %rd221;
	shr.u64 	%rd223, %rd222, 32;
	mul.wide.u32 	%rd224, %r790, %r944;
	and.b64  	%rd225, %rd194, 4294967295;
	add.s64 	%rd226, %rd223, %rd225;
	add.s64 	%rd227, %rd226, %rd224;
	shr.u64 	%rd228, %rd227, 32;
	mul.wide.u32 	%rd229, %r789, %r944;
	and.b64  	%rd230, %rd199, 4294967295;
	add.s64 	%rd231, %rd228, %rd230;
	add.s64 	%rd232, %rd231, %rd229;
	shr.u64 	%rd233, %rd232, 32;
	mul.wide.u32 	%rd234, %r788, %r944;
	and.b64  	%rd235, %rd204, 4294967295;
	add.s64 	%rd236, %rd233, %rd235;
	add.s64 	%rd237, %rd236, %rd234;
	shr.u64 	%rd238, %rd237, 32;
	mul.wide.u32 	%rd239, %r787, %r944;
	and.b64  	%rd240, %rd209, 4294967295;
	add.s64 	%rd241, %rd238, %rd240;
	add.s64 	%rd242, %rd241, %rd239;
	shr.u64 	%rd243, %rd242, 32;
	mul.wide.u32 	%rd244, %r786, %r944;
	and.b64  	%rd245, %rd214, 4294967295;
	add.s64 	%rd246, %rd243, %rd245;
	add.s64 	%rd247, %rd246, %rd244;
	shr.u64 	%rd248, %rd247, 32;
	mul.wide.u32 	%rd249, %r785, %r944;
	and.b64  	%rd250, %rd218, 4294967295;
	add.s64 	%rd251, %rd248, %rd250;
	add.s64 	%rd252, %rd251, %rd249;
	shr.u64 	%rd253, %rd252, 32;
	mul.wide.u32 	%rd254, %r784, %r944;
	add.s64 	%rd255, %rd253, %rd219;
	add.s64 	%rd256, %rd255, %rd254;
	shr.u64 	%rd257, %rd256, 32;
	mul.wide.u32 	%rd258, %r791, %r943;
	and.b64  	%rd259, %rd227, 4294967295;
	add.s64 	%rd260, %rd258, %rd259;
	shr.u64 	%rd261, %rd260, 32;
	mul.wide.u32 	%rd262, %r790, %r943;
	and.b64  	%rd263, %rd232, 4294967295;
	add.s64 	%rd264, %rd261, %rd263;
	add.s64 	%rd265, %rd264, %rd262;
	shr.u64 	%rd266, %rd265, 32;
	mul.wide.u32 	%rd267, %r789, %r943;
	and.b64  	%rd268, %rd237, 4294967295;
	add.s64 	%rd269, %rd266, %rd268;
	add.s64 	%rd270, %rd269, %rd267;
	shr.u64 	%rd271, %rd270, 32;
	mul.wide.u32 	%rd272, %r788, %r943;
	and.b64  	%rd273, %rd242, 4294967295;
	add.s64 	%rd274, %rd271, %rd273;
	add.s64 	%rd275, %rd274, %rd272;
	shr.u64 	%rd276, %rd275, 32;
	mul.wide.u32 	%rd277, %r787, %r943;
	and.b64  	%rd278, %rd247, 4294967295;
	add.s64 	%rd279, %rd276, %rd278;
	add.s64 	%rd280, %rd279, %rd277;
	shr.u64 	%rd281, %rd280, 32;
	mul.wide.u32 	%rd282, %r786, %r943;
	and.b64  	%rd283, %rd252, 4294967295;
	add.s64 	%rd284, %rd281, %rd283;
	add.s64 	%rd285, %rd284, %rd282;
	shr.u64 	%rd286, %rd285, 32;
	mul.wide.u32 	%rd287, %r785, %r943;
	and.b64  	%rd288, %rd256, 4294967295;
	add.s64 	%rd289, %rd286, %rd288;
	add.s64 	%rd290, %rd289, %rd287;
	shr.u64 	%rd291, %rd290, 32;
	mul.wide.u32 	%rd292, %r784, %r943;
	add.s64 	%rd293, %rd291, %rd257;
	add.s64 	%rd294, %rd293, %rd292;
	{ .reg .b32 tmp; mov.b64 {tmp, %r560}, %rd294; }
	ld.const.u32 	%r561, [MU_P];
	mul.lo.s32 	%r562, %r561, %r559;
	mul.wide.u32 	%rd295, %r42, %r562;
	and.b64  	%rd296, %rd7, 4294967295;
	add.s64 	%rd297, %rd295, %rd296;
	shr.u64 	%rd298, %rd297, 32;
	ld.const.u32 	%r43, [P_CONST+4];
	mul.wide.u32 	%rd299, %r43, %r562;
	and.b64  	%rd300, %rd32, 4294967295;
	add.s64 	%rd301, %rd298, %rd300;
	add.s64 	%rd302, %rd301, %rd299;
	cvt.u32.u64 	%r563, %rd302;
	shr.u64 	%rd303, %rd302, 32;
	ld.const.u32 	%r44, [P_CONST+8];
	mul.wide.u32 	%rd304, %r44, %r562;
	and.b64  	%rd305, %rd70, 4294967295;
	add.s64 	%rd306, %rd303, %rd305;
	add.s64 	%rd307, %rd306, %rd304;
	shr.u64 	%rd308, %rd307, 32;
	ld.const.u32 	%r45, [P_CONST+12];
	mul.wide.u32 	%rd309, %r45, %r562;
	and.b64  	%rd310, %rd108, 4294967295;
	add.s64 	%rd311, %rd308, %rd310;
	add.s64 	%rd312, %rd311, %rd309;
	shr.u64 	%rd313, %rd312, 32;
	ld.const.u32 	%r46, [P_CONST+16];
	mul.wide.u32 	%rd314, %r46, %r562;
	and.b64  	%rd315, %rd146, 4294967295;
	add.s64 	%rd316, %rd313, %rd315;
	add.s64 	%rd317, %rd316, %rd314;
	shr.u64 	%rd318, %rd317, 32;
	ld.const.u32 	%r47, [P_CONST+20];
	mul.wide.u32 	%rd319, %r47, %r562;
	and.b64  	%rd320, %rd184, 4294967295;
	add.s64 	%rd321, %rd318, %rd320;
	add.s64 	%rd322, %rd321, %rd319;
	shr.u64 	%rd323, %rd322, 32;
	ld.const.u32 	%r48, [P_CONST+24];
	mul.wide.u32 	%rd324, %r48, %r562;
	and.b64  	%rd325, %rd222, 4294967295;
	add.s64 	%rd326, %rd323, %rd325;
	add.s64 	%rd327, %rd326, %rd324;
	shr.u64 	%rd328, %rd327, 32;
	mul.wide.u32 	%rd329, %r41, %r562;
	and.b64  	%rd330, %rd260, 4294967295;
	add.s64 	%rd331, %rd328, %rd330;
	add.s64 	%rd332, %rd331, %rd329;
	shr.u64 	%rd333, %rd332, 32;
	and.b64  	%rd334, %rd265, 4294967295;
	add.s64 	%rd335, %rd333, %rd334;
	shr.u64 	%rd336, %rd335, 32;
	and.b64  	%rd337, %rd270, 4294967295;
	add.s64 	%rd338, %rd336, %rd337;
	shr.u64 	%rd339, %rd338, 32;
	and.b64  	%rd340, %rd275, 4294967295;
	add.s64 	%rd341, %rd339, %rd340;
	shr.u64 	%rd342, %rd341, 32;
	and.b64  	%rd343, %rd280, 4294967295;
	add.s64 	%rd344, %rd342, %rd343;
	shr.u64 	%rd345, %rd344, 32;
	and.b64  	%rd346, %rd285, 4294967295;
	add.s64 	%rd347, %rd345, %rd346;
	shr.u64 	%rd348, %rd347, 32;
	and.b64  	%rd349, %rd290, 4294967295;
	add.s64 	%rd350, %rd348, %rd349;
	shr.u64 	%rd351, %rd350, 32;
	and.b64  	%rd352, %rd294, 4294967295;
	add.s64 	%rd353, %rd351, %rd352;
	{ .reg .b32 tmp; mov.b64 {tmp, %r564}, %rd353; }
	add.s32 	%r565, %r560, %r564;
	mul.lo.s32 	%r566, %r561, %r563;
	mul.wide.u32 	%rd354, %r42, %r566;
	and.b64  	%rd355, %rd302, 4294967295;
	add.s64 	%rd356, %rd354, %rd355;
	shr.u64 	%rd357, %rd356, 32;
	mul.wide.u32 	%rd358, %r43, %r566;
	and.b64  	%rd359, %rd307, 4294967295;
	add.s64 	%rd360, %rd357, %rd359;
	add.s64 	%rd361, %rd360, %rd358;
	cvt.u32.u64 	%r567, %rd361;
	shr.u64 	%rd362, %rd361, 32;
	mul.wide.u32 	%rd363, %r44, %r566;
	and.b64  	%rd364, %rd312, 4294967295;
	add.s64 	%rd365, %rd362, %rd364;
	add.s64 	%rd366, %rd365, %rd363;
	shr.u64 	%rd367, %rd366, 32;
	mul.wide.u32 	%rd368, %r45, %r566;
	and.b64  	%rd369, %rd317, 4294967295;
	add.s64 	%rd370, %rd367, %rd369;
	add.s64 	%rd371, %rd370, %rd368;
	shr.u64 	%rd372, %rd371, 32;
	mul.wide.u32 	%rd373, %r46, %r566;
	and.b64  	%rd374, %rd322, 4294967295;
	add.s64 	%rd375, %rd372, %rd374;
	add.s64 	%rd376, %rd375, %rd373;
	shr.u64 	%rd377, %rd376, 32;
	mul.wide.u32 	%rd378, %r47, %r566;
	and.b64  	%rd379, %rd327, 4294967295;
	add.s64 	%rd380, %rd377, %rd379;
	add.s64 	%rd381, %rd380, %rd378;
	shr.u64 	%rd382, %rd381, 32;
	mul.wide.u32 	%rd383, %r48, %r566;
	and.b64  	%rd384, %rd332, 4294967295;
	add.s64 	%rd385, %rd382, %rd384;
	add.s64 	%rd386, %rd385, %rd383;
	shr.u64 	%rd387, %rd386, 32;
	mul.wide.u32 	%rd388, %r41, %r566;
	and.b64  	%rd389, %rd335, 4294967295;
	add.s64 	%rd390, %rd387, %rd389;
	add.s64 	%rd391, %rd390, %rd388;
	shr.u64 	%rd392, %rd391, 32;
	and.b64  	%rd393, %rd338, 4294967295;
	add.s64 	%rd394, %rd392, %rd393;
	shr.u64 	%rd395, %rd394, 32;
	and.b64  	%rd396, %rd341, 4294967295;
	add.s64 	%rd397, %rd395, %rd396;
	shr.u64 	%rd398, %rd397, 32;
	and.b64  	%rd399, %rd344, 4294967295;
	add.s64 	%rd400, %rd398, %rd399;
	shr.u64 	%rd401, %rd400, 32;
	and.b64  	%rd402, %rd347, 4294967295;
	add.s64 	%rd403, %rd401, %rd402;
	shr.u64 	%rd404, %rd403, 32;
	and.b64  	%rd405, %rd350, 4294967295;
	add.s64 	%rd406, %rd404, %rd405;
	shr.u64 	%rd407, %rd406, 32;
	and.b64  	%rd408, %rd353, 4294967295;
	add.s64 	%rd409, %rd407, %rd408;
	{ .reg .b32 tmp; mov.b64 {tmp, %r568}, %rd409; }
	add.s32 	%r569, %r565, %r568;
	mul.lo.s32 	%r570, %r561, %r567;
	mul.wide.u32 	%rd410, %r42, %r570;
	and.b64  	%rd411, %rd361, 4294967295;
	add.s64 	%rd412, %rd410, %rd411;
	shr.u64 	%rd413, %rd412, 32;
	mul.wide.u32 	%rd414, %r43, %r570;
	and.b64  	%rd415, %rd366, 4294967295;
	add.s64 	%rd416, %rd413, %rd415;
	add.s64 	%rd417, %rd416, %rd414;
	cvt.u32.u64 	%r571, %rd417;
	shr.u64 	%rd418, %rd417, 32;
	mul.wide.u32 	%rd419, %r44, %r570;
	and.b64  	%rd420, %rd371, 4294967295;
	add.s64 	%rd421, %rd418, %rd420;
	add.s64 	%rd422, %rd421, %rd419;
	shr.u64 	%rd423, %rd422, 32;
	mul.wide.u32 	%rd424, %r45, %r570;
	and.b64  	%rd425, %rd376, 4294967295;
	add.s64 	%rd426, %rd423, %rd425;
	add.s64 	%rd427, %rd426, %rd424;
	shr.u64 	%rd428, %rd427, 32;
	mul.wide.u32 	%rd429, %r46, %r570;
	and.b64  	%rd430, %rd381, 4294967295;
	add.s64 	%rd431, %rd428, %rd430;
	add.s64 	%rd432, %rd431, %rd429;
	shr.u64 	%rd433, %rd432, 32;
	mul.wide.u32 	%rd434, %r47, %r570;
	and.b64  	%rd435, %rd386, 4294967295;
	add.s64 	%rd436, %rd433, %rd435;
	add.s64 	%rd437, %rd436, %rd434;
	shr.u64 	%rd438, %rd437, 32;
	mul.wide.u32 	%rd439, %r48, %r570;
	and.b64  	%rd440, %rd391, 4294967295;
	add.s64 	%rd441, %rd438, %rd440;
	add.s64 	%rd442, %rd441, %rd439;
	shr.u64 	%rd443, %rd442, 32;
	mul.wide.u32 	%rd444, %r41, %r570;
	and.b64  	%rd445, %rd394, 4294967295;
	add.s64 	%rd446, %rd443, %rd445;
	add.s64 	%rd447, %rd446, %rd444;
	shr.u64 	%rd448, %rd447, 32;
	and.b64  	%rd449, %rd397, 4294967295;
	add.s64 	%rd450, %rd448, %rd449;
	shr.u64 	%rd451, %rd450, 32;
	and.b64  	%rd452, %rd400, 4294967295;
	add.s64 	%rd453, %rd451, %rd452;
	shr.u64 	%rd454, %rd453, 32;
	and.b64  	%rd455, %rd403, 4294967295;
	add.s64 	%rd456, %rd454, %rd455;
	shr.u64 	%rd457, %rd456, 32;
	and.b64  	%rd458, %rd406, 4294967295;
	add.s64 	%rd459, %rd457, %rd458;
	shr.u64 	%rd460, %rd459, 32;
	and.b64  	%rd461, %rd409, 4294967295;
	add.s64 	%rd462, %rd460, %rd461;
	{ .reg .b32 tmp; mov.b64 {tmp, %r572}, %rd462; }
	add.s32 	%r573, %r569, %r572;
	mul.lo.s32 	%r574, %r561, %r571;
	mul.wide.u32 	%rd463, %r42, %r574;
	and.b64  	%rd464, %rd417, 4294967295;
	add.s64 	%rd465, %rd463, %rd464;
	shr.u64 	%rd466, %rd465, 32;
	mul.wide.u32 	%rd467, %r43, %r574;
	and.b64  	%rd468, %rd422, 4294967295;
	add.s64 	%rd469, %rd466, %rd468;
	add.s64 	%rd470, %rd469, %rd467;
	cvt.u32.u64 	%r575, %rd470;
	shr.u64 	%rd471, %rd470, 32;
	mul.wide.u32 	%rd472, %r44, %r574;
	and.b64  	%rd473, %rd427, 4294967295;
	add.s64 	%rd474, %rd471, %rd473;
	add.s64 	%rd475, %rd474, %rd472;
	shr.u64 	%rd476, %rd475, 32;
	mul.wide.u32 	%rd477, %r45, %r574;
	and.b64  	%rd478, %rd432, 4294967295;
	add.s64 	%rd479, %rd476, %rd478;
	add.s64 	%rd480, %rd479, %rd477;
	shr.u64 	%rd481, %rd480, 32;
	mul.wide.u32 	%rd482, %r46, %r574;
	and.b64  	%rd483, %rd437, 4294967295;
	add.s64 	%rd484, %rd481, %rd483;
	add.s64 	%rd485, %rd484, %rd482;
	shr.u64 	%rd486, %rd485, 32;
	mul.wide.u32 	%rd487, %r47, %r574;
	and.b64  	%rd488, %rd442, 4294967295;
	add.s64 	%rd489, %rd486, %rd488;
	add.s64 	%rd490, %rd489, %rd487;
	shr.u64 	%rd491, %rd490, 32;
	mul.wide.u32 	%rd492, %r48, %r574;
	and.b64  	%rd493, %rd447, 4294967295;
	add.s64 	%rd494, %rd491, %rd493;
	add.s64 	%rd495, %rd494, %rd492;
	shr.u64 	%rd496, %rd495, 32;
	mul.wide.u32 	%rd497, %r41, %r574;
	and.b64  	%rd498, %rd450, 4294967295;
	add.s64 	%rd499, %rd496, %rd498;
	add.s64 	%rd500, %rd499, %rd497;
	shr.u64 	%rd501, %rd500, 32;
	and.b64  	%rd502, %rd453, 4294967295;
	add.s64 	%rd503, %rd501, %rd502;
	shr.u64 	%rd504, %rd503, 32;
	and.b64  	%rd505, %rd456, 4294967295;
	add.s64 	%rd506, %rd504, %rd505;
	shr.u64 	%rd507, %rd506, 32;
	and.b64  	%rd508, %rd459, 4294967295;
	add.s64 	%rd509, %rd507, %rd508;
	shr.u64 	%rd510, %rd509, 32;
	and.b64  	%rd511, %rd462, 4294967295;
	add.s64 	%rd512, %rd510, %rd511;
	{ .reg .b32 tmp; mov.b64 {tmp, %r576}, %rd512; }
	add.s32 	%r577, %r573, %r576;
	mul.lo.s32 	%r578, %r561, %r575;
	mul.wide.u32 	%rd513, %r42, %r578;
	and.b64  	%rd514, %rd470, 4294967295;
	add.s64 	%rd515, %rd513, %rd514;
	shr.u64 	%rd516, %rd515, 32;
	mul.wide.u32 	%rd517, %r43, %r578;
	and.b64  	%rd518, %rd475, 4294967295;
	add.s64 	%rd519, %rd516, %rd518;
	add.s64 	%rd520, %rd519, %rd517;
	cvt.u32.u64 	%r579, %rd520;
	shr.u64 	%rd521, %rd520, 32;
	mul.wide.u32 	%rd522, %r44, %r578;
	and.b64  	%rd523, %rd480, 4294967295;
	add.s64 	%rd524, %rd521, %rd523;
	add.s64 	%rd525, %rd524, %rd522;
	shr.u64 	%rd526, %rd525, 32;
	mul.wide.u32 	%rd527, %r45, %r578;
	and.b64  	%rd528, %rd485, 4294967295;
	add.s64 	%rd529, %rd526, %rd528;
	add.s64 	%rd530, %rd529, %rd527;
	shr.u64 	%rd531, %rd530, 32;
	mul.wide.u32 	%rd532, %r46, %r578;
	and.b64  	%rd533, %rd490, 4294967295;
	add.s64 	%rd534, %rd531, %rd533;
	add.s64 	%rd535, %rd534, %rd532;
	shr.u64 	%rd536, %rd535, 32;
	mul.wide.u32 	%rd537, %r47, %r578;
	and.b64  	%rd538, %rd495, 4294967295;
	add.s64 	%rd539, %rd536, %rd538;
	add.s64 	%rd540, %rd539, %rd537;
	shr.u64 	%rd541, %rd540, 32;
	mul.wide.u32 	%rd542, %r48, %r578;
	and.b64  	%rd543, %rd500, 4294967295;
	add.s64 	%rd544, %rd541, %rd543;
	add.s64 	%rd545, %rd544, %rd542;
	shr.u64 	%rd546, %rd545, 32;
	mul.wide.u32 	%rd547, %r41, %r578;
	and.b64  	%rd548, %rd503, 4294967295;
	add.s64 	%rd549, %rd546, %rd548;
	add.s64 	%rd550, %rd549, %rd547;
	shr.u64 	%rd551, %rd550, 32;
	and.b64  	%rd552, %rd506, 4294967295;
	add.s64 	%rd553, %rd551, %rd552;
	shr.u64 	%rd554, %rd553, 32;
	and.b64  	%rd555, %rd509, 4294967295;
	add.s64 	%rd556, %rd554, %rd555;
	shr.u64 	%rd557, %rd556, 32;
	and.b64  	%rd558, %rd512, 4294967295;
	add.s64 	%rd559, %rd557, %rd558;
	{ .reg .b32 tmp; mov.b64 {tmp, %r580}, %rd559; }
	add.s32 	%r581, %r577, %r580;
	mul.lo.s32 	%r582, %r561, %r579;
	mul.wide.u32 	%rd560, %r42, %r582;
	and.b64  	%rd561, %rd520, 4294967295;
	add.s64 	%rd562, %rd560, %rd561;
	shr.u64 	%rd563, %rd562, 32;
	mul.wide.u32 	%rd564, %r43, %r582;
	and.b64  	%rd565, %rd525, 4294967295;
	add.s64 	%rd566, %rd563, %rd565;
	add.s64 	%rd567, %rd566, %rd564;
	cvt.u32.u64 	%r583, %rd567;
	shr.u64 	%rd568, %rd567, 32;
	mul.wide.u32 	%rd569, %r44, %r582;
	and.b64  	%rd570, %rd530, 4294967295;
	add.s64 	%rd571, %rd568, %rd570;
	add.s64 	%rd572, %rd571, %rd569;
	shr.u64 	%rd573, %rd572, 32;
	mul.wide.u32 	%rd574, %r45, %r582;
	and.b64  	%rd575, %rd535, 4294967295;
	add.s64 	%rd576, %rd573, %rd575;
	add.s64 	%rd577, %rd576, %rd574;
	shr.u64 	%rd578, %rd577, 32;
	mul.wide.u32 	%rd579, %r46, %r582;
	and.b64  	%rd580, %rd540, 4294967295;
	add.s64 	%rd581, %rd578, %rd580;
	add.s64 	%rd582, %rd581, %rd579;
	shr.u64 	%rd583, %rd582, 32;
	mul.wide.u32 	%rd584, %r47, %r582;
	and.b64  	%rd585, %rd545, 4294967295;
	add.s64 	%rd586, %rd583, %rd585;
	add.s64 	%rd587, %rd586, %rd584;
	shr.u64 	%rd588, %rd587, 32;
	mul.wide.u32 	%rd589, %r48, %r582;
	and.b64  	%rd590, %rd550, 4294967295;
	add.s64 	%rd591, %rd588, %rd590;
	add.s64 	%rd592, %rd591, %rd589;
	shr.u64 	%rd593, %rd592, 32;
	mul.wide.u32 	%rd594, %r41, %r582;
	and.b64  	%rd595, %rd553, 4294967295;
	add.s64 	%rd596, %rd593, %rd595;
	add.s64 	%rd597, %rd596, %rd594;
	shr.u64 	%rd598, %rd597, 32;
	and.b64  	%rd599, %rd556, 4294967295;
	add.s64 	%rd600, %rd598, %rd599;
	shr.u64 	%rd601, %rd600, 32;
	and.b64  	%rd602, %rd559, 4294967295;
	add.s64 	%rd603, %rd601, %rd602;
	{ .reg .b32 tmp; mov.b64 {tmp, %r584}, %rd603; }
	add.s32 	%r585, %r581, %r584;
	mul.lo.s32 	%r586, %r561, %r583;
	mul.wide.u32 	%rd604, %r42, %r586;
	and.b64  	%rd605, %rd567, 4294967295;
	add.s64 	%rd606, %rd604, %rd605;
	shr.u64 	%rd607, %rd606, 32;
	mul.wide.u32 	%rd608, %r43, %r586;
	and.b64  	%rd609, %rd572, 4294967295;
	add.s64 	%rd610, %rd607, %rd609;
	add.s64 	%rd611, %rd610, %rd608;
	cvt.u32.u64 	%r587, %rd611;
	shr.u64 	%rd612, %rd611, 32;
	mul.wide.u32 	%rd613, %r44, %r586;
	and.b64  	%rd614, %rd577, 4294967295;
	add.s64 	%rd615, %rd612, %rd614;
	add.s64 	%rd616, %rd615, %rd613;
	shr.u64 	%rd617, %rd616, 32;
	mul.wide.u32 	%rd618, %r45, %r586;
	and.b64  	%rd619, %rd582, 4294967295;
	add.s64 	%rd620, %rd617, %rd619;
	add.s64 	%rd621, %rd620, %rd618;
	shr.u64 	%rd622, %rd621, 32;
	mul.wide.u32 	%rd623, %r46, %r586;
	and.b64  	%rd624, %rd587, 4294967295;
	add.s64 	%rd625, %rd622, %rd624;
	add.s64 	%rd626, %rd625, %rd623;
	shr.u64 	%rd627, %rd626, 32;
	mul.wide.u32 	%rd628, %r47, %r586;
	and.b64  	%rd629, %rd592, 4294967295;
	add.s64 	%rd630, %rd627, %rd629;
	add.s64 	%rd631, %rd630, %rd628;
	shr.u64 	%rd632, %rd631, 32;
	mul.wide.u32 	%rd633, %r48, %r586;
	and.b64  	%rd634, %rd597, 4294967295;
	add.s64 	%rd635, %rd632, %rd634;
	add.s64 	%rd636, %rd635, %rd633;
	shr.u64 	%rd637, %rd636, 32;
	mul.wide.u32 	%rd638, %r41, %r586;
	and.b64  	%rd639, %rd600, 4294967295;
	add.s64 	%rd640, %rd637, %rd639;
	add.s64 	%rd641, %rd640, %rd638;
	shr.u64 	%rd642, %rd641, 32;
	and.b64  	%rd643, %rd603, 4294967295;
	add.s64 	%rd644, %rd642, %rd643;
	{ .reg .b32 tmp; mov.b64 {tmp, %r588}, %rd644; }
	add.s32 	%r589, %r585, %r588;
	mul.lo.s32 	%r590, %r561, %r587;
	mul.wide.u32 	%rd645, %r42, %r590;
	and.b64  	%rd646, %rd611, 4294967295;
	add.s64 	%rd647, %rd645, %rd646;
	shr.u64 	%rd648, %rd647, 32;
	mul.wide.u32 	%rd649, %r43, %r590;
	and.b64  	%rd650, %rd616, 4294967295;
	add.s64 	%rd651, %rd648, %rd650;
	add.s64 	%rd652, %rd651, %rd649;
	cvt.u32.u64 	%r950, %rd652;
	shr.u64 	%rd653, %rd652, 32;
	mul.wide.u32 	%rd654, %r44, %r590;
	and.b64  	%rd655, %rd621, 4294967295;
	add.s64 	%rd656, %rd653, %rd655;
	add.s64 	%rd657, %rd656, %rd654;
	cvt.u32.u64 	%r949, %rd657;
	shr.u64 	%rd658, %rd657, 32;
	mul.wide.u32 	%rd659, %r45, %r590;
	and.b64  	%rd660, %rd626, 4294967295;
	add.s64 	%rd661, %rd658, %rd660;
	add.s64 	%rd662, %rd661, %rd659;
	cvt.u32.u64 	%r948, %rd662;
	shr.u64 	%rd663, %rd662, 32;
	mul.wide.u32 	%rd664, %r46, %r590;
	and.b64  	%rd665, %rd631, 4294967295;
	add.s64 	%rd666, %rd663, %rd665;
	add.s64 	%rd667, %rd666, %rd664;
	cvt.u32.u64 	%r947, %rd667;
	shr.u64 	%rd668, %rd667, 32;
	mul.wide.u32 	%rd669, %r47, %r590;
	and.b64  	%rd670, %rd636, 4294967295;
	add.s64 	%rd671, %rd668, %rd670;
	add.s64 	%rd672, %rd671, %rd669;
	cvt.u32.u64 	%r946, %rd672;
	shr.u64 	%rd673, %rd672, 32;
	mul.wide.u32 	%rd674, %r48, %r590;
	and.b64  	%rd675, %rd641, 4294967295;
	add.s64 	%rd676, %rd673, %rd675;
	add.s64 	%rd677, %rd676, %rd674;
	cvt.u32.u64 	%r945, %rd677;
	shr.u64 	%rd678, %rd677, 32;
	mul.wide.u32 	%rd679, %r41, %r590;
	and.b64  	%rd680, %rd644, 4294967295;
	add.s64 	%rd681, %rd678, %rd680;
	add.s64 	%rd682, %rd681, %rd679;
	cvt.u32.u64 	%r944, %rd682;
	{ .reg .b32 tmp; mov.b64 {tmp, %r591}, %rd682; }
	add.s32 	%r943, %r589, %r591;
	setp.gt.u32 	%p22, %r943, %r41;
	@%p22 bra 	$L__BB4_34;
	setp.lt.u32 	%p23, %r943, %r41;
	@%p23 bra 	$L__BB4_35;
	setp.gt.u32 	%p24, %r944, %r48;
	@%p24 bra 	$L__BB4_34;
	setp.lt.u32 	%p25, %r944, %r48;
	@%p25 bra 	$L__BB4_35;
	setp.gt.u32 	%p26, %r945, %r47;
	@%p26 bra 	$L__BB4_34;
	setp.lt.u32 	%p27, %r945, %r47;
	@%p27 bra 	$L__BB4_35;
	setp.gt.u32 	%p28, %r946, %r46;
	@%p28 bra 	$L__BB4_34;
	setp.lt.u32 	%p29, %r946, %r46;
	@%p29 bra 	$L__BB4_35;
	setp.gt.u32 	%p30, %r947, %r45;
	@%p30 bra 	$L__BB4_34;
	setp.lt.u32 	%p31, %r947, %r45;
	@%p31 bra 	$L__BB4_35;
	setp.gt.u32 	%p32, %r948, %r44;
	@%p32 bra 	$L__BB4_34;
	setp.lt.u32 	%p33, %r948, %r44;
	@%p33 bra 	$L__BB4_35;
	setp.gt.u32 	%p34, %r949, %r43;
	@%p34 bra 	$L__BB4_34;
	setp.lt.u32 	%p35, %r949, %r43;
	setp.lt.u32 	%p36, %r950, %r42;
	or.pred  	%p37, %p35, %p36;
	@%p37 bra 	$L__BB4_35;
$L__BB4_34:
	sub.s32 	%r950, %r950, %r42;
	sub.s32 	%r949, %r949, %r43;
	sub.s32 	%r948, %r948, %r44;
	sub.s32 	%r947, %r947, %r45;
	sub.s32 	%r946, %r946, %r46;
	sub.s32 	%r945, %r945, %r47;
	sub.s32 	%r944, %r944, %r48;
	sub.s32 	%r943, %r943, %r41;
$L__BB4_35:
	ld.const.u32 	%r73, [P_CONST+28];
	ld.const.u32 	%r74, [P_CONST];
	mul.wide.u32 	%rd683, %r791, %r791;
	cvt.u32.u64 	%r592, %rd683;
	shr.u64 	%rd684, %rd683, 32;
	mul.wide.u32 	%rd685, %r790, %r791;
	add.s64 	%rd686, %rd684, %rd685;
	shr.u64 	%rd687, %rd686, 32;
	mul.wide.u32 	%rd688, %r789, %r791;
	add.s64 	%rd689, %rd687, %rd688;
	shr.u64 	%rd690, %rd689, 32;
	mul.wide.u32 	%rd691, %r788, %r791;
	add.s64 	%rd692, %rd690, %rd691;
	shr.u64 	%rd693, %rd692, 32;
	mul.wide.u32 	%rd694, %r787, %r791;
	add.s64 	%rd695, %rd693, %rd694;
	shr.u64 	%rd696, %rd695, 32;
	mul.wide.u32 	%rd697, %r786, %r791;
	add.s64 	%rd698, %rd696, %rd697;
	shr.u64 	%rd699, %rd698, 32;
	mul.wide.u32 	%rd700, %r785, %r791;
	add.s64 	%rd701, %rd699, %rd700;
	shr.u64 	%rd702, %rd701, 32;
	mul.wide.u32 	%rd703, %r784, %r791;
	add.s64 	%rd704, %rd702, %rd703;
	shr.u64 	%rd705, %rd704, 32;
	and.b64  	%rd706, %rd686, 4294967295;
	add.s64 	%rd707, %rd685, %rd706;
	shr.u64 	%rd708, %rd707, 32;
	mul.wide.u32 	%rd709, %r790, %r790;
	and.b64  	%rd710, %rd689, 4294967295;
	add.s64 	%rd711, %rd708, %rd710;
	add.s64 	%rd712, %rd711, %rd709;
	shr.u64 	%rd713, %rd712, 32;
	mul.wide.u32 	%rd714, %r789, %r790;
	and.b64  	%rd715, %rd692, 4294967295;
	add.s64 	%rd716, %rd713, %rd715;
	add.s64 	%rd717, %rd716, %rd714;
	shr.u64 	%rd718, %rd717, 32;
	mul.wide.u32 	%rd719, %r788, %r790;
	and.b64  	%rd720, %rd695, 4294967295;
	add.s64 	%rd721, %rd718, %rd720;
	add.s64 	%rd722, %rd721, %rd719;
	shr.u64 	%rd723, %rd722, 32;
	mul.wide.u32 	%rd724, %r787, %r790;
	and.b64  	%rd725, %rd698, 4294967295;
	add.s64 	%rd726, %rd723, %rd725;
	add.s64 	%rd727, %rd726, %rd724;
	shr.u64 	%rd728, %rd727, 32;
	mul.wide.u32 	%rd729, %r786, %r790;
	and.b64  	%rd730, %rd701, 4294967295;
	add.s64 	%rd731, %rd728, %rd730;
	add.s64 	%rd732, %rd731, %rd729;
	shr.u64 	%rd733, %rd732, 32;
	mul.wide.u32 	%rd734, %r785, %r790;
	and.b64  	%rd735, %rd704, 4294967295;
	add.s64 	%rd736, %rd733, %rd735;
	add.s64 	%rd737, %rd736, %rd734;
	shr.u64 	%rd738, %rd737, 32;
	mul.wide.u32 	%rd739, %r784, %r790;
	add.s64 	%rd740, %rd738, %rd705;
	add.s64 	%rd741, %rd740, %rd739;
	shr.u64 	%rd742, %rd741, 32;
	and.b64  	%rd743, %rd712, 4294967295;
	add.s64 	%rd744, %rd688, %rd743;
	shr.u64 	%rd745, %rd744, 32;
	and.b64  	%rd746, %rd717, 4294967295;
	add.s64 	%rd747, %rd745, %rd746;
	add.s64 	%rd748, %rd747, %rd714;
	shr.u64 	%rd749, %rd748, 32;
	mul.wide.u32 	%rd750, %r789, %r789;
	and.b64  	%rd751, %rd722, 4294967295;
	add.s64 	%rd752, %rd749, %rd751;
	add.s64 	%rd753, %rd752, %rd750;
	shr.u64 	%rd754, %rd753, 32;
	mul.wide.u32 	%rd755, %r788, %r789;
	and.b64  	%rd756, %rd727, 4294967295;
	add.s64 	%rd757, %rd754, %rd756;
	add.s64 	%rd758, %rd757, %rd755;
	shr.u64 	%rd759, %rd758, 32;
	mul.wide.u32 	%rd760, %r787, %r789;
	and.b64  	%rd761, %rd732, 4294967295;
	add.s64 	%rd762, %rd759, %rd761;
	add.s64 	%rd763, %rd762, %rd760;
	shr.u64 	%rd764, %rd763, 32;
	mul.wide.u32 	%rd765, %r786, %r789;
	and.b64  	%rd766, %rd737, 4294967295;
	add.s64 	%rd767, %rd764, %rd766;
	add.s64 	%rd768, %rd767, %rd765;
	shr.u64 	%rd769, %rd768, 32;
	mul.wide.u32 	%rd770, %r785, %r789;
	and.b64  	%rd771, %rd741, 4294967295;
	add.s64 	%rd772, %rd769, %rd771;
	add.s64 	%rd773, %rd772, %rd770;
	shr.u64 	%rd774, %rd773, 32;
	mul.wide.u32 	%rd775, %r784, %r789;
	add.s64 	%rd776, %rd774, %rd742;
	add.s64 	%rd777, %rd776, %rd775;
	shr.u64 	%rd778, %rd777, 32;
	and.b64  	%rd779, %rd748, 4294967295;
	add.s64 	%rd780, %rd691, %rd779;
	shr.u64 	%rd781, %rd780, 32;
	and.b64  	%rd782, %rd753, 4294967295;
	add.s64 	%rd783, %rd781, %rd782;
	add.s64 	%rd784, %rd783, %rd719;
	shr.u64 	%rd785, %rd784, 32;
	and.b64  	%rd786, %rd758, 4294967295;
	add.s64 	%rd787, %rd785, %rd786;
	add.s64 	%rd788, %rd787, %rd755;
	shr.u64 	%rd789, %rd788, 32;
	mul.wide.u32 	%rd790, %r788, %r788;
	and.b64  	%rd791, %rd763, 4294967295;
	add.s64 	%rd792, %rd789, %rd791;
	add.s64 	%rd793, %rd792, %rd790;
	shr.u64 	%rd794, %rd793, 32;
	mul.wide.u32 	%rd795, %r787, %r788;
	and.b64  	%rd796, %rd768, 4294967295;
	add.s64 	%rd797, %rd794, %rd796;
	add.s64 	%rd798, %rd797, %rd795;
	shr.u64 	%rd799, %rd798, 32;
	mul.wide.u32 	%rd800, %r786, %r788;
	and.b64  	%rd801, %rd773, 4294967295;
	add.s64 	%rd802, %rd799, %rd801;
	add.s64 	%rd803, %rd802, %rd800;
	shr.u64 	%rd804, %rd803, 32;
	mul.wide.u32 	%rd805, %r785, %r788;
	and.b64  	%rd806, %rd777, 4294967295;
	add.s64 	%rd807, %rd804, %rd806;
	add.s64 	%rd808, %rd807, %rd805;
	shr.u64 	%rd809, %rd808, 32;
	mul.wide.u32 	%rd810, %r784, %r788;
	add.s64 	%rd811, %rd809, %rd778;
	add.s64 	%rd812, %rd811, %rd810;
	shr.u64 	%rd813, %rd812, 32;
	and.b64  	%rd814, %rd784, 4294967295;
	add.s64 	%rd815, %rd694, %rd814;
	shr.u64 	%rd816, %rd815, 32;
	and.b64  	%rd817, %rd788, 4294967295;
	add.s64 	%rd818, %rd816, %rd817;
	add.s64 	%rd819, %rd818, %rd724;
	shr.u64 	%rd820, %rd819, 32;
	and.b64  	%rd821, %rd793, 4294967295;
	add.s64 	%rd822, %rd820, %rd821;
	add.s64 	%rd823, %rd822, %rd760;
	shr.u64 	%rd824, %rd823, 32;
	and.b64  	%rd825, %rd798, 4294967295;
	add.s64 	%rd826, %rd824, %rd825;
	add.s64 	%rd827, %rd826, %rd795;
	shr.u64 	%rd828, %rd827, 32;
	mul.wide.u32 	%rd829, %r787, %r787;
	and.b64  	%rd830, %rd803, 4294967295;
	add.s64 	%rd831, %rd828, %rd830;
	add.s64 	%rd832, %rd831, %rd829;
	shr.u64 	%rd833, %rd832, 32;
	mul.wide.u32 	%rd834, %r786, %r787;
	and.b64  	%rd835, %rd808, 4294967295;
	add.s64 	%rd836, %rd833, %rd835;
	add.s64 	%rd837, %rd836, %rd834;
	shr.u64 	%rd838, %rd837, 32;
	mul.wide.u32 	%rd839, %r785, %r787;
	and.b64  	%rd840, %rd812, 4294967295;
	add.s64 	%rd841, %rd838, %rd840;
	add.s64 	%rd842, %rd841, %rd839;
	shr.u64 	%rd843, %rd842, 32;
	mul.wide.u32 	%rd844, %r784, %r787;
	add.s64 	%rd845, %rd843, %rd813;
	add.s64 	%rd846, %rd845, %rd844;
	shr.u64 	%rd847, %rd846, 32;
	and.b64  	%rd848, %rd819, 4294967295;
	add.s64 	%rd849, %rd697, %rd848;
	shr.u64 	%rd850, %rd849, 32;
	and.b64  	%rd851, %rd823, 4294967295;
	add.s64 	%rd852, %rd850, %rd851;
	add.s64 	%rd853, %rd852, %rd729;
	shr.u64 	%rd854, %rd853, 32;
	and.b64  	%rd855, %rd827, 4294967295;
	add.s64 	%rd856, %rd854, %rd855;
	add.s64 	%rd857, %rd856, %rd765;
	shr.u64 	%rd858, %rd857, 32;
	and.b64  	%rd859, %rd832, 4294967295;
	add.s64 	%rd860, %rd858, %rd859;
	add.s64 	%rd861, %rd860, %rd800;
	shr.u64 	%rd862, %rd861, 32;
	and.b64  	%rd863, %rd837, 4294967295;
	add.s64 	%rd864, %rd862, %rd863;
	add.s64 	%rd865, %rd864, %rd834;
	shr.u64 	%rd866, %rd865, 32;
	mul.wide.u32 	%rd867, %r786, %r786;
	and.b64  	%rd868, %rd842, 4294967295;
	add.s64 	%rd869, %rd866, %rd868;
	add.s64 	%rd870, %rd869, %rd867;
	shr.u64 	%rd871, %rd870, 32;
	mul.wide.u32 	%rd872, %r785, %r786;
	and.b64  	%rd873, %rd846, 4294967295;
	add.s64 	%rd874, %rd871, %rd873;
	add.s64 	%rd875, %rd874, %rd872;
	shr.u64 	%rd876, %rd875, 32;
	mul.wide.u32 	%rd877, %r784, %r786;
	add.s64 	%rd878, %rd876, %rd847;
	add.s64 	%rd879, %rd878, %rd877;
	shr.u64 	%rd880, %rd879, 32;
	and.b64  	%rd881, %rd853, 4294967295;
	add.s64 	%rd882, %rd700, %rd881;
	shr.u64 	%rd883, %rd882, 32;
	and.b64  	%rd884, %rd857, 4294967295;
	add.s64 	%rd885, %rd883, %rd884;
	add.s64 	%rd886, %rd885, %rd734;
	shr.u64 	%rd887, %rd886, 32;
	and.b64  	%rd888, %rd861, 4294967295;
	add.s64 	%rd889, %rd887, %rd888;
	add.s64 	%rd890, %rd889, %rd770;
	shr.u64 	%rd891, %rd890, 32;
	and.b64  	%rd892, %rd865, 4294967295;
	add.s64 	%rd893, %rd891, %rd892;
	add.s64 	%rd894, %rd893, %rd805;
	shr.u64 	%rd895, %rd894, 32;
	and.b64  	%rd896, %rd870, 4294967295;
	add.s64 	%rd897, %rd895, %rd896;
	add.s64 	%rd898, %rd897, %rd839;
	shr.u64 	%rd899, %rd898, 32;
	and.b64  	%rd900, %rd875, 4294967295;
	add.s64 	%rd901, %rd899, %rd900;
	add.s64 	%rd902, %rd901, %rd872;
	shr.u64 	%rd903, %rd902, 32;
	mul.wide.u32 	%rd904, %r785, %r785;
	and.b64  	%rd905, %rd879, 4294967295;
	add.s64 	%rd906, %rd903, %rd905;
	add.s64 	%rd907, %rd906, %rd904;
	shr.u64 	%rd908, %rd907, 32;
	mul.wide.u32 	%rd909, %r784, %r785;
	add.s64 	%rd910, %rd908, %rd880;
	add.s64 	%rd911, %rd910, %rd909;
	shr.u64 	%rd912, %rd911, 32;
	and.b64  	%rd913, %rd886, 4294967295;
	add.s64 	%rd914, %rd703, %rd913;
	shr.u64 	%rd915, %rd914, 32;
	and.b64  	%rd916, %rd890, 4294967295;
	add.s64 	%rd917, %rd915, %rd916;
	add.s64 	%rd918, %rd917, %rd739;
	shr.u64 	%rd919, %rd918, 32;
	and.b64  	%rd920, %rd894, 4294967295;
	add.s64 	%rd921, %rd919, %rd920;
	add.s64 	%rd922, %rd921, %rd775;
	shr.u64 	%rd923, %rd922, 32;
	and.b64  	%rd924, %rd898, 4294967295;
	add.s64 	%rd925, %rd923, %rd924;
	add.s64 	%rd926, %rd925, %rd810;
	shr.u64 	%rd927, %rd926, 32;
	and.b64  	%rd928, %rd902, 4294967295;
	add.s64 	%rd929, %rd927, %rd928;
	add.s64 	%rd930, %rd929, %rd844;
	shr.u64 	%rd931, %rd930, 32;
	and.b64  	%rd932, %rd907, 4294967295;
	add.s64 	%rd933, %rd931, %rd932;
	add.s64 	%rd934, %rd933, %rd877;
	shr.u64 	%rd935, %rd934, 32;
	and.b64  	%rd936, %rd911, 4294967295;
	add.s64 	%rd937, %rd935, %rd936;
	add.s64 	%rd938, %rd937, %rd909;
	shr.u64 	%rd939, %rd938, 32;
	mul.wide.u32 	%rd940, %r784, %r784;
	add.s64 	%rd941, %rd939, %rd912;
	add.s64 	%rd942, %rd941, %rd940;
	{ .reg .b32 tmp; mov.b64 {tmp, %r593}, %rd942; }
	ld.const.u32 	%r594, [MU_P];
	mul.lo.s32 	%r595, %r594, %r592;
	mul.wide.u32 	%rd943, %r74, %r595;
	and.b64  	%rd944, %rd683, 4294967293;
	add.s64 	%rd945, %rd943, %rd944;
	shr.u64 	%rd946, %rd945, 32;
	ld.const.u32 	%r75, [P_CONST+4];
	mul.wide.u32 	%rd947, %r75, %r595;
	and.b64  	%rd948, %rd707, 4294967295;
	add.s64 	%rd949, %rd946, %rd948;
	add.s64 	%rd950, %rd949, %rd947;
	cvt.u32.u64 	%r596, %rd950;
	shr.u64 	%rd951, %rd950, 32;
	ld.const.u32 	%r76, [P_CONST+8];
	mul.wide.u32 	%rd952, %r76, %r595;
	and.b64  	%rd953, %rd744, 4294967295;
	add.s64 	%rd954, %rd951, %rd953;
	add.s64 	%rd955, %rd954, %rd952;
	shr.u64 	%rd956, %rd955, 32;
	ld.const.u32 	%r77, [P_CONST+12];
	mul.wide.u32 	%rd957, %r77, %r595;
	and.b64  	%rd958, %rd780, 4294967295;
	add.s64 	%rd959, %rd956, %rd958;
	add.s64 	%rd960, %rd959, %rd957;
	shr.u64 	%rd961, %rd960, 32;
	ld.const.u32 	%r78, [P_CONST+16];
	mul.wide.u32 	%rd962, %r78, %r595;
	and.b64  	%rd963, %rd815, 4294967295;
	add.s64 	%rd964, %rd961, %rd963;
	add.s64 	%rd965, %rd964, %rd962;
	shr.u64 	%rd966, %rd965, 32;
	ld.const.u32 	%r79, [P_CONST+20];
	mul.wide.u32 	%rd967, %r79, %r595;
	and.b64  	%rd968, %rd849, 4294967295;
	add.s64 	%rd969, %rd966, %rd968;
	add.s64 	%rd970, %rd969, %rd967;
	shr.u64 	%rd971, %rd970, 32;
	ld.const.u32 	%r80, [P_CONST+24];
	mul.wide.u32 	%rd972, %r80, %r595;
	and.b64  	%rd973, %rd882, 4294967295;
	add.s64 	%rd974, %rd971, %rd973;
	add.s64 	%rd975, %rd974, %rd972;
	shr.u64 	%rd976, %rd975, 32;
	mul.wide.u32 	%rd977, %r73, %r595;
	and.b64  	%rd978, %rd914, 4294967295;
	add.s64 	%rd979, %rd976, %rd978;
	add.s64 	%rd980, %rd979, %rd977;
	shr.u64 	%rd981, %rd980, 32;
	and.b64  	%rd982, %rd918, 4294967295;
	add.s64 	%rd983, %rd981, %rd982;
	shr.u64 	%rd984, %rd983, 32;
	and.b64  	%rd985, %rd922, 4294967295;
	add.s64 	%rd986, %rd984, %rd985;
	shr.u64 	%rd987, %rd986, 32;
	and.b64  	%rd988, %rd926, 4294967295;
	add.s64 	%rd989, %rd987, %rd988;
	shr.u64 	%rd990, %rd989, 32;
	and.b64  	%rd991, %rd930, 4294967295;
	add.s64 	%rd992, %rd990, %rd991;
	shr.u64 	%rd993, %rd992, 32;
	and.b64  	%rd994, %rd934, 4294967295;
	add.s64 	%rd995, %rd993, %rd994;
	shr.u64 	%rd996, %rd995, 32;
	and.b64  	%rd997, %rd938, 4294967295;
	add.s64 	%rd998, %rd996, %rd997;
	shr.u64 	%rd999, %rd998, 32;
	and.b64  	%rd1000, %rd942, 4294967295;
	add.s64 	%rd1001, %rd999, %rd1000;
	{ .reg .b32 tmp; mov.b64 {tmp, %r597}, %rd1001; }
	add.s32 	%r598, %r593, %r597;
	mul.lo.s32 	%r599, %r594, %r596;
	mul.wide.u32 	%rd1002, %r74, %r599;
	and.b64  	%rd1003, %rd950, 4294967295;
	add.s64 	%rd1004, %rd1002, %rd1003;
	shr.u64 	%rd1005, %rd1004, 32;
	mul.wide.u32 	%rd1006, %r75, %r599;
	and.b64  	%rd1007, %rd955, 4294967295;
	add.s64 	%rd1008, %rd1005, %rd1007;
	add.s64 	%rd1009, %rd1008, %rd1006;
	cvt.u32.u64 	%r600, %rd1009;
	shr.u64 	%rd1010, %rd1009, 32;
	mul.wide.u32 	%rd1011, %r76, %r599;
	and.b64  	%rd1012, %rd960, 4294967295;
	add.s64 	%rd1013, %rd1010, %rd1012;
	add.s64 	%rd1014, %rd1013, %rd1011;
	shr.u64 	%rd1015, %rd1014, 32;
	mul.wide.u32 	%rd1016, %r77, %r599;
	and.b64  	%rd1017, %rd965, 4294967295;
	add.s64 	%rd1018, %rd1015, %rd1017;
	add.s64 	%rd1019, %rd1018, %rd1016;
	shr.u64 	%rd1020, %rd1019, 32;
	mul.wide.u32 	%rd1021, %r78, %r599;
	and.b64  	%rd1022, %rd970, 4294967295;
	add.s64 	%rd1023, %rd1020, %rd1022;
	add.s64 	%rd1024, %rd1023, %rd1021;
	shr.u64 	%rd1025, %rd1024, 32;
	mul.wide.u32 	%rd1026, %r79, %r599;
	and.b64  	%rd1027, %rd975, 4294967295;
	add.s64 	%rd1028, %rd1025, %rd1027;
	add.s64 	%rd1029, %rd1028, %rd1026;
	shr.u64 	%rd1030, %rd1029, 32;
	mul.wide.u32 	%rd1031, %r80, %r599;
	and.b64  	%rd1032, %rd980, 4294967295;
	add.s64 	%rd1033, %rd1030, %rd1032;
	add.s64 	%rd1034, %rd1033, %rd1031;
	shr.u64 	%rd1035, %rd1034, 32;
	mul.wide.u32 	%rd1036, %r73, %r599;
	and.b64  	%rd1037, %rd983, 4294967295;
	add.s64 	%rd1038, %rd1035, %rd1037;
	add.s64 	%rd1039, %rd1038, %rd1036;
	shr.u64 	%rd1040, %rd1039, 32;
	and.b64  	%rd1041, %rd986, 4294967295;
	add.s64 	%rd1042, %rd1040, %rd1041;
	shr.u64 	%rd1043, %rd1042, 32;
	and.b64  	%rd1044, %rd989, 4294967295;
	add.s64 	%rd1045, %rd1043, %rd1044;
	shr.u64 	%rd1046, %rd1045, 32;
	and.b64  	%rd1047, %rd992, 4294967295;
	add.s64 	%rd1048, %rd1046, %rd1047;
	shr.u64 	%rd1049, %rd1048, 32;
	and.b64  	%rd1050, %rd995, 4294967295;
	add.s64 	%rd1051, %rd1049, %rd1050;
	shr.u64 	%rd1052, %rd1051, 32;
	and.b64  	%rd1053, %rd998, 4294967295;
	add.s64 	%rd1054, %rd1052, %rd1053;
	shr.u64 	%rd1055, %rd1054, 32;
	and.b64  	%rd1056, %rd1001, 4294967295;
	add.s64 	%rd1057, %rd1055, %rd1056;
	{ .reg .b32 tmp; mov.b64 {tmp, %r601}, %rd1057; }
	add.s32 	%r602, %r598, %r601;
	mul.lo.s32 	%r603, %r594, %r600;
	mul.wide.u32 	%rd1058, %r74, %r603;
	and.b64  	%rd1059, %rd1009, 4294967295;
	add.s64 	%rd1060, %rd1058, %rd1059;
	shr.u64 	%rd1061, %rd1060, 32;
	mul.wide.u32 	%rd1062, %r75, %r603;
	and.b64  	%rd1063, %rd1014, 4294967295;
	add.s64 	%rd1064, %rd1061, %rd1063;
	add.s64 	%rd1065, %rd1064, %rd1062;
	cvt.u32.u64 	%r604, %rd1065;
	shr.u64 	%rd1066, %rd1065, 32;
	mul.wide.u32 	%rd1067, %r76, %r603;
	and.b64  	%rd1068, %rd1019, 4294967295;
	add.s64 	%rd1069, %rd1066, %rd1068;
	add.s64 	%rd1070, %rd1069, %rd1067;
	shr.u64 	%rd1071, %rd1070, 32;
	mul.wide.u32 	%rd1072, %r77, %r603;
	and.b64  	%rd1073, %rd1024, 4294967295;
	add.s64 	%rd1074, %rd1071, %rd1073;
	add.s64 	%rd1075, %rd1074, %rd1072;
	shr.u64 	%rd1076, %rd1075, 32;
	mul.wide.u32 	%rd1077, %r78, %r603;
	and.b64  	%rd1078, %rd1029, 4294967295;
	add.s64 	%rd1079, %rd1076, %rd1078;
	add.s64 	%rd1080, %rd1079, %rd1077;
	shr.u64 	%rd1081, %rd1080, 32;
	mul.wide.u32 	%rd1082, %r79, %r603;
	and.b64  	%rd1083, %rd1034, 4294967295;
	add.s64 	%rd1084, %rd1081, %rd1083;
	add.s64 	%rd1085, %rd1084, %rd1082;
	shr.u64 	%rd1086, %rd1085, 32;
	mul.wide.u32 	%rd1087, %r80, %r603;
	and.b64  	%rd1088, %rd1039, 4294967295;
	add.s64 	%rd1089, %rd1086, %rd1088;
	add.s64 	%rd1090, %rd1089, %rd1087;
	shr.u64 	%rd1091, %rd1090, 32;
	mul.wide.u32 	%rd1092, %r73, %r603;
	and.b64  	%rd1093, %rd1042, 4294967295;
	add.s64 	%rd1094, %rd1091, %rd1093;
	add.s64 	%rd1095, %rd1094, %rd1092;
	shr.u64 	%rd1096, %rd1095, 32;
	and.b64  	%rd1097, %rd1045, 4294967295;
	add.s64 	%rd1098, %rd1096, %rd1097;
	shr.u64 	%rd1099, %rd1098, 32;
	and.b64  	%rd1100, %rd1048, 4294967295;
	add.s64 	%rd1101, %rd1099, %rd1100;
	shr.u64 	%rd1102, %rd1101, 32;
	and.b64  	%rd1103, %rd1051, 4294967295;
	add.s64 	%rd1104, %rd1102, %rd1103;
	shr.u64 	%rd1105, %rd1104, 32;
	and.b64  	%rd1106, %rd1054, 4294967295;
	add.s64 	%rd1107, %rd1105, %rd1106;
	shr.u64 	%rd1108, %rd1107, 32;
	and.b64  	%rd1109, %rd1057, 4294967295;
	add.s64 	%rd1110, %rd1108, %rd1109;
	{ .reg .b32 tmp; mov.b64 {tmp, %r605}, %rd1110; }
	add.s32 	%r606, %r602, %r605;
	mul.lo.s32 	%r607, %r594, %r604;
	mul.wide.u32 	%rd1111, %r74, %r607;
	and.b64  	%rd1112, %rd1065, 4294967295;
	add.s64 	%rd1113, %rd1111, %rd1112;
	shr.u64 	%rd1114, %rd1113, 32;
	mul.wide.u32 	%rd1115, %r75, %r607;
	and.b64  	%rd1116, %rd1070, 4294967295;
	add.s64 	%rd1117, %rd1114, %rd1116;
	add.s64 	%rd1118, %rd1117, %rd1115;
	cvt.u32.u64 	%r608, %rd1118;
	shr.u64 	%rd1119, %rd1118, 32;
	mul.wide.u32 	%rd1120, %r76, %r607;
	and.b64  	%rd1121, %rd1075, 4294967295;
	add.s64 	%rd1122, %rd1119, %rd1121;
	add.s64 	%rd1123, %rd1122, %rd1120;
	shr.u64 	%rd1124, %rd1123, 32;
	mul.wide.u32 	%rd1125, %r77, %r607;
	and.b64  	%rd1126, %rd1080, 4294967295;
	add.s64 	%rd1127, %rd1124, %rd1126;
	add.s64 	%rd1128, %rd1127, %rd1125;
	shr.u64 	%rd1129, %rd1128, 32;
	mul.wide.u32 	%rd1130, %r78, %r607;
	and.b64  	%rd1131, %rd1085, 4294967295;
	add.s64 	%rd1132, %rd1129, %rd1131;
	add.s64 	%rd1133, %rd1132, %rd1130;
	shr.u64 	%rd1134, %rd1133, 32;
	mul.wide.u32 	%rd1135, %r79, %r607;
	and.b64  	%rd1136, %rd1090, 4294967295;
	add.s64 	%rd1137, %rd1134, %rd1136;
	add.s64 	%rd1138, %rd1137, %rd1135;
	shr.u64 	%rd1139, %rd1138, 32;
	mul.wide.u32 	%rd1140, %r80, %r607;
	and.b64  	%rd1141, %rd1095, 4294967295;
	add.s64 	%rd1142, %rd1139, %rd1141;
	add.s64 	%rd1143, %rd1142, %rd1140;
	shr.u64 	%rd1144, %rd1143, 32;
	mul.wide.u32 	%rd1145, %r73, %r607;
	and.b64  	%rd1146, %rd1098, 4294967295;
	add.s64 	%rd1147, %rd1144, %rd1146;
	add.s64 	%rd1148, %rd1147, %rd1145;
	shr.u64 	%rd1149, %rd1148, 32;
	and.b64  	%rd1150, %rd1101, 4294967295;
	add.s64 	%rd1151, %rd1149, %rd1150;
	shr.u64 	%rd1152, %rd1151, 32;
	and.b64  	%rd1153, %rd1104, 4294967295;
	add.s64 	%rd1154, %rd1152, %rd1153;
	shr.u64 	%rd1155, %rd1154, 32;
	and.b64  	%rd1156, %rd1107, 4294967295;
	add.s64 	%rd1157, %rd1155, %rd1156;
	shr.u64 	%rd1158, %rd1157, 32;
	and.b64  	%rd1159, %rd1110, 4294967295;
	add.s64 	%rd1160, %rd1158, %rd1159;
	{ .reg .b32 tmp; mov.b64 {tmp, %r609}, %rd1160; }
	add.s32 	%r610, %r606, %r609;
	mul.lo.s32 	%r611, %r594, %r608;
	mul.wide.u32 	%rd1161, %r74, %r611;
	and.b64  	%rd1162, %rd1118, 4294967295;
	add.s64 	%rd1163, %rd1161, %rd1162;
	shr.u64 	%rd1164, %rd1163, 32;
	mul.wide.u32 	%rd1165, %r75, %r611;
	and.b64  	%rd1166, %rd1123, 4294967295;
	add.s64 	%rd1167, %rd1164, %rd1166;
	add.s64 	%rd1168, %rd1167, %rd1165;
	cvt.u32.u64 	%r612, %rd1168;
	shr.u64 	%rd1169, %rd1168, 32;
	mul.wide.u32 	%rd1170, %r76, %r611;
	and.b64  	%rd1171, %rd1128, 4294967295;
	add.s64 	%rd1172, %rd1169, %rd1171;
	add.s64 	%rd1173, %rd1172, %rd1170;
	shr.u64 	%rd1174, %rd1173, 32;
	mul.wide.u32 	%rd1175, %r77, %r611;
	and.b64  	%rd1176, %rd1133, 4294967295;
	add.s64 	%rd1177, %rd1174, %rd1176;
	add.s64 	%rd1178, %rd1177, %rd1175;
	shr.u64 	%rd1179, %rd1178, 32;
	mul.wide.u32 	%rd1180, %r78, %r611;
	and.b64  	%rd1181, %rd1138, 4294967295;
	add.s64 	%rd1182, %rd1179, %rd1181;
	add.s64 	%rd1183, %rd1182, %rd1180;
	shr.u64 	%rd1184, %rd1183, 32;
	mul.wide.u32 	%rd1185, %r79, %r611;
	and.b64  	%rd1186, %rd1143, 4294967295;
	add.s64 	%rd1187, %rd1184, %rd1186;
	add.s64 	%rd1188, %rd1187, %rd1185;
	shr.u64 	%rd1189, %rd1188, 32;
	mul.wide.u32 	%rd1190, %r80, %r611;
	and.b64  	%rd1191, %rd1148, 4294967295;
	add.s64 	%rd1192, %rd1189, %rd1191;
	add.s64 	%rd1193, %rd1192, %rd1190;
	shr.u64 	%rd1194, %rd1193, 32;
	mul.wide.u32 	%rd1195, %r73, %r611;
	and.b64  	%rd1196, %rd1151, 4294967295;
	add.s64 	%rd1197, %rd1194, %rd1196;
	add.s64 	%rd1198, %rd1197, %rd1195;
	shr.u64 	%rd1199, %rd1198, 32;
	and.b64  	%rd1200, %rd1154, 4294967295;
	add.s64 	%rd1201, %rd1199, %rd1200;
	shr.u64 	%rd1202, %rd1201, 32;
	and.b64  	%rd1203, %rd1157, 4294967295;
	add.s64 	%rd1204, %rd1202, %rd1203;
	shr.u64 	%rd1205, %rd1204, 32;
	and.b64  	%rd1206, %rd1160, 4294967295;
	add.s64 	%rd1207, %rd1205, %rd1206;
	{ .reg .b32 tmp; mov.b64 {tmp, %r613}, %rd1207; }
	add.s32 	%r614, %r610, %r613;
	mul.lo.s32 	%r615, %r594, %r612;
	mul.wide.u32 	%rd1208, %r74, %r615;
	and.b64  	%rd1209, %rd1168, 4294967295;
	add.s64 	%rd1210, %rd1208, %rd1209;
	shr.u64 	%rd1211, %rd1210, 32;
	mul.wide.u32 	%rd1212, %r75, %r615;
	and.b64  	%rd1213, %rd1173, 4294967295;
	add.s64 	%rd1214, %rd1211, %rd1213;
	add.s64 	%rd1215, %rd1214, %rd1212;
	cvt.u32.u64 	%r616, %rd1215;
	shr.u64 	%rd1216, %rd1215, 32;
	mul.wide.u32 	%rd1217, %r76, %r615;
	and.b64  	%rd1218, %rd1178, 4294967295;
	add.s64 	%rd1219, %rd1216, %rd1218;
	add.s64 	%rd1220, %rd1219, %rd1217;
	shr.u64 	%rd1221, %rd1220, 32;
	mul.wide.u32 	%rd1222, %r77, %r615;
	and.b64  	%rd1223, %rd1183, 4294967295;
	add.s64 	%rd1224, %rd1221, %rd1223;
	add.s64 	%rd1225, %rd1224, %rd1222;
	shr.u64 	%rd1226, %rd1225, 32;
	mul.wide.u32 	%rd1227, %r78, %r615;
	and.b64  	%rd1228, %rd1188, 4294967295;
	add.s64 	%rd1229, %rd1226, %rd1228;
	add.s64 	%rd1230, %rd1229, %rd1227;
	shr.u64 	%rd1231, %rd1230, 32;
	mul.wide.u32 	%rd1232, %r79, %r615;
	and.b64  	%rd1233, %rd1193, 4294967295;
	add.s64 	%rd1234, %rd1231, %rd1233;
	add.s64 	%rd1235, %rd1234, %rd1232;
	shr.u64 	%rd1236, %rd1235, 32;
	mul.wide.u32 	%rd1237, %r80, %r615;
	and.b64  	%rd1238, %rd1198, 4294967295;
	add.s64 	%rd1239, %rd1236, %rd1238;
	add.s64 	%rd1240, %rd1239, %rd1237;
	shr.u64 	%rd1241, %rd1240, 32;
	mul.wide.u32 	%rd1242, %r73, %r615;
	and.b64  	%rd1243, %rd1201, 4294967295;
	add.s64 	%rd1244, %rd1241, %rd1243;
	add.s64 	%rd1245, %rd1244, %rd1242;
	shr.u64 	%rd1246, %rd1245, 32;
	and.b64  	%rd1247, %rd1204, 4294967295;
	add.s64 	%rd1248, %rd1246, %rd1247;
	shr.u64 	%rd1249, %rd1248, 32;
	and.b64  	%rd1250, %rd1207, 4294967295;
	add.s64 	%rd1251, %rd1249, %rd1250;
	{ .reg .b32 tmp; mov.b64 {tmp, %r617}, %rd1251; }
	add.s32 	%r618, %r614, %r617;
	mul.lo.s32 	%r619, %r594, %r616;
	mul.wide.u32 	%rd1252, %r74, %r619;
	and.b64  	%rd1253, %rd1215, 4294967295;
	add.s64 	%rd1254, %rd1252, %rd1253;
	shr.u64 	%rd1255, %rd1254, 32;
	mul.wide.u32 	%rd1256, %r75, %r619;
	and.b64  	%rd1257, %rd1220, 4294967295;
	add.s64 	%rd1258, %rd1255, %rd1257;
	add.s64 	%rd1259, %rd1258, %rd1256;
	cvt.u32.u64 	%r620, %rd1259;
	shr.u64 	%rd1260, %rd1259, 32;
	mul.wide.u32 	%rd1261, %r76, %r619;
	and.b64  	%rd1262, %rd1225, 4294967295;
	add.s64 	%rd1263, %rd1260, %rd1262;
	add.s64 	%rd1264, %rd1263, %rd1261;
	shr.u64 	%rd1265, %rd1264, 32;
	mul.wide.u32 	%rd1266, %r77, %r619;
	and.b64  	%rd1267, %rd1230, 4294967295;
	add.s64 	%rd1268, %rd1265, %rd1267;
	add.s64 	%rd1269, %rd1268, %rd1266;
	shr.u64 	%rd1270, %rd1269, 32;
	mul.wide.u32 	%rd1271, %r78, %r619;
	and.b64  	%rd1272, %rd1235, 4294967295;
	add.s64 	%rd1273, %rd1270, %rd1272;
	add.s64 	%rd1274, %rd1273, %rd1271;
	shr.u64 	%rd1275, %rd1274, 32;
	mul.wide.u32 	%rd1276, %r79, %r619;
	and.b64  	%rd1277, %rd1240, 4294967295;
	add.s64 	%rd1278, %rd1275, %rd1277;
	add.s64 	%rd1279, %rd1278, %rd1276;
	shr.u64 	%rd1280, %rd1279, 32;
	mul.wide.u32 	%rd1281, %r80, %r619;
	and.b64  	%rd1282, %rd1245, 4294967295;
	add.s64 	%rd1283, %rd1280, %rd1282;
	add.s64 	%rd1284, %rd1283, %rd1281;
	shr.u64 	%rd1285, %rd1284, 32;
	mul.wide.u32 	%rd1286, %r73, %r619;
	and.b64  	%rd1287, %rd1248, 4294967295;
	add.s64 	%rd1288, %rd1285, %rd1287;
	add.s64 	%rd1289, %rd1288, %rd1286;
	shr.u64 	%rd1290, %rd1289, 32;
	and.b64  	%rd1291, %rd1251, 4294967295;
	add.s64 	%rd1292, %rd1290, %rd1291;
	{ .reg .b32 tmp; mov.b64 {tmp, %r621}, %rd1292; }
	add.s32 	%r622, %r618, %r621;
	mul.lo.s32 	%r623, %r594, %r620;
	mul.wide.u32 	%rd1293, %r74, %r623;
	and.b64  	%rd1294, %rd1259, 4294967295;
	add.s64 	%rd1295, %rd1293, %rd1294;
	shr.u64 	%rd1296, %rd1295, 32;
	mul.wide.u32 	%rd1297, %r75, %r623;
	and.b64  	%rd1298, %rd1264, 4294967295;
	add.s64 	%rd1299, %rd1296, %rd1298;
	add.s64 	%rd1300, %rd1299, %rd1297;
	cvt.u32.u64 	%r791, %rd1300;
	shr.u64 	%rd1301, %rd1300, 32;
	mul.wide.u32 	%rd1302, %r76, %r623;
	and.b64  	%rd1303, %rd1269, 4294967295;
	add.s64 	%rd1304, %rd1301, %rd1303;
	add.s64 	%rd1305, %rd1304, %rd1302;
	cvt.u32.u64 	%r790, %rd1305;
	shr.u64 	%rd1306, %rd1305, 32;
	mul.wide.u32 	%rd1307, %r77, %r623;
	and.b64  	%rd1308, %rd1274, 4294967295;
	add.s64 	%rd1309, %rd1306, %rd1308;
	add.s64 	%rd1310, %rd1309, %rd1307;
	cvt.u32.u64 	%r789, %rd1310;
	shr.u64 	%rd1311, %rd1310, 32;
	mul.wide.u32 	%rd1312, %r78, %r623;
	and.b64  	%rd1313, %rd1279, 4294967295;
	add.s64 	%rd1314, %rd1311, %rd1313;
	add.s64 	%rd1315, %rd1314, %rd1312;
	cvt.u32.u64 	%r788, %rd1315;
	shr.u64 	%rd1316, %rd1315, 32;
	mul.wide.u32 	%rd1317, %r79, %r623;
	and.b64  	%rd1318, %rd1284, 4294967295;
	add.s64 	%rd1319, %rd1316, %rd1318;
	add.s64 	%rd1320, %rd1319, %rd1317;
	cvt.u32.u64 	%r787, %rd1320;
	shr.u64 	%rd1321, %rd1320, 32;
	mul.wide.u32 	%rd1322, %r80, %r623;
	and.b64  	%rd1323, %rd1289, 4294967295;
	add.s64 	%rd1324, %rd1321, %rd1323;
	add.s64 	%rd1325, %rd1324, %rd1322;
	cvt.u32.u64 	%r786, %rd1325;
	shr.u64 	%rd1326, %rd1325, 32;
	mul.wide.u32 	%rd1327, %r73, %r623;
	and.b64  	%rd1328, %rd1292, 4294967295;
	add.s64 	%rd1329, %rd1326, %rd1328;
	add.s64 	%rd1330, %rd1329, %rd1327;
	cvt.u32.u64 	%r785, %rd1330;
	{ .reg .b32 tmp; mov.b64 {tmp, %r624}, %rd1330; }
	add.s32 	%r784, %r622, %r624;
	setp.gt.u32 	%p38, %r784, %r73;
	@%p38 bra 	$L__BB4_49;
	setp.lt.u32 	%p39, %r784, %r73;
	@%p39 bra 	$L__BB4_50;
	setp.gt.u32 	%p40, %r785, %r80;
	@%p40 bra 	$L__BB4_49;
	setp.lt.u32 	%p41, %r785, %r80;
	@%p41 bra 	$L__BB4_50;
	setp.gt.u32 	%p42, %r786, %r79;
	@%p42 bra 	$L__BB4_49;
	setp.lt.u32 	%p43, %r786, %r79;
	@%p43 bra 	$L__BB4_50;
	setp.gt.u32 	%p44, %r787, %r78;
	@%p44 bra 	$L__BB4_49;
	setp.lt.u32 	%p45, %r787, %r78;
	@%p45 bra 	$L__BB4_50;
	setp.gt.u32 	%p46, %r788, %r77;
	@%p46 bra 	$L__BB4_49;
	setp.lt.u32 	%p47, %r788, %r77;
	@%p47 bra 	$L__BB4_50;
	setp.gt.u32 	%p48, %r789, %r76;
	@%p48 bra 	$L__BB4_49;
	setp.lt.u32 	%p49, %r789, %r76;
	@%p49 bra 	$L__BB4_50;
	setp.gt.u32 	%p50, %r790, %r75;
	@%p50 bra 	$L__BB4_49;
	setp.lt.u32 	%p51, %r790, %r75;
	setp.lt.u32 	%p52, %r791, %r74;
	or.pred  	%p53, %p51, %p52;
	@%p53 bra 	$L__BB4_50;
$L__BB4_49:
	sub.s32 	%r791, %r791, %r74;
	sub.s32 	%r790, %r790, %r75;
	sub.s32 	%r789, %r789, %r76;
	sub.s32 	%r788, %r788, %r77;
	sub.s32 	%r787, %r787, %r78;
	sub.s32 	%r786, %r786, %r79;
	sub.s32 	%r785, %r785, %r80;
	sub.s32 	%r784, %r784, %r73;
$L__BB4_50:
	shr.u32 	%r760, %r25, 1;
	shf.l.wrap.b32 	%r761, %r26, %r25, 31;
	shf.l.wrap.b32 	%r762, %r27, %r26, 31;
	shf.l.wrap.b32 	%r763, %r28, %r27, 31;
	shf.l.wrap.b32 	%r764, %r29, %r28, 31;
	shf.l.wrap.b32 	%r765, %r30, %r29, 31;
	shf.l.wrap.b32 	%r766, %r31, %r30, 31;
	shf.l.wrap.b32 	%r767, %r767, %r31, 31;
	bra.uni 	$L__BB4_18;
$L__BB4_51:
	setp.gt.u32 	%p56, %r793, %r120;
	@%p56 bra 	$L__BB4_63;
	setp.lt.u32 	%p57, %r793, %r120;
	@%p57 bra 	$L__BB4_66;
	setp.gt.u32 	%p58, %r794, %r119;
	@%p58 bra 	$L__BB4_63;
	setp.lt.u32 	%p59, %r794, %r119;
	@%p59 bra 	$L__BB4_66;
	setp.gt.u32 	%p60, %r795, %r118;
	@%p60 bra 	$L__BB4_63;
	setp.lt.u32 	%p61, %r795, %r118;
	@%p61 bra 	$L__BB4_66;
	setp.gt.u32 	%p62, %r796, %r117;
	@%p62 bra 	$L__BB4_63;
	setp.lt.u32 	%p63, %r796, %r117;
	@%p63 bra 	$L__BB4_66;
	setp.gt.u32 	%p64, %r797, %r116;
	@%p64 bra 	$L__BB4_63;
	setp.lt.u32 	%p65, %r797, %r116;
	@%p65 bra 	$L__BB4_66;
	setp.gt.u32 	%p66, %r798, %r115;
	@%p66 bra 	$L__BB4_63;
	setp.lt.u32 	%p67, %r798, %r115;
	setp.lt.u32 	%p68, %r799, %r114;
	or.pred  	%p69, %p67, %p68;
	@%p69 bra 	$L__BB4_66;
$L__BB4_63:
	sub.s32 	%r799, %r799, %r114;
	sub.s32 	%r798, %r798, %r115;
	sub.s32 	%r797, %r797, %r116;
	sub.s32 	%r796, %r796, %r117;
	sub.s32 	%r795, %r795, %r118;
	sub.s32 	%r794, %r794, %r119;
	sub.s32 	%r793, %r793, %r120;
	sub.s32 	%r792, %r792, %r113;
	bra.uni 	$L__BB4_66;
$L__BB4_64:
	ld.const.u32 	%r113, [P_CONST+28];
	ld.const.u32 	%r114, [P_CONST];
	mul.wide.u32 	%rd1331, %r950, %r2;
	cvt.u32.u64 	%r625, %rd1331;
	shr.u64 	%rd1332, %rd1331, 32;
	mul.wide.u32 	%rd1333, %r949, %r2;
	add.s64 	%rd1334, %rd1332, %rd1333;
	shr.u64 	%rd1335, %rd1334, 32;
	mul.wide.u32 	%rd1336, %r948, %r2;
	add.s64 	%rd1337, %rd1335, %rd1336;
	shr.u64 	%rd1338, %rd1337, 32;
	mul.wide.u32 	%rd1339, %r947, %r2;
	add.s64 	%rd1340, %rd1338, %rd1339;
	shr.u64 	%rd1341, %rd1340, 32;
	mul.wide.u32 	%rd1342, %r946, %r2;
	add.s64 	%rd1343, %rd1341, %rd1342;
	shr.u64 	%rd1344, %rd1343, 32;
	mul.wide.u32 	%rd1345, %r945, %r2;
	add.s64 	%rd1346, %rd1344, %rd1345;
	shr.u64 	%rd1347, %rd1346, 32;
	mul.wide.u32 	%rd1348, %r944, %r2;
	add.s64 	%rd1349, %rd1347, %rd1348;
	shr.u64 	%rd1350, %rd1349, 32;
	mul.wide.u32 	%rd1351, %r943, %r2;
	add.s64 	%rd1352, %rd1350, %rd1351;
	shr.u64 	%rd1353, %rd1352, 32;
	mul.wide.u32 	%rd1354, %r950, %r942;
	and.b64  	%rd1355, %rd1334, 4294967295;
	add.s64 	%rd1356, %rd1354, %rd1355;
	shr.u64 	%rd1357, %rd1356, 32;
	mul.wide.u32 	%rd1358, %r949, %r942;
	and.b64  	%rd1359, %rd1337, 4294967295;
	add.s64 	%rd1360, %rd1357, %rd1359;
	add.s64 	%rd1361, %rd1360, %rd1358;
	shr.u64 	%rd1362, %rd1361, 32;
	mul.wide.u32 	%rd1363, %r948, %r942;
	and.b64  	%rd1364, %rd1340, 4294967295;
	add.s64 	%rd1365, %rd1362, %rd1364;
	add.s64 	%rd1366, %rd1365, %rd1363;
	shr.u64 	%rd1367, %rd1366, 32;
	mul.wide.u32 	%rd1368, %r947, %r942;
	and.b64  	%rd1369, %rd1343, 4294967295;
	add.s64 	%rd1370, %rd1367, %rd1369;
	add.s64 	%rd1371, %rd1370, %rd1368;
	shr.u64 	%rd1372, %rd1371, 32;
	mul.wide.u32 	%rd1373, %r946, %r942;
	and.b64  	%rd1374, %rd1346, 4294967295;
	add.s64 	%rd1375, %rd1372, %rd1374;
	add.s64 	%rd1376, %rd1375, %rd1373;
	shr.u64 	%rd1377, %rd1376, 32;
	mul.wide.u32 	%rd1378, %r945, %r942;
	and.b64  	%rd1379, %rd1349, 4294967295;
	add.s64 	%rd1380, %rd1377, %rd1379;
	add.s64 	%rd1381, %rd1380, %rd1378;
	shr.u64 	%rd1382, %rd1381, 32;
	mul.wide.u32 	%rd1383, %r944, %r942;
	and.b64  	%rd1384, %rd1352, 4294967295;
	add.s64 	%rd1385, %rd1382, %rd1384;
	add.s64 	%rd1386, %rd1385, %rd1383;
	shr.u64 	%rd1387, %rd1386, 32;
	mul.wide.u32 	%rd1388, %r943, %r942;
	add.s64 	%rd1389, %rd1387, %rd1353;
	add.s64 	%rd1390, %rd1389, %rd1388;
	shr.u64 	%rd1391, %rd1390, 32;
	mul.wide.u32 	%rd1392, %r950, %r941;
	and.b64  	%rd1393, %rd1361, 4294967295;
	add.s64 	%rd1394, %rd1392, %rd1393;
	shr.u64 	%rd1395, %rd1394, 32;
	mul.wide.u32 	%rd1396, %r949, %r941;
	and.b64  	%rd1397, %rd1366, 4294967295;
	add.s64 	%rd1398, %rd1395, %rd1397;
	add.s64 	%rd1399, %rd1398, %rd1396;
	shr.u64 	%rd1400, %rd1399, 32;
	mul.wide.u32 	%rd1401, %r948, %r941;
	and.b64  	%rd1402, %rd1371, 4294967295;
	add.s64 	%rd1403, %rd1400, %rd1402;
	add.s64 	%rd1404, %rd1403, %rd1401;
	shr.u64 	%rd1405, %rd1404, 32;
	mul.wide.u32 	%rd1406, %r947, %r941;
	and.b64  	%rd1407, %rd1376, 4294967295;
	add.s64 	%rd1408, %rd1405, %rd1407;
	add.s64 	%rd1409, %rd1408, %rd1406;
	shr.u64 	%rd1410, %rd1409, 32;
	mul.wide.u32 	%rd1411, %r946, %r941;
	and.b64  	%rd1412, %rd1381, 4294967295;
	add.s64 	%rd1413, %rd1410, %rd1412;
	add.s64 	%rd1414, %rd1413, %rd1411;
	shr.u64 	%rd1415, %rd1414, 32;
	mul.wide.u32 	%rd1416, %r945, %r941;
	and.b64  	%rd1417, %rd1386, 4294967295;
	add.s64 	%rd1418, %rd1415, %rd1417;
	add.s64 	%rd1419, %rd1418, %rd1416;
	shr.u64 	%rd1420, %rd1419, 32;
	mul.wide.u32 	%rd1421, %r944, %r941;
	and.b64  	%rd1422, %rd1390, 4294967295;
	add.s64 	%rd1423, %rd1420, %rd1422;
	add.s64 	%rd1424, %rd1423, %rd1421;
	shr.u64 	%rd1425, %rd1424, 32;
	mul.wide.u32 	%rd1426, %r943, %r941;
	add.s64 	%rd1427, %rd1425, %rd1391;
	add.s64 	%rd1428, %rd1427, %rd1426;
	shr.u64 	%rd1429, %rd1428, 32;
	mul.wide.u32 	%rd1430, %r950, %r940;
	and.b64  	%rd1431, %rd1399, 4294967295;
	add.s64 	%rd1432, %rd1430, %rd1431;
	shr.u64 	%rd1433, %rd1432, 32;
	mul.wide.u32 	%rd1434, %r949, %r940;
	and.b64  	%rd1435, %rd1404, 4294967295;
	add.s64 	%rd1436, %rd1433, %rd1435;
	add.s64 	%rd1437, %rd1436, %rd1434;
	shr.u64 	%rd1438, %rd1437, 32;
	mul.wide.u32 	%rd1439, %r948, %r940;
	and.b64  	%rd1440, %rd1409, 4294967295;
	add.s64 	%rd1441, %rd1438, %rd1440;
	add.s64 	%rd1442, %rd1441, %rd1439;
	shr.u64 	%rd1443, %rd1442, 32;
	mul.wide.u32 	%rd1444, %r947, %r940;
	and.b64  	%rd1445, %rd1414, 4294967295;
	add.s64 	%rd1446, %rd1443, %rd1445;
	add.s64 	%rd1447, %rd1446, %rd1444;
	shr.u64 	%rd1448, %rd1447, 32;
	mul.wide.u32 	%rd1449, %r946, %r940;
	and.b64  	%rd1450, %rd1419, 4294967295;
	add.s64 	%rd1451, %rd1448, %rd1450;
	add.s64 	%rd1452, %rd1451, %rd1449;
	shr.u64 	%rd1453, %rd1452, 32;
	mul.wide.u32 	%rd1454, %r945, %r940;
	and.b64  	%rd1455, %rd1424, 4294967295;
	add.s64 	%rd1456, %rd1453, %rd1455;
	add.s64 	%rd1457, %rd1456, %rd1454;
	shr.u64 	%rd1458, %rd1457, 32;
	mul.wide.u32 	%rd1459, %r944, %r940;
	and.b64  	%rd1460, %rd1428, 4294967295;
	add.s64 	%rd1461, %rd1458, %rd1460;
	add.s64 	%rd1462, %rd1461, %rd1459;
	shr.u64 	%rd1463, %rd1462, 32;
	mul.wide.u32 	%rd1464, %r943, %r940;
	add.s64 	%rd1465, %rd1463, %rd1429;
	add.s64 	%rd1466, %rd1465, %rd1464;
	shr.u64 	%rd1467, %rd1466, 32;
	mul.wide.u32 	%rd1468, %r950, %r939;
	and.b64  	%rd1469, %rd1437, 4294967295;
	add.s64 	%rd1470, %rd1468, %rd1469;
	shr.u64 	%rd1471, %rd1470, 32;
	mul.wide.u32 	%rd1472, %r949, %r939;
	and.b64  	%rd1473, %rd1442, 4294967295;
	add.s64 	%rd1474, %rd1471, %rd1473;
	add.s64 	%rd1475, %rd1474, %rd1472;
	shr.u64 	%rd1476, %rd1475, 32;
	mul.wide.u32 	%rd1477, %r948, %r939;
	and.b64  	%rd1478, %rd1447, 4294967295;
	add.s64 	%rd1479, %rd1476, %rd1478;
	add.s64 	%rd1480, %rd1479, %rd1477;
	shr.u64 	%rd1481, %rd1480, 32;
	mul.wide.u32 	%rd1482, %r947, %r939;
	and.b64  	%rd1483, %rd1452, 4294967295;
	add.s64 	%rd1484, %rd1481, %rd1483;
	add.s64 	%rd1485, %rd1484, %rd1482;
	shr.u64 	%rd1486, %rd1485, 32;
	mul.wide.u32 	%rd1487, %r946, %r939;
	and.b64  	%rd1488, %rd1457, 4294967295;
	add.s64 	%rd1489, %rd1486, %rd1488;
	add.s64 	%rd1490, %rd1489, %rd1487;
	shr.u64 	%rd1491, %rd1490, 32;
	mul.wide.u32 	%rd1492, %r945, %r939;
	and.b64  	%rd1493, %rd1462, 4294967295;
	add.s64 	%rd1494, %rd1491, %rd1493;
	add.s64 	%rd1495, %rd1494, %rd1492;
	shr.u64 	%rd1496, %rd1495, 32;
	mul.wide.u32 	%rd1497, %r944, %r939;
	and.b64  	%rd1498, %rd1466, 4294967295;
	add.s64 	%rd1499, %rd1496, %rd1498;
	add.s64 	%rd1500, %rd1499, %rd1497;
	shr.u64 	%rd1501, %rd1500, 32;
	mul.wide.u32 	%rd1502, %r943, %r939;
	add.s64 	%rd1503, %rd1501, %rd1467;
	add.s64 	%rd1504, %rd1503, %rd1502;
	shr.u64 	%rd1505, %rd1504, 32;
	mul.wide.u32 	%rd1506, %r950, %r938;
	and.b64  	%rd1507, %rd1475, 4294967295;
	add.s64 	%rd1508, %rd1506, %rd1507;
	shr.u64 	%rd1509, %rd1508, 32;
	mul.wide.u32 	%rd1510, %r949, %r938;
	and.b64  	%rd1511, %rd1480, 4294967295;
	add.s64 	%rd1512, %rd1509, %rd1511;
	add.s64 	%rd1513, %rd1512, %rd1510;
	shr.u64 	%rd1514, %rd1513, 32;
	mul.wide.u32 	%rd1515, %r948, %r938;
	and.b64  	%rd1516, %rd1485, 4294967295;
	add.s64 	%rd1517, %rd1514, %rd1516;
	add.s64 	%rd1518, %rd1517, %rd1515;
	shr.u64 	%rd1519, %rd1518, 32;
	mul.wide.u32 	%rd1520, %r947, %r938;
	and.b64  	%rd1521, %rd1490, 4294967295;
	add.s64 	%rd1522, %rd1519, %rd1521;
	add.s64 	%rd1523, %rd1522, %rd1520;
	shr.u64 	%rd1524, %rd1523, 32;
	mul.wide.u32 	%rd1525, %r946, %r938;
	and.b64  	%rd1526, %rd1495, 4294967295;
	add.s64 	%rd1527, %rd1524, %rd1526;
	add.s64 	%rd1528, %rd1527, %rd1525;
	shr.u64 	%rd1529, %rd1528, 32;
	mul.wide.u32 	%rd1530, %r945, %r938;
	and.b64  	%rd1531, %rd1500, 4294967295;
	add.s64 	%rd1532, %rd1529, %rd1531;
	add.s64 	%rd1533, %rd1532, %rd1530;
	shr.u64 	%rd1534, %rd1533, 32;
	mul.wide.u32 	%rd1535, %r944, %r938;
	and.b64  	%rd1536, %rd1504, 4294967295;
	add.s64 	%rd1537, %rd1534, %rd1536;
	add.s64 	%rd1538, %rd1537, %rd1535;
	shr.u64 	%rd1539, %rd1538, 32;
	mul.wide.u32 	%rd1540, %r943, %r938;
	add.s64 	%rd1541, %rd1539, %rd1505;
	add.s64 	%rd1542, %rd1541, %rd1540;
	shr.u64 	%rd1543, %rd1542, 32;
	mul.wide.u32 	%rd1544, %r950, %r751;
	and.b64  	%rd1545, %rd1513, 4294967295;
	add.s64 	%rd1546, %rd1544, %rd1545;
	shr.u64 	%rd1547, %rd1546, 32;
	mul.wide.u32 	%rd1548, %r949, %r751;
	and.b64  	%rd1549, %rd1518, 4294967295;
	add.s64 	%rd1550, %rd1547, %rd1549;
	add.s64 	%rd1551, %rd1550, %rd1548;
	shr.u64 	%rd1552, %rd1551, 32;
	mul.wide.u32 	%rd1553, %r948, %r751;
	and.b64  	%rd1554, %rd1523, 4294967295;
	add.s64 	%rd1555, %rd1552, %rd1554;
	add.s64 	%rd1556, %rd1555, %rd1553;
	shr.u64 	%rd1557, %rd1556, 32;
	mul.wide.u32 	%rd1558, %r947, %r751;
	and.b64  	%rd1559, %rd1528, 4294967295;
	add.s64 	%rd1560, %rd1557, %rd1559;
	add.s64 	%rd1561, %rd1560, %rd1558;
	shr.u64 	%rd1562, %rd1561, 32;
	mul.wide.u32 	%rd1563, %r946, %r751;
	and.b64  	%rd1564, %rd1533, 4294967295;
	add.s64 	%rd1565, %rd1562, %rd1564;
	add.s64 	%rd1566, %rd1565, %rd1563;
	shr.u64 	%rd1567, %rd1566, 32;
	mul.wide.u32 	%rd1568, %r945, %r751;
	and.b64  	%rd1569, %rd1538, 4294967295;
	add.s64 	%rd1570, %rd1567, %rd1569;
	add.s64 	%rd1571, %rd1570, %rd1568;
	shr.u64 	%rd1572, %rd1571, 32;
	mul.wide.u32 	%rd1573, %r944, %r751;
	and.b64  	%rd1574, %rd1542, 4294967295;
	add.s64 	%rd1575, %rd1572, %rd1574;
	add.s64 	%rd1576, %rd1575, %rd1573;
	shr.u64 	%rd1577, %rd1576, 32;
	mul.wide.u32 	%rd1578, %r943, %r751;
	add.s64 	%rd1579, %rd1577, %rd1543;
	add.s64 	%rd1580, %rd1579, %rd1578;
	shr.u64 	%rd1581, %rd1580, 32;
	mul.wide.u32 	%rd1582, %r950, %r936;
	and.b64  	%rd1583, %rd1551, 4294967295;
	add.s64 	%rd1584, %rd1582, %rd1583;
	shr.u64 	%rd1585, %rd1584, 32;
	mul.wide.u32 	%rd1586, %r949, %r936;
	and.b64  	%rd1587, %rd1556, 4294967295;
	add.s64 	%rd1588, %rd1585, %rd1587;
	add.s64 	%rd1589, %rd1588, %rd1586;
	shr.u64 	%rd1590, %rd1589, 32;
	mul.wide.u32 	%rd1591, %r948, %r936;
	and.b64  	%rd1592, %rd1561, 4294967295;
	add.s64 	%rd1593, %rd1590, %rd1592;
	add.s64 	%rd1594, %rd1593, %rd1591;
	shr.u64 	%rd1595, %rd1594, 32;
	mul.wide.u32 	%rd1596, %r947, %r936;
	and.b64  	%rd1597, %rd1566, 4294967295;
	add.s64 	%rd1598, %rd1595, %rd1597;
	add.s64 	%rd1599, %rd1598, %rd1596;
	shr.u64 	%rd1600, %rd1599, 32;
	mul.wide.u32 	%rd1601, %r946, %r936;
	and.b64  	%rd1602, %rd1571, 4294967295;
	add.s64 	%rd1603, %rd1600, %rd1602;
	add.s64 	%rd1604, %rd1603, %rd1601;
	shr.u64 	%rd1605, %rd1604, 32;
	mul.wide.u32 	%rd1606, %r945, %r936;
	and.b64  	%rd1607, %rd1576, 4294967295;
	add.s64 	%rd1608, %rd1605, %rd1607;
	add.s64 	%rd1609, %rd1608, %rd1606;
	shr.u64 	%rd1610, %rd1609, 32;
	mul.wide.u32 	%rd1611, %r944, %r936;
	and.b64  	%rd1612, %rd1580, 4294967295;
	add.s64 	%rd1613, %rd1610, %rd1612;
	add.s64 	%rd1614, %rd1613, %rd1611;
	shr.u64 	%rd1615, %rd1614, 32;
	mul.wide.u32 	%rd1616, %r943, %r936;
	add.s64 	%rd1617, %rd1615, %rd1581;
	add.s64 	%rd1618, %rd1617, %rd1616;
	{ .reg .b32 tmp; mov.b64 {tmp, %r626}, %rd1618; }
	ld.const.u32 	%r627, [MU_P];
	mul.lo.s32 	%r628, %r627, %r625;
	mul.wide.u32 	%rd1619, %r114, %r628;
	and.b64  	%rd1620, %rd1331, 4294967295;
	add.s64 	%rd1621, %rd1619, %rd1620;
	shr.u64 	%rd1622, %rd1621, 32;
	ld.const.u32 	%r115, [P_CONST+4];
	mul.wide.u32 	%rd1623, %r115, %r628;
	and.b64  	%rd1624, %rd1356, 4294967295;
	add.s64 	%rd1625, %rd1622, %rd1624;
	add.s64 	%rd1626, %rd1625, %rd1623;
	cvt.u32.u64 	%r629, %rd1626;
	shr.u64 	%rd1627, %rd1626, 32;
	ld.const.u32 	%r116, [P_CONST+8];
	mul.wide.u32 	%rd1628, %r116, %r628;
	and.b64  	%rd1629, %rd1394, 4294967295;
	add.s64 	%rd1630, %rd1627, %rd1629;
	add.s64 	%rd1631, %rd1630, %rd1628;
	shr.u64 	%rd1632, %rd1631, 32;
	ld.const.u32 	%r117, [P_CONST+12];
	mul.wide.u32 	%rd1633, %r117, %r628;
	and.b64  	%rd1634, %rd1432, 4294967295;
	add.s64 	%rd1635, %rd1632, %rd1634;
	add.s64 	%rd1636, %rd1635, %rd1633;
	shr.u64 	%rd1637, %rd1636, 32;
	ld.const.u32 	%r118, [P_CONST+16];
	mul.wide.u32 	%rd1638, %r118, %r628;
	and.b64  	%rd1639, %rd1470, 4294967295;
	add.s64 	%rd1640, %rd1637, %rd1639;
	add.s64 	%rd1641, %rd1640, %rd1638;
	shr.u64 	%rd1642, %rd1641, 32;
	ld.const.u32 	%r119, [P_CONST+20];
	mul.wide.u32 	%rd1643, %r119, %r628;
	and.b64  	%rd1644, %rd1508, 4294967295;
	add.s64 	%rd1645, %rd1642, %rd1644;
	add.s64 	%rd1646, %rd1645, %rd1643;
	shr.u64 	%rd1647, %rd1646, 32;
	ld.const.u32 	%r120, [P_CONST+24];
	mul.wide.u32 	%rd1648, %r120, %r628;
	and.b64  	%rd1649, %rd1546, 4294967295;
	add.s64 	%rd1650, %rd1647, %rd1649;
	add.s64 	%rd1651, %rd1650, %rd1648;
	shr.u64 	%rd1652, %rd1651, 32;
	mul.wide.u32 	%rd1653, %r113, %r628;
	and.b64  	%rd1654, %rd1584, 4294967295;
	add.s64 	%rd1655, %rd1652, %rd1654;
	add.s64 	%rd1656, %rd1655, %rd1653;
	shr.u64 	%rd1657, %rd1656, 32;
	and.b64  	%rd1658, %rd1589, 4294967295;
	add.s64 	%rd1659, %rd1657, %rd1658;
	shr.u64 	%rd1660, %rd1659, 32;
	and.b64  	%rd1661, %rd1594, 4294967295;
	add.s64 	%rd1662, %rd1660, %rd1661;
	shr.u64 	%rd1663, %rd1662, 32;
	and.b64  	%rd1664, %rd1599, 4294967295;
	add.s64 	%rd1665, %rd1663, %rd1664;
	shr.u64 	%rd1666, %rd1665, 32;
	and.b64  	%rd1667, %rd1604, 4294967295;
	add.s64 	%rd1668, %rd1666, %rd1667;
	shr.u64 	%rd1669, %rd1668, 32;
	and.b64  	%rd1670, %rd1609, 4294967295;
	add.s64 	%rd1671, %rd1669, %rd1670;
	shr.u64 	%rd1672, %rd1671, 32;
	and.b64  	%rd1673, %rd1614, 4294967295;
	add.s64 	%rd1674, %rd1672, %rd1673;
	shr.u64 	%rd1675, %rd1674, 32;
	and.b64  	%rd1676, %rd1618, 4294967295;
	add.s64 	%rd1677, %rd1675, %rd1676;
	{ .reg .b32 tmp; mov.b64 {tmp, %r630}, %rd1677; }
	add.s32 	%r631, %r626, %r630;
	mul.lo.s32 	%r632, %r627, %r629;
	mul.wide.u32 	%rd1678, %r114, %r632;
	and.b64  	%rd1679, %rd1626, 4294967295;
	add.s64 	%rd1680, %rd1678, %rd1679;
	shr.u64 	%rd1681, %rd1680, 32;
	mul.wide.u32 	%rd1682, %r115, %r632;
	and.b64  	%rd1683, %rd1631, 4294967295;
	add.s64 	%rd1684, %rd1681, %rd1683;
	add.s64 	%rd1685, %rd1684, %rd1682;
	cvt.u32.u64 	%r633, %rd1685;
	shr.u64 	%rd1686, %rd1685, 32;
	mul.wide.u32 	%rd1687, %r116, %r632;
	and.b64  	%rd1688, %rd1636, 4294967295;
	add.s64 	%rd1689, %rd1686, %rd1688;
	add.s64 	%rd1690, %rd1689, %rd1687;
	shr.u64 	%rd1691, %rd1690, 32;
	mul.wide.u32 	%rd1692, %r117, %r632;
	and.b64  	%rd1693, %rd1641, 4294967295;
	add.s64 	%rd1694, %rd1691, %rd1693;
	add.s64 	%rd1695, %rd1694, %rd1692;
	shr.u64 	%rd1696, %rd1695, 32;
	mul.wide.u32 	%rd1697, %r118, %r632;
	and.b64  	%rd1698, %rd1646, 4294967295;
	add.s64 	%rd1699, %rd1696, %rd1698;
	add.s64 	%rd1700, %rd1699, %rd1697;
	shr.u64 	%rd1701, %rd1700, 32;
	mul.wide.u32 	%rd1702, %r119, %r632;
	and.b64  	%rd1703, %rd1651, 4294967295;
	add.s64 	%rd1704, %rd1701, %rd1703;
	add.s64 	%rd1705, %rd1704, %rd1702;
	shr.u64 	%rd1706, %rd1705, 32;
	mul.wide.u32 	%rd1707, %r120, %r632;
	and.b64  	%rd1708, %rd1656, 4294967295;
	add.s64 	%rd1709, %rd1706, %rd1708;
	add.s64 	%rd1710, %rd1709, %rd1707;
	shr.u64 	%rd1711, %rd1710, 32;
	mul.wide.u32 	%rd1712, %r113, %r632;
	and.b64  	%rd1713, %rd1659, 4294967295;
	add.s64 	%rd1714, %rd1711, %rd1713;
	add.s64 	%rd1715, %rd1714, %rd1712;
	shr.u64 	%rd1716, %rd1715, 32;
	and.b64  	%rd1717, %rd1662, 4294967295;
	add.s64 	%rd1718, %rd1716, %rd1717;
	shr.u64 	%rd1719, %rd1718, 32;
	and.b64  	%rd1720, %rd1665, 4294967295;
	add.s64 	%rd1721, %rd1719, %rd1720;
	shr.u64 	%rd1722, %rd1721, 32;
	and.b64  	%rd1723, %rd1668, 4294967295;
	add.s64 	%rd1724, %rd1722, %rd1723;
	shr.u64 	%rd1725, %rd1724, 32;
	and.b64  	%rd1726, %rd1671, 4294967295;
	add.s64 	%rd1727, %rd1725, %rd1726;
	shr.u64 	%rd1728, %rd1727, 32;
	and.b64  	%rd1729, %rd1674, 4294967295;
	add.s64 	%rd1730, %rd1728, %rd1729;
	shr.u64 	%rd1731, %rd1730, 32;
	and.b64  	%rd1732, %rd1677, 4294967295;
	add.s64 	%rd1733, %rd1731, %rd1732;
	{ .reg .b32 tmp; mov.b64 {tmp, %r634}, %rd1733; }
	add.s32 	%r635, %r631, %r634;
	mul.lo.s32 	%r636, %r627, %r633;
	mul.wide.u32 	%rd1734, %r114, %r636;
	and.b64  	%rd1735, %rd1685, 4294967295;
	add.s64 	%rd1736, %rd1734, %rd1735;
	shr.u64 	%rd1737, %rd1736, 32;
	mul.wide.u32 	%rd1738, %r115, %r636;
	and.b64  	%rd1739, %rd1690, 4294967295;
	add.s64 	%rd1740, %rd1737, %rd1739;
	add.s64 	%rd1741, %rd1740, %rd1738;
	cvt.u32.u64 	%r637, %rd1741;
	shr.u64 	%rd1742, %rd1741, 32;
	mul.wide.u32 	%rd1743, %r116, %r636;
	and.b64  	%rd1744, %rd1695, 4294967295;
	add.s64 	%rd1745, %rd1742, %rd1744;
	add.s64 	%rd1746, %rd1745, %rd1743;
	shr.u64 	%rd1747, %rd1746, 32;
	mul.wide.u32 	%rd1748, %r117, %r636;
	and.b64  	%rd1749, %rd1700, 4294967295;
	add.s64 	%rd1750, %rd1747, %rd1749;
	add.s64 	%rd1751, %rd1750, %rd1748;
	shr.u64 	%rd1752, %rd1751, 32;
	mul.wide.u32 	%rd1753, %r118, %r636;
	and.b64  	%rd1754, %rd1705, 4294967295;
	add.s64 	%rd1755, %rd1752, %rd1754;
	add.s64 	%rd1756, %rd1755, %rd1753;
	shr.u64 	%rd1757, %rd1756, 32;
	mul.wide.u32 	%rd1758, %r119, %r636;
	and.b64  	%rd1759, %rd1710, 4294967295;
	add.s64 	%rd1760, %rd1757, %rd1759;
	add.s64 	%rd1761, %rd1760, %rd1758;
	shr.u64 	%rd1762, %rd1761, 32;
	mul.wide.u32 	%rd1763, %r120, %r636;
	and.b64  	%rd1764, %rd1715, 4294967295;
	add.s64 	%rd1765, %rd1762, %rd1764;
	add.s64 	%rd1766, %rd1765, %rd1763;
	shr.u64 	%rd1767, %rd1766, 32;
	mul.wide.u32 	%rd1768, %r113, %r636;
	and.b64  	%rd1769, %rd1718, 4294967295;
	add.s64 	%rd1770, %rd1767, %rd1769;
	add.s64 	%rd1771, %rd1770, %rd1768;
	shr.u64 	%rd1772, %rd1771, 32;
	and.b64  	%rd1773, %rd1721, 4294967295;
	add.s64 	%rd1774, %rd1772, %rd1773;
	shr.u64 	%rd1775, %rd1774, 32;
	and.b64  	%rd1776, %rd1724, 4294967295;
	add.s64 	%rd1777, %rd1775, %rd1776;
	shr.u64 	%rd1778, %rd1777, 32;
	and.b64  	%rd1779, %rd1727, 4294967295;
	add.s64 	%rd1780, %rd1778, %rd1779;
	shr.u64 	%rd1781, %rd1780, 32;
	and.b64  	%rd1782, %rd1730, 4294967295;
	add.s64 	%rd1783, %rd1781, %rd1782;
	shr.u64 	%rd1784, %rd1783, 32;
	and.b64  	%rd1785, %rd1733, 4294967295;
	add.s64 	%rd1786, %rd1784, %rd1785;
	{ .reg .b32 tmp; mov.b64 {tmp, %r638}, %rd1786; }
	add.s32 	%r639, %r635, %r638;
	mul.lo.s32 	%r640, %r627, %r637;
	mul.wide.u32 	%rd1787, %r114, %r640;
	and.b64  	%rd1788, %rd1741, 4294967295;
	add.s64 	%rd1789, %rd1787, %rd1788;
	shr.u64 	%rd1790, %rd1789, 32;
	mul.wide.u32 	%rd1791, %r115, %r640;
	and.b64  	%rd1792, %rd1746, 4294967295;
	add.s64 	%rd1793, %rd1790, %rd1792;
	add.s64 	%rd1794, %rd1793, %rd1791;
	cvt.u32.u64 	%r641, %rd1794;
	shr.u64 	%rd1795, %rd1794, 32;
	mul.wide.u32 	%rd1796, %r116, %r640;
	and.b64  	%rd1797, %rd1751, 4294967295;
	add.s64 	%rd1798, %rd1795, %rd1797;
	add.s64 	%rd1799, %rd1798, %rd1796;
	shr.u64 	%rd1800, %rd1799, 32;
	mul.wide.u32 	%rd1801, %r117, %r640;
	and.b64  	%rd1802, %rd1756, 4294967295;
	add.s64 	%rd1803, %rd1800, %rd1802;
	add.s64 	%rd1804, %rd1803, %rd1801;
	shr.u64 	%rd1805, %rd1804, 32;
	mul.wide.u32 	%rd1806, %r118, %r640;
	and.b64  	%rd1807, %rd1761, 4294967295;
	add.s64 	%rd1808, %rd1805, %rd1807;
	add.s64 	%rd1809, %rd1808, %rd1806;
	shr.u64 	%rd1810, %rd1809, 32;
	mul.wide.u32 	%rd1811, %r119, %r640;
	and.b64  	%rd1812, %rd1766, 4294967295;
	add.s64 	%rd1813, %rd1810, %rd1812;
	add.s64 	%rd1814, %rd1813, %rd1811;
	shr.u64 	%rd1815, %rd1814, 32;
	mul.wide.u32 	%rd1816, %r120, %r640;
	and.b64  	%rd1817, %rd1771, 4294967295;
	add.s64 	%rd1818, %rd1815, %rd1817;
	add.s64 	%rd1819, %rd1818, %rd1816;
	shr.u64 	%rd1820, %rd1819, 32;
	mul.wide.u32 	%rd1821, %r113, %r640;
	and.b64  	%rd1822, %rd1774, 4294967295;
	add.s64 	%rd1823, %rd1820, %rd1822;
	add.s64 	%rd1824, %rd1823, %rd1821;
	shr.u64 	%rd1825, %rd1824, 32;
	and.b64  	%rd1826, %rd1777, 4294967295;
	add.s64 	%rd1827, %rd1825, %rd1826;
	shr.u64 	%rd1828, %rd1827, 32;
	and.b64  	%rd1829, %rd1780, 4294967295;
	add.s64 	%rd1830, %rd1828, %rd1829;
	shr.u64 	%rd1831, %rd1830, 32;
	and.b64  	%rd1832, %rd1783, 4294967295;
	add.s64 	%rd1833, %rd1831, %rd1832;
	shr.u64 	%rd1834, %rd1833, 32;
	and.b64  	%rd1835, %rd1786, 4294967295;
	add.s64 	%rd1836, %rd1834, %rd1835;
	{ .reg .b32 tmp; mov.b64 {tmp, %r642}, %rd1836; }
	add.s32 	%r643, %r639, %r642;
	mul.lo.s32 	%r644, %r627, %r641;
	mul.wide.u32 	%rd1837, %r114, %r644;
	and.b64  	%rd1838, %rd1794, 4294967295;
	add.s64 	%rd1839, %rd1837, %rd1838;
	shr.u64 	%rd1840, %rd1839, 32;
	mul.wide.u32 	%rd1841, %r115, %r644;
	and.b64  	%rd1842, %rd1799, 4294967295;
	add.s64 	%rd1843, %rd1840, %rd1842;
	add.s64 	%rd1844, %rd1843, %rd1841;
	cvt.u32.u64 	%r645, %rd1844;
	shr.u64 	%rd1845, %rd1844, 32;
	mul.wide.u32 	%rd1846, %r116, %r644;
	and.b64  	%rd1847, %rd1804, 4294967295;
	add.s64 	%rd1848, %rd1845, %rd1847;
	add.s64 	%rd1849, %rd1848, %rd1846;
	shr.u64 	%rd1850, %rd1849, 32;
	mul.wide.u32 	%rd1851, %r117, %r644;
	and.b64  	%rd1852, %rd1809, 4294967295;
	add.s64 	%rd1853, %rd1850, %rd1852;
	add.s64 	%rd1854, %rd1853, %rd1851;
	shr.u64 	%rd1855, %rd1854, 32;
	mul.wide.u32 	%rd1856, %r118, %r644;
	and.b64  	%rd1857, %rd1814, 4294967295;
	add.s64 	%rd1858, %rd1855, %rd1857;
	add.s64 	%rd1859, %rd1858, %rd1856;
	shr.u64 	%rd1860, %rd1859, 32;
	mul.wide.u32 	%rd1861, %r119, %r644;
	and.b64  	%rd1862, %rd1819, 4294967295;
	add.s64 	%rd1863, %rd1860, %rd1862;
	add.s64 	%rd1864, %rd1863, %rd1861;
	shr.u64 	%rd1865, %rd1864, 32;
	mul.wide.u32 	%rd1866, %r120, %r644;
	and.b64  	%rd1867, %rd1824, 4294967295;
	add.s64 	%rd1868, %rd1865, %rd1867;
	add.s64 	%rd1869, %rd1868, %rd1866;
	shr.u64 	%rd1870, %rd1869, 32;
	mul.wide.u32 	%rd1871, %r113, %r644;
	and.b64  	%rd1872, %rd1827, 4294967295;
	add.s64 	%rd1873, %rd1870, %rd1872;
	add.s64 	%rd1874, %rd1873, %rd1871;
	shr.u64 	%rd1875, %rd1874, 32;
	and.b64  	%rd1876, %rd1830, 4294967295;
	add.s64 	%rd1877, %rd1875, %rd1876;
	shr.u64 	%rd1878, %rd1877, 32;
	and.b64  	%rd1879, %rd1833, 4294967295;
	add.s64 	%rd1880, %rd1878, %rd1879;
	shr.u64 	%rd1881, %rd1880, 32;
	and.b64  	%rd1882, %rd1836, 4294967295;
	add.s64 	%rd1883, %rd1881, %rd1882;
	{ .reg .b32 tmp; mov.b64 {tmp, %r646}, %rd1883; }
	add.s32 	%r647, %r643, %r646;
	mul.lo.s32 	%r648, %r627, %r645;
	mul.wide.u32 	%rd1884, %r114, %r648;
	and.b64  	%rd1885, %rd1844, 4294967295;
	add.s64 	%rd1886, %rd1884, %rd1885;
	shr.u64 	%rd1887, %rd1886, 32;
	mul.wide.u32 	%rd1888, %r115, %r648;
	and.b64  	%rd1889, %rd1849, 4294967295;
	add.s64 	%rd1890, %rd1887, %rd1889;
	add.s64 	%rd1891, %rd1890, %rd1888;
	cvt.u32.u64 	%r649, %rd1891;
	shr.u64 	%rd1892, %rd1891, 32;
	mul.wide.u32 	%rd1893, %r116, %r648;
	and.b64  	%rd1894, %rd1854, 4294967295;
	add.s64 	%rd1895, %rd1892, %rd1894;
	add.s64 	%rd1896, %rd1895, %rd1893;
	shr.u64 	%rd1897, %rd1896, 32;
	mul.wide.u32 	%rd1898, %r117, %r648;
	and.b64  	%rd1899, %rd1859, 4294967295;
	add.s64 	%rd1900, %rd1897, %rd1899;
	add.s64 	%rd1901, %rd1900, %rd1898;
	shr.u64 	%rd1902, %rd1901, 32;
	mul.wide.u32 	%rd1903, %r118, %r648;
	and.b64  	%rd1904, %rd1864, 4294967295;
	add.s64 	%rd1905, %rd1902, %rd1904;
	add.s64 	%rd1906, %rd1905, %rd1903;
	shr.u64 	%rd1907, %rd1906, 32;
	mul.wide.u32 	%rd1908, %r119, %r648;
	and.b64  	%rd1909, %rd1869, 4294967295;
	add.s64 	%rd1910, %rd1907, %rd1909;
	add.s64 	%rd1911, %rd1910, %rd1908;
	shr.u64 	%rd1912, %rd1911, 32;
	mul.wide.u32 	%rd1913, %r120, %r648;
	and.b64  	%rd1914, %rd1874, 4294967295;
	add.s64 	%rd1915, %rd1912, %rd1914;
	add.s64 	%rd1916, %rd1915, %rd1913;
	shr.u64 	%rd1917, %rd1916, 32;
	mul.wide.u32 	%rd1918, %r113, %r648;
	and.b64  	%rd1919, %rd1877, 4294967295;
	add.s64 	%rd1920, %rd1917, %rd1919;
	add.s64 	%rd1921, %rd1920, %rd1918;
	shr.u64 	%rd1922, %rd1921, 32;
	and.b64  	%rd1923, %rd1880, 4294967295;
	add.s64 	%rd1924, %rd1922, %rd1923;
	shr.u64 	%rd1925, %rd1924, 32;
	and.b64  	%rd1926, %rd1883, 4294967295;
	add.s64 	%rd1927, %rd1925, %rd1926;
	{ .reg .b32 tmp; mov.b64 {tmp, %r650}, %rd1927; }
	add.s32 	%r651, %r647, %r650;
	mul.lo.s32 	%r652, %r627, %r649;
	mul.wide.u32 	%rd1928, %r114, %r652;
	and.b64  	%rd1929, %rd1891, 4294967295;
	add.s64 	%rd1930, %rd1928, %rd1929;
	shr.u64 	%rd1931, %rd1930, 32;
	mul.wide.u32 	%rd1932, %r115, %r652;
	and.b64  	%rd1933, %rd1896, 4294967295;
	add.s64 	%rd1934, %rd1931, %rd1933;
	add.s64 	%rd1935, %rd1934, %rd1932;
	cvt.u32.u64 	%r653, %rd1935;
	shr.u64 	%rd1936, %rd1935, 32;
	mul.wide.u32 	%rd1937, %r116, %r652;
	and.b64  	%rd1938, %rd1901, 4294967295;
	add.s64 	%rd1939, %rd1936, %rd1938;
	add.s64 	%rd1940, %rd1939, %rd1937;
	shr.u64 	%rd1941, %rd1940, 32;
	mul.wide.u32 	%rd1942, %r117, %r652;
	and.b64  	%rd1943, %rd1906, 4294967295;
	add.s64 	%rd1944, %rd1941, %rd1943;
	add.s64 	%rd1945, %rd1944, %rd1942;
	shr.u64 	%rd1946, %rd1945, 32;
	mul.wide.u32 	%rd1947, %r118, %r652;
	and.b64  	%rd1948, %rd1911, 4294967295;
	add.s64 	%rd1949, %rd1946, %rd1948;
	add.s64 	%rd1950, %rd1949, %rd1947;
	shr.u64 	%rd1951, %rd1950, 32;
	mul.wide.u32 	%rd1952, %r119, %r652;
	and.b64  	%rd1953, %rd1916, 4294967295;
	add.s64 	%rd1954, %rd1951, %rd1953;
	add.s64 	%rd1955, %rd1954, %rd1952;
	shr.u64 	%rd1956, %rd1955, 32;
	mul.wide.u32 	%rd1957, %r120, %r652;
	and.b64  	%rd1958, %rd1921, 4294967295;
	add.s64 	%rd1959, %rd1956, %rd1958;
	add.s64 	%rd1960, %rd1959, %rd1957;
	shr.u64 	%rd1961, %rd1960, 32;
	mul.wide.u32 	%rd1962, %r113, %r652;
	and.b64  	%rd1963, %rd1924, 4294967295;
	add.s64 	%rd1964, %rd1961, %rd1963;
	add.s64 	%rd1965, %rd1964, %rd1962;
	shr.u64 	%rd1966, %rd1965, 32;
	and.b64  	%rd1967, %rd1927, 4294967295;
	add.s64 	%rd1968, %rd1966, %rd1967;
	{ .reg .b32 tmp; mov.b64 {tmp, %r654}, %rd1968; }
	add.s32 	%r655, %r651, %r654;
	mul.lo.s32 	%r656, %r627, %r653;
	mul.wide.u32 	%rd1969, %r114, %r656;
	and.b64  	%rd1970, %rd1935, 4294967295;
	add.s64 	%rd1971, %rd1969, %rd1970;
	shr.u64 	%rd1972, %rd1971, 32;
	mul.wide.u32 	%rd1973, %r115, %r656;
	and.b64  	%rd1974, %rd1940, 4294967295;
	add.s64 	%rd1975, %rd1972, %rd1974;
	add.s64 	%rd1976, %rd1975, %rd1973;
	cvt.u32.u64 	%r799, %rd1976;
	shr.u64 	%rd1977, %rd1976, 32;
	mul.wide.u32 	%rd1978, %r116, %r656;
	and.b64  	%rd1979, %rd1945, 4294967295;
	add.s64 	%rd1980, %rd1977, %rd1979;
	add.s64 	%rd1981, %rd1980, %rd1978;
	cvt.u32.u64 	%r798, %rd1981;
	shr.u64 	%rd1982, %rd1981, 32;
	mul.wide.u32 	%rd1983, %r117, %r656;
	and.b64  	%rd1984, %rd1950, 4294967295;
	add.s64 	%rd1985, %rd1982, %rd1984;
	add.s64 	%rd1986, %rd1985, %rd1983;
	cvt.u32.u64 	%r797, %rd1986;
	shr.u64 	%rd1987, %rd1986, 32;
	mul.wide.u32 	%rd1988, %r118, %r656;
	and.b64  	%rd1989, %rd1955, 4294967295;
	add.s64 	%rd1990, %rd1987, %rd1989;
	add.s64 	%rd1991, %rd1990, %rd1988;
	cvt.u32.u64 	%r796, %rd1991;
	shr.u64 	%rd1992, %rd1991, 32;
	mul.wide.u32 	%rd1993, %r119, %r656;
	and.b64  	%rd1994, %rd1960, 4294967295;
	add.s64 	%rd1995, %rd1992, %rd1994;
	add.s64 	%rd1996, %rd1995, %rd1993;
	cvt.u32.u64 	%r795, %rd1996;
	shr.u64 	%rd1997, %rd1996, 32;
	mul.wide.u32 	%rd1998, %r120, %r656;
	and.b64  	%rd1999, %rd1965, 4294967295;
	add.s64 	%rd2000, %rd1997, %rd1999;
	add.s64 	%rd2001, %rd2000, %rd1998;
	cvt.u32.u64 	%r794, %rd2001;
	shr.u64 	%rd2002, %rd2001, 32;
	mul.wide.u32 	%rd2003, %r113, %r656;
	and.b64  	%rd2004, %rd1968, 4294967295;
	add.s64 	%rd2005, %rd2002, %rd2004;
	add.s64 	%rd2006, %rd2005, %rd2003;
	cvt.u32.u64 	%r793, %rd2006;
	{ .reg .b32 tmp; mov.b64 {tmp, %r657}, %rd2006; }
	add.s32 	%r792, %r655, %r657;
	setp.gt.u32 	%p54, %r792, %r113;
	@%p54 bra 	$L__BB4_63;
	setp.lt.u32 	%p55, %r792, %r113;
	@%p55 bra 	$L__BB4_66;
	bra.uni 	$L__BB4_51;
$L__BB4_66:
	ld.const.u32 	%r145, [ONE+28];
	setp.eq.s32 	%p70, %r792, %r145;
	ld.const.u32 	%r658, [ONE+24];
	setp.eq.s32 	%p71, %r793, %r658;
	and.pred  	%p72, %p70, %p71;
	ld.const.u32 	%r660, [ONE+20];
	setp.eq.s32 	%p73, %r794, %r660;
	and.pred  	%p74, %p72, %p73;
	ld.const.u32 	%r662, [ONE+16];
	setp.eq.s32 	%p75, %r795, %r662;
	and.pred  	%p76, %p74, %p75;
	ld.const.u32 	%r663, [ONE+12];
	setp.eq.s32 	%p77, %r796, %r663;
	and.pred  	%p78, %p76, %p77;
	ld.const.u32 	%r665, [ONE+8];
	setp.eq.s32 	%p79, %r797, %r665;
	and.pred  	%p80, %p78, %p79;
	ld.const.u32 	%r667, [ONE+4];
	setp.eq.s32 	%p81, %r798, %r667;
	and.pred  	%p82, %p80, %p81;
	ld.const.u32 	%r669, [ONE];
	setp.eq.s32 	%p83, %r799, %r669;
	and.pred  	%p84, %p82, %p83;
	@%p84 bra 	$L__BB4_112;
	mov.b32 	%r889, 0;
	mov.b32 	%r888, 1;
	cvt.u64.u32 	%rd2010, %r115;
	cvt.u64.u32 	%rd2015, %r116;
	cvt.u64.u32 	%rd2020, %r117;
	cvt.u64.u32 	%rd2025, %r118;
	cvt.u64.u32 	%rd2030, %r119;
	cvt.u64.u32 	%rd2035, %r120;
	mov.u32 	%r890, %r889;
	mov.u32 	%r891, %r889;
	mov.u32 	%r892, %r889;
	mov.u32 	%r893, %r889;
	mov.u32 	%r894, %r889;
	mov.u32 	%r895, %r889;
	mov.u32 	%r808, %r889;
	mov.u32 	%r809, %r889;
	mov.u32 	%r810, %r889;
	mov.u32 	%r811, %r889;
	mov.u32 	%r812, %r889;
	mov.u32 	%r813, %r889;
	mov.u32 	%r814, %r889;
	mov.u32 	%r815, %r889;
	mov.u32 	%r816, %r889;
	mov.u32 	%r817, %r889;
	mov.u32 	%r818, %r889;
	mov.u32 	%r819, %r889;
	mov.u32 	%r820, %r889;
	mov.u32 	%r821, %r889;
	mov.u32 	%r822, %r889;
	mov.u32 	%r823, %r889;
	mov.u32 	%r824, %r888;
	mov.u32 	%r825, %r889;
	mov.u32 	%r826, %r889;
	mov.u32 	%r827, %r889;
	mov.u32 	%r828, %r889;
	mov.u32 	%r829, %r889;
	mov.u32 	%r830, %r889;
	mov.u32 	%r831, %r889;
	mov.u32 	%r832, %r114;
	mov.u32 	%r833, %r115;
	mov.u32 	%r834, %r116;
	mov.u32 	%r835, %r117;
	mov.u32 	%r836, %r118;
	mov.u32 	%r837, %r119;
	mov.u32 	%r838, %r120;
	mov.u32 	%r839, %r113;
	mov.u32 	%r840, %r2;
	mov.u32 	%r841, %r942;
	mov.u32 	%r842, %r941;
	mov.u32 	%r843, %r940;
	mov.u32 	%r844, %r939;
	mov.u32 	%r845, %r938;
	mov.u32 	%r846, %r751;
	mov.u32 	%r847, %r936;
$L__BB4_68:
	or.b32  	%r673, %r840, %r841;
	or.b32  	%r674, %r673, %r842;
	or.b32  	%r675, %r674, %r843;
	or.b32  	%r676, %r675, %r844;
	or.b32  	%r677, %r676, %r845;
	or.b32  	%r678, %r677, %r846;
	or.b32  	%r679, %r678, %r847;
	setp.eq.s32 	%p85, %r679, 0;
	@%p85 bra 	$L__BB4_93;
	and.b32  	%r680, %r840, 1;
	setp.eq.b32 	%p86, %r680, 1;
	@%p86 bra 	$L__BB4_70;
	bra.uni 	$L__BB4_75;
$L__BB4_70:
	and.b32  	%r686, %r832, 1;
	setp.eq.b32 	%p92, %r686, 1;
	@%p92 bra 	$L__BB4_74;
$L__BB4_71:
	shr.u32 	%r323, %r839, 1;
	shf.l.wrap.b32 	%r324, %r838, %r839, 31;
	shf.l.wrap.b32 	%r325, %r837, %r838, 31;
	shf.l.wrap.b32 	%r326, %r836, %r837, 31;
	shf.l.wrap.b32 	%r327, %r835, %r836, 31;
	shf.l.wrap.b32 	%r328, %r834, %r835, 31;
	shf.l.wrap.b32 	%r329, %r833, %r834, 31;
	shf.l.wrap.b32 	%r832, %r832, %r833, 31;
	or.b32  	%r687, %r808, %r888;
	and.b32  	%r688, %r687, 1;
	setp.eq.b32 	%p93, %r688, 1;
	not.pred 	%p94, %p93;
	@%p94 bra 	$L__BB4_73;
	add.s32 	%r331, %r808, %r114;
	setp.lt.u32 	%p95, %r331, %r808;
	selp.u64 	%rd2037, 1, 0, %p95;
	cvt.u64.u32 	%rd2038, %r809;
	add.s64 	%rd2039, %rd2037, %rd2038;
	cvt.u64.u32 	%rd2040, %r115;
	add.s64 	%rd2041, %rd2039, %rd2040;
	cvt.u32.u64 	%r809, %rd2041;
	shr.u64 	%rd2042, %rd2041, 32;
	cvt.u64.u32 	%rd2043, %r810;
	add.s64 	%rd2044, %rd2042, %rd2043;
	cvt.u64.u32 	%rd2045, %r116;
	add.s64 	%rd2046, %rd2044, %rd2045;
	cvt.u32.u64 	%r810, %rd2046;
	shr.u64 	%rd2047, %rd2046, 32;
	cvt.u64.u32 	%rd2048, %r811;
	add.s64 	%rd2049, %rd2047, %rd2048;
	cvt.u64.u32 	%rd2050, %r117;
	add.s64 	%rd2051, %rd2049, %rd2050;
	cvt.u32.u64 	%r811, %rd2051;
	shr.u64 	%rd2052, %rd2051, 32;
	cvt.u64.u32 	%rd2053, %r812;
	add.s64 	%rd2054, %rd2052, %rd2053;
	cvt.u64.u32 	%rd2055, %r118;
	add.s64 	%rd2056, %rd2054, %rd2055;
	cvt.u32.u64 	%r812, %rd2056;
	shr.u64 	%rd2057, %rd2056, 32;
	cvt.u64.u32 	%rd2058, %r813;
	add.s64 	%rd2059, %rd2057, %rd2058;
	cvt.u64.u32 	%rd2060, %r119;
	add.s64 	%rd2061, %rd2059, %rd2060;
	cvt.u32.u64 	%r813, %rd2061;
	shr.u64 	%rd2062, %rd2061, 32;
	cvt.u64.u32 	%rd2063, %r814;
	add.s64 	%rd2064, %rd2062, %rd2063;
	cvt.u64.u32 	%rd2065, %r120;
	add.s64 	%rd2066, %rd2064, %rd2065;
	cvt.u32.u64 	%r814, %rd2066;
	{ .reg .b32 tmp; mov.b64 {tmp, %r689}, %rd2066; }
	add.s32 	%r690, %r815, %r689;
	add.s32 	%r815, %r690, %r113;
	sub.s32 	%r888, %r888, %r2;
	sub.s32 	%r889, %r889, %r942;
	sub.s32 	%r890, %r890, %r941;
	sub.s32 	%r891, %r891, %r940;
	sub.s32 	%r892, %r892, %r939;
	sub.s32 	%r893, %r893, %r938;
	sub.s32 	%r894, %r894, %r751;
	sub.s32 	%r895, %r895, %r936;
	mov.u32 	%r808, %r331;
$L__BB4_73:
	shr.u32 	%r363, %r815, 1;
	shf.l.wrap.b32 	%r364, %r814, %r815, 31;
	shf.l.wrap.b32 	%r365, %r813, %r814, 31;
	shf.l.wrap.b32 	%r366, %r812, %r813, 31;
	shf.l.wrap.b32 	%r367, %r811, %r812, 31;
	shf.l.wrap.b32 	%r368, %r810, %r811, 31;
	shf.l.wrap.b32 	%r369, %r809, %r810, 31;
	shf.l.wrap.b32 	%r808, %r808, %r809, 31;
	shr.u32 	%r371, %r895, 1;
	shf.l.wrap.b32 	%r372, %r894, %r895, 31;
	shf.l.wrap.b32 	%r373, %r893, %r894, 31;
	shf.l.wrap.b32 	%r374, %r892, %r893, 31;
	shf.l.wrap.b32 	%r375, %r891, %r892, 31;
	shf.l.wrap.b32 	%r376, %r890, %r891, 31;
	shf.l.wrap.b32 	%r377, %r889, %r890, 31;
	shf.l.wrap.b32 	%r888, %r888, %r889, 31;
	and.b32  	%r691, %r832, 1;
	setp.eq.b32 	%p96, %r691, 1;
	not.pred 	%p97, %p96;
	mov.u32 	%r889, %r377;
	mov.u32 	%r890, %r376;
	mov.u32 	%r891, %r375;
	mov.u32 	%r892, %r374;
	mov.u32 	%r893, %r373;
	mov.u32 	%r894, %r372;
	mov.u32 	%r895, %r371;
	mov.u32 	%r809, %r369;
	mov.u32 	%r810, %r368;
	mov.u32 	%r811, %r367;
	mov.u32 	%r812, %r366;
	mov.u32 	%r813, %r365;
	mov.u32 	%r814, %r364;
	mov.u32 	%r815, %r363;
	mov.u32 	%r833, %r329;
	mov.u32 	%r834, %r328;
	mov.u32 	%r835, %r327;
	mov.u32 	%r836, %r326;
	mov.u32 	%r837, %r325;
	mov.u32 	%r838, %r324;
	mov.u32 	%r839, %r323;
	@%p97 bra 	$L__BB4_71;
$L__BB4_74:
	setp.gt.u32 	%p98, %r847, %r839;
	@%p98 bra 	$L__BB4_90;
	bra.uni 	$L__BB4_91;
$L__BB4_75:
	shr.u32 	%r243, %r847, 1;
	shf.l.wrap.b32 	%r244, %r846, %r847, 31;
	shf.l.wrap.b32 	%r245, %r845, %r846, 31;
	shf.l.wrap.b32 	%r246, %r844, %r845, 31;
	shf.l.wrap.b32 	%r247, %r843, %r844, 31;
	shf.l.wrap.b32 	%r248, %r842, %r843, 31;
	shf.l.wrap.b32 	%r249, %r841, %r842, 31;
	shf.l.wrap.b32 	%r840, %r840, %r841, 31;
	or.b32  	%r681, %r824, %r816;
	and.b32  	%r682, %r681, 1;
	setp.eq.b32 	%p87, %r682, 1;
	not.pred 	%p88, %p87;
	@%p88 bra 	$L__BB4_77;
	add.s32 	%r251, %r824, %r114;
	setp.lt.u32 	%p89, %r251, %r824;
	selp.u64 	%rd2007, 1, 0, %p89;
	cvt.u64.u32 	%rd2008, %r825;
	add.s64 	%rd2009, %rd2007, %rd2008;
	add.s64 	%rd2011, %rd2009, %rd2010;
	cvt.u32.u64 	%r825, %rd2011;
	shr.u64 	%rd2012, %rd2011, 32;
	cvt.u64.u32 	%rd2013, %r826;
	add.s64 	%rd2014, %rd2012, %rd2013;
	add.s64 	%rd2016, %rd2014, %rd2015;
	cvt.u32.u64 	%r826, %rd2016;
	shr.u64 	%rd2017, %rd2016, 32;
	cvt.u64.u32 	%rd2018, %r827;
	add.s64 	%rd2019, %rd2017, %rd2018;
	add.s64 	%rd2021, %rd2019, %rd2020;
	cvt.u32.u64 	%r827, %rd2021;
	shr.u64 	%rd2022, %rd2021, 32;
	cvt.u64.u32 	%rd2023, %r828;
	add.s64 	%rd2024, %rd2022, %rd2023;
	add.s64 	%rd2026, %rd2024, %rd2025;
	cvt.u32.u64 	%r828, %rd2026;
	shr.u64 	%rd2027, %rd2026, 32;
	cvt.u64.u32 	%rd2028, %r829;
	add.s64 	%rd2029, %rd2027, %rd2028;
	add.s64 	%rd2031, %rd2029, %rd2030;
	cvt.u32.u64 	%r829, %rd2031;
	shr.u64 	%rd2032, %rd2031, 32;
	cvt.u64.u32 	%rd2033, %r830;
	add.s64 	%rd2034, %rd2032, %rd2033;
	add.s64 	%rd2036, %rd2034, %rd2035;
	cvt.u32.u64 	%r830, %rd2036;
	{ .reg .b32 tmp; mov.b64 {tmp, %r683}, %rd2036; }
	add.s32 	%r684, %r831, %r683;
	add.s32 	%r831, %r684, %r113;
	sub.s32 	%r816, %r816, %r2;
	sub.s32 	%r817, %r817, %r942;
	sub.s32 	%r818, %r818, %r941;
	sub.s32 	%r819, %r819, %r940;
	sub.s32 	%r820, %r820, %r939;
	sub.s32 	%r821, %r821, %r938;
	sub.s32 	%r822, %r822, %r751;
	sub.s32 	%r823, %r823, %r936;
	mov.u32 	%r824, %r251;
$L__BB4_77:
	shr.u32 	%r283, %r831, 1;
	shf.l.wrap.b32 	%r284, %r830, %r831, 31;
	shf.l.wrap.b32 	%r285, %r829, %r830, 31;
	shf.l.wrap.b32 	%r286, %r828, %r829, 31;
	shf.l.wrap.b32 	%r287, %r827, %r828, 31;
	shf.l.wrap.b32 	%r288, %r826, %r827, 31;
	shf.l.wrap.b32 	%r289, %r825, %r826, 31;
	shf.l.wrap.b32 	%r824, %r824, %r825, 31;
	shr.u32 	%r291, %r823, 1;
	shf.l.wrap.b32 	%r292, %r822, %r823, 31;
	shf.l.wrap.b32 	%r293, %r821, %r822, 31;
	shf.l.wrap.b32 	%r294, %r820, %r821, 31;
	shf.l.wrap.b32 	%r295, %r819, %r820, 31;
	shf.l.wrap.b32 	%r296, %r818, %r819, 31;
	shf.l.wrap.b32 	%r297, %r817, %r818, 31;
	shf.l.wrap.b32 	%r816, %r816, %r817, 31;
	and.b32  	%r685, %r840, 1;
	setp.eq.b32 	%p90, %r685, 1;
	not.pred 	%p91, %p90;
	mov.u32 	%r817, %r297;
	mov.u32 	%r818, %r296;
	mov.u32 	%r819, %r295;
	mov.u32 	%r820, %r294;
	mov.u32 	%r821, %r293;
	mov.u32 	%r822, %r292;
	mov.u32 	%r823, %r291;
	mov.u32 	%r825, %r289;
	mov.u32 	%r826, %r288;
	mov.u32 	%r827, %r287;
	mov.u32 	%r828, %r286;
	mov.u32 	%r829, %r285;
	mov.u32 	%r830, %r284;
	mov.u32 	%r831, %r283;
	mov.u32 	%r841, %r249;
	mov.u32 	%r842, %r248;
	mov.u32 	%r843, %r247;
	mov.u32 	%r844, %r246;
	mov.u32 	%r845, %r245;
	mov.u32 	%r846, %r244;
	mov.u32 	%r847, %r243;
	@%p91 bra 	$L__BB4_75;
	bra.uni 	$L__BB4_70;
$L__BB4_78:
	setp.gt.u32 	%p100, %r846, %r838;
	@%p100 bra 	$L__BB4_90;
	setp.lt.u32 	%p101, %r846, %r838;
	@%p101 bra 	$L__BB4_92;
	setp.gt.u32 	%p102, %r845, %r837;
	@%p102 bra 	$L__BB4_90;
	setp.lt.u32 	%p103, %r845, %r837;
	@%p103 bra 	$L__BB4_92;
	setp.gt.u32 	%p104, %r844, %r836;
	@%p104 bra 	$L__BB4_90;
	setp.lt.u32 	%p105, %r844, %r836;
	@%p105 bra 	$L__BB4_92;
	setp.gt.u32 	%p106, %r843, %r835;
	@%p106 bra 	$L__BB4_90;
	setp.lt.u32 	%p107, %r843, %r835;
	@%p107 bra 	$L__BB4_92;
	setp.gt.u32 	%p108, %r842, %r834;
	@%p108 bra 	$L__BB4_90;
	setp.lt.u32 	%p109, %r842, %r834;
	@%p109 bra 	$L__BB4_92;
	setp.gt.u32 	%p110, %r841, %r833;
	@%p110 bra 	$L__BB4_90;
	setp.lt.u32 	%p111, %r841, %r833;
	setp.lt.u32 	%p112, %r840, %r832;
	or.pred  	%p113, %p111, %p112;
	@%p113 bra 	$L__BB4_92;
$L__BB4_90:
	sub.s32 	%r840, %r840, %r832;
	sub.s32 	%r841, %r841, %r833;
	sub.s32 	%r842, %r842, %r834;
	sub.s32 	%r843, %r843, %r835;
	sub.s32 	%r844, %r844, %r836;
	sub.s32 	%r845, %r845, %r837;
	sub.s32 	%r846, %r846, %r838;
	sub.s32 	%r847, %r847, %r839;
	sub.s32 	%r824, %r824, %r808;
	sub.s32 	%r825, %r825, %r809;
	sub.s32 	%r826, %r826, %r810;
	sub.s32 	%r827, %r827, %r811;
	sub.s32 	%r828, %r828, %r812;
	sub.s32 	%r829, %r829, %r813;
	sub.s32 	%r830, %r830, %r814;
	sub.s32 	%r831, %r831, %r815;
	sub.s32 	%r816, %r816, %r888;
	sub.s32 	%r817, %r817, %r889;
	sub.s32 	%r818, %r818, %r890;
	sub.s32 	%r819, %r819, %r891;
	sub.s32 	%r820, %r820, %r892;
	sub.s32 	%r821, %r821, %r893;
	sub.s32 	%r822, %r822, %r894;
	sub.s32 	%r823, %r823, %r895;
	bra.uni 	$L__BB4_68;
$L__BB4_91:
	setp.lt.u32 	%p99, %r847, %r839;
	@%p99 bra 	$L__BB4_92;
	bra.uni 	$L__BB4_78;
$L__BB4_92:
	sub.s32 	%r832, %r832, %r840;
	sub.s32 	%r833, %r833, %r841;
	sub.s32 	%r834, %r834, %r842;
	sub.s32 	%r835, %r835, %r843;
	sub.s32 	%r836, %r836, %r844;
	sub.s32 	%r837, %r837, %r845;
	sub.s32 	%r838, %r838, %r846;
	sub.s32 	%r839, %r839, %r847;
	sub.s32 	%r808, %r808, %r824;
	sub.s32 	%r809, %r809, %r825;
	sub.s32 	%r810, %r810, %r826;
	sub.s32 	%r811, %r811, %r827;
	sub.s32 	%r812, %r812, %r828;
	sub.s32 	%r813, %r813, %r829;
	sub.s32 	%r814, %r814, %r830;
	sub.s32 	%r815, %r815, %r831;
	sub.s32 	%r888, %r888, %r816;
	sub.s32 	%r889, %r889, %r817;
	sub.s32 	%r890, %r890, %r818;
	sub.s32 	%r891, %r891, %r819;
	sub.s32 	%r892, %r892, %r820;
	sub.s32 	%r893, %r893, %r821;
	sub.s32 	%r894, %r894, %r822;
	sub.s32 	%r895, %r895, %r823;
	bra.uni 	$L__BB4_68;
$L__BB4_93:
	setp.ne.s32 	%p114, %r839, %r145;
	ld.const.u32 	%r693, [ONE+24];
	setp.ne.s32 	%p115, %r838, %r693;
	or.pred  	%p116, %p114, %p115;
	ld.const.u32 	%r695, [ONE+20];
	setp.ne.s32 	%p117, %r837, %r695;
	or.pred  	%p118, %p116, %p117;
	setp.ne.s32 	%p119, %r836, %r662;
	or.pred  	%p120, %p118, %p119;
	ld.const.u32 	%r697, [ONE+12];
	setp.ne.s32 	%p121, %r835, %r697;
	or.pred  	%p122, %p120, %p121;
	ld.const.u32 	%r699, [ONE+8];
	setp.ne.s32 	%p123, %r834, %r699;
	or.pred  	%p124, %p122, %p123;
	ld.const.u32 	%r701, [ONE+4];
	setp.ne.s32 	%p125, %r833, %r701;
	or.pred  	%p126, %p124, %p125;
	ld.const.u32 	%r703, [ONE];
	setp.ne.s32 	%p127, %r832, %r703;
	mov.b32 	%r943, 0;
	or.pred  	%p128, %p126, %p127;
	mov.u32 	%r944, %r943;
	mov.u32 	%r945, %r943;
	mov.u32 	%r946, %r943;
	mov.u32 	%r947, %r943;
	mov.u32 	%r948, %r943;
	mov.u32 	%r949, %r943;
	mov.u32 	%r950, %r943;
	@%p128 bra 	$L__BB4_112;
	mov.u32 	%r950, %r808;
	mov.u32 	%r949, %r809;
	mov.u32 	%r948, %r810;
	mov.u32 	%r947, %r811;
	mov.u32 	%r946, %r812;
	mov.u32 	%r945, %r813;
	mov.u32 	%r944, %r814;
	mov.u32 	%r943, %r815;
$L__BB4_95:
	setp.gt.u32 	%p129, %r943, %r113;
	@%p129 bra 	$L__BB4_109;
	setp.lt.u32 	%p130, %r943, %r113;
	@%p130 bra 	$L__BB4_110;
	setp.gt.u32 	%p131, %r944, %r120;
	@%p131 bra 	$L__BB4_109;
	setp.lt.u32 	%p132, %r944, %r120;
	@%p132 bra 	$L__BB4_110;
	setp.gt.u32 	%p133, %r945, %r119;
	@%p133 bra 	$L__BB4_109;
	setp.lt.u32 	%p134, %r945, %r119;
	@%p134 bra 	$L__BB4_110;
	setp.gt.u32 	%p135, %r946, %r118;
	@%p135 bra 	$L__BB4_109;
	setp.lt.u32 	%p136, %r946, %r118;
	@%p136 bra 	$L__BB4_110;
	setp.gt.u32 	%p137, %r947, %r117;
	@%p137 bra 	$L__BB4_109;
	setp.lt.u32 	%p138, %r947, %r117;
	@%p138 bra 	$L__BB4_110;
	setp.gt.u32 	%p139, %r948, %r116;
	@%p139 bra 	$L__BB4_109;
	setp.lt.u32 	%p140, %r948, %r116;
	@%p140 bra 	$L__BB4_110;
	setp.gt.u32 	%p141, %r949, %r115;
	@%p141 bra 	$L__BB4_109;
	setp.lt.u32 	%p142, %r949, %r115;
	setp.lt.u32 	%p143, %r950, %r114;
	or.pred  	%p144, %p142, %p143;
	@%p144 bra 	$L__BB4_110;
$L__BB4_109:
	sub.s32 	%r950, %r950, %r114;
	sub.s32 	%r949, %r949, %r115;
	sub.s32 	%r948, %r948, %r116;
	sub.s32 	%r947, %r947, %r117;
	sub.s32 	%r946, %r946, %r118;
	sub.s32 	%r945, %r945, %r119;
	sub.s32 	%r944, %r944, %r120;
	sub.s32 	%r943, %r943, %r113;
	bra.uni 	$L__BB4_95;
$L__BB4_110:
	setp.gt.s32 	%p145, %r943, -1;
	@%p145 bra 	$L__BB4_112;
	sub.s32 	%r950, %r114, %r950;
	sub.s32 	%r949, %r115, %r949;
	sub.s32 	%r948, %r116, %r948;
	sub.s32 	%r947, %r117, %r947;
	sub.s32 	%r946, %r118, %r946;
	sub.s32 	%r945, %r119, %r945;
	sub.s32 	%r944, %r120, %r944;
	sub.s32 	%r943, %r113, %r943;
$L__BB4_112:
	mul.wide.u32 	%rd2067, %r950, %r2;
	cvt.u32.u64 	%r705, %rd2067;
	shr.u64 	%rd2068, %rd2067, 32;
	mul.wide.u32 	%rd2069, %r949, %r2;
	add.s64 	%rd2070, %rd2068, %rd2069;
	shr.u64 	%rd2071, %rd2070, 32;
	mul.wide.u32 	%rd2072, %r948, %r2;
	add.s64 	%rd2073, %rd2071, %rd2072;
	shr.u64 	%rd2074, %rd2073, 32;
	mul.wide.u32 	%rd2075, %r947, %r2;
	add.s64 	%rd2076, %rd2074, %rd2075;
	shr.u64 	%rd2077, %rd2076, 32;
	mul.wide.u32 	%rd2078, %r946, %r2;
	add.s64 	%rd2079, %rd2077, %rd2078;
	shr.u64 	%rd2080, %rd2079, 32;
	mul.wide.u32 	%rd2081, %r945, %r2;
	add.s64 	%rd2082, %rd2080, %rd2081;
	shr.u64 	%rd2083, %rd2082, 32;
	mul.wide.u32 	%rd2084, %r944, %r2;
	add.s64 	%rd2085, %rd2083, %rd2084;
	shr.u64 	%rd2086, %rd2085, 32;
	mul.wide.u32 	%rd2087, %r943, %r2;
	add.s64 	%rd2088, %rd2086, %rd2087;
	shr.u64 	%rd2089, %rd2088, 32;
	mul.wide.u32 	%rd2090, %r950, %r942;
	and.b64  	%rd2091, %rd2070, 4294967295;
	add.s64 	%rd2092, %rd2090, %rd2091;
	shr.u64 	%rd2093, %rd2092, 32;
	mul.wide.u32 	%rd2094, %r949, %r942;
	and.b64  	%rd2095, %rd2073, 4294967295;
	add.s64 	%rd2096, %rd2093, %rd2095;
	add.s64 	%rd2097, %rd2096, %rd2094;
	shr.u64 	%rd2098, %rd2097, 32;
	mul.wide.u32 	%rd2099, %r948, %r942;
	and.b64  	%rd2100, %rd2076, 4294967295;
	add.s64 	%rd2101, %rd2098, %rd2100;
	add.s64 	%rd2102, %rd2101, %rd2099;
	shr.u64 	%rd2103, %rd2102, 32;
	mul.wide.u32 	%rd2104, %r947, %r942;
	and.b64  	%rd2105, %rd2079, 4294967295;
	add.s64 	%rd2106, %rd2103, %rd2105;
	add.s64 	%rd2107, %rd2106, %rd2104;
	shr.u64 	%rd2108, %rd2107, 32;
	mul.wide.u32 	%rd2109, %r946, %r942;
	and.b64  	%rd2110, %rd2082, 4294967295;
	add.s64 	%rd2111, %rd2108, %rd2110;
	add.s64 	%rd2112, %rd2111, %rd2109;
	shr.u64 	%rd2113, %rd2112, 32;
	mul.wide.u32 	%rd2114, %r945, %r942;
	and.b64  	%rd2115, %rd2085, 4294967295;
	add.s64 	%rd2116, %rd2113, %rd2115;
	add.s64 	%rd2117, %rd2116, %rd2114;
	shr.u64 	%rd2118, %rd2117, 32;
	mul.wide.u32 	%rd2119, %r944, %r942;
	and.b64  	%rd2120, %rd2088, 4294967295;
	add.s64 	%rd2121, %rd2118, %rd2120;
	add.s64 	%rd2122, %rd2121, %rd2119;
	shr.u64 	%rd2123, %rd2122, 32;
	mul.wide.u32 	%rd2124, %r943, %r942;
	add.s64 	%rd2125, %rd2123, %rd2089;
	add.s64 	%rd2126, %rd2125, %rd2124;
	shr.u64 	%rd2127, %rd2126, 32;
	mul.wide.u32 	%rd2128, %r950, %r941;
	and.b64  	%rd2129, %rd2097, 4294967295;
	add.s64 	%rd2130, %rd2128, %rd2129;
	shr.u64 	%rd2131, %rd2130, 32;
	mul.wide.u32 	%rd2132, %r949, %r941;
	and.b64  	%rd2133, %rd2102, 4294967295;
	add.s64 	%rd2134, %rd2131, %rd2133;
	add.s64 	%rd2135, %rd2134, %rd2132;
	shr.u64 	%rd2136, %rd2135, 32;
	mul.wide.u32 	%rd2137, %r948, %r941;
	and.b64  	%rd2138, %rd2107, 4294967295;
	add.s64 	%rd2139, %rd2136, %rd2138;
	add.s64 	%rd2140, %rd2139, %rd2137;
	shr.u64 	%rd2141, %rd2140, 32;
	mul.wide.u32 	%rd2142, %r947, %r941;
	and.b64  	%rd2143, %rd2112, 4294967295;
	add.s64 	%rd2144, %rd2141, %rd2143;
	add.s64 	%rd2145, %rd2144, %rd2142;
	shr.u64 	%rd2146, %rd2145, 32;
	mul.wide.u32 	%rd2147, %r946, %r941;
	and.b64  	%rd2148, %rd2117, 4294967295;
	add.s64 	%rd2149, %rd2146, %rd2148;
	add.s64 	%rd2150, %rd2149, %rd2147;
	shr.u64 	%rd2151, %rd2150, 32;
	mul.wide.u32 	%rd2152, %r945, %r941;
	and.b64  	%rd2153, %rd2122, 4294967295;
	add.s64 	%rd2154, %rd2151, %rd2153;
	add.s64 	%rd2155, %rd2154, %rd2152;
	shr.u64 	%rd2156, %rd2155, 32;
	mul.wide.u32 	%rd2157, %r944, %r941;
	and.b64  	%rd2158, %rd2126, 4294967295;
	add.s64 	%rd2159, %rd2156, %rd2158;
	add.s64 	%rd2160, %rd2159, %rd2157;
	shr.u64 	%rd2161, %rd2160, 32;
	mul.wide.u32 	%rd2162, %r943, %r941;
	add.s64 	%rd2163, %rd2161, %rd2127;
	add.s64 	%rd2164, %rd2163, %rd2162;
	shr.u64 	%rd2165, %rd2164, 32;
	mul.wide.u32 	%rd2166, %r950, %r940;
	and.b64  	%rd2167, %rd2135, 4294967295;
	add.s64 	%rd2168, %rd2166, %rd2167;
	shr.u64 	%rd2169, %rd2168, 32;
	mul.wide.u32 	%rd2170, %r949, %r940;
	and.b64  	%rd2171, %rd2140, 4294967295;
	add.s64 	%rd2172, %rd2169, %rd2171;
	add.s64 	%rd2173, %rd2172, %rd2170;
	shr.u64 	%rd2174, %rd2173, 32;
	mul.wide.u32 	%rd2175, %r948, %r940;
	and.b64  	%rd2176, %rd2145, 4294967295;
	add.s64 	%rd2177, %rd2174, %rd2176;
	add.s64 	%rd2178, %rd2177, %rd2175;
	shr.u64 	%rd2179, %rd2178, 32;
	mul.wide.u32 	%rd2180, %r947, %r940;
	and.b64  	%rd2181, %rd2150, 4294967295;
	add.s64 	%rd2182, %rd2179, %rd2181;
	add.s64 	%rd2183, %rd2182, %rd2180;
	shr.u64 	%rd2184, %rd2183, 32;
	mul.wide.u32 	%rd2185, %r946, %r940;
	and.b64  	%rd2186, %rd2155, 4294967295;
	add.s64 	%rd2187, %rd2184, %rd2186;
	add.s64 	%rd2188, %rd2187, %rd2185;
	shr.u64 	%rd2189, %rd2188, 32;
	mul.wide.u32 	%rd2190, %r945, %r940;
	and.b64  	%rd2191, %rd2160, 4294967295;
	add.s64 	%rd2192, %rd2189, %rd2191;
	add.s64 	%rd2193, %rd2192, %rd2190;
	shr.u64 	%rd2194, %rd2193, 32;
	mul.wide.u32 	%rd2195, %r944, %r940;
	and.b64  	%rd2196, %rd2164, 4294967295;
	add.s64 	%rd2197, %rd2194, %rd2196;
	add.s64 	%rd2198, %rd2197, %rd2195;
	shr.u64 	%rd2199, %rd2198, 32;
	mul.wide.u32 	%rd2200, %r943, %r940;
	add.s64 	%rd2201, %rd2199, %rd2165;
	add.s64 	%rd2202, %rd2201, %rd2200;
	shr.u64 	%rd2203, %rd2202, 32;
	mul.wide.u32 	%rd2204, %r950, %r939;
	and.b64  	%rd2205, %rd2173, 4294967295;
	add.s64 	%rd2206, %rd2204, %rd2205;
	shr.u64 	%rd2207, %rd2206, 32;
	mul.wide.u32 	%rd2208, %r949, %r939;
	and.b64  	%rd2209, %rd2178, 4294967295;
	add.s64 	%rd2210, %rd2207, %rd2209;
	add.s64 	%rd2211, %rd2210, %rd2208;
	shr.u64 	%rd2212, %rd2211, 32;
	mul.wide.u32 	%rd2213, %r948, %r939;
	and.b64  	%rd2214, %rd2183, 4294967295;
	add.s64 	%rd2215, %rd2212, %rd2214;
	add.s64 	%rd2216, %rd2215, %rd2213;
	shr.u64 	%rd2217, %rd2216, 32;
	mul.wide.u32 	%rd2218, %r947, %r939;
	and.b64  	%rd2219, %rd2188, 4294967295;
	add.s64 	%rd2220, %rd2217, %rd2219;
	add.s64 	%rd2221, %rd2220, %rd2218;
	shr.u64 	%rd2222, %rd2221, 32;
	mul.wide.u32 	%rd2223, %r946, %r939;
	and.b64  	%rd2224, %rd2193, 4294967295;
	add.s64 	%rd2225, %rd2222, %rd2224;
	add.s64 	%rd2226, %rd2225, %rd2223;
	shr.u64 	%rd2227, %rd2226, 32;
	mul.wide.u32 	%rd2228, %r945, %r939;
	and.b64  	%rd2229, %rd2198, 4294967295;
	add.s64 	%rd2230, %rd2227, %rd2229;
	add.s64 	%rd2231, %rd2230, %rd2228;
	shr.u64 	%rd2232, %rd2231, 32;
	mul.wide.u32 	%rd2233, %r944, %r939;
	and.b64  	%rd2234, %rd2202, 4294967295;
	add.s64 	%rd2235, %rd2232, %rd2234;
	add.s64 	%rd2236, %rd2235, %rd2233;
	shr.u64 	%rd2237, %rd2236, 32;
	mul.wide.u32 	%rd2238, %r943, %r939;
	add.s64 	%rd2239, %rd2237, %rd2203;
	add.s64 	%rd2240, %rd2239, %rd2238;
	shr.u64 	%rd2241, %rd2240, 32;
	mul.wide.u32 	%rd2242, %r950, %r938;
	and.b64  	%rd2243, %rd2211, 4294967295;
	add.s64 	%rd2244, %rd2242, %rd2243;
	shr.u64 	%rd2245, %rd2244, 32;
	mul.wide.u32 	%rd2246, %r949, %r938;
	and.b64  	%rd2247, %rd2216, 4294967295;
	add.s64 	%rd2248, %rd2245, %rd2247;
	add.s64 	%rd2249, %rd2248, %rd2246;
	shr.u64 	%rd2250, %rd2249, 32;
	mul.wide.u32 	%rd2251, %r948, %r938;
	and.b64  	%rd2252, %rd2221, 4294967295;
	add.s64 	%rd2253, %rd2250, %rd2252;
	add.s64 	%rd2254, %rd2253, %rd2251;
	shr.u64 	%rd2255, %rd2254, 32;
	mul.wide.u32 	%rd2256, %r947, %r938;
	and.b64  	%rd2257, %rd2226, 4294967295;
	add.s64 	%rd2258, %rd2255, %rd2257;
	add.s64 	%rd2259, %rd2258, %rd2256;
	shr.u64 	%rd2260, %rd2259, 32;
	mul.wide.u32 	%rd2261, %r946, %r938;
	and.b64  	%rd2262, %rd2231, 4294967295;
	add.s64 	%rd2263, %rd2260, %rd2262;
	add.s64 	%rd2264, %rd2263, %rd2261;
	shr.u64 	%rd2265, %rd2264, 32;
	mul.wide.u32 	%rd2266, %r945, %r938;
	and.b64  	%rd2267, %rd2236, 4294967295;
	add.s64 	%rd2268, %rd2265, %rd2267;
	add.s64 	%rd2269, %rd2268, %rd2266;
	shr.u64 	%rd2270, %rd2269, 32;
	mul.wide.u32 	%rd2271, %r944, %r938;
	and.b64  	%rd2272, %rd2240, 4294967295;
	add.s64 	%rd2273, %rd2270, %rd2272;
	add.s64 	%rd2274, %rd2273, %rd2271;
	shr.u64 	%rd2275, %rd2274, 32;
	mul.wide.u32 	%rd2276, %r943, %r938;
	add.s64 	%rd2277, %rd2275, %rd2241;
	add.s64 	%rd2278, %rd2277, %rd2276;
	shr.u64 	%rd2279, %rd2278, 32;
	mul.wide.u32 	%rd2280, %r950, %r751;
	and.b64  	%rd2281, %rd2249, 4294967295;
	add.s64 	%rd2282, %rd2280, %rd2281;
	shr.u64 	%rd2283, %rd2282, 32;
	mul.wide.u32 	%rd2284, %r949, %r751;
	and.b64  	%rd2285, %rd2254, 4294967295;
	add.s64 	%rd2286, %rd2283, %rd2285;
	add.s64 	%rd2287, %rd2286, %rd2284;
	shr.u64 	%rd2288, %rd2287, 32;
	mul.wide.u32 	%rd2289, %r948, %r751;
	and.b64  	%rd2290, %rd2259, 4294967295;
	add.s64 	%rd2291, %rd2288, %rd2290;
	add.s64 	%rd2292, %rd2291, %rd2289;
	shr.u64 	%rd2293, %rd2292, 32;
	mul.wide.u32 	%rd2294, %r947, %r751;
	and.b64  	%rd2295, %rd2264, 4294967295;
	add.s64 	%rd2296, %rd2293, %rd2295;
	add.s64 	%rd2297, %rd2296, %rd2294;
	shr.u64 	%rd2298, %rd2297, 32;
	mul.wide.u32 	%rd2299, %r946, %r751;
	and.b64  	%rd2300, %rd2269, 4294967295;
	add.s64 	%rd2301, %rd2298, %rd2300;
	add.s64 	%rd2302, %rd2301, %rd2299;
	shr.u64 	%rd2303, %rd2302, 32;
	mul.wide.u32 	%rd2304, %r945, %r751;
	and.b64  	%rd2305, %rd2274, 4294967295;
	add.s64 	%rd2306, %rd2303, %rd2305;
	add.s64 	%rd2307, %rd2306, %rd2304;
	shr.u64 	%rd2308, %rd2307, 32;
	mul.wide.u32 	%rd2309, %r944, %r751;
	and.b64  	%rd2310, %rd2278, 4294967295;
	add.s64 	%rd2311, %rd2308, %rd2310;
	add.s64 	%rd2312, %rd2311, %rd2309;
	shr.u64 	%rd2313, %rd2312, 32;
	mul.wide.u32 	%rd2314, %r943, %r751;
	add.s64 	%rd2315, %rd2313, %rd2279;
	add.s64 	%rd2316, %rd2315, %rd2314;
	shr.u64 	%rd2317, %rd2316, 32;
	mul.wide.u32 	%rd2318, %r950, %r936;
	and.b64  	%rd2319, %rd2287, 4294967295;
	add.s64 	%rd2320, %rd2318, %rd2319;
	shr.u64 	%rd2321, %rd2320, 32;
	mul.wide.u32 	%rd2322, %r949, %r936;
	and.b64  	%rd2323, %rd2292, 4294967295;
	add.s64 	%rd2324, %rd2321, %rd2323;
	add.s64 	%rd2325, %rd2324, %rd2322;
	shr.u64 	%rd2326, %rd2325, 32;
	mul.wide.u32 	%rd2327, %r948, %r936;
	and.b64  	%rd2328, %rd2297, 4294967295;
	add.s64 	%rd2329, %rd2326, %rd2328;
	add.s64 	%rd2330, %rd2329, %rd2327;
	shr.u64 	%rd2331, %rd2330, 32;
	mul.wide.u32 	%rd2332, %r947, %r936;
	and.b64  	%rd2333, %rd2302, 4294967295;
	add.s64 	%rd2334, %rd2331, %rd2333;
	add.s64 	%rd2335, %rd2334, %rd2332;
	shr.u64 	%rd2336, %rd2335, 32;
	mul.wide.u32 	%rd2337, %r946, %r936;
	and.b64  	%rd2338, %rd2307, 4294967295;
	add.s64 	%rd2339, %rd2336, %rd2338;
	add.s64 	%rd2340, %rd2339, %rd2337;
	shr.u64 	%rd2341, %rd2340, 32;
	mul.wide.u32 	%rd2342, %r945, %r936;
	and.b64  	%rd2343, %rd2312, 4294967295;
	add.s64 	%rd2344, %rd2341, %rd2343;
	add.s64 	%rd2345, %rd2344, %rd2342;
	shr.u64 	%rd2346, %rd2345, 32;
	mul.wide.u32 	%rd2347, %r944, %r936;
	and.b64  	%rd2348, %rd2316, 4294967295;
	add.s64 	%rd2349, %rd2346, %rd2348;
	add.s64 	%rd2350, %rd2349, %rd2347;
	shr.u64 	%rd2351, %rd2350, 32;
	mul.wide.u32 	%rd2352, %r943, %r936;
	add.s64 	%rd2353, %rd2351, %rd2317;
	add.s64 	%rd2354, %rd2353, %rd2352;
	{ .reg .b32 tmp; mov.b64 {tmp, %r706}, %rd2354; }
	ld.const.u32 	%r707, [MU_P];
	mul.lo.s32 	%r708, %r707, %r705;
	ld.const.u32 	%r490, [P_CONST];
	mul.wide.u32 	%rd2355, %r490, %r708;
	and.b64  	%rd2356, %rd2067, 4294967295;
	add.s64 	%rd2357, %rd2355, %rd2356;
	shr.u64 	%rd2358, %rd2357, 32;
	ld.const.u32 	%r491, [P_CONST+4];
	mul.wide.u32 	%rd2359, %r491, %r708;
	and.b64  	%rd2360, %rd2092, 4294967295;
	add.s64 	%rd2361, %rd2358, %rd2360;
	add.s64 	%rd2362, %rd2361, %rd2359;
	cvt.u32.u64 	%r709, %rd2362;
	shr.u64 	%rd2363, %rd2362, 32;
	ld.const.u32 	%r492, [P_CONST+8];
	mul.wide.u32 	%rd2364, %r492, %r708;
	and.b64  	%rd2365, %rd2130, 4294967295;
	add.s64 	%rd2366, %rd2363, %rd2365;
	add.s64 	%rd2367, %rd2366, %rd2364;
	shr.u64 	%rd2368, %rd2367, 32;
	ld.const.u32 	%r493, [P_CONST+12];
	mul.wide.u32 	%rd2369, %r493, %r708;
	and.b64  	%rd2370, %rd2168, 4294967295;
	add.s64 	%rd2371, %rd2368, %rd2370;
	add.s64 	%rd2372, %rd2371, %rd2369;
	shr.u64 	%rd2373, %rd2372, 32;
	ld.const.u32 	%r494, [P_CONST+16];
	mul.wide.u32 	%rd2374, %r494, %r708;
	and.b64  	%rd2375, %rd2206, 4294967295;
	add.s64 	%rd2376, %rd2373, %rd2375;
	add.s64 	%rd2377, %rd2376, %rd2374;
	shr.u64 	%rd2378, %rd2377, 32;
	ld.const.u32 	%r495, [P_CONST+20];
	mul.wide.u32 	%rd2379, %r495, %r708;
	and.b64  	%rd2380, %rd2244, 4294967295;
	add.s64 	%rd2381, %rd2378, %rd2380;
	add.s64 	%rd2382, %rd2381, %rd2379;
	shr.u64 	%rd2383, %rd2382, 32;
	ld.const.u32 	%r496, [P_CONST+24];
	mul.wide.u32 	%rd2384, %r496, %r708;
	and.b64  	%rd2385, %rd2282, 4294967295;
	add.s64 	%rd2386, %rd2383, %rd2385;
	add.s64 	%rd2387, %rd2386, %rd2384;
	shr.u64 	%rd2388, %rd2387, 32;
	ld.const.u32 	%r497, [P_CONST+28];
	mul.wide.u32 	%rd2389, %r497, %r708;
	and.b64  	%rd2390, %rd2320, 4294967295;
	add.s64 	%rd2391, %rd2388, %rd2390;
	add.s64 	%rd2392, %rd2391, %rd2389;
	shr.u64 	%rd2393, %rd2392, 32;
	and.b64  	%rd2394, %rd2325, 4294967295;
	add.s64 	%rd2395, %rd2393, %rd2394;
	shr.u64 	%rd2396, %rd2395, 32;
	and.b64  	%rd2397, %rd2330, 4294967295;
	add.s64 	%rd2398, %rd2396, %rd2397;
	shr.u64 	%rd2399, %rd2398, 32;
	and.b64  	%rd2400, %rd2335, 4294967295;
	add.s64 	%rd2401, %rd2399, %rd2400;
	shr.u64 	%rd2402, %rd2401, 32;
	and.b64  	%rd2403, %rd2340, 4294967295;
	add.s64 	%rd2404, %rd2402, %rd2403;
	shr.u64 	%rd2405, %rd2404, 32;
	and.b64  	%rd2406, %rd2345, 4294967295;
	add.s64 	%rd2407, %rd2405, %rd2406;
	shr.u64 	%rd2408, %rd2407, 32;
	and.b64  	%rd2409, %rd2350, 4294967295;
	add.s64 	%rd2410, %rd2408, %rd2409;
	shr.u64 	%rd2411, %rd2410, 32;
	and.b64  	%rd2412, %rd2354, 4294967295;
	add.s64 	%rd2413, %rd2411, %rd2412;
	{ .reg .b32 tmp; mov.b64 {tmp, %r710}, %rd2413; }
	add.s32 	%r711, %r706, %r710;
	mul.lo.s32 	%r712, %r707, %r709;
	mul.wide.u32 	%rd2414, %r490, %r712;
	and.b64  	%rd2415, %rd2362, 4294967295;
	add.s64 	%rd2416, %rd2414, %rd2415;
	shr.u64 	%rd2417, %rd2416, 32;
	mul.wide.u32 	%rd2418, %r491, %r712;
	and.b64  	%rd2419, %rd2367, 4294967295;
	add.s64 	%rd2420, %rd2417, %rd2419;
	add.s64 	%rd2421, %rd2420, %rd2418;
	cvt.u32.u64 	%r713, %rd2421;
	shr.u64 	%rd2422, %rd2421, 32;
	mul.wide.u32 	%rd2423, %r492, %r712;
	and.b64  	%rd2424, %rd2372, 4294967295;
	add.s64 	%rd2425, %rd2422, %rd2424;
	add.s64 	%rd2426, %rd2425, %rd2423;
	shr.u64 	%rd2427, %rd2426, 32;
	mul.wide.u32 	%rd2428, %r493, %r712;
	and.b64  	%rd2429, %rd2377, 4294967295;
	add.s64 	%rd2430, %rd2427, %rd2429;
	add.s64 	%rd2431, %rd2430, %rd2428;
	shr.u64 	%rd2432, %rd2431, 32;
	mul.wide.u32 	%rd2433, %r494, %r712;
	and.b64  	%rd2434, %rd2382, 4294967295;
	add.s64 	%rd2435, %rd2432, %rd2434;
	add.s64 	%rd2436, %rd2435, %rd2433;
	shr.u64 	%rd2437, %rd2436, 32;
	mul.wide.u32 	%rd2438, %r495, %r712;
	and.b64  	%rd2439, %rd2387, 4294967295;
	add.s64 	%rd2440, %rd2437, %rd2439;
	add.s64 	%rd2441, %rd2440, %rd2438;
	shr.u64 	%rd2442, %rd2441, 32;
	mul.wide.u32 	%rd2443, %r496, %r712;
	and.b64  	%rd2444, %rd2392, 4294967295;
	add.s64 	%rd2445, %rd2442, %rd2444;
	add.s64 	%rd2446, %rd2445, %rd2443;
	shr.u64 	%rd2447, %rd2446, 32;
	mul.wide.u32 	%rd2448, %r497, %r712;
	and.b64  	%rd2449, %rd2395, 4294967295;
	add.s64 	%rd2450, %rd2447, %rd2449;
	add.s64 	%rd2451, %rd2450, %rd2448;
	shr.u64 	%rd2452, %rd2451, 32;
	and.b64  	%rd2453, %rd2398, 4294967295;
	add.s64 	%rd2454, %rd2452, %rd2453;
	shr.u64 	%rd2455, %rd2454, 32;
	and.b64  	%rd2456, %rd2401, 4294967295;
	add.s64 	%rd2457, %rd2455, %rd2456;
	shr.u64 	%rd2458, %rd2457, 32;
	and.b64  	%rd2459, %rd2404, 4294967295;
	add.s64 	%rd2460, %rd2458, %rd2459;
	shr.u64 	%rd2461, %rd2460, 32;
	and.b64  	%rd2462, %rd2407, 4294967295;
	add.s64 	%rd2463, %rd2461, %rd2462;
	shr.u64 	%rd2464, %rd2463, 32;
	and.b64  	%rd2465, %rd2410, 4294967295;
	add.s64 	%rd2466, %rd2464, %rd2465;
	shr.u64 	%rd2467, %rd2466, 32;
	and.b64  	%rd2468, %rd2413, 4294967295;
	add.s64 	%rd2469, %rd2467, %rd2468;
	{ .reg .b32 tmp; mov.b64 {tmp, %r714}, %rd2469; }
	add.s32 	%r715, %r711, %r714;
	mul.lo.s32 	%r716, %r707, %r713;
	mul.wide.u32 	%rd2470, %r490, %r716;
	and.b64  	%rd2471, %rd2421, 4294967295;
	add.s64 	%rd2472, %rd2470, %rd2471;
	shr.u64 	%rd2473, %rd2472, 32;
	mul.wide.u32 	%rd2474, %r491, %r716;
	and.b64  	%rd2475, %rd2426, 4294967295;
	add.s64 	%rd2476, %rd2473, %rd2475;
	add.s64 	%rd2477, %rd2476, %rd2474;
	cvt.u32.u64 	%r717, %rd2477;
	shr.u64 	%rd2478, %rd2477, 32;
	mul.wide.u32 	%rd2479, %r492, %r716;
	and.b64  	%rd2480, %rd2431, 4294967295;
	add.s64 	%rd2481, %rd2478, %rd2480;
	add.s64 	%rd2482, %rd2481, %rd2479;
	shr.u64 	%rd2483, %rd2482, 32;
	mul.wide.u32 	%rd2484, %r493, %r716;
	and.b64  	%rd2485, %rd2436, 4294967295;
	add.s64 	%rd2486, %rd2483, %rd2485;
	add.s64 	%rd2487, %rd2486, %rd2484;
	shr.u64 	%rd2488, %rd2487, 32;
	mul.wide.u32 	%rd2489, %r494, %r716;
	and.b64  	%rd2490, %rd2441, 4294967295;
	add.s64 	%rd2491, %rd2488, %rd2490;
	add.s64 	%rd2492, %rd2491, %rd2489;
	shr.u64 	%rd2493, %rd2492, 32;
	mul.wide.u32 	%rd2494, %r495, %r716;
	and.b64  	%rd2495, %rd2446, 4294967295;
	add.s64 	%rd2496, %rd2493, %rd2495;
	add.s64 	%rd2497, %rd2496, %rd2494;
	shr.u64 	%rd2498, %rd2497, 32;
	mul.wide.u32 	%rd2499, %r496, %r716;
	and.b64  	%rd2500, %rd2451, 4294967295;
	add.s64 	%rd2501, %rd2498, %rd2500;
	add.s64 	%rd2502, %rd2501, %rd2499;
	shr.u64 	%rd2503, %rd2502, 32;
	mul.wide.u32 	%rd2504, %r497, %r716;
	and.b64  	%rd2505, %rd2454, 4294967295;
	add.s64 	%rd2506, %rd2503, %rd2505;
	add.s64 	%rd2507, %rd2506, %rd2504;
	shr.u64 	%rd2508, %rd2507, 32;
	and.b64  	%rd2509, %rd2457, 4294967295;
	add.s64 	%rd2510, %rd2508, %rd2509;
	shr.u64 	%rd2511, %rd2510, 32;
	and.b64  	%rd2512, %rd2460, 4294967295;
	add.s64 	%rd2513, %rd2511, %rd2512;
	shr.u64 	%rd2514, %rd2513, 32;
	and.b64  	%rd2515, %rd2463, 4294967295;
	add.s64 	%rd2516, %rd2514, %rd2515;
	shr.u64 	%rd2517, %rd2516, 32;
	and.b64  	%rd2518, %rd2466, 4294967295;
	add.s64 	%rd2519, %rd2517, %rd2518;
	shr.u64 	%rd2520, %rd2519, 32;
	and.b64  	%rd2521, %rd2469, 4294967295;
	add.s64 	%rd2522, %rd2520, %rd2521;
	{ .reg .b32 tmp; mov.b64 {tmp, %r718}, %rd2522; }
	add.s32 	%r719, %r715, %r718;
	mul.lo.s32 	%r720, %r707, %r717;
	mul.wide.u32 	%rd2523, %r490, %r720;
	and.b64  	%rd2524, %rd2477, 4294967295;
	add.s64 	%rd2525, %rd2523, %rd2524;
	shr.u64 	%rd2526, %rd2525, 32;
	mul.wide.u32 	%rd2527, %r491, %r720;
	and.b64  	%rd2528, %rd2482, 4294967295;
	add.s64 	%rd2529, %rd2526, %rd2528;
	add.s64 	%rd2530, %rd2529, %rd2527;
	cvt.u32.u64 	%r721, %rd2530;
	shr.u64 	%rd2531, %rd2530, 32;
	mul.wide.u32 	%rd2532, %r492, %r720;
	and.b64  	%rd2533, %rd2487, 4294967295;
	add.s64 	%rd2534, %rd2531, %rd2533;
	add.s64 	%rd2535, %rd2534, %rd2532;
	shr.u64 	%rd2536, %rd2535, 32;
	mul.wide.u32 	%rd2537, %r493, %r720;
	and.b64  	%rd2538, %rd2492, 4294967295;
	add.s64 	%rd2539, %rd2536, %rd2538;
	add.s64 	%rd2540, %rd2539, %rd2537;
	shr.u64 	%rd2541, %rd2540, 32;
	mul.wide.u32 	%rd2542, %r494, %r720;
	and.b64  	%rd2543, %rd2497, 4294967295;
	add.s64 	%rd2544, %rd2541, %rd2543;
	add.s64 	%rd2545, %rd2544, %rd2542;
	shr.u64 	%rd2546, %rd2545, 32;
	mul.wide.u32 	%rd2547, %r495, %r720;
	and.b64  	%rd2548, %rd2502, 4294967295;
	add.s64 	%rd2549, %rd2546, %rd2548;
	add.s64 	%rd2550, %rd2549, %rd2547;
	shr.u64 	%rd2551, %rd2550, 32;
	mul.wide.u32 	%rd2552, %r496, %r720;
	and.b64  	%rd2553, %rd2507, 4294967295;
	add.s64 	%rd2554, %rd2551, %rd2553;
	add.s64 	%rd2555, %rd2554, %rd2552;
	shr.u64 	%rd2556, %rd2555, 32;
	mul.wide.u32 	%rd2557, %r497, %r720;
	and.b64  	%rd2558, %rd2510, 4294967295;
	add.s64 	%rd2559, %rd2556, %rd2558;
	add.s64 	%rd2560, %rd2559, %rd2557;
	shr.u64 	%rd2561, %rd2560, 32;
	and.b64  	%rd2562, %rd2513, 4294967295;
	add.s64 	%rd2563, %rd2561, %rd2562;
	shr.u64 	%rd2564, %rd2563, 32;
	and.b64  	%rd2565, %rd2516, 4294967295;
	add.s64 	%rd2566, %rd2564, %rd2565;
	shr.u64 	%rd2567, %rd2566, 32;
	and.b64  	%rd2568, %rd2519, 4294967295;
	add.s64 	%rd2569, %rd2567, %rd2568;
	shr.u64 	%rd2570, %rd2569, 32;
	and.b64  	%rd2571, %rd2522, 4294967295;
	add.s64 	%rd2572, %rd2570, %rd2571;
	{ .reg .b32 tmp; mov.b64 {tmp, %r722}, %rd2572; }
	add.s32 	%r723, %r719, %r722;
	mul.lo.s32 	%r724, %r707, %r721;
	mul.wide.u32 	%rd2573, %r490, %r724;
	and.b64  	%rd2574, %rd2530, 4294967295;
	add.s64 	%rd2575, %rd2573, %rd2574;
	shr.u64 	%rd2576, %rd2575, 32;
	mul.wide.u32 	%rd2577, %r491, %r724;
	and.b64  	%rd2578, %rd2535, 4294967295;
	add.s64 	%rd2579, %rd2576, %rd2578;
	add.s64 	%rd2580, %rd2579, %rd2577;
	cvt.u32.u64 	%r725, %rd2580;
	shr.u64 	%rd2581, %rd2580, 32;
	mul.wide.u32 	%rd2582, %r492, %r724;
	and.b64  	%rd2583, %rd2540, 4294967295;
	add.s64 	%rd2584, %rd2581, %rd2583;
	add.s64 	%rd2585, %rd2584, %rd2582;
	shr.u64 	%rd2586, %rd2585, 32;
	mul.wide.u32 	%rd2587, %r493, %r724;
	and.b64  	%rd2588, %rd2545, 4294967295;
	add.s64 	%rd2589, %rd2586, %rd2588;
	add.s64 	%rd2590, %rd2589, %rd2587;
	shr.u64 	%rd2591, %rd2590, 32;
	mul.wide.u32 	%rd2592, %r494, %r724;
	and.b64  	%rd2593, %rd2550, 4294967295;
	add.s64 	%rd2594, %rd2591, %rd2593;
	add.s64 	%rd2595, %rd2594, %rd2592;
	shr.u64 	%rd2596, %rd2595, 32;
	mul.wide.u32 	%rd2597, %r495, %r724;
	and.b64  	%rd2598, %rd2555, 4294967295;
	add.s64 	%rd2599, %rd2596, %rd2598;
	add.s64 	%rd2600, %rd2599, %rd2597;
	shr.u64 	%rd2601, %rd2600, 32;
	mul.wide.u32 	%rd2602, %r496, %r724;
	and.b64  	%rd2603, %rd2560, 4294967295;
	add.s64 	%rd2604, %rd2601, %rd2603;
	add.s64 	%rd2605, %rd2604, %rd2602;
	shr.u64 	%rd2606, %rd2605, 32;
	mul.wide.u32 	%rd2607, %r497, %r724;
	and.b64  	%rd2608, %rd2563, 4294967295;
	add.s64 	%rd2609, %rd2606, %rd2608;
	add.s64 	%rd2610, %rd2609, %rd2607;
	shr.u64 	%rd2611, %rd2610, 32;
	and.b64  	%rd2612, %rd2566, 4294967295;
	add.s64 	%rd2613, %rd2611, %rd2612;
	shr.u64 	%rd2614, %rd2613, 32;
	and.b64  	%rd2615, %rd2569, 4294967295;
	add.s64 	%rd2616, %rd2614, %rd2615;
	shr.u64 	%rd2617, %rd2616, 32;
	and.b64  	%rd2618, %rd2572, 4294967295;
	add.s64 	%rd2619, %rd2617, %rd2618;
	{ .reg .b32 tmp; mov.b64 {tmp, %r726}, %rd2619; }
	add.s32 	%r727, %r723, %r726;
	mul.lo.s32 	%r728, %r707, %r725;
	mul.wide.u32 	%rd2620, %r490, %r728;
	and.b64  	%rd2621, %rd2580, 4294967295;
	add.s64 	%rd2622, %rd2620, %rd2621;
	shr.u64 	%rd2623, %rd2622, 32;
	mul.wide.u32 	%rd2624, %r491, %r728;
	and.b64  	%rd2625, %rd2585, 4294967295;
	add.s64 	%rd2626, %rd2623, %rd2625;
	add.s64 	%rd2627, %rd2626, %rd2624;
	cvt.u32.u64 	%r729, %rd2627;
	shr.u64 	%rd2628, %rd2627, 32;
	mul.wide.u32 	%rd2629, %r492, %r728;
	and.b64  	%rd2630, %rd2590, 4294967295;
	add.s64 	%rd2631, %rd2628, %rd2630;
	add.s64 	%rd2632, %rd2631, %rd2629;
	shr.u64 	%rd2633, %rd2632, 32;
	mul.wide.u32 	%rd2634, %r493, %r728;
	and.b64  	%rd2635, %rd2595, 4294967295;
	add.s64 	%rd2636, %rd2633, %rd2635;
	add.s64 	%rd2637, %rd2636, %rd2634;
	shr.u64 	%rd2638, %rd2637, 32;
	mul.wide.u32 	%rd2639, %r494, %r728;
	and.b64  	%rd2640, %rd2600, 4294967295;
	add.s64 	%rd2641, %rd2638, %rd2640;
	add.s64 	%rd2642, %rd2641, %rd2639;
	shr.u64 	%rd2643, %rd2642, 32;
	mul.wide.u32 	%rd2644, %r495, %r728;
	and.b64  	%rd2645, %rd2605, 4294967295;
	add.s64 	%rd2646, %rd2643, %rd2645;
	add.s64 	%rd2647, %rd2646, %rd2644;
	shr.u64 	%rd2648, %rd2647, 32;
	mul.wide.u32 	%rd2649, %r496, %r728;
	and.b64  	%rd2650, %rd2610, 4294967295;
	add.s64 	%rd2651, %rd2648, %rd2650;
	add.s64 	%rd2652, %rd2651, %rd2649;
	shr.u64 	%rd2653, %rd2652, 32;
	mul.wide.u32 	%rd2654, %r497, %r728;
	and.b64  	%rd2655, %rd2613, 4294967295;
	add.s64 	%rd2656, %rd2653, %rd2655;
	add.s64 	%rd2657, %rd2656, %rd2654;
	shr.u64 	%rd2658, %rd2657, 32;
	and.b64  	%rd2659, %rd2616, 4294967295;
	add.s64 	%rd2660, %rd2658, %rd2659;
	shr.u64 	%rd2661, %rd2660, 32;
	and.b64  	%rd2662, %rd2619, 4294967295;
	add.s64 	%rd2663, %rd2661, %rd2662;
	{ .reg .b32 tmp; mov.b64 {tmp, %r730}, %rd2663; }
	add.s32 	%r731, %r727, %r730;
	mul.lo.s32 	%r732, %r707, %r729;
	mul.wide.u32 	%rd2664, %r490, %r732;
	and.b64  	%rd2665, %rd2627, 4294967295;
	add.s64 	%rd2666, %rd2664, %rd2665;
	shr.u64 	%rd2667, %rd2666, 32;
	mul.wide.u32 	%rd2668, %r491, %r732;
	and.b64  	%rd2669, %rd2632, 4294967295;
	add.s64 	%rd2670, %rd2667, %rd2669;
	add.s64 	%rd2671, %rd2670, %rd2668;
	cvt.u32.u64 	%r733, %rd2671;
	shr.u64 	%rd2672, %rd2671, 32;
	mul.wide.u32 	%rd2673, %r492, %r732;
	and.b64  	%rd2674, %rd2637, 4294967295;
	add.s64 	%rd2675, %rd2672, %rd2674;
	add.s64 	%rd2676, %rd2675, %rd2673;
	shr.u64 	%rd2677, %rd2676, 32;
	mul.wide.u32 	%rd2678, %r493, %r732;
	and.b64  	%rd2679, %rd2642, 4294967295;
	add.s64 	%rd2680, %rd2677, %rd2679;
	add.s64 	%rd2681, %rd2680, %rd2678;
	shr.u64 	%rd2682, %rd2681, 32;
	mul.wide.u32 	%rd2683, %r494, %r732;
	and.b64  	%rd2684, %rd2647, 4294967295;
	add.s64 	%rd2685, %rd2682, %rd2684;
	add.s64 	%rd2686, %rd2685, %rd2683;
	shr.u64 	%rd2687, %rd2686, 32;
	mul.wide.u32 	%rd2688, %r495, %r732;
	and.b64  	%rd2689, %rd2652, 4294967295;
	add.s64 	%rd2690, %rd2687, %rd2689;
	add.s64 	%rd2691, %rd2690, %rd2688;
	shr.u64 	%rd2692, %rd2691, 32;
	mul.wide.u32 	%rd2693, %r496, %r732;
	and.b64  	%rd2694, %rd2657, 4294967295;
	add.s64 	%rd2695, %rd2692, %rd2694;
	add.s64 	%rd2696, %rd2695, %rd2693;
	shr.u64 	%rd2697, %rd2696, 32;
	mul.wide.u32 	%rd2698, %r497, %r732;
	and.b64  	%rd2699, %rd2660, 4294967295;
	add.s64 	%rd2700, %rd2697, %rd2699;
	add.s64 	%rd2701, %rd2700, %rd2698;
	shr.u64 	%rd2702, %rd2701, 32;
	and.b64  	%rd2703, %rd2663, 4294967295;
	add.s64 	%rd2704, %rd2702, %rd2703;
	{ .reg .b32 tmp; mov.b64 {tmp, %r734}, %rd2704; }
	add.s32 	%r735, %r731, %r734;
	mul.lo.s32 	%r736, %r707, %r733;
	mul.wide.u32 	%rd2705, %r490, %r736;
	and.b64  	%rd2706, %rd2671, 4294967295;
	add.s64 	%rd2707, %rd2705, %rd2706;
	shr.u64 	%rd2708, %rd2707, 32;
	mul.wide.u32 	%rd2709, %r491, %r736;
	and.b64  	%rd2710, %rd2676, 4294967295;
	add.s64 	%rd2711, %rd2708, %rd2710;
	add.s64 	%rd2712, %rd2711, %rd2709;
	cvt.u32.u64 	%r958, %rd2712;
	shr.u64 	%rd2713, %rd2712, 32;
	mul.wide.u32 	%rd2714, %r492, %r736;
	and.b64  	%rd2715, %rd2681, 4294967295;
	add.s64 	%rd2716, %rd2713, %rd2715;
	add.s64 	%rd2717, %rd2716, %rd2714;
	cvt.u32.u64 	%r957, %rd2717;
	shr.u64 	%rd2718, %rd2717, 32;
	mul.wide.u32 	%rd2719, %r493, %r736;
	and.b64  	%rd2720, %rd2686, 4294967295;
	add.s64 	%rd2721, %rd2718, %rd2720;
	add.s64 	%rd2722, %rd2721, %rd2719;
	cvt.u32.u64 	%r956, %rd2722;
	shr.u64 	%rd2723, %rd2722, 32;
	mul.wide.u32 	%rd2724, %r494, %r736;
	and.b64  	%rd2725, %rd2691, 4294967295;
	add.s64 	%rd2726, %rd2723, %rd2725;
	add.s64 	%rd2727, %rd2726, %rd2724;
	cvt.u32.u64 	%r955, %rd2727;
	shr.u64 	%rd2728, %rd2727, 32;
	mul.wide.u32 	%rd2729, %r495, %r736;
	and.b64  	%rd2730, %rd2696, 4294967295;
	add.s64 	%rd2731, %rd2728, %rd2730;
	add.s64 	%rd2732, %rd2731, %rd2729;
	cvt.u32.u64 	%r954, %rd2732;
	shr.u64 	%rd2733, %rd2732, 32;
	mul.wide.u32 	%rd2734, %r496, %r736;
	and.b64  	%rd2735, %rd2701, 4294967295;
	add.s64 	%rd2736, %rd2733, %rd2735;
	add.s64 	%rd2737, %rd2736, %rd2734;
	cvt.u32.u64 	%r953, %rd2737;
	shr.u64 	%rd2738, %rd2737, 32;
	mul.wide.u32 	%rd2739, %r497, %r736;
	and.b64  	%rd2740, %rd2704, 4294967295;
	add.s64 	%rd2741, %rd2738, %rd2740;
	add.s64 	%rd2742, %rd2741, %rd2739;
	cvt.u32.u64 	%r952, %rd2742;
	{ .reg .b32 tmp; mov.b64 {tmp, %r737}, %rd2742; }
	add.s32 	%r951, %r735, %r737;
	setp.gt.u32 	%p146, %r951, %r497;
	@%p146 bra 	$L__BB4_126;
	setp.lt.u32 	%p147, %r951, %r497;
	@%p147 bra 	$L__BB4_127;
	setp.gt.u32 	%p148, %r952, %r496;
	@%p148 bra 	$L__BB4_126;
	setp.lt.u32 	%p149, %r952, %r496;
	@%p149 bra 	$L__BB4_127;
	setp.gt.u32 	%p150, %r953, %r495;
	@%p150 bra 	$L__BB4_126;
	setp.lt.u32 	%p151, %r953, %r495;
	@%p151 bra 	$L__BB4_127;
	setp.gt.u32 	%p152, %r954, %r494;
	@%p152 bra 	$L__BB4_126;
	setp.lt.u32 	%p153, %r954, %r494;
	@%p153 bra 	$L__BB4_127;
	setp.gt.u32 	%p154, %r955, %r493;
	@%p154 bra 	$L__BB4_126;
	setp.lt.u32 	%p155, %r955, %r493;
	@%p155 bra 	$L__BB4_127;
	setp.gt.u32 	%p156, %r956, %r492;
	@%p156 bra 	$L__BB4_126;
	setp.lt.u32 	%p157, %r956, %r492;
	@%p157 bra 	$L__BB4_127;
	setp.gt.u32 	%p158, %r957, %r491;
	@%p158 bra 	$L__BB4_126;
	setp.lt.u32 	%p159, %r957, %r491;
	setp.lt.u32 	%p160, %r958, %r490;
	or.pred  	%p161, %p159, %p160;
	@%p161 bra 	$L__BB4_127;
$L__BB4_126:
	sub.s32 	%r958, %r958, %r490;
	sub.s32 	%r957, %r957, %r491;
	sub.s32 	%r956, %r956, %r492;
	sub.s32 	%r955, %r955, %r493;
	sub.s32 	%r954, %r954, %r494;
	sub.s32 	%r953, %r953, %r495;
	sub.s32 	%r952, %r952, %r496;
	sub.s32 	%r951, %r951, %r497;
$L__BB4_127:
	ld.param.u64 	%rd2750, [_Z27test_modular_inverse_kernelPKjPjPii_param_2];
	ld.param.u64 	%rd2749, [_Z27test_modular_inverse_kernelPKjPjPii_param_1];
	mov.u32 	%r738, %ctaid.x;
	mov.u32 	%r739, %ntid.x;
	mov.u32 	%r740, %tid.x;
	mad.lo.s32 	%r741, %r738, %r739, %r740;
	shl.b32 	%r742, %r741, 3;
	cvta.to.global.u64 	%rd2743, %rd2749;
	mul.wide.s32 	%rd2744, %r742, 4;
	add.s64 	%rd2745, %rd2743, %rd2744;
	st.global.u32 	[%rd2745], %r950;
	st.global.u32 	[%rd2745+4], %r949;
	st.global.u32 	[%rd2745+8], %r948;
	st.global.u32 	[%rd2745+12], %r947;
	st.global.u32 	[%rd2745+16], %r946;
	st.global.u32 	[%rd2745+20], %r945;
	st.global.u32 	[%rd2745+24], %r944;
	st.global.u32 	[%rd2745+28], %r943;
	or.b32  	%r743, %r951, %r952;
	or.b32  	%r744, %r956, %r957;
	or.b32  	%r745, %r955, %r744;
	or.b32  	%r746, %r954, %r745;
	or.b32  	%r747, %r953, %r746;
	or.b32  	%r748, %r743, %r747;
	setp.gt.u32 	%p162, %r958, 1;
	setp.ne.s32 	%p163, %r748, 0;
	selp.b32 	%r749, 0, %r958, %p162;
	selp.b32 	%r750, 0, %r749, %p163;
	cvta.to.global.u64 	%rd2746, %rd2750;
	mul.wide.s32 	%rd2747, %r741, 4;
	add.s64 	%rd2748, %rd2746, %rd2747;
	st.global.u32 	[%rd2748], %r750;
$L__BB4_128:
	ret;

}
	// .globl	_Z24benchmark_methods_kernelP7ECPointS0_PKjPKS_i
.visible .entry _Z24benchmark_methods_kernelP7ECPointS0_PKjPKS_i(
	.param .u64 .ptr .align 1 _Z24benchmark_methods_kernelP7ECPointS0_PKjPKS_i_param_0,
	.param .u64 .ptr .align 1 _Z24benchmark_methods_kernelP7ECPointS0_PKjPKS_i_param_1,
	.param .u64 .ptr .align 1 _Z24benchmark_methods_kernelP7ECPointS0_PKjPKS_i_param_2,
	.param .u64 .ptr .align 1 _Z24benchmark_methods_kernelP7ECPointS0_PKjPKS_i_param_3,
	.param .u32 _Z24benchmark_methods_kernelP7ECPointS0_PKjPKS_i_param_4
)
{
	.reg .pred 	%p<2254>;
	.reg .b32 	%r<9105>;
	.reg .b64 	%rd<50178>;

	ld.param.u64 	%rd22, [_Z24benchmark_methods_kernelP7ECPointS0_PKjPKS_i_param_3];
	ld.param.u32 	%r4425, [_Z24benchmark_methods_kernelP7ECPointS0_PKjPKS_i_param_4];
	cvta.to.global.u64 	%rd1, %rd22;
	mov.u32 	%r4426, %ctaid.x;
	mov.u32 	%r4427, %ntid.x;
	mov.u32 	%r4428, %tid.x;
	mad.lo.s32 	%r1, %r4426, %r4427, %r4428;
	setp.ge.s32 	%p1, %r1, %r4425;
	@%p1 bra 	$L__BB5_1919;
	ld.global.u32 	%r4431, [%rd1+64];
	setp.ne.s32 	%p2, %r4431, 0;
	mov.b32 	%r8154, 0;
	mov.b32 	%r8146, 1;
	mov.u32 	%r8155, %r8154;
	mov.u32 	%r8156, %r8154;
	mov.u32 	%r8157, %r8154;
	mov.u32 	%r8158, %r8154;
	mov.u32 	%r8159, %r8154;
	mov.u32 	%r8160, %r8154;
	mov.u32 	%r8161, %r8154;
	mov.u32 	%r8162, %r8146;
	mov.u32 	%r8163, %r8154;
	mov.u32 	%r8164, %r8154;
	mov.u32 	%r8165, %r8154;
	mov.u32 	%r8166, %r8154;
	mov.u32 	%r8167, %r8154;
	mov.u32 	%r8168, %r8154;
	mov.u32 	%r8169, %r8154;
	mov.u32 	%r8170, %r8146;
	@%p2 bra 	$L__BB5_3;
	ld.global.u32 	%r8170, [%rd1];
	ld.global.u32 	%r8169, [%rd1+4];
	ld.global.u32 	%r8168, [%rd1+8];
	ld.global.u32 	%r8167, [%rd1+12];
	ld.global.u32 	%r8166, [%rd1+16];
	ld.global.u32 	%r8165, [%rd1+20];
	ld.global.u32 	%r8164, [%rd1+24];
	ld.global.u32 	%r8163, [%rd1+28];
	ld.global.u32 	%r8162, [%rd1+32];
	ld.global.u32 	%r8161, [%rd1+36];
	ld.global.u32 	%r8160, [%rd1+40];
	ld.global.u32 	%r8159, [%rd1+44];
	ld.global.u32 	%r8158, [%rd1+48];
	ld.global.u32 	%r8157, [%rd1+52];
	ld.global.u32 	%r8156, [%rd1+56];
	ld.global.u32 	%r8155, [%rd1+60];
	mov.b32 	%r8154, 1;
	mov.b32 	%r8146, 0;
$L__BB5_3:
	ld.param.u64 	%rd50175, [_Z24benchmark_methods_kernelP7ECPointS0_PKjPKS_i_param_2];
	shl.b32 	%r4434, %r1, 3;
	cvta.to.global.u64 	%rd23, %rd50175;
	mul.wide.s32 	%rd24, %r4434, 4;
	add.s64 	%rd25, %rd23, %rd24;
	ld.global.u32 	%r7711, [%rd25];
	ld.global.u32 	%r7677, [%rd25+4];
	ld.global.u32 	%r7676, [%rd25+8];
	ld.global.u32 	%r7675, [%rd25+12];
	ld.global.u32 	%r7674, [%rd25+16];
	ld.global.u32 	%r7673, [%rd25+20];
	ld.global.u32 	%r7672, [%rd25+24];
	ld.global.u32 	%r7671, [%rd25+28];
	ld.const.u32 	%r44, [N_CONST+28];
	ld.const.u32 	%r45, [N_CONST+24];
	ld.const.u32 	%r46, [N_CONST+20];
	ld.const.u32 	%r47, [N_CONST+16];
	ld.const.u32 	%r48, [N_CONST+12];
	ld.const.u32 	%r49, [N_CONST+8];
	ld.const.u32 	%r50, [N_CONST+4];
	ld.const.u32 	%r51, [N_CONST];
$L__BB5_4:
	setp.gt.u32 	%p3, %r7671, %r44;
	@%p3 bra 	$L__BB5_5;
	bra.uni 	$L__BB5_18;
$L__BB5_5:
	sub.s32 	%r7711, %r7711, %r51;
	sub.s32 	%r7677, %r7677, %r50;
	sub.s32 	%r7676, %r7676, %r49;
	sub.s32 	%r7675, %r7675, %r48;
	sub.s32 	%r7674, %r7674, %r47;
	sub.s32 	%r7673, %r7673, %r46;
	sub.s32 	%r7672, %r7672, %r45;
	sub.s32 	%r7671, %r7671, %r44;
	bra.uni 	$L__BB5_4;
$L__BB5_6:
	setp.gt.u32 	%p5, %r7672, %r45;
	@%p5 bra 	$L__BB5_5;
	setp.lt.u32 	%p6, %r7672, %r45;
	@%p6 bra 	$L__BB5_19;
	setp.gt.u32 	%p7, %r7673, %r46;
	@%p7 bra 	$L__BB5_5;
	setp.lt.u32 	%p8, %r7673, %r46;
	@%p8 bra 	$L__BB5_19;
	setp.gt.u32 	%p9, %r7674, %r47;
	@%p9 bra 	$L__BB5_5;
	setp.lt.u32 	%p10, %r7674, %r47;
	@%p10 bra 	$L__BB5_19;
	setp.gt.u32 	%p11, %r7675, %r48;
	@%p11 bra 	$L__BB5_5;
	setp.lt.u32 	%p12, %r7675, %r48;
	@%p12 bra 	$L__BB5_19;
	setp.gt.u32 	%p13, %r7676, %r49;
	@%p13 bra 	$L__BB5_5;
	setp.lt.u32 	%p14, %r7676, %r49;
	@%p14 bra 	$L__BB5_19;
	setp.gt.u32 	%p15, %r7677, %r50;
	@%p15 bra 	$L__BB5_5;
	setp.lt.u32 	%p16, %r7677, %r50;
	setp.lt.u32 	%p17, %r7711, %r51;
	or.pred  	%p18, %p16, %p17;
	@%p18 bra 	$L__BB5_19;
	bra.uni 	$L__BB5_5;
$L__BB5_18:
	setp.ge.u32 	%p4, %r7671, %r44;
	@%p4 bra 	$L__BB5_6;
$L__BB5_19:
	mov.b32 	%r8009, 1;
	mov.b32 	%r8147, 0;
	mov.u32 	%r8148, %r8147;
	mov.u32 	%r8149, %r8147;
	mov.u32 	%r8150, %r8147;
	mov.u32 	%r8151, %r8147;
	mov.u32 	%r8152, %r8147;
	mov.u32 	%r8153, %r8147;
	mov.u32 	%r8010, %r8147;
	mov.u32 	%r8011, %r8147;
	mov.u32 	%r8012, %r8147;
	mov.u32 	%r8013, %r8147;
	mov.u32 	%r8014, %r8147;
	mov.u32 	%r8015, %r8147;
	mov.u32 	%r8016, %r8147;
	mov.u32 	%r8017, %r8147;
	mov.u32 	%r8018, %r8147;
	mov.u32 	%r8019, %r8147;
	mov.u32 	%r8020, %r8147;
	mov.u32 	%r8021, %r8147;
	mov.u32 	%r8022, %r8147;
	mov.u32 	%r8023, %r8147;
	mov.u32 	%r8024, %r8147;
	mov.u32 	%r8025, %r8009;
	mov.u32 	%r8026, %r8147;
	mov.u32 	%r8027, %r8147;
	mov.u32 	%r8028, %r8147;
	mov.u32 	%r8029, %r8147;
	mov.u32 	%r8030, %r8147;
	mov.u32 	%r8031, %r8147;
	mov.u32 	%r8032, %r8147;
	mov.u32 	%r8033, %r8009;
$L__BB5_20:
	mov.u32 	%r125, %r8033;
	mov.u32 	%r124, %r8032;
	mov.u32 	%r123, %r8031;
	mov.u32 	%r122, %r8030;
	mov.u32 	%r121, %r8029;
	mov.u32 	%r120, %r8028;
	mov.u32 	%r119, %r8027;
	mov.u32 	%r118, %r8026;
	mov.u32 	%r117, %r8025;
	mov.u32 	%r116, %r8024;
	mov.u32 	%r115, %r8023;
	mov.u32 	%r114, %r8022;
	mov.u32 	%r113, %r8021;
	mov.u32 	%r112, %r8020;
	mov.u32 	%r111, %r8019;
	mov.u32 	%r110, %r8018;
	mov.u32 	%r109, %r8017;
	mov.u32 	%r108, %r8016;
	mov.u32 	%r107, %r8015;
	mov.u32 	%r106, %r8014;
	mov.u32 	%r105, %r8013;
	mov.u32 	%r104, %r8012;
	mov.u32 	%r103, %r8011;
	mov.u32 	%r102, %r8010;
	mov.u32 	%r99, %r7677;
	mov.u32 	%r98, %r7676;
	mov.u32 	%r97, %r7675;
	mov.u32 	%r96, %r7674;
	mov.u32 	%r95, %r7673;
	mov.u32 	%r94, %r7672;
	mov.u32 	%r93, %r7671;
	mov.u32 	%r92, %r8170;
	mov.u32 	%r91, %r8169;
	mov.u32 	%r90, %r8168;
	mov.u32 	%r89, %r8167;
	mov.u32 	%r88, %r8166;
	mov.u32 	%r87, %r8165;
	mov.u32 	%r86, %r8164;
	mov.u32 	%r85, %r8163;
	mov.u32 	%r84, %r8162;
	mov.u32 	%r83, %r8161;
	mov.u32 	%r82, %r8160;
	mov.u32 	%r81, %r8159;
	mov.u32 	%r80, %r8158;
	mov.u32 	%r79, %r8157;
	mov.u32 	%r78, %r8156;
	mov.u32 	%r77, %r8155;
	mov.u32 	%r76, %r8154;
	mov.u32 	%r75, %r8153;
	mov.u32 	%r74, %r8152;
	mov.u32 	%r73, %r8151;
	mov.u32 	%r72, %r8150;
	mov.u32 	%r71, %r8149;
	mov.u32 	%r70, %r8148;
	mov.u32 	%r69, %r8147;
	or.b32  	%r4437, %r7711, %r99;
	or.b32  	%r4438, %r4437, %r98;
	or.b32  	%r4439, %r4438, %r97;
	or.b32  	%r4440, %r4439, %r96;
	or.b32  	%r4441, %r4440, %r95;
	or.b32  	%r4442, %r4441, %r94;
	or.b32  	%r4443, %r4442, %r93;
	setp.ne.s32 	%p19, %r4443, 0;
	@%p19 bra 	$L__BB5_24;
	ld.param.u64 	%rd50171, [_Z24benchmark_methods_kernelP7ECPointS0_PKjPKS_i_param_0];
	mov.u32 	%r5719, %ctaid.x;
	mov.u32 	%r5720, %ntid.x;
	mov.u32 	%r5721, %tid.x;
	mad.lo.s32 	%r5722, %r5719, %r5720, %r5721;
	cvta.to.global.u64 	%rd20369, %rd50171;
	mul.wide.s32 	%rd20370, %r5722, 68;
	add.s64 	%rd2, %rd20369, %rd20370;
	setp.eq.s32 	%p920, %r8009, 0;
	@%p920 bra 	$L__BB5_22;
	bra.uni 	$L__BB5_23;
$L__BB5_22:
	or.b32  	%r5723, %r109, %r108;
	or.b32  	%r5724, %r5723, %r107;
	or.b32  	%r5725, %r5724, %r106;
	or.b32  	%r5726, %r5725, %r105;
	or.b32  	%r5727, %r5726, %r104;
	or.b32  	%r5728, %r5727, %r103;
	or.b32  	%r5729, %r5728, %r102;
	setp.ne.s32 	%p921, %r5729, 0;
	@%p921 bra 	$L__BB5_803;
$L__BB5_23:
	mov.b32 	%r6037, 0;
	st.global.u32 	[%rd2], %r6037;
	st.global.u32 	[%rd2+4], %r6037;
	st.global.u32 	[%rd2+8], %r6037;
	st.global.u32 	[%rd2+12], %r6037;
	st.global.u32 	[%rd2+16], %r6037;
	st.global.u32 	[%rd2+20], %r6037;
	st.global.u32 	[%rd2+24], %r6037;
	st.global.u32 	[%rd2+28], %r6037;
	st.global.u32 	[%rd2+32], %r6037;
	st.global.u32 	[%rd2+36], %r6037;
	st.global.u32 	[%rd2+40], %r6037;
	st.global.u32 	[%rd2+44], %r6037;
	st.global.u32 	[%rd2+48], %r6037;
	st.global.u32 	[%rd2+52], %r6037;
	st.global.u32 	[%rd2+56], %r6037;
	st.global.u32 	[%rd2+60], %r6037;
	mov.b32 	%r6038, 1;
	st.global.u32 	[%rd2+64], %r6038;
	bra.uni 	$L__BB5_960;
$L__BB5_24:
	and.b32  	%r4444, %r7711, 1;
	setp.eq.b32 	%p20, %r4444, 1;
	not.pred 	%p21, %p20;
	mov.u32 	%r8010, %r102;
	mov.u32 	%r8011, %r103;
	mov.u32 	%r8012, %r104;
	mov.u32 	%r8013, %r105;
	mov.u32 	%r8014, %r106;
	mov.u32 	%r8015, %r107;
	mov.u32 	%r8016, %r108;
	mov.u32 	%r8017, %r109;
	mov.u32 	%r8018, %r110;
	mov.u32 	%r8019, %r111;
	mov.u32 	%r8020, %r112;
	mov.u32 	%r8021, %r113;
	mov.u32 	%r8022, %r114;
	mov.u32 	%r8023, %r115;
	mov.u32 	%r8024, %r116;
	mov.u32 	%r8025, %r117;
	mov.u32 	%r8026, %r118;
	mov.u32 	%r8027, %r119;
	mov.u32 	%r8028, %r120;
	mov.u32 	%r8029, %r121;
	mov.u32 	%r8030, %r122;
	mov.u32 	%r8031, %r123;
	mov.u32 	%r8032, %r124;
	mov.u32 	%r8033, %r125;
	@%p21 bra 	$L__BB5_574;
	setp.ne.s32 	%p22, %r8009, 0;
	mov.u32 	%r8009, %r8146;
	mov.u32 	%r8010, %r69;
	mov.u32 	%r8011, %r70;
	mov.u32 	%r8012, %r71;
	mov.u32 	%r8013, %r72;
	mov.u32 	%r8014, %r73;
	mov.u32 	%r8015, %r74;
	mov.u32 	%r8016, %r75;
	mov.u32 	%r8017, %r76;
	mov.u32 	%r8018, %r77;
	mov.u32 	%r8019, %r78;
	mov.u32 	%r8020, %r79;
	mov.u32 	%r8021, %r80;
	mov.u32 	%r8022, %r81;
	mov.u32 	%r8023, %r82;
	mov.u32 	%r8024, %r83;
	mov.u32 	%r8025, %r84;
	mov.u32 	%r8026, %r85;
	mov.u32 	%r8027, %r86;
	mov.u32 	%r8028, %r87;
	mov.u32 	%r8029, %r88;
	mov.u32 	%r8030, %r89;
	mov.u32 	%r8031, %r90;
	mov.u32 	%r8032, %r91;
	mov.u32 	%r8033, %r92;
	@%p22 bra 	$L__BB5_574;
	or.b32  	%r4445, %r109, %r108;
	or.b32  	%r4446, %r4445, %r107;
	or.b32  	%r4447, %r4446, %r106;
	or.b32  	%r4448, %r4447, %r105;
	or.b32  	%r4449, %r4448, %r104;
	or.b32  	%r4450, %r4449, %r103;
	or.b32  	%r4451, %r4450, %r102;
	setp.eq.s32 	%p23, %r4451, 0;
	mov.u32 	%r8009, %r8146;
	mov.u32 	%r8010, %r69;
	mov.u32 	%r8011, %r70;
	mov.u32 	%r8012, %r71;
	mov.u32 	%r8013, %r72;
	mov.u32 	%r8014, %r73;
	mov.u32 	%r8015, %r74;
	mov.u32 	%r8016, %r75;
	mov.u32 	%r8017, %r76;
	mov.u32 	%r8018, %r77;
	mov.u32 	%r8019, %r78;
	mov.u32 	%r8020, %r79;
	mov.u32 	%r8021, %r80;
	mov.u32 	%r8022, %r81;
	mov.u32 	%r8023, %r82;
	mov.u32 	%r8024, %r83;
	mov.u32 	%r8025, %r84;
	mov.u32 	%r8026, %r85;
	mov.u32 	%r8027, %r86;
	mov.u32 	%r8028, %r87;
	mov.u32 	%r8029, %r88;
	mov.u32 	%r8030, %r89;
	mov.u32 	%r8031, %r90;
	mov.u32 	%r8032, %r91;
	mov.u32 	%r8033, %r92;
	@%p23 bra 	$L__BB5_574;
	setp.ne.s32 	%p24, %r8146, 0;
	mov.b32 	%r8009, 0;
	mov.u32 	%r8010, %r102;
	mov.u32 	%r8011, %r103;
	mov.u32 	%r8012, %r104;
	mov.u32 	%r8013, %r105;
	mov.u32 	%r8014, %r106;
	mov.u32 	%r8015, %r107;
	mov.u32 	%r8016, %r108;
	mov.u32 	%r8017, %r109;
	mov.u32 	%r8018, %r110;
	mov.u32 	%r8019, %r111;
	mov.u32 	%r8020, %r112;
	mov.u32 	%r8021, %r113;
	mov.u32 	%r8022, %r114;
	mov.u32 	%r8023, %r115;
	mov.u32 	%r8024, %r116;
	mov.u32 	%r8025, %r117;
	mov.u32 	%r8026, %r118;
	mov.u32 	%r8027, %r119;
	mov.u32 	%r8028, %r120;
	mov.u32 	%r8029, %r121;
	mov.u32 	%r8030, %r122;
	mov.u32 	%r8031, %r123;
	mov.u32 	%r8032, %r124;
	mov.u32 	%r8033, %r125;
	@%p24 bra 	$L__BB5_574;
	or.b32  	%r4454, %r76, %r75;
	or.b32  	%r4455, %r4454, %r74;
	or.b32  	%r4456, %r4455, %r73;
	or.b32  	%r4457, %r4456, %r72;
	or.b32  	%r4458, %r4457, %r71;
	or.b32  	%r4459, %r4458, %r70;
	or.b32  	%r4460, %r4459, %r69;
	setp.eq.s32 	%p25, %r4460, 0;
	mov.u32 	%r8010, %r102;
	mov.u32 	%r8011, %r103;
	mov.u32 	%r8012, %r104;
	mov.u32 	%r8013, %r105;
	mov.u32 	%r8014, %r106;
	mov.u32 	%r8015, %r107;
	mov.u32 	%r8016, %r108;
	mov.u32 	%r8017, %r109;
	mov.u32 	%r8018, %r110;
	mov.u32 	%r8019, %r111;
	mov.u32 	%r8020, %r112;
	mov.u32 	%r8021, %r113;
	mov.u32 	%r8022, %r114;
	mov.u32 	%r8023, %r115;
	mov.u32 	%r8024, %r116;
	mov.u32 	%r8025, %r117;
	mov.u32 	%r8026, %r118;
	mov.u32 	%r8027, %r119;
	mov.u32 	%r8028, %r120;
	mov.u32 	%r8029, %r121;
	mov.u32 	%r8030, %r122;
	mov.u32 	%r8031, %r123;
	mov.u32 	%r8032, %r124;
	mov.u32 	%r8033, %r125;
	@%p25 bra 	$L__BB5_574;
	ld.const.u32 	%r126, [P_CONST+28];
	ld.const.u32 	%r127, [P_CONST+24];
	ld.const.u32 	%r128, [P_CONST+20];
	ld.const.u32 	%r129, [P_CONST+16];
	ld.const.u32 	%r130, [P_CONST+12];
	ld.const.u32 	%r131, [P_CONST+8];
	ld.const.u32 	%r132, [P_CONST+4];
	ld.const.u32 	%r133, [P_CONST];
	mul.wide.u32 	%rd26, %r109, %r109;
	cvt.u32.u64 	%r4461, %rd26;
	shr.u64 	%rd27, %rd26, 32;
	mul.wide.u32 	%rd28, %r108, %r109;
	add.s64 	%rd29, %rd27, %rd28;
	shr.u64 	%rd30, %rd29, 32;
	mul.wide.u32 	%rd31, %r107, %r109;
	add.s64 	%rd32, %rd30, %rd31;
	shr.u64 	%rd33, %rd32, 32;
	mul.wide.u32 	%rd34, %r106, %r109;
	add.s64 	%rd35, %rd33, %rd34;
	shr.u64 	%rd36, %rd35, 32;
	mul.wide.u32 	%rd37, %r105, %r109;
	add.s64 	%rd38, %rd36, %rd37;
	shr.u64 	%rd39, %rd38, 32;
	mul.wide.u32 	%rd40, %r104, %r109;
	add.s64 	%rd41, %rd39, %rd40;
	shr.u64 	%rd42, %rd41, 32;
	mul.wide.u32 	%rd43, %r103, %r109;
	add.s64 	%rd44, %rd42, %rd43;
	shr.u64 	%rd45, %rd44, 32;
	mul.wide.u32 	%rd46, %r102, %r109;
	add.s64 	%rd47, %rd45, %rd46;
	shr.u64 	%rd48, %rd47, 32;
	and.b64  	%rd49, %rd29, 4294967295;
	add.s64 	%rd50, %rd28, %rd49;
	shr.u64 	%rd51, %rd50, 32;
	mul.wide.u32 	%rd52, %r108, %r108;
	and.b64  	%rd53, %rd32, 4294967295;
	add.s64 	%rd54, %rd51, %rd53;
	add.s64 	%rd55, %rd54, %rd52;
	shr.u64 	%rd56, %rd55, 32;
	mul.wide.u32 	%rd57, %r107, %r108;
	and.b64  	%rd58, %rd35, 4294967295;
	add.s64 	%rd59, %rd56, %rd58;
	add.s64 	%rd60, %rd59, %rd57;
	shr.u64 	%rd61, %rd60, 32;
	mul.wide.u32 	%rd62, %r106, %r108;
	and.b64  	%rd63, %rd38, 4294967295;
	add.s64 	%rd64, %rd61, %rd63;
	add.s64 	%rd65, %rd64, %rd62;
	shr.u64 	%rd66, %rd65, 32;
	mul.wide.u32 	%rd67, %r105, %r108;
	and.b64  	%rd68, %rd41, 4294967295;
	add.s64 	%rd69, %rd66, %rd68;
	add.s64 	%rd70, %rd69, %rd67;
	shr.u64 	%rd71, %rd70, 32;
	mul.wide.u32 	%rd72, %r104, %r108;
	and.b64  	%rd73, %rd44, 4294967295;
	add.s64 	%rd74, %rd71, %rd73;
	add.s64 	%rd75, %rd74, %rd72;
	shr.u64 	%rd76, %rd75, 32;
	mul.wide.u32 	%rd77, %r103, %r108;
	and.b64  	%rd78, %rd47, 4294967295;
	add.s64 	%rd79, %rd76, %rd78;
	add.s64 	%rd80, %rd79, %rd77;
	shr.u64 	%rd81, %rd80, 32;
	mul.wide.u32 	%rd82, %r102, %r108;
	add.s64 	%rd83, %rd81, %rd48;
	add.s64 	%rd84, %rd83, %rd82;
	shr.u64 	%rd85, %rd84, 32;
	and.b64  	%rd86, %rd55, 4294967295;
	add.s64 	%rd87, %rd31, %rd86;
	shr.u64 	%rd88, %rd87, 32;
	and.b64  	%rd89, %rd60, 4294967295;
	add.s64 	%rd90, %rd88, %rd89;
	add.s64 	%rd91, %rd90, %rd57;
	shr.u64 	%rd92, %rd91, 32;
	mul.wide.u32 	%rd93, %r107, %r107;
	and.b64  	%rd94, %rd65, 4294967295;
	add.s64 	%rd95, %rd92, %rd94;
	add.s64 	%rd96, %rd95, %rd93;
	shr.u64 	%rd97, %rd96, 32;
	mul.wide.u32 	%rd98, %r106, %r107;
	and.b64  	%rd99, %rd70, 4294967295;
	add.s64 	%rd100, %rd97, %rd99;
	add.s64 	%rd101, %rd100, %rd98;
	shr.u64 	%rd102, %rd101, 32;
	mul.wide.u32 	%rd103, %r105, %r107;
	and.b64  	%rd104, %rd75, 4294967295;
	add.s64 	%rd105, %rd102, %rd104;
	add.s64 	%rd106, %rd105, %rd103;
	shr.u64 	%rd107, %rd106, 32;
	mul.wide.u32 	%rd108, %r104, %r107;
	and.b64  	%rd109, %rd80, 4294967295;
	add.s64 	%rd110, %rd107, %rd109;
	add.s64 	%rd111, %rd110, %rd108;
	shr.u64 	%rd112, %rd111, 32;
	mul.wide.u32 	%rd113, %r103, %r107;
	and.b64  	%rd114, %rd84, 4294967295;
	add.s64 	%rd115, %rd112, %rd114;
	add.s64 	%rd116, %rd115, %rd113;
	shr.u64 	%rd117, %rd116, 32;
	mul.wide.u32 	%rd118, %r102, %r107;
	add.s64 	%rd119, %rd117, %rd85;
	add.s64 	%rd120, %rd119, %rd118;
	shr.u64 	%rd121, %rd120, 32;
	and.b64  	%rd122, %rd91, 4294967295;
	add.s64 	%rd123, %rd34, %rd122;
	shr.u64 	%rd124, %rd123, 32;
	and.b64  	%rd125, %rd96, 4294967295;
	add.s64 	%rd126, %rd124, %rd125;
	add.s64 	%rd127, %rd126, %rd62;
	shr.u64 	%rd128, %rd127, 32;
	and.b64  	%rd129, %rd101, 4294967295;
	add.s64 	%rd130, %rd128, %rd129;
	add.s64 	%rd131, %rd130, %rd98;
	shr.u64 	%rd132, %rd131, 32;
	mul.wide.u32 	%rd133, %r106, %r106;
	and.b64  	%rd134, %rd106, 4294967295;
	add.s64 	%rd135, %rd132, %rd134;
	add.s64 	%rd136, %rd135, %rd133;
	shr.u64 	%rd137, %rd136, 32;
	mul.wide.u32 	%rd138, %r105, %r106;
	and.b64  	%rd139, %rd111, 4294967295;
	add.s64 	%rd140, %rd137, %rd139;
	add.s64 	%rd141, %rd140, %rd138;
	shr.u64 	%rd142, %rd141, 32;
	mul.wide.u32 	%rd143, %r104, %r106;
	and.b64  	%rd144, %rd116, 4294967295;
	add.s64 	%rd145, %rd142, %rd144;
	add.s64 	%rd146, %rd145, %rd143;
	shr.u64 	%rd147, %rd146, 32;
	mul.wide.u32 	%rd148, %r103, %r106;
	and.b64  	%rd149, %rd120, 4294967295;
	add.s64 	%rd150, %rd147, %rd149;
	add.s64 	%rd151, %rd150, %rd148;
	shr.u64 	%rd152, %rd151, 32;
	mul.wide.u32 	%rd153, %r102, %r106;
	add.s64 	%rd154, %rd152, %rd121;
	add.s64 	%rd155, %rd154, %rd153;
	shr.u64 	%rd156, %rd155, 32;
	and.b64  	%rd157, %rd127, 4294967295;
	add.s64 	%rd158, %rd37, %rd157;
	shr.u64 	%rd159, %rd158, 32;
	and.b64  	%rd160, %rd131, 4294967295;
	add.s64 	%rd161, %rd159, %rd160;
	add.s64 	%rd162, %rd161, %rd67;
	shr.u64 	%rd163, %rd162, 32;
	and.b64  	%rd164, %rd136, 4294967295;
	add.s64 	%rd165, %rd163, %rd164;
	add.s64 	%rd166, %rd165, %rd103;
	shr.u64 	%rd167, %rd166, 32;
	and.b64  	%rd168, %rd141, 4294967295;
	add.s64 	%rd169, %rd167, %rd168;
	add.s64 	%rd170, %rd169, %rd138;
	shr.u64 	%rd171, %rd170, 32;
	mul.wide.u32 	%rd172, %r105, %r105;
	and.b64  	%rd173, %rd146, 4294967295;
	add.s64 	%rd174, %rd171, %rd173;
	add.s64 	%rd175, %rd174, %rd172;
	shr.u64 	%rd176, %rd175, 32;
	mul.wide.u32 	%rd177, %r104, %r105;
	and.b64  	%rd178, %rd151, 4294967295;
	add.s64 	%rd179, %rd176, %rd178;
	add.s64 	%rd180, %rd179, %rd177;
	shr.u64 	%rd181, %rd180, 32;
	mul.wide.u32 	%rd182, %r103, %r105;
	and.b64  	%rd183, %rd155, 4294967295;
	add.s64 	%rd184, %rd181, %rd183;
	add.s64 	%rd185, %rd184, %rd182;
	shr.u64 	%rd186, %rd185, 32;
	mul.wide.u32 	%rd187, %r102, %r105;
	add.s64 	%rd188, %rd186, %rd156;
	add.s64 	%rd189, %rd188, %rd187;
	shr.u64 	%rd190, %rd189, 32;
	and.b64  	%rd191, %rd162, 4294967295;
	add.s64 	%rd192, %rd40, %rd191;
	shr.u64 	%rd193, %rd192, 32;
	and.b64  	%rd194, %rd166, 4294967295;
	add.s64 	%rd195, %rd193, %rd194;
	add.s64 	%rd196, %rd195, %rd72;
	shr.u64 	%rd197, %rd196, 32;
	and.b64  	%rd198, %rd170, 4294967295;
	add.s64 	%rd199, %rd197, %rd198;
	add.s64 	%rd200, %rd199, %rd108;
	shr.u64 	%rd201, %rd200, 32;
	and.b64  	%rd202, %rd175, 4294967295;
	add.s64 	%rd203, %rd201, %rd202;
	add.s64 	%rd204, %rd203, %rd143;
	shr.u64 	%rd205, %rd204, 32;
	and.b64  	%rd206, %rd180, 4294967295;
	add.s64 	%rd207, %rd205, %rd206;
	add.s64 	%rd208, %rd207, %rd177;
	shr.u64 	%rd209, %rd208, 32;
	mul.wide.u32 	%rd210, %r104, %r104;
	and.b64  	%rd211, %rd185, 4294967295;
	add.s64 	%rd212, %rd209, %rd211;
	add.s64 	%rd213, %rd212, %rd210;
	shr.u64 	%rd214, %rd213, 32;
	mul.wide.u32 	%rd215, %r103, %r104;
	and.b64  	%rd216, %rd189, 4294967295;
	add.s64 	%rd217, %rd214, %rd216;
	add.s64 	%rd218, %rd217, %rd215;
	shr.u64 	%rd219, %rd218, 32;
	mul.wide.u32 	%rd220, %r102, %r104;
	add.s64 	%rd221, %rd219, %rd190;
	add.s64 	%rd222, %rd221, %rd220;
	shr.u64 	%rd223, %rd222, 32;
	and.b64  	%rd224, %rd196, 4294967295;
	add.s64 	%rd225, %rd43, %rd224;
	shr.u64 	%rd226, %rd225, 32;
	and.b64  	%rd227, %rd200, 4294967295;
	add.s64 	%rd228, %rd226, %rd227;
	add.s64 	%rd229, %rd228, %rd77;
	shr.u64 	%rd230, %rd229, 32;
	and.b64  	%rd231, %rd204, 4294967295;
	add.s64 	%rd232, %rd230, %rd231;
	add.s64 	%rd233, %rd232, %rd113;
	shr.u64 	%rd234, %rd233, 32;
	and.b64  	%rd235, %rd208, 4294967295;
	add.s64 	%rd236, %rd234, %rd235;
	add.s64 	%rd237, %rd236, %rd148;
	shr.u64 	%rd238, %rd237, 32;
	and.b64  	%rd239, %rd213, 4294967295;
	add.s64 	%rd240, %rd238, %rd239;
	add.s64 	%rd241, %rd240, %rd182;
	shr.u64 	%rd242, %rd241, 32;
	and.b64  	%rd243, %rd218, 4294967295;
	add.s64 	%rd244, %rd242, %rd243;
	add.s64 	%rd245, %rd244, %rd215;
	shr.u64 	%rd246, %rd245, 32;
	mul.wide.u32 	%rd247, %r103, %r103;
	and.b64  	%rd248, %rd222, 4294967295;
	add.s64 	%rd249, %rd246, %rd248;
	add.s64 	%rd250, %rd249, %rd247;
	shr.u64 	%rd251, %rd250, 32;
	mul.wide.u32 	%rd252, %r102, %r103;
	add.s64 	%rd253, %rd251, %rd223;
	add.s64 	%rd254, %rd253, %rd252;
	shr.u64 	%rd255, %rd254, 32;
	and.b64  	%rd256, %rd229, 4294967295;
	add.s64 	%rd257, %rd46, %rd256;
	shr.u64 	%rd258, %rd257, 32;
	and.b64  	%rd259, %rd233, 4294967295;
	add.s64 	%rd260, %rd258, %rd259;
	add.s64 	%rd261, %rd260, %rd82;
	shr.u64 	%rd262, %rd261, 32;
	and.b64  	%rd263, %rd237, 4294967295;
	add.s64 	%rd264, %rd262, %rd263;
	add.s64 	%rd265, %rd264, %rd118;
	shr.u64 	%rd266, %rd265, 32;
	and.b64  	%rd267, %rd241, 4294967295;
	add.s64 	%rd268, %rd266, %rd267;
	add.s64 	%rd269, %rd268, %rd153;
	shr.u64 	%rd270, %rd269, 32;
	and.b64  	%rd271, %rd245, 4294967295;
	add.s64 	%rd272, %rd270, %rd271;
	add.s64 	%rd273, %rd272, %rd187;
	shr.u64 	%rd274, %rd273, 32;
	and.b64  	%rd275, %rd250, 4294967295;
	add.s64 	%rd276, %rd274, %rd275;
	add.s64 	%rd277, %rd276, %rd220;
	shr.u64 	%rd278, %rd277, 32;
	and.b64  	%rd279, %rd254, 4294967295;
	add.s64 	%rd280, %rd278, %rd279;
	add.s64 	%rd281, %rd280, %rd252;
	shr.u64 	%rd282, %rd281, 32;
	mul.wide.u32 	%rd283, %r102, %r102;
	add.s64 	%rd284, %rd282, %rd255;
	add.s64 	%rd285, %rd284, %rd283;
	{ .reg .b32 tmp; mov.b64 {tmp, %r4462}, %rd285; }
	ld.const.u32 	%r4463, [MU_P];
	mul.lo.s32 	%r4464, %r4463, %r4461;
	mul.wide.u32 	%rd286, %r133, %r4464;
	and.b64  	%rd287, %rd26, 4294967293;
	add.s64 	%rd288, %rd286, %rd287;
	shr.u64 	%rd289, %rd288, 32;
	mul.wide.u32 	%rd290, %r132, %r4464;
	and.b64  	%rd291, %rd50, 4294967295;
	add.s64 	%rd292, %rd289, %rd291;
	add.s64 	%rd293, %rd292, %rd290;
	cvt.u32.u64 	%r4465, %rd293;
	shr.u64 	%rd294, %rd293, 32;
	mul.wide.u32 	%rd295, %r131, %r4464;
	and.b64  	%rd296, %rd87, 4294967295;
	add.s64 	%rd297, %rd294, %rd296;
	add.s64 	%rd298, %rd297, %rd295;
	shr.u64 	%rd299, %rd298, 32;
	mul.wide.u32 	%rd300, %r130, %r4464;
	and.b64  	%rd301, %rd123, 4294967295;
	add.s64 	%rd302, %rd299, %rd301;
	add.s64 	%rd303, %rd302, %rd300;
	shr.u64 	%rd304, %rd303, 32;
	mul.wide.u32 	%rd305, %r129, %r4464;
	and.b64  	%rd306, %rd158, 4294967295;
	add.s64 	%rd307, %rd304, %rd306;
	add.s64 	%rd308, %rd307, %rd305;
	shr.u64 	%rd309, %rd308, 32;
	mul.wide.u32 	%rd310, %r128, %r4464;
	and.b64  	%rd311, %rd192, 4294967295;
	add.s64 	%rd312, %rd309, %rd311;
	add.s64 	%rd313, %rd312, %rd310;
	shr.u64 	%rd314, %rd313, 32;
	mul.wide.u32 	%rd315, %r127, %r4464;
	and.b64  	%rd316, %rd225, 4294967295;
	add.s64 	%rd317, %rd314, %rd316;
	add.s64 	%rd318, %rd317, %rd315;
	shr.u64 	%rd319, %rd318, 32;
	mul.wide.u32 	%rd320, %r126, %r4464;
	and.b64  	%rd321, %rd257, 4294967295;
	add.s64 	%rd322, %rd319, %rd321;
	add.s64 	%rd323, %rd322, %rd320;
	shr.u64 	%rd324, %rd323, 32;
	and.b64  	%rd325, %rd261, 4294967295;
	add.s64 	%rd326, %rd324, %rd325;
	shr.u64 	%rd327, %rd326, 32;
	and.b64  	%rd328, %rd265, 4294967295;
	add.s64 	%rd329, %rd327, %rd328;
	shr.u64 	%rd330, %rd329, 32;
	and.b64  	%rd331, %rd269, 4294967295;
	add.s64 	%rd332, %rd330, %rd331;
	shr.u64 	%rd333, %rd332, 32;
	and.b64  	%rd334, %rd273, 4294967295;
	add.s64 	%rd335, %rd333, %rd334;
	shr.u64 	%rd336, %rd335, 32;
	and.b64  	%rd337, %rd277, 4294967295;
	add.s64 	%rd338, %rd336, %rd337;
	shr.u64 	%rd339, %rd338, 32;
	and.b64  	%rd340, %rd281, 4294967295;
	add.s64 	%rd341, %rd339, %rd340;
	shr.u64 	%rd342, %rd341, 32;
	and.b64  	%rd343, %rd285, 4294967295;
	add.s64 	%rd344, %rd342, %rd343;
	{ .reg .b32 tmp; mov.b64 {tmp, %r4466}, %rd344; }
	add.s32 	%r4467, %r4462, %r4466;
	mul.lo.s32 	%r4468, %r4463, %r4465;
	mul.wide.u32 	%rd345, %r133, %r4468;
	and.b64  	%rd346, %rd293, 4294967295;
	add.s64 	%rd347, %rd345, %rd346;
	shr.u64 	%rd348, %rd347, 32;
	mul.wide.u32 	%rd349, %r132, %r4468;
	and.b64  	%rd350, %rd298, 4294967295;
	add.s64 	%rd351, %rd348, %rd350;
	add.s64 	%rd352, %rd351, %rd349;
	cvt.u32.u64 	%r4469, %rd352;
	shr.u64 	%rd353, %rd352, 32;
	mul.wide.u32 	%rd354, %r131, %r4468;
	and.b64  	%rd355, %rd303, 4294967295;
	add.s64 	%rd356, %rd353, %rd355;
	add.s64 	%rd357, %rd356, %rd354;
	shr.u64 	%rd358, %rd357, 32;
	mul.wide.u32 	%rd359, %r130, %r4468;
	and.b64  	%rd360, %rd308, 4294967295;
	add.s64 	%rd361, %rd358, %rd360;
	add.s64 	%rd362, %rd361, %rd359;
	shr.u64 	%rd363, %rd362, 32;
	mul.wide.u32 	%rd364, %r129, %r4468;
	and.b64  	%rd365, %rd313, 4294967295;
	add.s64 	%rd366, %rd363, %rd365;
	add.s64 	%rd367, %rd366, %rd364;
	shr.u64 	%rd368, %rd367, 32;
	mul.wide.u32 	%rd369, %r128, %r4468;
	and.b64  	%rd370, %rd318, 4294967295;
	add.s64 	%rd371, %rd368, %rd370;
	add.s64 	%rd372, %rd371, %rd369;
	shr.u64 	%rd373, %rd372, 32;
	mul.wide.u32 	%rd374, %r127, %r4468;
	and.b64  	%rd375, %rd323, 4294967295;
	add.s64 	%rd376, %rd373, %rd375;
	add.s64 	%rd377, %rd376, %rd374;
	shr.u64 	%rd378, %rd377, 32;
	mul.wide.u32 	%rd379, %r126, %r4468;
	and.b64  	%rd380, %rd326, 4294967295;
	add.s64 	%rd381, %rd378, %rd380;
	add.s64 	%rd382, %rd381, %rd379;
	shr.u64 	%rd383, %rd382, 32;
	and.b64  	%rd384, %rd329, 4294967295;
	add.s64 	%rd385, %rd383, %rd384;
	shr.u64 	%rd386, %rd385, 32;
	and.b64  	%rd387, %rd332, 4294967295;
	add.s64 	%rd388, %rd386, %rd387;
	shr.u64 	%rd389, %rd388, 32;
	and.b64  	%rd390, %rd335, 4294967295;
	add.s64 	%rd391, %rd389, %rd390;
	shr.u64 	%rd392, %rd391, 32;
	and.b64  	%rd393, %rd338, 4294967295;
	add.s64 	%rd394, %rd392, %rd393;
	shr.u64 	%rd395, %rd394, 32;
	and.b64  	%rd396, %rd341, 4294967295;
	add.s64 	%rd397, %rd395, %rd396;
	shr.u64 	%rd398, %rd397, 32;
	and.b64  	%rd399, %rd344, 4294967295;
	add.s64 	%rd400, %rd398, %rd399;
	{ .reg .b32 tmp; mov.b64 {tmp, %r4470}, %rd400; }
	add.s32 	%r4471, %r4467, %r4470;
	mul.lo.s32 	%r4472, %r4463, %r4469;
	mul.wide.u32 	%rd401, %r133, %r4472;
	and.b64  	%rd402, %rd352, 4294967295;
	add.s64 	%rd403, %rd401, %rd402;
	shr.u64 	%rd404, %rd403, 32;
	mul.wide.u32 	%rd405, %r132, %r4472;
	and.b64  	%rd406, %rd357, 4294967295;
	add.s64 	%rd407, %rd404, %rd406;
	add.s64 	%rd408, %rd407, %rd405;
	cvt.u32.u64 	%r4473, %rd408;
	shr.u64 	%rd409, %rd408, 32;
	mul.wide.u32 	%rd410, %r131, %r4472;
	and.b64  	%rd411, %rd362, 4294967295;
	add.s64 	%rd412, %rd409, %rd411;
	add.s64 	%rd413, %rd412, %rd410;
	shr.u64 	%rd414, %rd413, 32;
	mul.wide.u32 	%rd415, %r130, %r4472;
	and.b64  	%rd416, %rd367, 4294967295;
	add.s64 	%rd417, %rd414, %rd416;
	add.s64 	%rd418, %rd417, %rd415;
	shr.u64 	%rd419, %rd418, 32;
	mul.wide.u32 	%rd420, %r129, %r4472;
	and.b64  	%rd421, %rd372, 4294967295;
	add.s64 	%rd422, %rd419, %rd421;
	add.s64 	%rd423, %rd422, %rd420;
	shr.u64 	%rd424, %rd423, 32;
	mul.wide.u32 	%rd425, %r128, %r4472;
	and.b64  	%rd426, %rd377, 4294967295;
	add.s64 	%rd427, %rd424, %rd426;
	add.s64 	%rd428, %rd427, %rd425;
	shr.u64 	%rd429, %rd428, 32;
	mul.wide.u32 	%rd430, %r127, %r4472;
	and.b64  	%rd431, %rd382, 4294967295;
	add.s64 	%rd432, %rd429, %rd431;
	add.s64 	%rd433, %rd432, %rd430;
	shr.u64 	%rd434, %rd433, 32;
	mul.wide.u32 	%rd435, %r126, %r4472;
	and.b64  	%rd436, %rd385, 4294967295;
	add.s64 	%rd437, %rd434, %rd436;
	add.s64 	%rd438, %rd437, %rd435;
	shr.u64 	%rd439, %rd438, 32;
	and.b64  	%rd440, %rd388, 4294967295;
	add.s64 	%rd441, %rd439, %rd440;
	shr.u64 	%rd442, %rd441, 32;
	and.b64  	%rd443, %rd391, 4294967295;
	add.s64 	%rd444, %rd442, %rd443;
	shr.u64 	%rd445, %rd444, 32;
	and.b64  	%rd446, %rd394, 4294967295;
	add.s64 	%rd447, %rd445, %rd446;
	shr.u64 	%rd448, %rd447, 32;
	and.b64  	%rd449, %rd397, 4294967295;
	add.s64 	%rd450, %rd448, %rd449;
	shr.u64 	%rd451, %rd450, 32;
	and.b64  	%rd452, %rd400, 4294967295;
	add.s64 	%rd453, %rd451, %rd452;
	{ .reg .b32 tmp; mov.b64 {tmp, %r4474}, %rd453; }
	add.s32 	%r4475, %r4471, %r4474;
	mul.lo.s32 	%r4476, %r4463, %r4473;
	mul.wide.u32 	%rd454, %r133, %r4476;
	and.b64  	%rd455, %rd408, 4294967295;
	add.s64 	%rd456, %rd454, %rd455;
	shr.u64 	%rd457, %rd456, 32;
	mul.wide.u32 	%rd458, %r132, %r4476;
	and.b64  	%rd459, %rd413, 4294967295;
	add.s64 	%rd460, %rd457, %rd459;
	add.s64 	%rd461, %rd460, %rd458;
	cvt.u32.u64 	%r4477, %rd461;
	shr.u64 	%rd462, %rd461, 32;
	mul.wide.u32 	%rd463, %r131, %r4476;
	and.b64  	%rd464, %rd418, 4294967295;
	add.s64 	%rd465, %rd462, %rd464;
	add.s64 	%rd466, %rd465, %rd463;
	shr.u64 	%rd467, %rd466, 32;
	mul.wide.u32 	%rd468, %r130, %r4476;
	and.b64  	%rd469, %rd423, 4294967295;
	add.s64 	%rd470, %rd467, %rd469;
	add.s64 	%rd471, %rd470, %rd468;
	shr.u64 	%rd472, %rd471, 32;
	mul.wide.u32 	%rd473, %r129, %r4476;
	and.b64  	%rd474, %rd428, 4294967295;
	add.s64 	%rd475, %rd472, %rd474;
	add.s64 	%rd476, %rd475, %rd473;
	shr.u64 	%rd477, %rd476, 32;
	mul.wide.u32 	%rd478, %r128, %r4476;
	and.b64  	%rd479, %rd433, 4294967295;
	add.s64 	%rd480, %rd477, %rd479;
	add.s64 	%rd481, %rd480, %rd478;
	shr.u64 	%rd482, %rd481, 32;
	mul.wide.u32 	%rd483, %r127, %r4476;
	and.b64  	%rd484, %rd438, 4294967295;
	add.s64 	%rd485, %rd482, %rd484;
	add.s64 	%rd486, %rd485, %rd483;
	shr.u64 	%rd487, %rd486, 32;
	mul.wide.u32 	%rd488, %r126, %r4476;
	and.b64  	%rd489, %rd441, 4294967295;
	add.s64 	%rd490, %rd487, %rd489;
	add.s64 	%rd491, %rd490, %rd488;
	shr.u64 	%rd492, %rd491, 32;
	and.b64  	%rd493, %rd444, 4294967295;
	add.s64 	%rd494, %rd492, %rd493;
	shr.u64 	%rd495, %rd494, 32;
	and.b64  	%rd496, %rd447, 4294967295;
	add.s64 	%rd497, %rd495, %rd496;
	shr.u64 	%rd498, %rd497, 32;
	and.b64  	%rd499, %rd450, 4294967295;
	add.s64 	%rd500, %rd498, %rd499;
	shr.u64 	%rd501, %rd500, 32;
	and.b64  	%rd502, %rd453, 4294967295;
	add.s64 	%rd503, %rd501, %rd502;
	{ .reg .b32 tmp; mov.b64 {tmp, %r4478}, %rd503; }
	add.s32 	%r4479, %r4475, %r4478;
	mul.lo.s32 	%r4480, %r4463, %r4477;
	mul.wide.u32 	%rd504, %r133, %r4480;
	and.b64  	%rd505, %rd461, 4294967295;
	add.s64 	%rd506, %rd504, %rd505;
	shr.u64 	%rd507, %rd506, 32;
	mul.wide.u32 	%rd508, %r132, %r4480;
	and.b64  	%rd509, %rd466, 4294967295;
	add.s64 	%rd510, %rd507, %rd509;
	add.s64 	%rd511, %rd510, %rd508;
	cvt.u32.u64 	%r4481, %rd511;
	shr.u64 	%rd512, %rd511, 32;
	mul.wide.u32 	%rd513, %r131, %r4480;
	and.b64  	%rd514, %rd471, 4294967295;
	add.s64 	%rd515, %rd512, %rd514;
	add.s64 	%rd516, %rd515, %rd513;
	shr.u64 	%rd517, %rd516, 32;
	mul.wide.u32 	%rd518, %r130, %r4480;
	and.b64  	%rd519, %rd476, 4294967295;
	add.s64 	%rd520, %rd517, %rd519;
	add.s64 	%rd521, %rd520, %rd518;
	shr.u64 	%rd522, %rd521, 32;
	mul.wide.u32 	%rd523, %r129, %r4480;
	and.b64  	%rd524, %rd481, 4294967295;
	add.s64 	%rd525, %rd522, %rd524;
	add.s64 	%rd526, %rd525, %rd523;
	shr.u64 	%rd527, %rd526, 32;
	mul.wide.u32 	%rd528, %r128, %r4480;
	and.b64  	%rd529, %rd486, 4294967295;
	add.s64 	%rd530, %rd527, %rd529;
	add.s64 	%rd531, %rd530, %rd528;
	shr.u64 	%rd532, %rd531, 32;
	mul.wide.u32 	%rd533, %r127, %r4480;
	and.b64  	%rd534, %rd491, 4294967295;
	add.s64 	%rd535, %rd532, %rd534;
	add.s64 	%rd536, %rd535, %rd533;
	shr.u64 	%rd537, %rd536, 32;
	mul.wide.u32 	%rd538, %r126, %r4480;
	and.b64  	%rd539, %rd494, 4294967295;
	add.s64 	%rd540, %rd537, %rd539;
	add.s64 	%rd541, %rd540, %rd538;
	shr.u64 	%rd542, %rd541, 32;
	and.b64  	%rd543, %rd497, 4294967295;
	add.s64 	%rd544, %rd542, %rd543;
	shr.u64 	%rd545, %rd544, 32;
	and.b64  	%rd546, %rd500, 4294967295;
	add.s64 	%rd547, %rd545, %rd546;
	shr.u64 	%rd548, %rd547, 32;
	and.b64  	%rd549, %rd503, 4294967295;
	add.s64 	%rd550, %rd548, %rd549;
	{ .reg .b32 tmp; mov.b64 {tmp, %r4482}, %rd550; }
	add.s32 	%r4483, %r4479, %r4482;
	mul.lo.s32 	%r4484, %r4463, %r4481;
	mul.wide.u32 	%rd551, %r133, %r4484;
	and.b64  	%rd552, %rd511, 4294967295;
	add.s64 	%rd553, %rd551, %rd552;
	shr.u64 	%rd554, %rd553, 32;
	mul.wide.u32 	%rd555, %r132, %r4484;
	and.b64  	%rd556, %rd516, 4294967295;
	add.s64 	%rd557, %rd554, %rd556;
	add.s64 	%rd558, %rd557, %rd555;
	cvt.u32.u64 	%r4485, %rd558;
	shr.u64 	%rd559, %rd558, 32;
	mul.wide.u32 	%rd560, %r131, %r4484;
	and.b64  	%rd561, %rd521, 4294967295;
	add.s64 	%rd562, %rd559, %rd561;
	add.s64 	%rd563, %rd562, %rd560;
	shr.u64 	%rd564, %rd563, 32;
	mul.wide.u32 	%rd565, %r130, %r4484;
	and.b64  	%rd566, %rd526, 4294967295;
	add.s64 	%rd567, %rd564, %rd566;
	add.s64 	%rd568, %rd567, %rd565;
	shr.u64 	%rd569, %rd568, 32;
	mul.wide.u32 	%rd570, %r129, %r4484;
	and.b64  	%rd571, %rd531, 4294967295;
	add.s64 	%rd572, %rd569, %rd571;
	add.s64 	%rd573, %rd572, %rd570;
	shr.u64 	%rd574, %rd573, 32;
	mul.wide.u32 	%rd575, %r128, %r4484;
	and.b64  	%rd576, %rd536, 4294967295;
	add.s64 	%rd577, %rd574, %rd576;
	add.s64 	%rd578, %rd577, %rd575;
	shr.u64 	%rd579, %rd578, 32;
	mul.wide.u32 	%rd580, %r127, %r4484;
	and.b64  	%rd581, %rd541, 4294967295;
	add.s64 	%rd582, %rd579, %rd581;
	add.s64 	%rd583, %rd582, %rd580;
	shr.u64 	%rd584, %rd583, 32;
	mul.wide.u32 	%rd585, %r126, %r4484;
	and.b64  	%rd586, %rd544, 4294967295;
	add.s64 	%rd587, %rd584, %rd586;
	add.s64 	%rd588, %rd587, %rd585;
	shr.u64 	%rd589, %rd588, 32;
	and.b64  	%rd590, %rd547, 4294967295;
	add.s64 	%rd591, %rd589, %rd590;
	shr.u64 	%rd592, %rd591, 32;
	and.b64  	%rd593, %rd550, 4294967295;
	add.s64 	%rd594, %rd592, %rd593;
	{ .reg .b32 tmp; mov.b64 {tmp, %r4486}, %rd594; }
	add.s32 	%r4487, %r4483, %r4486;
	mul.lo.s32 	%r4488, %r4463, %r4485;
	mul.wide.u32 	%rd595, %r133, %r4488;
	and.b64  	%rd596, %rd558, 4294967295;
	add.s64 	%rd597, %rd595, %rd596;
	shr.u64 	%rd598, %rd597, 32;
	mul.wide.u32 	%rd599, %r132, %r4488;
	and.b64  	%rd600, %rd563, 4294967295;
	add.s64 	%rd601, %rd598, %rd600;
	add.s64 	%rd602, %rd601, %rd599;
	cvt.u32.u64 	%r4489, %rd602;
	shr.u64 	%rd603, %rd602, 32;
	mul.wide.u32 	%rd604, %r131, %r4488;
	and.b64  	%rd605, %rd568, 4294967295;
	add.s64 	%rd606, %rd603, %rd605;
	add.s64 	%rd607, %rd606, %rd604;
	shr.u64 	%rd608, %rd607, 32;
	mul.wide.u32 	%rd609, %r130, %r4488;
	and.b64  	%rd610, %rd573, 4294967295;
	add.s64 	%rd611, %rd608, %rd610;
	add.s64 	%rd612, %rd611, %rd609;
	shr.u64 	%rd613, %rd612, 32;
	mul.wide.u32 	%rd614, %r129, %r4488;
	and.b64  	%rd615, %rd578, 4294967295;
	add.s64 	%rd616, %rd613, %rd615;
	add.s64 	%rd617, %rd616, %rd614;
	shr.u64 	%rd618, %rd617, 32;
	mul.wide.u32 	%rd619, %r128, %r4488;
	and.b64  	%rd620, %rd583, 4294967295;
	add.s64 	%rd621, %rd618, %rd620;
	add.s64 	%rd622, %rd621, %rd619;
	shr.u64 	%rd623, %rd622, 32;
	mul.wide.u32 	%rd624, %r127, %r4488;
	and.b64  	%rd625, %rd588, 4294967295;
	add.s64 	%rd626, %rd623, %rd625;
	add.s64 	%rd627, %rd626, %rd624;
	shr.u64 	%rd628, %rd627, 32;
	mul.wide.u32 	%rd629, %r126, %r4488;
	and.b64  	%rd630, %rd591, 4294967295;
	add.s64 	%rd631, %rd628, %rd630;
	add.s64 	%rd632, %rd631, %rd629;
	shr.u64 	%rd633, %rd632, 32;
	and.b64  	%rd634, %rd594, 4294967295;
	add.s64 	%rd635, %rd633, %rd634;
	{ .reg .b32 tmp; mov.b64 {tmp, %r4490}, %rd635; }
	add.s32 	%r4491, %r4487, %r4490;
	mul.lo.s32 	%r4492, %r4463, %r4489;
	mul.wide.u32 	%rd636, %r133, %r4492;
	and.b64  	%rd637, %rd602, 4294967295;
	add.s64 	%rd638, %rd636, %rd637;
	shr.u64 	%rd639, %rd638, 32;
	mul.wide.u32 	%rd640, %r132, %r4492;
	and.b64  	%rd641, %rd607, 4294967295;
	add.s64 	%rd642, %rd639, %rd641;
	add.s64 	%rd643, %rd642, %rd640;
	cvt.u32.u64 	%r7744, %rd643;
	shr.u64 	%rd644, %rd643, 32;
	mul.wide.u32 	%rd645, %r131, %r4492;
	and.b64  	%rd646, %rd612, 4294967295;
	add.s64 	%rd647, %rd644, %rd646;
	add.s64 	%rd648, %rd647, %rd645;
	cvt.u32.u64 	%r7743, %rd648;
	shr.u64 	%rd649, %rd648, 32;
	mul.wide.u32 	%rd650, %r130, %r4492;
	and.b64  	%rd651, %rd617, 4294967295;
	add.s64 	%rd652, %rd649, %rd651;
	add.s64 	%rd653, %rd652, %rd650;
	cvt.u32.u64 	%r7742, %rd653;
	shr.u64 	%rd654, %rd653, 32;
	mul.wide.u32 	%rd655, %r129, %r4492;
	and.b64  	%rd656, %rd622, 4294967295;
	add.s64 	%rd657, %rd654, %rd656;
	add.s64 	%rd658, %rd657, %rd655;
	cvt.u32.u64 	%r7741, %rd658;
	shr.u64 	%rd659, %rd658, 32;
	mul.wide.u32 	%rd660, %r128, %r4492;
	and.b64  	%rd661, %rd627, 4294967295;
	add.s64 	%rd662, %rd659, %rd661;
	add.s64 	%rd663, %rd662, %rd660;
	cvt.u32.u64 	%r7740, %rd663;
	shr.u64 	%rd664, %rd663, 32;
	mul.wide.u32 	%rd665, %r127, %r4492;
	and.b64  	%rd666, %rd632, 4294967295;
	add.s64 	%rd667, %rd664, %rd666;
	add.s64 	%rd668, %rd667, %rd665;
	cvt.u32.u64 	%r7739, %rd668;
	shr.u64 	%rd669, %rd668, 32;
	mul.wide.u32 	%rd670, %r126, %r4492;
	and.b64  	%rd671, %rd635, 4294967295;
	add.s64 	%rd672, %rd669, %rd671;
	add.s64 	%rd673, %rd672, %rd670;
	cvt.u32.u64 	%r7738, %rd673;
	{ .reg .b32 tmp; mov.b64 {tmp, %r4493}, %rd673; }
	add.s32 	%r7737, %r4491, %r4493;
	setp.gt.u32 	%p26, %r7737, %r126;
	@%p26 bra 	$L__BB5_43;
	setp.lt.u32 	%p27, %r7737, %r126;
	@%p27 bra 	$L__BB5_44;
	setp.lt.u32 	%p28, %r127, %r7738;
	@%p28 bra 	$L__BB5_43;
	setp.gt.u32 	%p29, %r127, %r7738;
	@%p29 bra 	$L__BB5_44;
	setp.lt.u32 	%p30, %r128, %r7739;
	@%p30 bra 	$L__BB5_43;
	setp.gt.u32 	%p31, %r128, %r7739;
	@%p31 bra 	$L__BB5_44;
	setp.lt.u32 	%p32, %r129, %r7740;
	@%p32 bra 	$L__BB5_43;
	setp.gt.u32 	%p33, %r129, %r7740;
	@%p33 bra 	$L__BB5_44;
	setp.lt.u32 	%p34, %r130, %r7741;
	@%p34 bra 	$L__BB5_43;
	setp.gt.u32 	%p35, %r130, %r7741;
	@%p35 bra 	$L__BB5_44;
	setp.lt.u32 	%p36, %r131, %r7742;
	@%p36 bra 	$L__BB5_43;
	setp.gt.u32 	%p37, %r131, %r7742;
	@%p37 bra 	$L__BB5_44;
	setp.lt.u32 	%p38, %r132, %r7743;
	@%p38 bra 	$L__BB5_43;
	setp.gt.u32 	%p39, %r132, %r7743;
	setp.gt.u32 	%p40, %r133, %r7744;
	or.pred  	%p41, %p39, %p40;
	@%p41 bra 	$L__BB5_44;
$L__BB5_43:
	sub.s32 	%r7744, %r7744, %r133;
	sub.s32 	%r7743, %r7743, %r132;
	sub.s32 	%r7742, %r7742, %r131;
	sub.s32 	%r7741, %r7741, %r130;
	sub.s32 	%r7740, %r7740, %r129;
	sub.s32 	%r7739, %r7739, %r128;
	sub.s32 	%r7738, %r7738, %r127;
	sub.s32 	%r7737, %r7737, %r126;
$L__BB5_44:
	ld.const.u32 	%r158, [P_CONST+28];
	ld.const.u32 	%r159, [P_CONST+24];
	ld.const.u32 	%r160, [P_CONST+20];
	ld.const.u32 	%r161, [P_CONST+16];
	ld.const.u32 	%r162, [P_CONST+12];
	ld.const.u32 	%r163, [P_CONST+8];
	ld.const.u32 	%r164, [P_CONST+4];
	ld.const.u32 	%r165, [P_CONST];
	mul.wide.u32 	%rd674, %r76, %r76;
	cvt.u32.u64 	%r4494, %rd674;
	shr.u64 	%rd675, %rd674, 32;
	mul.wide.u32 	%rd676, %r75, %r76;
	add.s64 	%rd677, %rd675, %rd676;
	shr.u64 	%rd678, %rd677, 32;
	mul.wide.u32 	%rd679, %r74, %r76;
	add.s64 	%rd680, %rd678, %rd679;
	shr.u64 	%rd681, %rd680, 32;
	mul.wide.u32 	%rd682, %r73, %r76;
	add.s64 	%rd683, %rd681, %rd682;
	shr.u64 	%rd684, %rd683, 32;
	mul.wide.u32 	%rd685, %r72, %r76;
	add.s64 	%rd686, %rd684, %rd685;
	shr.u64 	%rd687, %rd686, 32;
	mul.wide.u32 	%rd688, %r71, %r76;
	add.s64 	%rd689, %rd687, %rd688;
	shr.u64 	%rd690, %rd689, 32;
	mul.wide.u32 	%rd691, %r70, %r76;
	add.s64 	%rd692, %rd690, %rd691;
	shr.u64 	%rd693, %rd692, 32;
	mul.wide.u32 	%rd694, %r69, %r76;
	add.s64 	%rd695, %rd693, %rd694;
	shr.u64 	%rd696, %rd695, 32;
	and.b64  	%rd697, %rd677, 4294967295;
	add.s64 	%rd698, %rd676, %rd697;
	shr.u64 	%rd699, %rd698, 32;
	mul.wide.u32 	%rd700, %r75, %r75;
	and.b64  	%rd701, %rd680, 4294967295;
	add.s64 	%rd702, %rd699, %rd701;
	add.s64 	%rd703, %rd702, %rd700;
	shr.u64 	%rd704, %rd703, 32;
	mul.wide.u32 	%rd705, %r74, %r75;
	and.b64  	%rd706, %rd683, 4294967295;
	add.s64 	%rd707, %rd704, %rd706;
	add.s64 	%rd708, %rd707, %rd705;
	shr.u64 	%rd709, %rd708, 32;
	mul.wide.u32 	%rd710, %r73, %r75;
	and.b64  	%rd711, %rd686, 4294967295;
	add.s64 	%rd712, %rd709, %rd711;
	add.s64 	%rd713, %rd712, %rd710;
	shr.u64 	%rd714, %rd713, 32;
	mul.wide.u32 	%rd715, %r72, %r75;
	and.b64  	%rd716, %rd689, 4294967295;
	add.s64 	%rd717, %rd714, %rd716;
	add.s64 	%rd718, %rd717, %rd715;
	shr.u64 	%rd719, %rd718, 32;
	mul.wide.u32 	%rd720, %r71, %r75;
	and.b64  	%rd721, %rd692, 4294967295;
	add.s64 	%rd722, %rd719, %rd721;
	add.s64 	%rd723, %rd722, %rd720;
	shr.u64 	%rd724, %rd723, 32;
	mul.wide.u32 	%rd725, %r70, %r75;
	and.b64  	%rd726, %rd695, 4294967295;
	add.s64 	%rd727, %rd724, %rd726;
	add.s64 	%rd728, %rd727, %rd725;
	shr.u64 	%rd729, %rd728, 32;
	mul.wide.u32 	%rd730, %r69, %r75;
	add.s64 	%rd731, %rd729, %rd696;
	add.s64 	%rd732, %rd731, %rd730;
	shr.u64 	%rd733, %rd732, 32;
	and.b64  	%rd734, %rd703, 4294967295;
	add.s64 	%rd735, %rd679, %rd734;
	shr.u64 	%rd736, %rd735, 32;
	and.b64  	%rd737, %rd708, 4294967295;
	add.s64 	%rd738, %rd736, %rd737;
	add.s64 	%rd739, %rd738, %rd705;
	shr.u64 	%rd740, %rd739, 32;
	mul.wide.u32 	%rd741, %r74, %r74;
	and.b64  	%rd742, %rd713, 4294967295;
	add.s64 	%rd743, %rd740, %rd742;
	add.s64 	%rd744, %rd743, %rd741;
	shr.u64 	%rd745, %rd744, 32;
	mul.wide.u32 	%rd746, %r73, %r74;
	and.b64  	%rd747, %rd718, 4294967295;
	add.s64 	%rd748, %rd745, %rd747;
	add.s64 	%rd749, %rd748, %rd746;
	shr.u64 	%rd750, %rd749, 32;
	mul.wide.u32 	%rd751, %r72, %r74;
	and.b64  	%rd752, %rd723, 4294967295;
	add.s64 	%rd753, %rd750, %rd752;
	add.s64 	%rd754, %rd753, %rd751;
	shr.u64 	%rd755, %rd754, 32;
	mul.wide.u32 	%rd756, %r71, %r74;
	and.b64  	%rd757, %rd728, 4294967295;
	add.s64 	%rd758, %rd755, %rd757;
	add.s64 	%rd759, %rd758, %rd756;
	shr.u64 	%rd760, %rd759, 32;
	mul.wide.u32 	%rd761, %r70, %r74;
	and.b64  	%rd762, %rd732, 4294967295;
	add.s64 	%rd763, %rd760, %rd762;
	add.s64 	%rd764, %rd763, %rd761;
	shr.u64 	%rd765, %rd764, 32;
	mul.wide.u32 	%rd766, %r69, %r74;
	add.s64 	%rd767, %rd765, %rd733;
	add.s64 	%rd768, %rd767, %rd766;
	shr.u64 	%rd769, %rd768, 32;
	and.b64  	%rd770, %rd739, 4294967295;
	add.s64 	%rd771, %rd682, %rd770;
	shr.u64 	%rd772, %rd771, 32;
	and.b64  	%rd773, %rd744, 4294967295;
	add.s64 	%rd774, %rd772, %rd773;
	add.s64 	%rd775, %rd774, %rd710;
	shr.u64 	%rd776, %rd775, 32;
	and.b64  	%rd777, %rd749, 4294967295;
	add.s64 	%rd778, %rd776, %rd777;
	add.s64 	%rd779, %rd778, %rd746;
	shr.u64 	%rd780, %rd779, 32;
	mul.wide.u32 	%rd781, %r73, %r73;
	and.b64  	%rd782, %rd754, 4294967295;
	add.s64 	%rd783, %rd780, %rd782;
	add.s64 	%rd784, %rd783, %rd781;
	shr.u64 	%rd785, %rd784, 32;
	mul.wide.u32 	%rd786, %r72, %r73;
	and.b64  	%rd787, %rd759, 4294967295;
	add.s64 	%rd788, %rd785, %rd787;
	add.s64 	%rd789, %rd788, %rd786;
	shr.u64 	%rd790, %rd789, 32;
	mul.wide.u32 	%rd791, %r71, %r73;
	and.b64  	%rd792, %rd764, 4294967295;
	add.s64 	%rd793, %rd790, %rd792;
	add.s64 	%rd794, %rd793, %rd791;
	shr.u64 	%rd795, %rd794, 32;
	mul.wide.u32 	%rd796, %r70, %r73;
	and.b64  	%rd797, %rd768, 4294967295;
	add.s64 	%rd798, %rd795, %rd797;
	add.s64 	%rd799, %rd798, %rd796;
	shr.u64 	%rd800, %rd799, 32;
	mul.wide.u32 	%rd801, %r69, %r73;
	add.s64 	%rd802, %rd800, %rd769;
	add.s64 	%rd803, %rd802, %rd801;
	shr.u64 	%rd804, %rd803, 32;
	and.b64  	%rd805, %rd775, 4294967295;
	add.s64 	%rd806, %rd685, %rd805;
	shr.u64 	%rd807, %rd806, 32;
	and.b64  	%rd808, %rd779, 4294967295;
	add.s64 	%rd809, %rd807, %rd808;
	add.s64 	%rd810, %rd809, %rd715;
	shr.u64 	%rd811, %rd810, 32;
	and.b64  	%rd812, %rd784, 4294967295;
	add.s64 	%rd813, %rd811, %rd812;
	add.s64 	%rd814, %rd813, %rd751;
	shr.u64 	%rd815, %rd814, 32;
	and.b64  	%rd816, %rd789, 4294967295;
	add.s64 	%rd817, %rd815, %rd816;
	add.s64 	%rd818, %rd817, %rd786;
	shr.u64 	%rd819, %rd818, 32;
	mul.wide.u32 	%rd820, %r72, %r72;
	and.b64  	%rd821, %rd794, 4294967295;
	add.s64 	%rd822, %rd819, %rd821;
	add.s64 	%rd823, %rd822, %rd820;
	shr.u64 	%rd824, %rd823, 32;
	mul.wide.u32 	%rd825, %r71, %r72;
	and.b64  	%rd826, %rd799, 4294967295;
	add.s64 	%rd827, %rd824, %rd826;
	add.s64 	%rd828, %rd827, %rd825;
	shr.u64 	%rd829, %rd828, 32;
	mul.wide.u32 	%rd830, %r70, %r72;
	and.b64  	%rd831, %rd803, 4294967295;
	add.s64 	%rd832, %rd829, %rd831;
	add.s64 	%rd833, %rd832, %rd830;
	shr.u64 	%rd834, %rd833, 32;
	mul.wide.u32 	%rd835, %r69, %r72;
	add.s64 	%rd836, %rd834, %rd804;
	add.s64 	%rd837, %rd836, %rd835;
	shr.u64 	%rd838, %rd837, 32;
	and.b64  	%rd839, %rd810, 4294967295;
	add.s64 	%rd840, %rd688, %rd839;
	shr.u64 	%rd841, %rd840, 32;
	and.b64  	%rd842, %rd814, 4294967295;
	add.s64 	%rd843, %rd841, %rd842;
	add.s64 	%rd844, %rd843, %rd720;
	shr.u64 	%rd845, %rd844, 32;
	and.b64  	%rd846, %rd818, 4294967295;
	add.s64 	%rd847, %rd845, %rd846;
	add.s64 	%rd848, %rd847, %rd756;
	shr.u64 	%rd849, %rd848, 32;
	and.b64  	%rd850, %rd823, 4294967295;
	add.s64 	%rd851, %rd849, %rd850;
	add.s64 	%rd852, %rd851, %rd791;
	shr.u64 	%rd853, %rd852, 32;
	and.b64  	%rd854, %rd828, 4294967295;
	add.s64 	%rd855, %rd853, %rd854;
	add.s64 	%rd856, %rd855, %rd825;
	shr.u64 	%rd857, %rd856, 32;
	mul.wide.u32 	%rd858, %r71, %r71;
	and.b64  	%rd859, %rd833, 4294967295;
	add.s64 	%rd860, %rd857, %rd859;
	add.s64 	%rd861, %rd860, %rd858;
	shr.u64 	%rd862, %rd861, 32;
	mul.wide.u32 	%rd863, %r70, %r71;
	and.b64  	%rd864, %rd837, 4294967295;
	add.s64 	%rd865, %rd862, %rd864;
	add.s64 	%rd866, %rd865, %rd863;
	shr.u64 	%rd867, %rd866, 32;
	mul.wide.u32 	%rd868, %r69, %r71;
	add.s64 	%rd869, %rd867, %rd838;
	add.s64 	%rd870, %rd869, %rd868;
	shr.u64 	%rd871, %rd870, 32;
	and.b64  	%rd872, %rd844, 4294967295;
	add.s64 	%rd873, %rd691, %rd872;
	shr.u64 	%rd874, %rd873, 32;
	and.b64  	%rd875, %rd848, 4294967295;
	add.s64 	%rd876, %rd874, %rd875;
	add.s64 	%rd877, %rd876, %rd725;
	shr.u64 	%rd878, %rd877, 32;
	and.b64  	%rd879, %rd852, 4294967295;
	add.s64 	%rd880, %rd878, %rd879;
	add.s64 	%rd881, %rd880, %rd761;
	shr.u64 	%rd882, %rd881, 32;
	and.b64  	%rd883, %rd856, 4294967295;
	add.s64 	%rd884, %rd882, %rd883;
	add.s64 	%rd885, %rd884, %rd796;
	shr.u64 	%rd886, %rd885, 32;
	and.b64  	%rd887, %rd861, 4294967295;
	add.s64 	%rd888, %rd886, %rd887;
	add.s64 	%rd889, %rd888, %rd830;
	shr.u64 	%rd890, %rd889, 32;
	and.b64  	%rd891, %rd866, 4294967295;
	add.s64 	%rd892, %rd890, %rd891;
	add.s64 	%rd893, %rd892, %rd863;
	shr.u64 	%rd894, %rd893, 32;
	mul.wide.u32 	%rd895, %r70, %r70;
	and.b64  	%rd896, %rd870, 4294967295;
	add.s64 	%rd897, %rd894, %rd896;
	add.s64 	%rd898, %rd897, %rd895;
	shr.u64 	%rd899, %rd898, 32;
	mul.wide.u32 	%rd900, %r69, %r70;
	add.s64 	%rd901, %rd899, %rd871;
	add.s64 	%rd902, %rd901, %rd900;
	shr.u64 	%rd903, %rd902, 32;
	and.b64  	%rd904, %rd877, 4294967295;
	add.s64 	%rd905, %rd694, %rd904;
	shr.u64 	%rd906, %rd905, 32;
	and.b64  	%rd907, %rd881, 4294967295;
	add.s64 	%rd908, %rd906, %rd907;
	add.s64 	%rd909, %rd908, %rd730;
	shr.u64 	%rd910, %rd909, 32;
	and.b64  	%rd911, %rd885, 4294967295;
	add.s64 	%rd912, %rd910, %rd911;
	add.s64 	%rd913, %rd912, %rd766;
	shr.u64 	%rd914, %rd913, 32;
	and.b64  	%rd915, %rd889, 4294967295;
	add.s64 	%rd916, %rd914, %rd915;
	add.s64 	%rd917, %rd916, %rd801;
	shr.u64 	%rd918, %rd917, 32;
	and.b64  	%rd919, %rd893, 4294967295;
	add.s64 	%rd920, %rd918, %rd919;
	add.s64 	%rd921, %rd920, %rd835;
	shr.u64 	%rd922, %rd921, 32;
	and.b64  	%rd923, %rd898, 4294967295;
	add.s64 	%rd924, %rd922, %rd923;
	add.s64 	%rd925, %rd924, %rd868;
	shr.u64 	%rd926, %rd925, 32;
	and.b64  	%rd927, %rd902, 4294967295;
	add.s64 	%rd928, %rd926, %rd927;
	add.s64 	%rd929, %rd928, %rd900;
	shr.u64 	%rd930, %rd929, 32;
	mul.wide.u32 	%rd931, %r69, %r69;
	add.s64 	%rd932, %rd930, %rd903;
	add.s64 	%rd933, %rd932, %rd931;
	{ .reg .b32 tmp; mov.b64 {tmp, %r4495}, %rd933; }
	ld.const.u32 	%r4496, [MU_P];
	mul.lo.s32 	%r4497, %r4496, %r4494;
	mul.wide.u32 	%rd934, %r165, %r4497;
	and.b64  	%rd935, %rd674, 4294967293;
	add.s64 	%rd936, %rd934, %rd935;
	shr.u64 	%rd937, %rd936, 32;
	mul.wide.u32 	%rd938, %r164, %r4497;
	and.b64  	%rd939, %rd698, 4294967295;
	add.s64 	%rd940, %rd937, %rd939;
	add.s64 	%rd941, %rd940, %rd938;
	cvt.u32.u64 	%r4498, %rd941;
	shr.u64 	%rd942, %rd941, 32;
	mul.wide.u32 	%rd943, %r163, %r4497;
	and.b64  	%rd944, %rd735, 4294967295;
	add.s64 	%rd945, %rd942, %rd944;
	add.s64 	%rd946, %rd945, %rd943;
	shr.u64 	%rd947, %rd946, 32;
	mul.wide.u32 	%rd948, %r162, %r4497;
	and.b64  	%rd949, %rd771, 4294967295;
	add.s64 	%rd950, %rd947, %rd949;
	add.s64 	%rd951, %rd950, %rd948;
	shr.u64 	%rd952, %rd951, 32;
	mul.wide.u32 	%rd953, %r161, %r4497;
	and.b64  	%rd954, %rd806, 4294967295;
	add.s64 	%rd955, %rd952, %rd954;
	add.s64 	%rd956, %rd955, %rd953;
	shr.u64 	%rd957, %rd956, 32;
	mul.wide.u32 	%rd958, %r160, %r4497;
	and.b64  	%rd959, %rd840, 4294967295;
	add.s64 	%rd960, %rd957, %rd959;
	add.s64 	%rd961, %rd960, %rd958;
	shr.u64 	%rd962, %rd961, 32;
	mul.wide.u32 	%rd963, %r159, %r4497;
	and.b64  	%rd964, %rd873, 4294967295;
	add.s64 	%rd965, %rd962, %rd964;
	add.s64 	%rd966, %rd965, %rd963;
	shr.u64 	%rd967, %rd966, 32;
	mul.wide.u32 	%rd968, %r158, %r4497;
	and.b64  	%rd969, %rd905, 4294967295;
	add.s64 	%rd970, %rd967, %rd969;
	add.s64 	%rd971, %rd970, %rd968;
	shr.u64 	%rd972, %rd971, 32;
	and.b64  	%rd973, %rd909, 4294967295;
	add.s64 	%rd974, %rd972, %rd973;
	shr.u64 	%rd975, %rd974, 32;
	and.b64  	%rd976, %rd913, 4294967295;
	add.s64 	%rd977, %rd975, %rd976;
	shr.u64 	%rd978, %rd977, 32;
	and.b64  	%rd979, %rd917, 4294967295;
	add.s64 	%rd980, %rd978, %rd979;
	shr.u64 	%rd981, %rd980, 32;
	and.b64  	%rd982, %rd921, 4294967295;
	add.s64 	%rd983, %rd981, %rd982;
	shr.u64 	%rd984, %rd983, 32;
	and.b64  	%rd985, %rd925, 4294967295;
	add.s64 	%rd986, %rd984, %rd985;
	shr.u64 	%rd987, %rd986, 32;
	and.b64  	%rd988, %rd929, 4294967295;
	add.s64 	%rd989, %rd987, %rd988;
	shr.u64 	%rd990, %rd989, 32;
	and.b64  	%rd991, %rd933, 4294967295;
	add.s64 	%rd992, %rd990, %rd991;
	{ .reg .b32 tmp; mov.b64 {tmp, %r4499}, %rd992; }
	add.s32 	%r4500, %r4495, %r4499;
	mul.lo.s32 	%r4501, %r4496, %r4498;
	mul.wide.u32 	%rd993, %r165, %r4501;
	and.b64  	%rd994, %rd941, 4294967295;
	add.s64 	%rd995, %rd993, %rd994;
	shr.u64 	%rd996, %rd995, 32;
	mul.wide.u32 	%rd997, %r164, %r4501;
	and.b64  	%rd998, %rd946, 4294967295;
	add.s64 	%rd999, %rd996, %rd998;
	add.s64 	%rd1000, %rd999, %rd997;
	cvt.u32.u64 	%r4502, %rd1000;
	shr.u64 	%rd1001, %rd1000, 32;
	mul.wide.u32 	%rd1002, %r163, %r4501;
	and.b64  	%rd1003, %rd951, 4294967295;
	add.s64 	%rd1004, %rd1001, %rd1003;
	add.s64 	%rd1005, %rd1004, %rd1002;
	shr.u64 	%rd1006, %rd1005, 32;
	mul.wide.u32 	%rd1007, %r162, %r4501;
	and.b64  	%rd1008, %rd956, 4294967295;
	add.s64 	%rd1009, %rd1006, %rd1008;
	add.s64 	%rd1010, %rd1009, %rd1007;
	shr.u64 	%rd1011, %rd1010, 32;
	mul.wide.u32 	%rd1012, %r161, %r4501;
	and.b64  	%rd1013, %rd961, 4294967295;
	add.s64 	%rd1014, %rd1011, %rd1013;
	add.s64 	%rd1015, %rd1014, %rd1012;
	shr.u64 	%rd1016, %rd1015, 32;
	mul.wide.u32 	%rd1017, %r160, %r4501;
	and.b64  	%rd1018, %rd966, 4294967295;
	add.s64 	%rd1019, %rd1016, %rd1018;
	add.s64 	%rd1020, %rd1019, %rd1017;
	shr.u64 	%rd1021, %rd1020, 32;
	mul.wide.u32 	%rd1022, %r159, %r4501;
	and.b64  	%rd1023, %rd971, 4294967295;
	add.s64 	%rd1024, %rd1021, %rd1023;
	add.s64 	%rd1025, %rd1024, %rd1022;
	shr.u64 	%rd1026, %rd1025, 32;
	mul.wide.u32 	%rd1027, %r158, %r4501;
	and.b64  	%rd1028, %rd974, 4294967295;
	add.s64 	%rd1029, %rd1026, %rd1028;
	add.s64 	%rd1030, %rd1029, %rd1027;
	shr.u64 	%rd1031, %rd1030, 32;
	and.b64  	%rd1032, %rd977, 4294967295;
	add.s64 	%rd1033, %rd1031, %rd1032;
	shr.u64 	%rd1034, %rd1033, 32;
	and.b64  	%rd1035, %rd980, 4294967295;
	add.s64 	%rd1036, %rd1034, %rd1035;
	shr.u64 	%rd1037, %rd1036, 32;
	and.b64  	%rd1038, %rd983, 4294967295;
	add.s64 	%rd1039, %rd1037, %rd1038;
	shr.u64 	%rd1040, %rd1039, 32;
	and.b64  	%rd1041, %rd986, 4294967295;
	add.s64 	%rd1042, %rd1040, %rd1041;
	shr.u64 	%rd1043, %rd1042, 32;
	and.b64  	%rd1044, %rd989, 4294967295;
	add.s64 	%rd1045, %rd1043, %rd1044;
	shr.u64 	%rd1046, %rd1045, 32;
	and.b64  	%rd1047, %rd992, 4294967295;
	add.s64 	%rd1048, %rd1046, %rd1047;
	{ .reg .b32 tmp; mov.b64 {tmp, %r4503}, %rd1048; }
	add.s32 	%r4504, %r4500, %r4503;
	mul.lo.s32 	%r4505, %r4496, %r4502;
	mul.wide.u32 	%rd1049, %r165, %r4505;
	and.b64  	%rd1050, %rd1000, 4294967295;
	add.s64 	%rd1051, %rd1049, %rd1050;
	shr.u64 	%rd1052, %rd1051, 32;
	mul.wide.u32 	%rd1053, %r164, %r4505;
	and.b64  	%rd1054, %rd1005, 4294967295;
	add.s64 	%rd1055, %rd1052, %rd1054;
	add.s64 	%rd1056, %rd1055, %rd1053;
	cvt.u32.u64 	%r4506, %rd1056;
	shr.u64 	%rd1057, %rd1056, 32;
	mul.wide.u32 	%rd1058, %r163, %r4505;
	and.b64  	%rd1059, %rd1010, 4294967295;
	add.s64 	%rd1060, %rd1057, %rd1059;
	add.s64 	%rd1061, %rd1060, %rd1058;
	shr.u64 	%rd1062, %rd1061, 32;
	mul.wide.u32 	%rd1063, %r162, %r4505;
	and.b64  	%rd1064, %rd1015, 4294967295;
	add.s64 	%rd1065, %rd1062, %rd1064;
	add.s64 	%rd1066, %rd1065, %rd1063;
	shr.u64 	%rd1067, %rd1066, 32;
	mul.wide.u32 	%rd1068, %r161, %r4505;
	and.b64  	%rd1069, %rd1020, 4294967295;
	add.s64 	%rd1070, %rd1067, %rd1069;
	add.s64 	%rd1071, %rd1070, %rd1068;
	shr.u64 	%rd1072, %rd1071, 32;
	mul.wide.u32 	%rd1073, %r160, %r4505;
	and.b64  	%rd1074, %rd1025, 4294967295;
	add.s64 	%rd1075, %rd1072, %rd1074;
	add.s64 	%rd1076, %rd1075, %rd1073;
	shr.u64 	%rd1077, %rd1076, 32;
	mul.wide.u32 	%rd1078, %r159, %r4505;
	and.b64  	%rd1079, %rd1030, 4294967295;
	add.s64 	%rd1080, %rd1077, %rd1079;
	add.s64 	%rd1081, %rd1080, %rd1078;
	shr.u64 	%rd1082, %rd1081, 32;
	mul.wide.u32 	%rd1083, %r158, %r4505;
	and.b64  	%rd1084, %rd1033, 4294967295;
	add.s64 	%rd1085, %rd1082, %rd1084;
	add.s64 	%rd1086, %rd1085, %rd1083;
	shr.u64 	%rd1087, %rd1086, 32;
	and.b64  	%rd1088, %rd1036, 4294967295;
	add.s64 	%rd1089, %rd1087, %rd1088;
	shr.u64 	%rd1090, %rd1089, 32;
	and.b64  	%rd1091, %rd1039, 4294967295;
	add.s64 	%rd1092, %rd1090, %rd1091;
	shr.u64 	%rd1093, %rd1092, 32;
	and.b64  	%rd1094, %rd1042, 4294967295;
	add.s64 	%rd1095, %rd1093, %rd1094;
	shr.u64 	%rd1096, %rd1095, 32;
	and.b64  	%rd1097, %rd1045, 4294967295;
	add.s64 	%rd1098, %rd1096, %rd1097;
	shr.u64 	%rd1099, %rd1098, 32;
	and.b64  	%rd1100, %rd1048, 4294967295;
	add.s64 	%rd1101, %rd1099, %rd1100;
	{ .reg .b32 tmp; mov.b64 {tmp, %r4507}, %rd1101; }
	add.s32 	%r4508, %r4504, %r4507;
	mul.lo.s32 	%r4509, %r4496, %r4506;
	mul.wide.u32 	%rd1102, %r165, %r4509;
	and.b64  	%rd1103, %rd1056, 4294967295;
	add.s64 	%rd1104, %rd1102, %rd1103;
	shr.u64 	%rd1105, %rd1104, 32;
	mul.wide.u32 	%rd1106, %r164, %r4509;
	and.b64  	%rd1107, %rd1061, 4294967295;
	add.s64 	%rd1108, %rd1105, %rd1107;
	add.s64 	%rd1109, %rd1108, %rd1106;
	cvt.u32.u64 	%r4510, %rd1109;
	shr.u64 	%rd1110, %rd1109, 32;
	mul.wide.u32 	%rd1111, %r163, %r4509;
	and.b64  	%rd1112, %rd1066, 4294967295;
	add.s64 	%rd1113, %rd1110, %rd1112;
	add.s64 	%rd1114, %rd1113, %rd1111;
	shr.u64 	%rd1115, %rd1114, 32;
	mul.wide.u32 	%rd1116, %r162, %r4509;
	and.b64  	%rd1117, %rd1071, 4294967295;
	add.s64 	%rd1118, %rd1115, %rd1117;
	add.s64 	%rd1119, %rd1118, %rd1116;
	shr.u64 	%rd1120, %rd1119, 32;
	mul.wide.u32 	%rd1121, %r161, %r4509;
	and.b64  	%rd1122, %rd1076, 4294967295;
	add.s64 	%rd1123, %rd1120, %rd1122;
	add.s64 	%rd1124, %rd1123, %rd1121;
	shr.u64 	%rd1125, %rd1124, 32;
	mul.wide.u32 	%rd1126, %r160, %r4509;
	and.b64  	%rd1127, %rd1081, 4294967295;
	add.s64 	%rd1128, %rd1125, %rd1127;
	add.s64 	%rd1129, %rd1128, %rd1126;
	shr.u64 	%rd1130, %rd1129, 32;
	mul.wide.u32 	%rd1131, %r159, %r4509;
	and.b64  	%rd1132, %rd1086, 4294967295;
	add.s64 	%rd1133, %rd1130, %rd1132;
	add.s64 	%rd1134, %rd1133, %rd1131;
	shr.u64 	%rd1135, %rd1134, 32;
	mul.wide.u32 	%rd1136, %r158, %r4509;
	and.b64  	%rd1137, %rd1089, 4294967295;
	add.s64 	%rd1138, %rd1135, %rd1137;
	add.s64 	%rd1139, %rd1138, %rd1136;
	shr.u64 	%rd1140, %rd1139, 32;
	and.b64  	%rd1141, %rd1092, 4294967295;
	add.s64 	%rd1142, %rd1140, %rd1141;
	shr.u64 	%rd1143, %rd1142, 32;
	and.b64  	%rd1144, %rd1095, 4294967295;
	add.s64 	%rd1145, %rd1143, %rd1144;
	shr.u64 	%rd1146, %rd1145, 32;
	and.b64  	%rd1147, %rd1098, 4294967295;
	add.s64 	%rd1148, %rd1146, %rd1147;
	shr.u64 	%rd1149, %rd1148, 32;
	and.b64  	%rd1150, %rd1101, 4294967295;
	add.s64 	%rd1151, %rd1149, %rd1150;
	{ .reg .b32 tmp; mov.b64 {tmp, %r4511}, %rd1151; }
	add.s32 	%r4512, %r4508, %r4511;
	mul.lo.s32 	%r4513, %r4496, %r4510;
	mul.wide.u32 	%rd1152, %r165, %r4513;
	and.b64  	%rd1153, %rd1109, 4294967295;
	add.s64 	%rd1154, %rd1152, %rd1153;
	shr.u64 	%rd1155, %rd1154, 32;
	mul.wide.u32 	%rd1156, %r164, %r4513;
	and.b64  	%rd1157, %rd1114, 4294967295;
	add.s64 	%rd1158, %rd1155, %rd1157;
	add.s64 	%rd1159, %rd1158, %rd1156;
	cvt.u32.u64 	%r4514, %rd1159;
	shr.u64 	%rd1160, %rd1159, 32;
	mul.wide.u32 	%rd1161, %r163, %r4513;
	and.b64  	%rd1162, %rd1119, 4294967295;
	add.s64 	%rd1163, %rd1160, %rd1162;
	add.s64 	%rd1164, %rd1163, %rd1161;
	shr.u64 	%rd1165, %rd1164, 32;
	mul.wide.u32 	%rd1166, %r162, %r4513;
	and.b64  	%rd1167, %rd1124, 4294967295;
	add.s64 	%rd1168, %rd1165, %rd1167;
	add.s64 	%rd1169, %rd1168, %rd1166;
	shr.u64 	%rd1170, %rd1169, 32;
	mul.wide.u32 	%rd1171, %r161, %r4513;
	and.b64  	%rd1172, %rd1129, 4294967295;
	add.s64 	%rd1173, %rd1170, %rd1172;
	add.s64 	%rd1174, %rd1173, %rd1171;
	shr.u64 	%rd1175, %rd1174, 32;
	mul.wide.u32 	%rd1176, %r160, %r4513;
	and.b64  	%rd1177, %rd1134, 4294967295;
	add.s64 	%rd1178, %rd1175, %rd1177;
	add.s64 	%rd1179, %rd1178, %rd1176;
	shr.u64 	%rd1180, %rd1179, 32;
	mul.wide.u32 	%rd1181, %r159, %r4513;
	and.b64  	%rd1182, %rd1139, 4294967295;
	add.s64 	%rd1183, %rd1180, %rd1182;
	add.s64 	%rd1184, %rd1183, %rd1181;
	shr.u64 	%rd1185, %rd1184, 32;
	mul.wide.u32 	%rd1186, %r158, %r4513;
	and.b64  	%rd1187, %rd1142, 4294967295;
	add.s64 	%rd1188, %rd1185, %rd1187;
	add.s64 	%rd1189, %rd1188, %rd1186;
	shr.u64 	%rd1190, %rd1189, 32;
	and.b64  	%rd1191, %rd1145, 4294967295;
	add.s64 	%rd1192, %rd1190, %rd1191;
	shr.u64 	%rd1193, %rd1192, 32;
	and.b64  	%rd1194, %rd1148, 4294967295;
	add.s64 	%rd1195, %rd1193, %rd1194;
	shr.u64 	%rd1196, %rd1195, 32;
	and.b64  	%rd1197, %rd1151, 4294967295;
	add.s64 	%rd1198, %rd1196, %rd1197;
	{ .reg .b32 tmp; mov.b64 {tmp, %r4515}, %rd1198; }
	add.s32 	%r4516, %r4512, %r4515;
	mul.lo.s32 	%r4517, %r4496, %r4514;
	mul.wide.u32 	%rd1199, %r165, %r4517;
	and.b64  	%rd1200, %rd1159, 4294967295;
	add.s64 	%rd1201, %rd1199, %rd1200;
	shr.u64 	%rd1202, %rd1201, 32;
	mul.wide.u32 	%rd1203, %r164, %r4517;
	and.b64  	%rd1204, %rd1164, 4294967295;
	add.s64 	%rd1205, %rd1202, %rd1204;
	add.s64 	%rd1206, %rd1205, %rd1203;
	cvt.u32.u64 	%r4518, %rd1206;
	shr.u64 	%rd1207, %rd1206, 32;
	mul.wide.u32 	%rd1208, %r163, %r4517;
	and.b64  	%rd1209, %rd1169, 4294967295;
	add.s64 	%rd1210, %rd1207, %rd1209;
	add.s64 	%rd1211, %rd1210, %rd1208;
	shr.u64 	%rd1212, %rd1211, 32;
	mul.wide.u32 	%rd1213, %r162, %r4517;
	and.b64  	%rd1214, %rd1174, 4294967295;
	add.s64 	%rd1215, %rd1212, %rd1214;
	add.s64 	%rd1216, %rd1215, %rd1213;
	shr.u64 	%rd1217, %rd1216, 32;
	mul.wide.u32 	%rd1218, %r161, %r4517;
	and.b64  	%rd1219, %rd1179, 4294967295;
	add.s64 	%rd1220, %rd1217, %rd1219;
	add.s64 	%rd1221, %rd1220, %rd1218;
	shr.u64 	%rd1222, %rd1221, 32;
	mul.wide.u32 	%rd1223, %r160, %r4517;
	and.b64  	%rd1224, %rd1184, 4294967295;
	add.s64 	%rd1225, %rd1222, %rd1224;
	add.s64 	%rd1226, %rd1225, %rd1223;
	shr.u64 	%rd1227, %rd1226, 32;
	mul.wide.u32 	%rd1228, %r159, %r4517;
	and.b64  	%rd1229, %rd1189, 4294967295;
	add.s64 	%rd1230, %rd1227, %rd1229;
	add.s64 	%rd1231, %rd1230, %rd1228;
	shr.u64 	%rd1232, %rd1231, 32;
	mul.wide.u32 	%rd1233, %r158, %r4517;
	and.b64  	%rd1234, %rd1192, 4294967295;
	add.s64 	%rd1235, %rd1232, %rd1234;
	add.s64 	%rd1236, %rd1235, %rd1233;
	shr.u64 	%rd1237, %rd1236, 32;
	and.b64  	%rd1238, %rd1195, 4294967295;
	add.s64 	%rd1239, %rd1237, %rd1238;
	shr.u64 	%rd1240, %rd1239, 32;
	and.b64  	%rd1241, %rd1198, 4294967295;
	add.s64 	%rd1242, %rd1240, %rd1241;
	{ .reg .b32 tmp; mov.b64 {tmp, %r4519}, %rd1242; }
	add.s32 	%r4520, %r4516, %r4519;
	mul.lo.s32 	%r4521, %r4496, %r4518;
	mul.wide.u32 	%rd1243, %r165, %r4521;
	and.b64  	%rd1244, %rd1206, 4294967295;
	add.s64 	%rd1245, %rd1243, %rd1244;
	shr.u64 	%rd1246, %rd1245, 32;
	mul.wide.u32 	%rd1247, %r164, %r4521;
	and.b64  	%rd1248, %rd1211, 4294967295;
	add.s64 	%rd1249, %rd1246, %rd1248;
	add.s64 	%rd1250, %rd1249, %rd1247;
	cvt.u32.u64 	%r4522, %rd1250;
	shr.u64 	%rd1251, %rd1250, 32;
	mul.wide.u32 	%rd1252, %r163, %r4521;
	and.b64  	%rd1253, %rd1216, 4294967295;
	add.s64 	%rd1254, %rd1251, %rd1253;
	add.s64 	%rd1255, %rd1254, %rd1252;
	shr.u64 	%rd1256, %rd1255, 32;
	mul.wide.u32 	%rd1257, %r162, %r4521;
	and.b64  	%rd1258, %rd1221, 4294967295;
	add.s64 	%rd1259, %rd1256, %rd1258;
	add.s64 	%rd1260, %rd1259, %rd1257;
	shr.u64 	%rd1261, %rd1260, 32;
	mul.wide.u32 	%rd1262, %r161, %r4521;
	and.b64  	%rd1263, %rd1226, 4294967295;
	add.s64 	%rd1264, %rd1261, %rd1263;
	add.s64 	%rd1265, %rd1264, %rd1262;
	shr.u64 	%rd1266, %rd1265, 32;
	mul.wide.u32 	%rd1267, %r160, %r4521;
	and.b64  	%rd1268, %rd1231, 4294967295;
	add.s64 	%rd1269, %rd1266, %rd1268;
	add.s64 	%rd1270, %rd1269, %rd1267;
	shr.u64 	%rd1271, %rd1270, 32;
	mul.wide.u32 	%rd1272, %r159, %r4521;
	and.b64  	%rd1273, %rd1236, 4294967295;
	add.s64 	%rd1274, %rd1271, %rd1273;
	add.s64 	%rd1275, %rd1274, %rd1272;
	shr.u64 	%rd1276, %rd1275, 32;
	mul.wide.u32 	%rd1277, %r158, %r4521;
	and.b64  	%rd1278, %rd1239, 4294967295;
	add.s64 	%rd1279, %rd1276, %rd1278;
	add.s64 	%rd1280, %rd1279, %rd1277;
	shr.u64 	%rd1281, %rd1280, 32;
	and.b64  	%rd1282, %rd1242, 4294967295;
	add.s64 	%rd1283, %rd1281, %rd1282;
	{ .reg .b32 tmp; mov.b64 {tmp, %r4523}, %rd1283; }
	add.s32 	%r4524, %r4520, %r4523;
	mul.lo.s32 	%r4525, %r4496, %r4522;
	mul.wide.u32 	%rd1284, %r165, %r4525;
	and.b64  	%rd1285, %rd1250, 4294967295;
	add.s64 	%rd1286, %rd1284, %rd1285;
	shr.u64 	%rd1287, %rd1286, 32;
	mul.wide.u32 	%rd1288, %r164, %r4525;
	and.b64  	%rd1289, %rd1255, 4294967295;
	add.s64 	%rd1290, %rd1287, %rd1289;
	add.s64 	%rd1291, %rd1290, %rd1288;
	cvt.u32.u64 	%r7752, %rd1291;
	shr.u64 	%rd1292, %rd1291, 32;
	mul.wide.u32 	%rd1293, %r163, %r4525;
	and.b64  	%rd1294, %rd1260, 4294967295;
	add.s64 	%rd1295, %rd1292, %rd1294;
	add.s64 	%rd1296, %rd1295, %rd1293;
	cvt.u32.u64 	%r7751, %rd1296;
	shr.u64 	%rd1297, %rd1296, 32;
	mul.wide.u32 	%rd1298, %r162, %r4525;
	and.b64  	%rd1299, %rd1265, 4294967295;
	add.s64 	%rd1300, %rd1297, %rd1299;
	add.s64 	%rd1301, %rd1300, %rd1298;
	cvt.u32.u64 	%r7750, %rd1301;
	shr.u64 	%rd1302, %rd1301, 32;
	mul.wide.u32 	%rd1303, %r161, %r4525;
	and.b64  	%rd1304, %rd1270, 4294967295;
	add.s64 	%rd1305, %rd1302, %rd1304;
	add.s64 	%rd1306, %rd1305, %rd1303;
	cvt.u32.u64 	%r7749, %rd1306;
	shr.u64 	%rd1307, %rd1306, 32;
	mul.wide.u32 	%rd1308, %r160, %r4525;
	and.b64  	%rd1309, %rd1275, 4294967295;
	add.s64 	%rd1310, %rd1307, %rd1309;
	add.s64 	%rd1311, %rd1310, %rd1308;
	cvt.u32.u64 	%r7748, %rd1311;
	shr.u64 	%rd1312, %rd1311, 32;
	mul.wide.u32 	%rd1313, %r159, %r4525;
	and.b64  	%rd1314, %rd1280, 4294967295;
	add.s64 	%rd1315, %rd1312, %rd1314;
	add.s64 	%rd1316, %rd1315, %rd1313;
	cvt.u32.u64 	%r7747, %rd1316;
	shr.u64 	%rd1317, %rd1316, 32;
	mul.wide.u32 	%rd1318, %r158, %r4525;
	and.b64  	%rd1319, %rd1283, 4294967295;
	add.s64 	%rd1320, %rd1317, %rd1319;
	add.s64 	%rd1321, %rd1320, %rd1318;
	cvt.u32.u64 	%r7746, %rd1321;
	{ .reg .b32 tmp; mov.b64 {tmp, %r4526}, %rd1321; }
	add.s32 	%r7745, %r4524, %r4526;
	setp.gt.u32 	%p42, %r7745, %r158;
	@%p42 bra 	$L__BB5_58;
	setp.lt.u32 	%p43, %r7745, %r158;
	@%p43 bra 	$L__BB5_59;
	setp.lt.u32 	%p44, %r159, %r7746;
	@%p44 bra 	$L__BB5_58;
	setp.gt.u32 	%p45, %r159, %r7746;
	@%p45 bra 	$L__BB5_59;
	setp.lt.u32 	%p46, %r160, %r7747;
	@%p46 bra 	$L__BB5_58;
	setp.gt.u32 	%p47, %r160, %r7747;
	@%p47 bra 	$L__BB5_59;
	setp.lt.u32 	%p48, %r161, %r7748;
	@%p48 bra 	$L__BB5_58;
	setp.gt.u32 	%p49, %r161, %r7748;
	@%p49 bra 	$L__BB5_59;
	setp.lt.u32 	%p50, %r162, %r7749;
	@%p50 bra 	$L__BB5_58;
	setp.gt.u32 	%p51, %r162, %r7749;
	@%p51 bra 	$L__BB5_59;
	setp.lt.u32 	%p52, %r163, %r7750;
	@%p52 bra 	$L__BB5_58;
	setp.gt.u32 	%p53, %r163, %r7750;
	@%p53 bra 	$L__BB5_59;
	setp.lt.u32 	%p54, %r164, %r7751;
	@%p54 bra 	$L__BB5_58;
	setp.gt.u32 	%p55, %r164, %r7751;
	setp.gt.u32 	%p56, %r165, %r7752;
	or.pred  	%p57, %p55, %p56;
	@%p57 bra 	$L__BB5_59;
$L__BB5_58:
	sub.s32 	%r7752, %r7752, %r165;
	sub.s32 	%r7751, %r7751, %r164;
	sub.s32 	%r7750, %r7750, %r163;
	sub.s32 	%r7749, %r7749, %r162;
	sub.s32 	%r7748, %r7748, %r161;
	sub.s32 	%r7747, %r7747, %r160;
	sub.s32 	%r7746, %r7746, %r159;
	sub.s32 	%r7745, %r7745, %r158;
$L__BB5_59:
	mul.wide.u32 	%rd1322, %r7752, %r125;
	cvt.u32.u64 	%r4527, %rd1322;
	shr.u64 	%rd1323, %rd1322, 32;
	mul.wide.u32 	%rd1324, %r7751, %r125;
	add.s64 	%rd1325, %rd1323, %rd1324;
	shr.u64 	%rd1326, %rd1325, 32;
	mul.wide.u32 	%rd1327, %r7750, %r125;
	add.s64 	%rd1328, %rd1326, %rd1327;
	shr.u64 	%rd1329, %rd1328, 32;
	mul.wide.u32 	%rd1330, %r7749, %r125;
	add.s64 	%rd1331, %rd1329, %rd1330;
	shr.u64 	%rd1332, %rd1331, 32;
	mul.wide.u32 	%rd1333, %r7748, %r125;
	add.s64 	%rd1334, %rd1332, %rd1333;
	shr.u64 	%rd1335, %rd1334, 32;
	mul.wide.u32 	%rd1336, %r7747, %r125;
	add.s64 	%rd1337, %rd1335, %rd1336;
	shr.u64 	%rd1338, %rd1337, 32;
	mul.wide.u32 	%rd1339, %r7746, %r125;
	add.s64 	%rd1340, %rd1338, %rd1339;
	shr.u64 	%rd1341, %rd1340, 32;
	mul.wide.u32 	%rd1342, %r7745, %r125;
	add.s64 	%rd1343, %rd1341, %rd1342;
	shr.u64 	%rd1344, %rd1343, 32;
	mul.wide.u32 	%rd1345, %r7752, %r124;
	and.b64  	%rd1346, %rd1325, 4294967295;
	add.s64 	%rd1347, %rd1345, %rd1346;
	shr.u64 	%rd1348, %rd1347, 32;
	mul.wide.u32 	%rd1349, %r7751, %r124;
	and.b64  	%rd1350, %rd1328, 4294967295;
	add.s64 	%rd1351, %rd1348, %rd1350;
	add.s64 	%rd1352, %rd1351, %rd1349;
	shr.u64 	%rd1353, %rd1352, 32;
	mul.wide.u32 	%rd1354, %r7750, %r124;
	and.b64  	%rd1355, %rd1331, 4294967295;
	add.s64 	%rd1356, %rd1353, %rd1355;
	add.s64 	%rd1357, %rd1356, %rd1354;
	shr.u64 	%rd1358, %rd1357, 32;
	mul.wide.u32 	%rd1359, %r7749, %r124;
	and.b64  	%rd1360, %rd1334, 4294967295;
	add.s64 	%rd1361, %rd1358, %rd1360;
	add.s64 	%rd1362, %rd1361, %rd1359;
	shr.u64 	%rd1363, %rd1362, 32;
	mul.wide.u32 	%rd1364, %r7748, %r124;
	and.b64  	%rd1365, %rd1337, 4294967295;
	add.s64 	%rd1366, %rd1363, %rd1365;
	add.s64 	%rd1367, %rd1366, %rd1364;
	shr.u64 	%rd1368, %rd1367, 32;
	mul.wide.u32 	%rd1369, %r7747, %r124;
	and.b64  	%rd1370, %rd1340, 4294967295;
	add.s64 	%rd1371, %rd1368, %rd1370;
	add.s64 	%rd1372, %rd1371, %rd1369;
	shr.u64 	%rd1373, %rd1372, 32;
	mul.wide.u32 	%rd1374, %r7746, %r124;
	and.b64  	%rd1375, %rd1343, 4294967295;
	add.s64 	%rd1376, %rd1373, %rd1375;
	add.s64 	%rd1377, %rd1376, %rd1374;
	shr.u64 	%rd1378, %rd1377, 32;
	mul.wide.u32 	%rd1379, %r7745, %r124;
	add.s64 	%rd1380, %rd1378, %rd1344;
	add.s64 	%rd1381, %rd1380, %rd1379;
	shr.u64 	%rd1382, %rd1381, 32;
	mul.wide.u32 	%rd1383, %r7752, %r123;
	and.b64  	%rd1384, %rd1352, 4294967295;
	add.s64 	%rd1385, %rd1383, %rd1384;
	shr.u64 	%rd1386, %rd1385, 32;
	mul.wide.u32 	%rd1387, %r7751, %r123;
	and.b64  	%rd1388, %rd1357, 4294967295;
	add.s64 	%rd1389, %rd1386, %rd1388;
	add.s64 	%rd1390, %rd1389, %rd1387;
	shr.u64 	%rd1391, %rd1390, 32;
	mul.wide.u32 	%rd1392, %r7750, %r123;
	and.b64  	%rd1393, %rd1362, 4294967295;
	add.s64 	%rd1394, %rd1391, %rd1393;
	add.s64 	%rd1395, %rd1394, %rd1392;
	shr.u64 	%rd1396, %rd1395, 32;
	mul.wide.u32 	%rd1397, %r7749, %r123;
	and.b64  	%rd1398, %rd1367, 4294967295;
	add.s64 	%rd1399, %rd1396, %rd1398;
	add.s64 	%rd1400, %rd1399, %rd1397;
	shr.u64 	%rd1401, %rd1400, 32;
	mul.wide.u32 	%rd1402, %r7748, %r123;
	and.b64  	%rd1403, %rd1372, 4294967295;
	add.s64 	%rd1404, %rd1401, %rd1403;
	add.s64 	%rd1405, %rd1404, %rd1402;
	shr.u64 	%rd1406, %rd1405, 32;
	mul.wide.u32 	%rd1407, %r7747, %r123;
	and.b64  	%rd1408, %rd1377, 4294967295;
	add.s64 	%rd1409, %rd1406, %rd1408;
	add.s64 	%rd1410, %rd1409, %rd1407;
	shr.u64 	%rd1411, %rd1410, 32;
	mul.wide.u32 	%rd1412, %r7746, %r123;
	and.b64  	%rd1413, %rd1381, 4294967295;
	add.s64 	%rd1414, %rd1411, %rd1413;
	add.s64 	%rd1415, %rd1414, %rd1412;
	shr.u64 	%rd1416, %rd1415, 32;
	mul.wide.u32 	%rd1417, %r7745, %r123;
	add.s64 	%rd1418, %rd1416, %rd1382;
	add.s64 	%rd1419, %rd1418, %rd1417;
	shr.u64 	%rd1420, %rd1419, 32;
	mul.wide.u32 	%rd1421, %r7752, %r122;
	and.b64  	%rd1422, %rd1390, 4294967295;
	add.s64 	%rd1423, %rd1421, %rd1422;
	shr.u64 	%rd1424, %rd1423, 32;
	mul.wide.u32 	%rd1425, %r7751, %r122;
	and.b64  	%rd1426, %rd1395, 4294967295;
	add.s64 	%rd1427, %rd1424, %rd1426;
	add.s64 	%rd1428, %rd1427, %rd1425;
	shr.u64 	%rd1429, %rd1428, 32;
	mul.wide.u32 	%rd1430, %r7750, %r122;
	and.b64  	%rd1431, %rd1400, 4294967295;
	add.s64 	%rd1432, %rd1429, %rd1431;
	add.s64 	%rd1433, %rd1432, %rd1430;
	shr.u64 	%rd1434, %rd1433, 32;
	mul.wide.u32 	%rd1435, %r7749, %r122;
	and.b64  	%rd1436, %rd1405, 4294967295;
	add.s64 	%rd1437, %rd1434, %rd1436;
	add.s64 	%rd1438, %rd1437, %rd1435;
	shr.u64 	%rd1439, %rd1438, 32;
	mul.wide.u32 	%rd1440, %r7748, %r122;
	and.b64  	%rd1441, %rd1410, 4294967295;
	add.s64 	%rd1442, %rd1439, %rd1441;
	add.s64 	%rd1443, %rd1442, %rd1440;
	shr.u64 	%rd1444, %rd1443, 32;
	mul.wide.u32 	%rd1445, %r7747, %r122;
	and.b64  	%rd1446, %rd1415, 4294967295;
	add.s64 	%rd1447, %rd1444, %rd1446;
	add.s64 	%rd1448, %rd1447, %rd1445;
	shr.u64 	%rd1449, %rd1448, 32;
	mul.wide.u32 	%rd1450, %r7746, %r122;
	and.b64  	%rd1451, %rd1419, 4294967295;
	add.s64 	%rd1452, %rd1449, %rd1451;
	add.s64 	%rd1453, %rd1452, %rd1450;
	shr.u64 	%rd1454, %rd1453, 32;
	mul.wide.u32 	%rd1455, %r7745, %r122;
	add.s64 	%rd1456, %rd1454, %rd1420;
	add.s64 	%rd1457, %rd1456, %rd1455;
	shr.u64 	%rd1458, %rd1457, 32;
	mul.wide.u32 	%rd1459, %r7752, %r121;
	and.b64  	%rd1460, %rd1428, 4294967295;
	add.s64 	%rd1461, %rd1459, %rd1460;
	shr.u64 	%rd1462, %rd1461, 32;
	mul.wide.u32 	%rd1463, %r7751, %r121;
	and.b64  	%rd1464, %rd1433, 4294967295;
	add.s64 	%rd1465, %rd1462, %rd1464;
	add.s64 	%rd1466, %rd1465, %rd1463;
	shr.u64 	%rd1467, %rd1466, 32;
	mul.wide.u32 	%rd1468, %r7750, %r121;
	and.b64  	%rd1469, %rd1438, 4294967295;
	add.s64 	%rd1470, %rd1467, %rd1469;
	add.s64 	%rd1471, %rd1470, %rd1468;
	shr.u64 	%rd1472, %rd1471, 32;
	mul.wide.u32 	%rd1473, %r7749, %r121;
	and.b64  	%rd1474, %rd1443, 4294967295;
	add.s64 	%rd1475, %rd1472, %rd1474;
	add.s64 	%rd1476, %rd1475, %rd1473;
	shr.u64 	%rd1477, %rd1476, 32;
	mul.wide.u32 	%rd1478, %r7748, %r121;
	and.b64  	%rd1479, %rd1448, 4294967295;
	add.s64 	%rd1480, %rd1477, %rd1479;
	add.s64 	%rd1481, %rd1480, %rd1478;
	shr.u64 	%rd1482, %rd1481, 32;
	mul.wide.u32 	%rd1483, %r7747, %r121;
	and.b64  	%rd1484, %rd1453, 4294967295;
	add.s64 	%rd1485, %rd1482, %rd1484;
	add.s64 	%rd1486, %rd1485, %rd1483;
	shr.u64 	%rd1487, %rd1486, 32;
	mul.wide.u32 	%rd1488, %r7746, %r121;
	and.b64  	%rd1489, %rd1457, 4294967295;
	add.s64 	%rd1490, %rd1487, %rd1489;
	add.s64 	%rd1491, %rd1490, %rd1488;
	shr.u64 	%rd1492, %rd1491, 32;
	mul.wide.u32 	%rd1493, %r7745, %r121;
	add.s64 	%rd1494, %rd1492, %rd1458;
	add.s64 	%rd1495, %rd1494, %rd1493;
	shr.u64 	%rd1496, %rd1495, 32;
	mul.wide.u32 	%rd1497, %r7752, %r120;
	and.b64  	%rd1498, %rd1466, 4294967295;
	add.s64 	%rd1499, %rd1497, %rd1498;
	shr.u64 	%rd1500, %rd1499, 32;
	mul.wide.u32 	%rd1501, %r7751, %r120;
	and.b64  	%rd1502, %rd1471, 4294967295;
	add.s64 	%rd1503, %rd1500, %rd1502;
	add.s64 	%rd1504, %rd1503, %rd1501;
	shr.u64 	%rd1505, %rd1504, 32;
	mul.wide.u32 	%rd1506, %r7750, %r120;
	and.b64  	%rd1507, %rd1476, 4294967295;
	add.s64 	%rd1508, %rd1505, %rd1507;
	add.s64 	%rd1509, %rd1508, %rd1506;
	shr.u64 	%rd1510, %rd1509, 32;
	mul.wide.u32 	%rd1511, %r7749, %r120;
	and.b64  	%rd1512, %rd1481, 4294967295;
	add.s64 	%rd1513, %rd1510, %rd1512;
	add.s64 	%rd1514, %rd1513, %rd1511;
	shr.u64 	%rd1515, %rd1514, 32;
	mul.wide.u32 	%rd1516, %r7748, %r120;
	and.b64  	%rd1517, %rd1486, 4294967295;
	add.s64 	%rd1518, %rd1515, %rd1517;
	add.s64 	%rd1519, %rd1518, %rd1516;
	shr.u64 	%rd1520, %rd1519, 32;
	mul.wide.u32 	%rd1521, %r7747, %r120;
	and.b64  	%rd1522, %rd1491, 4294967295;
	add.s64 	%rd1523, %rd1520, %rd1522;
	add.s64 	%rd1524, %rd1523, %rd1521;
	shr.u64 	%rd1525, %rd1524, 32;
	mul.wide.u32 	%rd1526, %r7746, %r120;
	and.b64  	%rd1527, %rd1495, 4294967295;
	add.s64 	%rd1528, %rd1525, %rd1527;
	add.s64 	%rd1529, %rd1528, %rd1526;
	shr.u64 	%rd1530, %rd1529, 32;
	mul.wide.u32 	%rd1531, %r7745, %r120;
	add.s64 	%rd1532, %rd1530, %rd1496;
	add.s64 	%rd1533, %rd1532, %rd1531;
	shr.u64 	%rd1534, %rd1533, 32;
	mul.wide.u32 	%rd1535, %r7752, %r119;
	and.b64  	%rd1536, %rd1504, 4294967295;
	add.s64 	%rd1537, %rd1535, %rd1536;
	shr.u64 	%rd1538, %rd1537, 32;
	mul.wide.u32 	%rd1539, %r7751, %r119;
	and.b64  	%rd1540, %rd1509, 4294967295;
	add.s64 	%rd1541, %rd1538, %rd1540;
	add.s64 	%rd1542, %rd1541, %rd1539;
	shr.u64 	%rd1543, %rd1542, 32;
	mul.wide.u32 	%rd1544, %r7750, %r119;
	and.b64  	%rd1545, %rd1514, 4294967295;
	add.s64 	%rd1546, %rd1543, %rd1545;
	add.s64 	%rd1547, %rd1546, %rd1544;
	shr.u64 	%rd1548, %rd1547, 32;
	mul.wide.u32 	%rd1549, %r7749, %r119;
	and.b64  	%rd1550, %rd1519, 4294967295;
	add.s64 	%rd1551, %rd1548, %rd1550;
	add.s64 	%rd1552, %rd1551, %rd1549;
	shr.u64 	%rd1553, %rd1552, 32;
	mul.wide.u32 	%rd1554, %r7748, %r119;
	and.b64  	%rd1555, %rd1524, 4294967295;
	add.s64 	%rd1556, %rd1553, %rd1555;
	add.s64 	%rd1557, %rd1556, %rd1554;
	shr.u64 	%rd1558, %rd1557, 32;
	mul.wide.u32 	%rd1559, %r7747, %r119;
	and.b64  	%rd1560, %rd1529, 4294967295;
	add.s64 	%rd1561, %rd1558, %rd1560;
	add.s64 	%rd1562, %rd1561, %rd1559;
	shr.u64 	%rd1563, %rd1562, 32;
	mul.wide.u32 	%rd1564, %r7746, %r119;
	and.b64  	%rd1565, %rd1533, 4294967295;
	add.s64 	%rd1566, %rd1563, %rd1565;
	add.s64 	%rd1567, %rd1566, %rd1564;
	shr.u64 	%rd1568, %rd1567, 32;
	mul.wide.u32 	%rd1569, %r7745, %r119;
	add.s64 	%rd1570, %rd1568, %rd1534;
	add.s64 	%rd1571, %rd1570, %rd1569;
	shr.u64 	%rd1572, %rd1571, 32;
	mul.wide.u32 	%rd1573, %r7752, %r118;
	and.b64  	%rd1574, %rd1542, 4294967295;
	add.s64 	%rd1575, %rd1573, %rd1574;
	shr.u64 	%rd1576, %rd1575, 32;
	mul.wide.u32 	%rd1577, %r7751, %r118;
	and.b64  	%rd1578, %rd1547, 4294967295;
	add.s64 	%rd1579, %rd1576, %rd1578;
	add.s64 	%rd1580, %rd1579, %rd1577;
	shr.u64 	%rd1581, %rd1580, 32;
	mul.wide.u32 	%rd1582, %r7750, %r118;
	and.b64  	%rd1583, %rd1552, 4294967295;
	add.s64 	%rd1584, %rd1581, %rd1583;
	add.s64 	%rd1585, %rd1584, %rd1582;
	shr.u64 	%rd1586, %rd1585, 32;
	mul.wide.u32 	%rd1587, %r7749, %r118;
	and.b64  	%rd1588, %rd1557, 4294967295;
	add.s64 	%rd1589, %rd1586, %rd1588;
	add.s64 	%rd1590, %rd1589, %rd1587;
	shr.u64 	%rd1591, %rd1590, 32;
	mul.wide.u32 	%rd1592, %r7748, %r118;
	and.b64  	%rd1593, %rd1562, 4294967295;
	add.s64 	%rd1594, %rd1591, %rd1593;
	add.s64 	%rd1595, %rd1594, %rd1592;
	shr.u64 	%rd1596, %rd1595, 32;
	mul.wide.u32 	%rd1597, %r7747, %r118;
	and.b64  	%rd1598, %rd1567, 4294967295;
	add.s64 	%rd1599, %rd1596, %rd1598;
	add.s64 	%rd1600, %rd1599, %rd1597;
	shr.u64 	%rd1601, %rd1600, 32;
	mul.wide.u32 	%rd1602, %r7746, %r118;
	and.b64  	%rd1603, %rd1571, 4294967295;
	add.s64 	%rd1604, %rd1601, %rd1603;
	add.s64 	%rd1605, %rd1604, %rd1602;
	shr.u64 	%rd1606, %rd1605, 32;
	mul.wide.u32 	%rd1607, %r7745, %r118;
	add.s64 	%rd1608, %rd1606, %rd1572;
	add.s64 	%rd1609, %rd1608, %rd1607;
	{ .reg .b32 tmp; mov.b64 {tmp, %r4528}, %rd1609; }
	mul.lo.s32 	%r4530, %r4496, %r4527;
	mul.wide.u32 	%rd1610, %r165, %r4530;
	and.b64  	%rd1611, %rd1322, 4294967295;
	add.s64 	%rd1612, %rd1610, %rd1611;
	shr.u64 	%rd1613, %rd1612, 32;
	mul.wide.u32 	%rd1614, %r164, %r4530;
	and.b64  	%rd1615, %rd1347, 4294967295;
	add.s64 	%rd1616, %rd1613, %rd1615;
	add.s64 	%rd1617, %rd1616, %rd1614;
	cvt.u32.u64 	%r4531, %rd1617;
	shr.u64 	%rd1618, %rd1617, 32;
	mul.wide.u32 	%rd1619, %r163, %r4530;
	and.b64  	%rd1620, %rd1385, 4294967295;
	add.s64 	%rd1621, %rd1618, %rd1620;
	add.s64 	%rd1622, %rd1621, %rd1619;
	shr.u64 	%rd1623, %rd1622, 32;
	mul.wide.u32 	%rd1624, %r162, %r4530;
	and.b64  	%rd1625, %rd1423, 4294967295;
	add.s64 	%rd1626, %rd1623, %rd1625;
	add.s64 	%rd1627, %rd1626, %rd1624;
	shr.u64 	%rd1628, %rd1627, 32;
	mul.wide.u32 	%rd1629, %r161, %r4530;
	and.b64  	%rd1630, %rd1461, 4294967295;
	add.s64 	%rd1631, %rd1628, %rd1630;
	add.s64 	%rd1632, %rd1631, %rd1629;
	shr.u64 	%rd1633, %rd1632, 32;
	mul.wide.u32 	%rd1634, %r160, %r4530;
	and.b64  	%rd1635, %rd1499, 4294967295;
	add.s64 	%rd1636, %rd1633, %rd1635;
	add.s64 	%rd1637, %rd1636, %rd1634;
	shr.u64 	%rd1638, %rd1637, 32;
	mul.wide.u32 	%rd1639, %r159, %r4530;
	and.b64  	%rd1640, %rd1537, 4294967295;
	add.s64 	%rd1641, %rd1638, %rd1640;
	add.s64 	%rd1642, %rd1641, %rd1639;
	shr.u64 	%rd1643, %rd1642, 32;
	mul.wide.u32 	%rd1644, %r158, %r4530;
	and.b64  	%rd1645, %rd1575, 4294967295;
	add.s64 	%rd1646, %rd1643, %rd1645;
	add.s64 	%rd1647, %rd1646, %rd1644;
	shr.u64 	%rd1648, %rd1647, 32;
	and.b64  	%rd1649, %rd1580, 4294967295;
	add.s64 	%rd1650, %rd1648, %rd1649;
	shr.u64 	%rd1651, %rd1650, 32;
	and.b64  	%rd1652, %rd1585, 4294967295;
	add.s64 	%rd1653, %rd1651, %rd1652;
	shr.u64 	%rd1654, %rd1653, 32;
	and.b64  	%rd1655, %rd1590, 4294967295;
	add.s64 	%rd1656, %rd1654, %rd1655;
	shr.u64 	%rd1657, %rd1656, 32;
	and.b64  	%rd1658, %rd1595, 4294967295;
	add.s64 	%rd1659, %rd1657, %rd1658;
	shr.u64 	%rd1660, %rd1659, 32;
	and.b64  	%rd1661, %rd1600, 4294967295;
	add.s64 	%rd1662, %rd1660, %rd1661;
	shr.u64 	%rd1663, %rd1662, 32;
	and.b64  	%rd1664, %rd1605, 4294967295;
	add.s64 	%rd1665, %rd1663, %rd1664;
	shr.u64 	%rd1666, %rd1665, 32;
	and.b64  	%rd1667, %rd1609, 4294967295;
	add.s64 	%rd1668, %rd1666, %rd1667;
	{ .reg .b32 tmp; mov.b64 {tmp, %r4532}, %rd1668; }
	add.s32 	%r4533, %r4528, %r4532;
	mul.lo.s32 	%r4534, %r4496, %r4531;
	mul.wide.u32 	%rd1669, %r165, %r4534;
	and.b64  	%rd1670, %rd1617, 4294967295;
	add.s64 	%rd1671, %rd1669, %rd1670;
	shr.u64 	%rd1672, %rd1671, 32;
	mul.wide.u32 	%rd1673, %r164, %r4534;
	and.b64  	%rd1674, %rd1622, 4294967295;
	add.s64 	%rd1675, %rd1672, %rd1674;
	add.s64 	%rd1676, %rd1675, %rd1673;
	cvt.u32.u64 	%r4535, %rd1676;
	shr.u64 	%rd1677, %rd1676, 32;
	mul.wide.u32 	%rd1678, %r163, %r4534;
	and.b64  	%rd1679, %rd1627, 4294967295;
	add.s64 	%rd1680, %rd1677, %rd1679;
	add.s64 	%rd1681, %rd1680, %rd1678;
	shr.u64 	%rd1682, %rd1681, 32;
	mul.wide.u32 	%rd1683, %r162, %r4534;
	and.b64  	%rd1684, %rd1632, 4294967295;
	add.s64 	%rd1685, %rd1682, %rd1684;
	add.s64 	%rd1686, %rd1685, %rd1683;
	shr.u64 	%rd1687, %rd1686, 32;
	mul.wide.u32 	%rd1688, %r161, %r4534;
	and.b64  	%rd1689, %rd1637, 4294967295;
	add.s64 	%rd1690, %rd1687, %rd1689;
	add.s64 	%rd1691, %rd1690, %rd1688;
	shr.u64 	%rd1692, %rd1691, 32;
	mul.wide.u32 	%rd1693, %r160, %r4534;
	and.b64  	%rd1694, %rd1642, 4294967295;
	add.s64 	%rd1695, %rd1692, %rd1694;
	add.s64 	%rd1696, %rd1695, %rd1693;
	shr.u64 	%rd1697, %rd1696, 32;
	mul.wide.u32 	%rd1698, %r159, %r4534;
	and.b64  	%rd1699, %rd1647, 4294967295;
	add.s64 	%rd1700, %rd1697, %rd1699;
	add.s64 	%rd1701, %rd1700, %rd1698;
	shr.u64 	%rd1702, %rd1701, 32;
	mul.wide.u32 	%rd1703, %r158, %r4534;
	and.b64  	%rd1704, %rd1650, 4294967295;
	add.s64 	%rd1705, %rd1702, %rd1704;
	add.s64 	%rd1706, %rd1705, %rd1703;
	shr.u64 	%rd1707, %rd1706, 32;
	and.b64  	%rd1708, %rd1653, 4294967295;
	add.s64 	%rd1709, %rd1707, %rd1708;
	shr.u64 	%rd1710, %rd1709, 32;
	and.b64  	%rd1711, %rd1656, 4294967295;
	add.s64 	%rd1712, %rd1710, %rd1711;
	shr.u64 	%rd1713, %rd1712, 32;
	and.b64  	%rd1714, %rd1659, 4294967295;
	add.s64 	%rd1715, %rd1713, %rd1714;
	shr.u64 	%rd1716, %rd1715, 32;
	and.b64  	%rd1717, %rd1662, 4294967295;
	add.s64 	%rd1718, %rd1716, %rd1717;
	shr.u64 	%rd1719, %rd1718, 32;
	and.b64  	%rd1720, %rd1665, 4294967295;
	add.s64 	%rd1721, %rd1719, %rd1720;
	shr.u64 	%rd1722, %rd1721, 32;
	and.b64  	%rd1723, %rd1668, 4294967295;
	add.s64 	%rd1724, %rd1722, %rd1723;
	{ .reg .b32 tmp; mov.b64 {tmp, %r4536}, %rd1724; }
	add.s32 	%r4537, %r4533, %r4536;
	mul.lo.s32 	%r4538, %r4496, %r4535;
	mul.wide.u32 	%rd1725, %r165, %r4538;
	and.b64  	%rd1726, %rd1676, 4294967295;
	add.s64 	%rd1727, %rd1725, %rd1726;
	shr.u64 	%rd1728, %rd1727, 32;
	mul.wide.u32 	%rd1729, %r164, %r4538;
	and.b64  	%rd1730, %rd1681, 4294967295;
	add.s64 	%rd1731, %rd1728, %rd1730;
	add.s64 	%rd1732, %rd1731, %rd1729;
	cvt.u32.u64 	%r4539, %rd1732;
	shr.u64 	%rd1733, %rd1732, 32;
	mul.wide.u32 	%rd1734, %r163, %r4538;
	and.b64  	%rd1735, %rd1686, 4294967295;
	add.s64 	%rd1736, %rd1733, %rd1735;
	add.s64 	%rd1737, %rd1736, %rd1734;
	shr.u64 	%rd1738, %rd1737, 32;
	mul.wide.u32 	%rd1739, %r162, %r4538;
	and.b64  	%rd1740, %rd1691, 4294967295;
	add.s64 	%rd1741, %rd1738, %rd1740;
	add.s64 	%rd1742, %rd1741, %rd1739;
	shr.u64 	%rd1743, %rd1742, 32;
	mul.wide.u32 	%rd1744, %r161, %r4538;
	and.b64  	%rd1745, %rd1696, 4294967295;
	add.s64 	%rd1746, %rd1743, %rd1745;
	add.s64 	%rd1747, %rd1746, %rd1744;
	shr.u64 	%rd1748, %rd1747, 32;
	mul.wide.u32 	%rd1749, %r160, %r4538;
	and.b64  	%rd1750, %rd1701, 4294967295;
	add.s64 	%rd1751, %rd1748, %rd1750;
	add.s64 	%rd1752, %rd1751, %rd1749;
	shr.u64 	%rd1753, %rd1752, 32;
	mul.wide.u32 	%rd1754, %r159, %r4538;
	and.b64  	%rd1755, %rd1706, 4294967295;
	add.s64 	%rd1756, %rd1753, %rd1755;
	add.s64 	%rd1757, %rd1756, %rd1754;
	shr.u64 	%rd1758, %rd1757, 32;
	mul.wide.u32 	%rd1759, %r158, %r4538;
	and.b64  	%rd1760, %rd1709, 4294967295;
	add.s64 	%rd1761, %rd1758, %rd1760;
	add.s64 	%rd1762, %rd1761, %rd1759;
	shr.u64 	%rd1763, %rd1762, 32;
	and.b64  	%rd1764, %rd1712, 4294967295;
	add.s64 	%rd1765, %rd1763, %rd1764;
	shr.u64 	%rd1766, %rd1765, 32;
	and.b64  	%rd1767, %rd1715, 4294967295;
	add.s64 	%rd1768, %rd1766, %rd1767;
	shr.u64 	%rd1769, %rd1768, 32;
	and.b64  	%rd1770, %rd1718, 4294967295;
	add.s64 	%rd1771, %rd1769, %rd1770;
	shr.u64 	%rd1772, %rd1771, 32;
	and.b64  	%rd1773, %rd1721, 4294967295;
	add.s64 	%rd1774, %rd1772, %rd1773;
	shr.u64 	%rd1775, %rd1774, 32;
	and.b64  	%rd1776, %rd1724, 4294967295;
	add.s64 	%rd1777, %rd1775, %rd1776;
	{ .reg .b32 tmp; mov.b64 {tmp, %r4540}, %rd1777; }
	add.s32 	%r4541, %r4537, %r4540;
	mul.lo.s32 	%r4542, %r4496, %r4539;
	mul.wide.u32 	%rd1778, %r165, %r4542;
	and.b64  	%rd1779, %rd1732, 4294967295;
	add.s64 	%rd1780, %rd1778, %rd1779;
	shr.u64 	%rd1781, %rd1780, 32;
	mul.wide.u32 	%rd1782, %r164, %r4542;
	and.b64  	%rd1783, %rd1737, 4294967295;
	add.s64 	%rd1784, %rd1781, %rd1783;
	add.s64 	%rd1785, %rd1784, %rd1782;
	cvt.u32.u64 	%r4543, %rd1785;
	shr.u64 	%rd1786, %rd1785, 32;
	mul.wide.u32 	%rd1787, %r163, %r4542;
	and.b64  	%rd1788, %rd1742, 4294967295;
	add.s64 	%rd1789, %rd1786, %rd1788;
	add.s64 	%rd1790, %rd1789, %rd1787;
	shr.u64 	%rd1791, %rd1790, 32;
	mul.wide.u32 	%rd1792, %r162, %r4542;
	and.b64  	%rd1793, %rd1747, 4294967295;
	add.s64 	%rd1794, %rd1791, %rd1793;
	add.s64 	%rd1795, %rd1794, %rd1792;
	shr.u64 	%rd1796, %rd1795, 32;
	mul.wide.u32 	%rd1797, %r161, %r4542;
	and.b64  	%rd1798, %rd1752, 4294967295;
	add.s64 	%rd1799, %rd1796, %rd1798;
	add.s64 	%rd1800, %rd1799, %rd1797;
	shr.u64 	%rd1801, %rd1800, 32;
	mul.wide.u32 	%rd1802, %r160, %r4542;
	and.b64  	%rd1803, %rd1757, 4294967295;
	add.s64 	%rd1804, %rd1801, %rd1803;
	add.s64 	%rd1805, %rd1804, %rd1802;
	shr.u64 	%rd1806, %rd1805, 32;
	mul.wide.u32 	%rd1807, %r159, %r4542;
	and.b64  	%rd1808, %rd1762, 4294967295;
	add.s64 	%rd1809, %rd1806, %rd1808;
	add.s64 	%rd1810, %rd1809, %rd1807;
	shr.u64 	%rd1811, %rd1810, 32;
	mul.wide.u32 	%rd1812, %r158, %r4542;
	and.b64  	%rd1813, %rd1765, 4294967295;
	add.s64 	%rd1814, %rd1811, %rd1813;
	add.s64 	%rd1815, %rd1814, %rd1812;
	shr.u64 	%rd1816, %rd1815, 32;
	and.b64  	%rd1817, %rd1768, 4294967295;
	add.s64 	%rd1818, %rd1816, %rd1817;
	shr.u64 	%rd1819, %rd1818, 32;
	and.b64  	%rd1820, %rd1771, 4294967295;
	add.s64 	%rd1821, %rd1819, %rd1820;
	shr.u64 	%rd1822, %rd1821, 32;
	and.b64  	%rd1823, %rd1774, 4294967295;
	add.s64 	%rd1824, %rd1822, %rd1823;
	shr.u64 	%rd1825, %rd1824, 32;
	and.b64  	%rd1826, %rd1777, 4294967295;
	add.s64 	%rd1827, %rd1825, %rd1826;
	{ .reg .b32 tmp; mov.b64 {tmp, %r4544}, %rd1827; }
	add.s32 	%r4545, %r4541, %r4544;
	mul.lo.s32 	%r4546, %r4496, %r4543;
	mul.wide.u32 	%rd1828, %r165, %r4546;
	and.b64  	%rd1829, %rd1785, 4294967295;
	add.s64 	%rd1830, %rd1828, %rd1829;
	shr.u64 	%rd1831, %rd1830, 32;
	mul.wide.u32 	%rd1832, %r164, %r4546;
	and.b64  	%rd1833, %rd1790, 4294967295;
	add.s64 	%rd1834, %rd1831, %rd1833;
	add.s64 	%rd1835, %rd1834, %rd1832;
	cvt.u32.u64 	%r4547, %rd1835;
	shr.u64 	%rd1836, %rd1835, 32;
	mul.wide.u32 	%rd1837, %r163, %r4546;
	and.b64  	%rd1838, %rd1795, 4294967295;
	add.s64 	%rd1839, %rd1836, %rd1838;
	add.s64 	%rd1840, %rd1839, %rd1837;
	shr.u64 	%rd1841, %rd1840, 32;
	mul.wide.u32 	%rd1842, %r162, %r4546;
	and.b64  	%rd1843, %rd1800, 4294967295;
	add.s64 	%rd1844, %rd1841, %rd1843;
	add.s64 	%rd1845, %rd1844, %rd1842;
	shr.u64 	%rd1846, %rd1845, 32;
	mul.wide.u32 	%rd1847, %r161, %r4546;
	and.b64  	%rd1848, %rd1805, 4294967295;
	add.s64 	%rd1849, %rd1846, %rd1848;
	add.s64 	%rd1850, %rd1849, %rd1847;
	shr.u64 	%rd1851, %rd1850, 32;
	mul.wide.u32 	%rd1852, %r160, %r4546;
	and.b64  	%rd1853, %rd1810, 4294967295;
	add.s64 	%rd1854, %rd1851, %rd1853;
	add.s64 	%rd1855, %rd1854, %rd1852;
	shr.u64 	%rd1856, %rd1855, 32;
	mul.wide.u32 	%rd1857, %r159, %r4546;
	and.b64  	%rd1858, %rd1815, 4294967295;
	add.s64 	%rd1859, %rd1856, %rd1858;
	add.s64 	%rd1860, %rd1859, %rd1857;
	shr.u64 	%rd1861, %rd1860, 32;
	mul.wide.u32 	%rd1862, %r158, %r4546;
	and.b64  	%rd1863, %rd1818, 4294967295;
	add.s64 	%rd1864, %rd1861, %rd1863;
	add.s64 	%rd1865, %rd1864, %rd1862;
	shr.u64 	%rd1866, %rd1865, 32;
	and.b64  	%rd1867, %rd1821, 4294967295;
	add.s64 	%rd1868, %rd1866, %rd1867;
	shr.u64 	%rd1869, %rd1868, 32;
	and.b64  	%rd1870, %rd1824, 4294967295;
	add.s64 	%rd1871, %rd1869, %rd1870;
	shr.u64 	%rd1872, %rd1871, 32;
	and.b64  	%rd1873, %rd1827, 4294967295;
	add.s64 	%rd1874, %rd1872, %rd1873;
	{ .reg .b32 tmp; mov.b64 {tmp, %r4548}, %rd1874; }
	add.s32 	%r4549, %r4545, %r4548;
	mul.lo.s32 	%r4550, %r4496, %r4547;
	mul.wide.u32 	%rd1875, %r165, %r4550;
	and.b64  	%rd1876, %rd1835, 4294967295;
	add.s64 	%rd1877, %rd1875, %rd1876;
	shr.u64 	%rd1878, %rd1877, 32;
	mul.wide.u32 	%rd1879, %r164, %r4550;
	and.b64  	%rd1880, %rd1840, 4294967295;
	add.s64 	%rd1881, %rd1878, %rd1880;
	add.s64 	%rd1882, %rd1881, %rd1879;
	cvt.u32.u64 	%r4551, %rd1882;
	shr.u64 	%rd1883, %rd1882, 32;
	mul.wide.u32 	%rd1884, %r163, %r4550;
	and.b64  	%rd1885, %rd1845, 4294967295;
	add.s64 	%rd1886, %rd1883, %rd1885;
	add.s64 	%rd1887, %rd1886, %rd1884;
	shr.u64 	%rd1888, %rd1887, 32;
	mul.wide.u32 	%rd1889, %r162, %r4550;
	and.b64  	%rd1890, %rd1850, 4294967295;
	add.s64 	%rd1891, %rd1888, %rd1890;
	add.s64 	%rd1892, %rd1891, %rd1889;
	shr.u64 	%rd1893, %rd1892, 32;
	mul.wide.u32 	%rd1894, %r161, %r4550;
	and.b64  	%rd1895, %rd1855, 4294967295;
	add.s64 	%rd1896, %rd1893, %rd1895;
	add.s64 	%rd1897, %rd1896, %rd1894;
	shr.u64 	%rd1898, %rd1897, 32;
	mul.wide.u32 	%rd1899, %r160, %r4550;
	and.b64  	%rd1900, %rd1860, 4294967295;
	add.s64 	%rd1901, %rd1898, %rd1900;
	add.s64 	%rd1902, %rd1901, %rd1899;
	shr.u64 	%rd1903, %rd1902, 32;
	mul.wide.u32 	%rd1904, %r159, %r4550;
	and.b64  	%rd1905, %rd1865, 4294967295;
	add.s64 	%rd1906, %rd1903, %rd1905;
	add.s64 	%rd1907, %rd1906, %rd1904;
	shr.u64 	%rd1908, %rd1907, 32;
	mul.wide.u32 	%rd1909, %r158, %r4550;
	and.b64  	%rd1910, %rd1868, 4294967295;
	add.s64 	%rd1911, %rd1908, %rd1910;
	add.s64 	%rd1912, %rd1911, %rd1909;
	shr.u64 	%rd1913, %rd1912, 32;
	and.b64  	%rd1914, %rd1871, 4294967295;
	add.s64 	%rd1915, %rd1913, %rd1914;
	shr.u64 	%rd1916, %rd1915, 32;
	and.b64  	%rd1917, %rd1874, 4294967295;
	add.s64 	%rd1918, %rd1916, %rd1917;
	{ .reg .b32 tmp; mov.b64 {tmp, %r4552}, %rd1918; }
	add.s32 	%r4553, %r4549, %r4552;
	mul.lo.s32 	%r4554, %r4496, %r4551;
	mul.wide.u32 	%rd1919, %r165, %r4554;
	and.b64  	%rd1920, %rd1882, 4294967295;
	add.s64 	%rd1921, %rd1919, %rd1920;
	shr.u64 	%rd1922, %rd1921, 32;
	mul.wide.u32 	%rd1923, %r164, %r4554;
	and.b64  	%rd1924, %rd1887, 4294967295;
	add.s64 	%rd1925, %rd1922, %rd1924;
	add.s64 	%rd1926, %rd1925, %rd1923;
	cvt.u32.u64 	%r4555, %rd1926;
	shr.u64 	%rd1927, %rd1926, 32;
	mul.wide.u32 	%rd1928, %r163, %r4554;
	and.b64  	%rd1929, %rd1892, 4294967295;
	add.s64 	%rd1930, %rd1927, %rd1929;
	add.s64 	%rd1931, %rd1930, %rd1928;
	shr.u64 	%rd1932, %rd1931, 32;
	mul.wide.u32 	%rd1933, %r162, %r4554;
	and.b64  	%rd1934, %rd1897, 4294967295;
	add.s64 	%rd1935, %rd1932, %rd1934;
	add.s64 	%rd1936, %rd1935, %rd1933;
	shr.u64 	%rd1937, %rd1936, 32;
	mul.wide.u32 	%rd1938, %r161, %r4554;
	and.b64  	%rd1939, %rd1902, 4294967295;
	add.s64 	%rd1940, %rd1937, %rd1939;
	add.s64 	%rd1941, %rd1940, %rd1938;
	shr.u64 	%rd1942, %rd1941, 32;
	mul.wide.u32 	%rd1943, %r160, %r4554;
	and.b64  	%rd1944, %rd1907, 4294967295;
	add.s64 	%rd1945, %rd1942, %rd1944;
	add.s64 	%rd1946, %rd1945, %rd1943;
	shr.u64 	%rd1947, %rd1946, 32;
	mul.wide.u32 	%rd1948, %r159, %r4554;
	and.b64  	%rd1949, %rd1912, 4294967295;
	add.s64 	%rd1950, %rd1947, %rd1949;
	add.s64 	%rd1951, %rd1950, %rd1948;
	shr.u64 	%rd1952, %rd1951, 32;
	mul.wide.u32 	%rd1953, %r158, %r4554;
	and.b64  	%rd1954, %rd1915, 4294967295;
	add.s64 	%rd1955, %rd1952, %rd1954;
	add.s64 	%rd1956, %rd1955, %rd1953;
	shr.u64 	%rd1957, %rd1956, 32;
	and.b64  	%rd1958, %rd1918, 4294967295;
	add.s64 	%rd1959, %rd1957, %rd1958;
	{ .reg .b32 tmp; mov.b64 {tmp, %r4556}, %rd1959; }
	add.s32 	%r4557, %r4553, %r4556;
	mul.lo.s32 	%r4558, %r4496, %r4555;
	mul.wide.u32 	%rd1960, %r165, %r4558;
	and.b64  	%rd1961, %rd1926, 4294967295;
	add.s64 	%rd1962, %rd1960, %rd1961;
	shr.u64 	%rd1963, %rd1962, 32;
	mul.wide.u32 	%rd1964, %r164, %r4558;
	and.b64  	%rd1965, %rd1931, 4294967295;
	add.s64 	%rd1966, %rd1963, %rd1965;
	add.s64 	%rd1967, %rd1966, %rd1964;
	cvt.u32.u64 	%r7760, %rd1967;
	shr.u64 	%rd1968, %rd1967, 32;
	mul.wide.u32 	%rd1969, %r163, %r4558;
	and.b64  	%rd1970, %rd1936, 4294967295;
	add.s64 	%rd1971, %rd1968, %rd1970;
	add.s64 	%rd1972, %rd1971, %rd1969;
	cvt.u32.u64 	%r7759, %rd1972;
	shr.u64 	%rd1973, %rd1972, 32;
	mul.wide.u32 	%rd1974, %r162, %r4558;
	and.b64  	%rd1975, %rd1941, 4294967295;
	add.s64 	%rd1976, %rd1973, %rd1975;
	add.s64 	%rd1977, %rd1976, %rd1974;
	cvt.u32.u64 	%r7758, %rd1977;
	shr.u64 	%rd1978, %rd1977, 32;
	mul.wide.u32 	%rd1979, %r161, %r4558;
	and.b64  	%rd1980, %rd1946, 4294967295;
	add.s64 	%rd1981, %rd1978, %rd1980;
	add.s64 	%rd1982, %rd1981, %rd1979;
	cvt.u32.u64 	%r7757, %rd1982;
	shr.u64 	%rd1983, %rd1982, 32;
	mul.wide.u32 	%rd1984, %r160, %r4558;
	and.b64  	%rd1985, %rd1951, 4294967295;
	add.s64 	%rd1986, %rd1983, %rd1985;
	add.s64 	%rd1987, %rd1986, %rd1984;
	cvt.u32.u64 	%r7756, %rd1987;
	shr.u64 	%rd1988, %rd1987, 32;
	mul.wide.u32 	%rd1989, %r159, %r4558;
	and.b64  	%rd1990, %rd1956, 4294967295;
	add.s64 	%rd1991, %rd1988, %rd1990;
	add.s64 	%rd1992, %rd1991, %rd1989;
	cvt.u32.u64 	%r7755, %rd1992;
	shr.u64 	%rd1993, %rd1992, 32;
	mul.wide.u32 	%rd1994, %r158, %r4558;
	and.b64  	%rd1995, %rd1959, 4294967295;
	add.s64 	%rd1996, %rd1993, %rd1995;
	add.s64 	%rd1997, %rd1996, %rd1994;
	cvt.u32.u64 	%r7754, %rd1997;
	{ .reg .b32 tmp; mov.b64 {tmp, %r4559}, %rd1997; }
	add.s32 	%r7753, %r4557, %r4559;
	setp.gt.u32 	%p58, %r7753, %r158;
	@%p58 bra 	$L__BB5_73;
	setp.lt.u32 	%p59, %r7753, %r158;
	@%p59 bra 	$L__BB5_74;
	setp.lt.u32 	%p60, %r159, %r7754;
	@%p60 bra 	$L__BB5_73;
	setp.gt.u32 	%p61, %r159, %r7754;
	@%p61 bra 	$L__BB5_74;
	setp.lt.u32 	%p62, %r160, %r7755;
	@%p62 bra 	$L__BB5_73;
	setp.gt.u32 	%p63, %r160, %r7755;
	@%p63 bra 	$L__BB5_74;
	setp.lt.u32 	%p64, %r161, %r7756;
	@%p64 bra 	$L__BB5_73;
	setp.gt.u32 	%p65, %r161, %r7756;
	@%p65 bra 	$L__BB5_74;
	setp.lt.u32 	%p66, %r162, %r7757;
	@%p66 bra 	$L__BB5_73;
	setp.gt.u32 	%p67, %r162, %r7757;
	@%p67 bra 	$L__BB5_74;
	setp.lt.u32 	%p68, %r163, %r7758;
	@%p68 bra 	$L__BB5_73;
	setp.gt.u32 	%p69, %r163, %r7758;
	@%p69 bra 	$L__BB5_74;
	setp.lt.u32 	%p70, %r164, %r7759;
	@%p70 bra 	$L__BB5_73;
	setp.gt.u32 	%p71, %r164, %r7759;
	setp.gt.u32 	%p72, %r165, %r7760;
	or.pred  	%p73, %p71, %p72;
	@%p73 bra 	$L__BB5_74;
$L__BB5_73:
	sub.s32 	%r7760, %r7760, %r165;
	sub.s32 	%r7759, %r7759, %r164;
	sub.s32 	%r7758, %r7758, %r163;
	sub.s32 	%r7757, %r7757, %r162;
	sub.s32 	%r7756, %r7756, %r161;
	sub.s32 	%r7755, %r7755, %r160;
	sub.s32 	%r7754, %r7754, %r159;
	sub.s32 	%r7753, %r7753, %r158;
$L__BB5_74:
	ld.const.u32 	%r223, [P_CONST+24];
	ld.const.u32 	%r224, [P_CONST+20];
	ld.const.u32 	%r225, [P_CONST+16];
	ld.const.u32 	%r226, [P_CONST+12];
	ld.const.u32 	%r227, [P_CONST+8];
	ld.const.u32 	%r228, [P_CONST+4];
	ld.const.u32 	%r229, [P_CONST];
	mul.wide.u32 	%rd1998, %r7744, %r92;
	cvt.u32.u64 	%r4560, %rd1998;
	shr.u64 	%rd1999, %rd1998, 32;
	mul.wide.u32 	%rd2000, %r7743, %r92;
	add.s64 	%rd2001, %rd1999, %rd2000;
	shr.u64 	%rd2002, %rd2001, 32;
	mul.wide.u32 	%rd2003, %r7742, %r92;
	add.s64 	%rd2004, %rd2002, %rd2003;
	shr.u64 	%rd2005, %rd2004, 32;
	mul.wide.u32 	%rd2006, %r7741, %r92;
	add.s64 	%rd2007, %rd2005, %rd2006;
	shr.u64 	%rd2008, %rd2007, 32;
	mul.wide.u32 	%rd2009, %r7740, %r92;
	add.s64 	%rd2010, %rd2008, %rd2009;
	shr.u64 	%rd2011, %rd2010, 32;
	mul.wide.u32 	%rd2012, %r7739, %r92;
	add.s64 	%rd2013, %rd2011, %rd2012;
	shr.u64 	%rd2014, %rd2013, 32;
	mul.wide.u32 	%rd2015, %r7738, %r92;
	add.s64 	%rd2016, %rd2014, %rd2015;
	shr.u64 	%rd2017, %rd2016, 32;
	mul.wide.u32 	%rd2018, %r7737, %r92;
	add.s64 	%rd2019, %rd2017, %rd2018;
	shr.u64 	%rd2020, %rd2019, 32;
	mul.wide.u32 	%rd2021, %r7744, %r91;
	and.b64  	%rd2022, %rd2001, 4294967295;
	add.s64 	%rd2023, %rd2021, %rd2022;
	shr.u64 	%rd2024, %rd2023, 32;
	mul.wide.u32 	%rd2025, %r7743, %r91;
	and.b64  	%rd2026, %rd2004, 4294967295;
	add.s64 	%rd2027, %rd2024, %rd2026;
	add.s64 	%rd2028, %rd2027, %rd2025;
	shr.u64 	%rd2029, %rd2028, 32;
	mul.wide.u32 	%rd2030, %r7742, %r91;
	and.b64  	%rd2031, %rd2007, 4294967295;
	add.s64 	%rd2032, %rd2029, %rd2031;
	add.s64 	%rd2033, %rd2032, %rd2030;
	shr.u64 	%rd2034, %rd2033, 32;
	mul.wide.u32 	%rd2035, %r7741, %r91;
	and.b64  	%rd2036, %rd2010, 4294967295;
	add.s64 	%rd2037, %rd2034, %rd2036;
	add.s64 	%rd2038, %rd2037, %rd2035;
	shr.u64 	%rd2039, %rd2038, 32;
	mul.wide.u32 	%rd2040, %r7740, %r91;
	and.b64  	%rd2041, %rd2013, 4294967295;
	add.s64 	%rd2042, %rd2039, %rd2041;
	add.s64 	%rd2043, %rd2042, %rd2040;
	shr.u64 	%rd2044, %rd2043, 32;
	mul.wide.u32 	%rd2045, %r7739, %r91;
	and.b64  	%rd2046, %rd2016, 4294967295;
	add.s64 	%rd2047, %rd2044, %rd2046;
	add.s64 	%rd2048, %rd2047, %rd2045;
	shr.u64 	%rd2049, %rd2048, 32;
	mul.wide.u32 	%rd2050, %r7738, %r91;
	and.b64  	%rd2051, %rd2019, 4294967295;
	add.s64 	%rd2052, %rd2049, %rd2051;
	add.s64 	%rd2053, %rd2052, %rd2050;
	shr.u64 	%rd2054, %rd2053, 32;
	mul.wide.u32 	%rd2055, %r7737, %r91;
	add.s64 	%rd2056, %rd2054, %rd2020;
	add.s64 	%rd2057, %rd2056, %rd2055;
	shr.u64 	%rd2058, %rd2057, 32;
	mul.wide.u32 	%rd2059, %r7744, %r90;
	and.b64  	%rd2060, %rd2028, 4294967295;
	add.s64 	%rd2061, %rd2059, %rd2060;
	shr.u64 	%rd2062, %rd2061, 32;
	mul.wide.u32 	%rd2063, %r7743, %r90;
	and.b64  	%rd2064, %rd2033, 4294967295;
	add.s64 	%rd2065, %rd2062, %rd2064;
	add.s64 	%rd2066, %rd2065, %rd2063;
	shr.u64 	%rd2067, %rd2066, 32;
	mul.wide.u32 	%rd2068, %r7742, %r90;
	and.b64  	%rd2069, %rd2038, 4294967295;
	add.s64 	%rd2070, %rd2067, %rd2069;
	add.s64 	%rd2071, %rd2070, %rd2068;
	shr.u64 	%rd2072, %rd2071, 32;
	mul.wide.u32 	%rd2073, %r7741, %r90;
	and.b64  	%rd2074, %rd2043, 4294967295;
	add.s64 	%rd2075, %rd2072, %rd2074;
	add.s64 	%rd2076, %rd2075, %rd2073;
	shr.u64 	%rd2077, %rd2076, 32;
	mul.wide.u32 	%rd2078, %r7740, %r90;
	and.b64  	%rd2079, %rd2048, 4294967295;
	add.s64 	%rd2080, %rd2077, %rd2079;
	add.s64 	%rd2081, %rd2080, %rd2078;
	shr.u64 	%rd2082, %rd2081, 32;
	mul.wide.u32 	%rd2083, %r7739, %r90;
	and.b64  	%rd2084, %rd2053, 4294967295;
	add.s64 	%rd2085, %rd2082, %rd2084;
	add.s64 	%rd2086, %rd2085, %rd2083;
	shr.u64 	%rd2087, %rd2086, 32;
	mul.wide.u32 	%rd2088, %r7738, %r90;
	and.b64  	%rd2089, %rd2057, 4294967295;
	add.s64 	%rd2090, %rd2087, %rd2089;
	add.s64 	%rd2091, %rd2090, %rd2088;
	shr.u64 	%rd2092, %rd2091, 32;
	mul.wide.u32 	%rd2093, %r7737, %r90;
	add.s64 	%rd2094, %rd2092, %rd2058;
	add.s64 	%rd2095, %rd2094, %rd2093;
	shr.u64 	%rd2096, %rd2095, 32;
	mul.wide.u32 	%rd2097, %r7744, %r89;
	and.b64  	%rd2098, %rd2066, 4294967295;
	add.s64 	%rd2099, %rd2097, %rd2098;
	shr.u64 	%rd2100, %rd2099, 32;
	mul.wide.u32 	%rd2101, %r7743, %r89;
	and.b64  	%rd2102, %rd2071, 4294967295;
	add.s64 	%rd2103, %rd2100, %rd2102;
	add.s64 	%rd2104, %rd2103, %rd2101;
	shr.u64 	%rd2105, %rd2104, 32;
	mul.wide.u32 	%rd2106, %r7742, %r89;
	and.b64  	%rd2107, %rd2076, 4294967295;
	add.s64 	%rd2108, %rd2105, %rd2107;
	add.s64 	%rd2109, %rd2108, %rd2106;
	shr.u64 	%rd2110, %rd2109, 32;
	mul.wide.u32 	%rd2111, %r7741, %r89;
	and.b64  	%rd2112, %rd2081, 4294967295;
	add.s64 	%rd2113, %rd2110, %rd2112;
	add.s64 	%rd2114, %rd2113, %rd2111;
	shr.u64 	%rd2115, %rd2114, 32;
	mul.wide.u32 	%rd2116, %r7740, %r89;
	and.b64  	%rd2117, %rd2086, 4294967295;
	add.s64 	%rd2118, %rd2115, %rd2117;
	add.s64 	%rd2119, %rd2118, %rd2116;
	shr.u64 	%rd2120, %rd2119, 32;
	mul.wide.u32 	%rd2121, %r7739, %r89;
	and.b64  	%rd2122, %rd2091, 4294967295;
	add.s64 	%rd2123, %rd2120, %rd2122;
	add.s64 	%rd2124, %rd2123, %rd2121;
	shr.u64 	%rd2125, %rd2124, 32;
	mul.wide.u32 	%rd2126, %r7738, %r89;
	and.b64  	%rd2127, %rd2095, 4294967295;
	add.s64 	%rd2128, %rd2125, %rd2127;
	add.s64 	%rd2129, %rd2128, %rd2126;
	shr.u64 	%rd2130, %rd2129, 32;
	mul.wide.u32 	%rd2131, %r7737, %r89;
	add.s64 	%rd2132, %rd2130, %rd2096;
	add.s64 	%rd2133, %rd2132, %rd2131;
	shr.u64 	%rd2134, %rd2133, 32;
	mul.wide.u32 	%rd2135, %r7744, %r88;
	and.b64  	%rd2136, %rd2104, 4294967295;
	add.s64 	%rd2137, %rd2135, %rd2136;
	shr.u64 	%rd2138, %rd2137, 32;
	mul.wide.u32 	%rd2139, %r7743, %r88;
	and.b64  	%rd2140, %rd2109, 4294967295;
	add.s64 	%rd2141, %rd2138, %rd2140;
	add.s64 	%rd2142, %rd2141, %rd2139;
	shr.u64 	%rd2143, %rd2142, 32;
	mul.wide.u32 	%rd2144, %r7742, %r88;
	and.b64  	%rd2145, %rd2114, 4294967295;
	add.s64 	%rd2146, %rd2143, %rd2145;
	add.s64 	%rd2147, %rd2146, %rd2144;
	shr.u64 	%rd2148, %rd2147, 32;
	mul.wide.u32 	%rd2149, %r7741, %r88;
	and.b64  	%rd2150, %rd2119, 4294967295;
	add.s64 	%rd2151, %rd2148, %rd2150;
	add.s64 	%rd2152, %rd2151, %rd2149;
	shr.u64 	%rd2153, %rd2152, 32;
	mul.wide.u32 	%rd2154, %r7740, %r88;
	and.b64  	%rd2155, %rd2124, 4294967295;
	add.s64 	%rd2156, %rd2153, %rd2155;
	add.s64 	%rd2157, %rd2156, %rd2154;
	shr.u64 	%rd2158, %rd2157, 32;
	mul.wide.u32 	%rd2159, %r7739, %r88;
	and.b64  	%rd2160, %rd2129, 4294967295;
	add.s64 	%rd2161, %rd2158, %rd2160;
	add.s64 	%rd2162, %rd2161, %rd2159;
	shr.u64 	%rd2163, %rd2162, 32;
	mul.wide.u32 	%rd2164, %r7738, %r88;
	and.b64  	%rd2165, %rd2133, 4294967295;
	add.s64 	%rd2166, %rd2163, %rd2165;
	add.s64 	%rd2167, %rd2166, %rd2164;
	shr.u64 	%rd2168, %rd2167, 32;
	mul.wide.u32 	%rd2169, %r7737, %r88;
	add.s64 	%rd2170, %rd2168, %rd2134;
	add.s64 	%rd2171, %rd2170, %rd2169;
	shr.u64 	%rd2172, %rd2171, 32;
	mul.wide.u32 	%rd2173, %r7744, %r87;
	and.b64  	%rd2174, %rd2142, 4294967295;
	add.s64 	%rd2175, %rd2173, %rd2174;
	shr.u64 	%rd2176, %rd2175, 32;
	mul.wide.u32 	%rd2177, %r7743, %r87;
	and.b64  	%rd2178, %rd2147, 4294967295;
	add.s64 	%rd2179, %rd2176, %rd2178;
	add.s64 	%rd2180, %rd2179, %rd2177;
	shr.u64 	%rd2181, %rd2180, 32;
	mul.wide.u32 	%rd2182, %r7742, %r87;
	and.b64  	%rd2183, %rd2152, 4294967295;
	add.s64 	%rd2184, %rd2181, %rd2183;
	add.s64 	%rd2185, %rd2184, %rd2182;
	shr.u64 	%rd2186, %rd2185, 32;
	mul.wide.u32 	%rd2187, %r7741, %r87;
	and.b64  	%rd2188, %rd2157, 4294967295;
	add.s64 	%rd2189, %rd2186, %rd2188;
	add.s64 	%rd2190, %rd2189, %rd2187;
	shr.u64 	%rd2191, %rd2190, 32;
	mul.wide.u32 	%rd2192, %r7740, %r87;
	and.b64  	%rd2193, %rd2162, 4294967295;
	add.s64 	%rd2194, %rd2191, %rd2193;
	add.s64 	%rd2195, %rd2194, %rd2192;
	shr.u64 	%rd2196, %rd2195, 32;
	mul.wide.u32 	%rd2197, %r7739, %r87;
	and.b64  	%rd2198, %rd2167, 4294967295;
	add.s64 	%rd2199, %rd2196, %rd2198;
	add.s64 	%rd2200, %rd2199, %rd2197;
	shr.u64 	%rd2201, %rd2200, 32;
	mul.wide.u32 	%rd2202, %r7738, %r87;
	and.b64  	%rd2203, %rd2171, 4294967295;
	add.s64 	%rd2204, %rd2201, %rd2203;
	add.s64 	%rd2205, %rd2204, %rd2202;
	shr.u64 	%rd2206, %rd2205, 32;
	mul.wide.u32 	%rd2207, %r7737, %r87;
	add.s64 	%rd2208, %rd2206, %rd2172;
	add.s64 	%rd2209, %rd2208, %rd2207;
	shr.u64 	%rd2210, %rd2209, 32;
	mul.wide.u32 	%rd2211, %r7744, %r86;
	and.b64  	%rd2212, %rd2180, 4294967295;
	add.s64 	%rd2213, %rd2211, %rd2212;
	shr.u64 	%rd2214, %rd2213, 32;
	mul.wide.u32 	%rd2215, %r7743, %r86;
	and.b64  	%rd2216, %rd2185, 4294967295;
	add.s64 	%rd2217, %rd2214, %rd2216;
	add.s64 	%rd2218, %rd2217, %rd2215;
	shr.u64 	%rd2219, %rd2218, 32;
	mul.wide.u32 	%rd2220, %r7742, %r86;
	and.b64  	%rd2221, %rd2190, 4294967295;
	add.s64 	%rd2222, %rd2219, %rd2221;
	add.s64 	%rd2223, %rd2222, %rd2220;
	shr.u64 	%rd2224, %rd2223, 32;
	mul.wide.u32 	%rd2225, %r7741, %r86;
	and.b64  	%rd2226, %rd2195, 4294967295;
	add.s64 	%rd2227, %rd2224, %rd2226;
	add.s64 	%rd2228, %rd2227, %rd2225;
	shr.u64 	%rd2229, %rd2228, 32;
	mul.wide.u32 	%rd2230, %r7740, %r86;
	and.b64  	%rd2231, %rd2200, 4294967295;
	add.s64 	%rd2232, %rd2229, %rd2231;
	add.s64 	%rd2233, %rd2232, %rd2230;
	shr.u64 	%rd2234, %rd2233, 32;
	mul.wide.u32 	%rd2235, %r7739, %r86;
	and.b64  	%rd2236, %rd2205, 4294967295;
	add.s64 	%rd2237, %rd2234, %rd2236;
	add.s64 	%rd2238, %rd2237, %rd2235;
	shr.u64 	%rd2239, %rd2238, 32;
	mul.wide.u32 	%rd2240, %r7738, %r86;
	and.b64  	%rd2241, %rd2209, 4294967295;
	add.s64 	%rd2242, %rd2239, %rd2241;
	add.s64 	%rd2243, %rd2242, %rd2240;
	shr.u64 	%rd2244, %rd2243, 32;
	mul.wide.u32 	%rd2245, %r7737, %r86;
	add.s64 	%rd2246, %rd2244, %rd2210;
	add.s64 	%rd2247, %rd2246, %rd2245;
	shr.u64 	%rd2248, %rd2247, 32;
	mul.wide.u32 	%rd2249, %r7744, %r85;
	and.b64  	%rd2250, %rd2218, 4294967295;
	add.s64 	%rd2251, %rd2249, %rd2250;
	shr.u64 	%rd2252, %rd2251, 32;
	mul.wide.u32 	%rd2253, %r7743, %r85;
	and.b64  	%rd2254, %rd2223, 4294967295;
	add.s64 	%rd2255, %rd2252, %rd2254;
	add.s64 	%rd2256, %rd2255, %rd2253;
	shr.u64 	%rd2257, %rd2256, 32;
	mul.wide.u32 	%rd2258, %r7742, %r85;
	and.b64  	%rd2259, %rd2228, 4294967295;
	add.s64 	%rd2260, %rd2257, %rd2259;
	add.s64 	%rd2261, %rd2260, %rd2258;
	shr.u64 	%rd2262, %rd2261, 32;
	mul.wide.u32 	%rd2263, %r7741, %r85;
	and.b64  	%rd2264, %rd2233, 4294967295;
	add.s64 	%rd2265, %rd2262, %rd2264;
	add.s64 	%rd2266, %rd2265, %rd2263;
	shr.u64 	%rd2267, %rd2266, 32;
	mul.wide.u32 	%rd2268, %r7740, %r85;
	and.b64  	%rd2269, %rd2238, 4294967295;
	add.s64 	%rd2270, %rd2267, %rd2269;
	add.s64 	%rd2271, %rd2270, %rd2268;
	shr.u64 	%rd2272, %rd2271, 32;
	mul.wide.u32 	%rd2273, %r7739, %r85;
	and.b64  	%rd2274, %rd2243, 4294967295;
	add.s64 	%rd2275, %rd2272, %rd2274;
	add.s64 	%rd2276, %rd2275, %rd2273;
	shr.u64 	%rd2277, %rd2276, 32;
	mul.wide.u32 	%rd2278, %r7738, %r85;
	and.b64  	%rd2279, %rd2247, 4294967295;
	add.s64 	%rd2280, %rd2277, %rd2279;
	add.s64 	%rd2281, %rd2280, %rd2278;
	shr.u64 	%rd2282, %rd2281, 32;
	mul.wide.u32 	%rd2283, %r7737, %r85;
	add.s64 	%rd2284, %rd2282, %rd2248;
	add.s64 	%rd2285, %rd2284, %rd2283;
	{ .reg .b32 tmp; mov.b64 {tmp, %r4561}, %rd2285; }
	ld.const.u32 	%r4562, [MU_P];
	mul.lo.s32 	%r4563, %r4562, %r4560;
	mul.wide.u32 	%rd2286, %r229, %r4563;
	and.b64  	%rd2287, %rd1998, 4294967295;
	add.s64 	%rd2288, %rd2286, %rd2287;
	shr.u64 	%rd2289, %rd2288, 32;
	mul.wide.u32 	%rd2290, %r228, %r4563;
	and.b64  	%rd2291, %rd2023, 4294967295;
	add.s64 	%rd2292, %rd2289, %rd2291;
	add.s64 	%rd2293, %rd2292, %rd2290;
	cvt.u32.u64 	%r4564, %rd2293;
	shr.u64 	%rd2294, %rd2293, 32;
	mul.wide.u32 	%rd2295, %r227, %r4563;
	and.b64  	%rd2296, %rd2061, 4294967295;
	add.s64 	%rd2297, %rd2294, %rd2296;
	add.s64 	%rd2298, %rd2297, %rd2295;
	shr.u64 	%rd2299, %rd2298, 32;
	mul.wide.u32 	%rd2300, %r226, %r4563;
	and.b64  	%rd2301, %rd2099, 4294967295;
	add.s64 	%rd2302, %rd2299, %rd2301;
	add.s64 	%rd2303, %rd2302, %rd2300;
	shr.u64 	%rd2304, %rd2303, 32;
	mul.wide.u32 	%rd2305, %r225, %r4563;
	and.b64  	%rd2306, %rd2137, 4294967295;
	add.s64 	%rd2307, %rd2304, %rd2306;
	add.s64 	%rd2308, %rd2307, %rd2305;
	shr.u64 	%rd2309, %rd2308, 32;
	mul.wide.u32 	%rd2310, %r224, %r4563;
	and.b64  	%rd2311, %rd2175, 4294967295;
	add.s64 	%rd2312, %rd2309, %rd2311;
	add.s64 	%rd2313, %rd2312, %rd2310;
	shr.u64 	%rd2314, %rd2313, 32;
	mul.wide.u32 	%rd2315, %r223, %r4563;
	and.b64  	%rd2316, %rd2213, 4294967295;
	add.s64 	%rd2317, %rd2314, %rd2316;
	add.s64 	%rd2318, %rd2317, %rd2315;
	shr.u64 	%rd2319, %rd2318, 32;
	mul.wide.u32 	%rd2320, %r158, %r4563;
	and.b64  	%rd2321, %rd2251, 4294967295;
	add.s64 	%rd2322, %rd2319, %rd2321;
	add.s64 	%rd2323, %rd2322, %rd2320;
	shr.u64 	%rd2324, %rd2323, 32;
	and.b64  	%rd2325, %rd2256, 4294967295;
	add.s64 	%rd2326, %rd2324, %rd2325;
	shr.u64 	%rd2327, %rd2326, 32;
	and.b64  	%rd2328, %rd2261, 4294967295;
	add.s64 	%rd2329, %rd2327, %rd2328;
	shr.u64 	%rd2330, %rd2329, 32;
	and.b64  	%rd2331, %rd2266, 4294967295;
	add.s64 	%rd2332, %rd2330, %rd2331;
	shr.u64 	%rd2333, %rd2332, 32;
	and.b64  	%rd2334, %rd2271, 4294967295;
	add.s64 	%rd2335, %rd2333, %rd2334;
	shr.u64 	%rd2336, %rd2335, 32;
	and.b64  	%rd2337, %rd2276, 4294967295;
	add.s64 	%rd2338, %rd2336, %rd2337;
	shr.u64 	%rd2339, %rd2338, 32;
	and.b64  	%rd2340, %rd2281, 4294967295;
	add.s64 	%rd2341, %rd2339, %rd2340;
	shr.u64 	%rd2342, %rd2341, 32;
	and.b64  	%rd2343, %rd2285, 4294967295;
	add.s64 	%rd2344, %rd2342, %rd2343;
	{ .reg .b32 tmp; mov.b64 {tmp, %r4565}, %rd2344; }
	add.s32 	%r4566, %r4561, %r4565;
	mul.lo.s32 	%r4567, %r4562, %r4564;
	mul.wide.u32 	%rd2345, %r229, %r4567;
	and.b64  	%rd2346, %rd2293, 4294967295;
	add.s64 	%rd2347, %rd2345, %rd2346;
	shr.u64 	%rd2348, %rd2347, 32;
	mul.wide.u32 	%rd2349, %r228, %r4567;
	and.b64  	%rd2350, %rd2298, 4294967295;
	add.s64 	%rd2351, %rd2348, %rd2350;
	add.s64 	%rd2352, %rd2351, %rd2349;
	cvt.u32.u64 	%r4568, %rd2352;
	shr.u64 	%rd2353, %rd2352, 32;
	mul.wide.u32 	%rd2354, %r227, %r4567;
	and.b64  	%rd2355, %rd2303, 4294967295;
	add.s64 	%rd2356, %rd2353, %rd2355;
	add.s64 	%rd2357, %rd2356, %rd2354;
	shr.u64 	%rd2358, %rd2357, 32;
	mul.wide.u32 	%rd2359, %r226, %r4567;
	and.b64  	%rd2360, %rd2308, 4294967295;
	add.s64 	%rd2361, %rd2358, %rd2360;
	add.s64 	%rd2362, %rd2361, %rd2359;
	shr.u64 	%rd2363, %rd2362, 32;
	mul.wide.u32 	%rd2364, %r225, %r4567;
	and.b64  	%rd2365, %rd2313, 4294967295;
	add.s64 	%rd2366, %rd2363, %rd2365;
	add.s64 	%rd2367, %rd2366, %rd2364;
	shr.u64 	%rd2368, %rd2367, 32;
	mul.wide.u32 	%rd2369, %r224, %r4567;
	and.b64  	%rd2370, %rd2318, 4294967295;
	add.s64 	%rd2371, %rd2368, %rd2370;
	add.s64 	%rd2372, %rd2371, %rd2369;
	shr.u64 	%rd2373, %rd2372, 32;
	mul.wide.u32 	%rd2374, %r223, %r4567;
	and.b64  	%rd2375, %rd2323, 4294967295;
	add.s64 	%rd2376, %rd2373, %rd2375;
	add.s64 	%rd2377, %rd2376, %rd2374;
	shr.u64 	%rd2378, %rd2377, 32;
	mul.wide.u32 	%rd2379, %r158, %r4567;
	and.b64  	%rd2380, %rd2326, 4294967295;
	add.s64 	%rd2381, %rd2378, %rd2380;
	add.s64 	%rd2382, %rd2381, %rd2379;
	shr.u64 	%rd2383, %rd2382, 32;
	and.b64  	%rd2384, %rd2329, 4294967295;
	add.s64 	%rd2385, %rd2383, %rd2384;
	shr.u64 	%rd2386, %rd2385, 32;
	and.b64  	%rd2387, %rd2332, 4294967295;
	add.s64 	%rd2388, %rd2386, %rd2387;
	shr.u64 	%rd2389, %rd2388, 32;
	and.b64  	%rd2390, %rd2335, 4294967295;
	add.s64 	%rd2391, %rd2389, %rd2390;
	shr.u64 	%rd2392, %rd2391, 32;
	and.b64  	%rd2393, %rd2338, 4294967295;
	add.s64 	%rd2394, %rd2392, %rd2393;
	shr.u64 	%rd2395, %rd2394, 32;
	and.b64  	%rd2396, %rd2341, 4294967295;
	add.s64 	%rd2397, %rd2395, %rd2396;
	shr.u64 	%rd2398, %rd2397, 32;
	and.b64  	%rd2399, %rd2344, 4294967295;
	add.s64 	%rd2400, %rd2398, %rd2399;
	{ .reg .b32 tmp; mov.b64 {tmp, %r4569}, %rd2400; }
	add.s32 	%r4570, %r4566, %r4569;
	mul.lo.s32 	%r4571, %r4562, %r4568;
	mul.wide.u32 	%rd2401, %r229, %r4571;
	and.b64  	%rd2402, %rd2352, 4294967295;
	add.s64 	%rd2403, %rd2401, %rd2402;
	shr.u64 	%rd2404, %rd2403, 32;
	mul.wide.u32 	%rd2405, %r228, %r4571;
	and.b64  	%rd2406, %rd2357, 4294967295;
	add.s64 	%rd2407, %rd2404, %rd2406;
	add.s64 	%rd2408, %rd2407, %rd2405;
	cvt.u32.u64 	%r4572, %rd2408;
	shr.u64 	%rd2409, %rd2408, 32;
	mul.wide.u32 	%rd2410, %r227, %r4571;
	and.b64  	%rd2411, %rd2362, 4294967295;
	add.s64 	%rd2412, %rd2409, %rd2411;
	add.s64 	%rd2413, %rd2412, %rd2410;
	shr.u64 	%rd2414, %rd2413, 32;
	mul.wide.u32 	%rd2415, %r226, %r4571;
	and.b64  	%rd2416, %rd2367, 4294967295;
	add.s64 	%rd2417, %rd2414, %rd2416;
	add.s64 	%rd2418, %rd2417, %rd2415;
	shr.u64 	%rd2419, %rd2418, 32;
	mul.wide.u32 	%rd2420, %r225, %r4571;
	and.b64  	%rd2421, %rd2372, 4294967295;
	add.s64 	%rd2422, %rd2419, %rd2421;
	add.s64 	%rd2423, %rd2422, %rd2420;
	shr.u64 	%rd2424, %rd2423, 32;
	mul.wide.u32 	%rd2425, %r224, %r4571;
	and.b64  	%rd2426, %rd2377, 4294967295;
	add.s64 	%rd2427, %rd2424, %rd2426;
	add.s64 	%rd2428, %rd2427, %rd2425;
	shr.u64 	%rd2429, %rd2428, 32;
	mul.wide.u32 	%rd2430, %r223, %r4571;
	and.b64  	%rd2431, %rd2382, 4294967295;
	add.s64 	%rd2432, %rd2429, %rd2431;
	add.s64 	%rd2433, %rd2432, %rd2430;
	shr.u64 	%rd2434, %rd2433, 32;
	mul.wide.u32 	%rd2435, %r158, %r4571;
	and.b64  	%rd2436, %rd2385, 4294967295;
	add.s64 	%rd2437, %rd2434, %rd2436;
	add.s64 	%rd2438, %rd2437, %rd2435;
	shr.u64 	%rd2439, %rd2438, 32;
	and.b64  	%rd2440, %rd2388, 4294967295;
	add.s64 	%rd2441, %rd2439, %rd2440;
	shr.u64 	%rd2442, %rd2441, 32;
	and.b64  	%rd2443, %rd2391, 4294967295;
	add.s64 	%rd2444, %rd2442, %rd2443;
	shr.u64 	%rd2445, %rd2444, 32;
	and.b64  	%rd2446, %rd2394, 4294967295;
	add.s64 	%rd2447, %rd2445, %rd2446;
	shr.u64 	%rd2448, %rd2447, 32;
	and.b64  	%rd2449, %rd2397, 4294967295;
	add.s64 	%rd2450, %rd2448, %rd2449;
	shr.u64 	%rd2451, %rd2450, 32;
	and.b64  	%rd2452, %rd2400, 4294967295;
	add.s64 	%rd2453, %rd2451, %rd2452;
	{ .reg .b32 tmp; mov.b64 {tmp, %r4573}, %rd2453; }
	add.s32 	%r4574, %r4570, %r4573;
	mul.lo.s32 	%r4575, %r4562, %r4572;
	mul.wide.u32 	%rd2454, %r229, %r4575;
	and.b64  	%rd2455, %rd2408, 4294967295;
	add.s64 	%rd2456, %rd2454, %rd2455;
	shr.u64 	%rd2457, %rd2456, 32;
	mul.wide.u32 	%rd2458, %r228, %r4575;
	and.b64  	%rd2459, %rd2413, 4294967295;
	add.s64 	%rd2460, %rd2457, %rd2459;
	add.s64 	%rd2461, %rd2460, %rd2458;
	cvt.u32.u64 	%r4576, %rd2461;
	shr.u64 	%rd2462, %rd2461, 32;
	mul.wide.u32 	%rd2463, %r227, %r4575;
	and.b64  	%rd2464, %rd2418, 4294967295;
	add.s64 	%rd2465, %rd2462, %rd2464;
	add.s64 	%rd2466, %rd2465, %rd2463;
	shr.u64 	%rd2467, %rd2466, 32;
	mul.wide.u32 	%rd2468, %r226, %r4575;
	and.b64  	%rd2469, %rd2423, 4294967295;
	add.s64 	%rd2470, %rd2467, %rd2469;
	add.s64 	%rd2471, %rd2470, %rd2468;
	shr.u64 	%rd2472, %rd2471, 32;
	mul.wide.u32 	%rd2473, %r225, %r4575;
	and.b64  	%rd2474, %rd2428, 4294967295;
	add.s64 	%rd2475, %rd2472, %rd2474;
	add.s64 	%rd2476, %rd2475, %rd2473;
	shr.u64 	%rd2477, %rd2476, 32;
	mul.wide.u32 	%rd2478, %r224, %r4575;
	and.b64  	%rd2479, %rd2433, 4294967295;
	add.s64 	%rd2480, %rd2477, %rd2479;
	add.s64 	%rd2481, %rd2480, %rd2478;
	shr.u64 	%rd2482, %rd2481, 32;
	mul.wide.u32 	%rd2483, %r223, %r4575;
	and.b64  	%rd2484, %rd2438, 4294967295;
	add.s64 	%rd2485, %rd2482, %rd2484;
	add.s64 	%rd2486, %rd2485, %rd2483;
	shr.u64 	%rd2487, %rd2486, 32;
	mul.wide.u32 	%rd2488, %r158, %r4575;
	and.b64  	%rd2489, %rd2441, 4294967295;
	add.s64 	%rd2490, %rd2487, %rd2489;
	add.s64 	%rd2491, %rd2490, %rd2488;
	shr.u64 	%rd2492, %rd2491, 32;
	and.b64  	%rd2493, %rd2444, 4294967295;
	add.s64 	%rd2494, %rd2492, %rd2493;
	shr.u64 	%rd2495, %rd2494, 32;
	and.b64  	%rd2496, %rd2447, 4294967295;
	add.s64 	%rd2497, %rd2495, %rd2496;
	shr.u64 	%rd2498, %rd2497, 32;
	and.b64  	%rd2499, %rd2450, 4294967295;
	add.s64 	%rd2500, %rd2498, %rd2499;
	shr.u64 	%rd2501, %rd2500, 32;
	and.b64  	%rd2502, %rd2453, 4294967295;
	add.s64 	%rd2503, %rd2501, %rd2502;
	{ .reg .b32 tmp; mov.b64 {tmp, %r4577}, %rd2503; }
	add.s32 	%r4578, %r4574, %r4577;
	mul.lo.s32 	%r4579, %r4562, %r4576;
	mul.wide.u32 	%rd2504, %r229, %r4579;
	and.b64  	%rd2505, %rd2461, 4294967295;
	add.s64 	%rd2506, %rd2504, %rd2505;
	shr.u64 	%rd2507, %rd2506, 32;
	mul.wide.u32 	%rd2508, %r228, %r4579;
	and.b64  	%rd2509, %rd2466, 4294967295;
	add.s64 	%rd2510, %rd2507, %rd2509;
	add.s64 	%rd2511, %rd2510, %rd2508;
	cvt.u32.u64 	%r4580, %rd2511;
	shr.u64 	%rd2512, %rd2511, 32;
	mul.wide.u32 	%rd2513, %r227, %r4579;
	and.b64  	%rd2514, %rd2471, 4294967295;
	add.s64 	%rd2515, %rd2512, %rd2514;
	add.s64 	%rd2516, %rd2515, %rd2513;
	shr.u64 	%rd2517, %rd2516, 32;
	mul.wide.u32 	%rd2518, %r226, %r4579;
	and.b64  	%rd2519, %rd2476, 4294967295;
	add.s64 	%rd2520, %rd2517, %rd2519;
	add.s64 	%rd2521, %rd2520, %rd2518;
	shr.u64 	%rd2522, %rd2521, 32;
	mul.wide.u32 	%rd2523, %r225, %r4579;
	and.b64  	%rd2524, %rd2481, 4294967295;
	add.s64 	%rd2525, %rd2522, %rd2524;
	add.s64 	%rd2526, %rd2525, %rd2523;
	shr.u64 	%rd2527, %rd2526, 32;
	mul.wide.u32 	%rd2528, %r224, %r4579;
	and.b64  	%rd2529, %rd2486, 4294967295;
	add.s64 	%rd2530, %rd2527, %rd2529;
	add.s64 	%rd2531, %rd2530, %rd2528;
	shr.u64 	%rd2532, %rd2531, 32;
	mul.wide.u32 	%rd2533, %r223, %r4579;
	and.b64  	%rd2534, %rd2491, 4294967295;
	add.s64 	%rd2535, %rd2532, %rd2534;
	add.s64 	%rd2536, %rd2535, %rd2533;
	shr.u64 	%rd2537, %rd2536, 32;
	mul.wide.u32 	%rd2538, %r158, %r4579;
	and.b64  	%rd2539, %rd2494, 4294967295;
	add.s64 	%rd2540, %rd2537, %rd2539;
	add.s64 	%rd2541, %rd2540, %rd2538;
	shr.u64 	%rd2542, %rd2541, 32;
	and.b64  	%rd2543, %rd2497, 4294967295;
	add.s64 	%rd2544, %rd2542, %rd2543;
	shr.u64 	%rd2545, %rd2544, 32;
	and.b64  	%rd2546, %rd2500, 4294967295;
	add.s64 	%rd2547, %rd2545, %rd2546;
	shr.u64 	%rd2548, %rd2547, 32;
	and.b64  	%rd2549, %rd2503, 4294967295;
	add.s64 	%rd2550, %rd2548, %rd2549;
	{ .reg .b32 tmp; mov.b64 {tmp, %r4581}, %rd2550; }
	add.s32 	%r4582, %r4578, %r4581;
	mul.lo.s32 	%r4583, %r4562, %r4580;
	mul.wide.u32 	%rd2551, %r229, %r4583;
	and.b64  	%rd2552, %rd2511, 4294967295;
	add.s64 	%rd2553, %rd2551, %rd2552;
	shr.u64 	%rd2554, %rd2553, 32;
	mul.wide.u32 	%rd2555, %r228, %r4583;
	and.b64  	%rd2556, %rd2516, 4294967295;
	add.s64 	%rd2557, %rd2554, %rd2556;
	add.s64 	%rd2558, %rd2557, %rd2555;
	cvt.u32.u64 	%r4584, %rd2558;
	shr.u64 	%rd2559, %rd2558, 32;
	mul.wide.u32 	%rd2560, %r227, %r4583;
	and.b64  	%rd2561, %rd2521, 4294967295;
	add.s64 	%rd2562, %rd2559, %rd2561;
	add.s64 	%rd2563, %rd2562, %rd2560;
	shr.u64 	%rd2564, %rd2563, 32;
	mul.wide.u32 	%rd2565, %r226, %r4583;
	and.b64  	%rd2566, %rd2526, 4294967295;
	add.s64 	%rd2567, %rd2564, %rd2566;
	add.s64 	%rd2568, %rd2567, %rd2565;
	shr.u64 	%rd2569, %rd2568, 32;
	mul.wide.u32 	%rd2570, %r225, %r4583;
	and.b64  	%rd2571, %rd2531, 4294967295;
	add.s64 	%rd2572, %rd2569, %rd2571;
	add.s64 	%rd2573, %rd2572, %rd2570;
	shr.u64 	%rd2574, %rd2573, 32;
	mul.wide.u32 	%rd2575, %r224, %r4583;
	and.b64  	%rd2576, %rd2536, 4294967295;
	add.s64 	%rd2577, %rd2574, %rd2576;
	add.s64 	%rd2578, %rd2577, %rd2575;
	shr.u64 	%rd2579, %rd2578, 32;
	mul.wide.u32 	%rd2580, %r223, %r4583;
	and.b64  	%rd2581, %rd2541, 4294967295;
	add.s64 	%rd2582, %rd2579, %rd2581;
	add.s64 	%rd2583, %rd2582, %rd2580;
	shr.u64 	%rd2584, %rd2583, 32;
	mul.wide.u32 	%rd2585, %r158, %r4583;
	and.b64  	%rd2586, %rd2544, 4294967295;
	add.s64 	%rd2587, %rd2584, %rd2586;
	add.s64 	%rd2588, %rd2587, %rd2585;
	shr.u64 	%rd2589, %rd2588, 32;
	and.b64  	%rd2590, %rd2547, 4294967295;
	add.s64 	%rd2591, %rd2589, %rd2590;
	shr.u64 	%rd2592, %rd2591, 32;
	and.b64  	%rd2593, %rd2550, 4294967295;
	add.s64 	%rd2594, %rd2592, %rd2593;
	{ .reg .b32 tmp; mov.b64 {tmp, %r4585}, %rd2594; }
	add.s32 	%r4586, %r4582, %r4585;
	mul.lo.s32 	%r4587, %r4562, %r4584;
	mul.wide.u32 	%rd2595, %r229, %r4587;
	and.b64  	%rd2596, %rd2558, 4294967295;
	add.s64 	%rd2597, %rd2595, %rd2596;
	shr.u64 	%rd2598, %rd2597, 32;
	mul.wide.u32 	%rd2599, %r228, %r4587;
	and.b64  	%rd2600, %rd2563, 4294967295;
	add.s64 	%rd2601, %rd2598, %rd2600;
	add.s64 	%rd2602, %rd2601, %rd2599;
	cvt.u32.u64 	%r4588, %rd2602;
	shr.u64 	%rd2603, %rd2602, 32;
	mul.wide.u32 	%rd2604, %r227, %r4587;
	and.b64  	%rd2605, %rd2568, 4294967295;
	add.s64 	%rd2606, %rd2603, %rd2605;
	add.s64 	%rd2607, %rd2606, %rd2604;
	shr.u64 	%rd2608, %rd2607, 32;
	mul.wide.u32 	%rd2609, %r226, %r4587;
	and.b64  	%rd2610, %rd2573, 4294967295;
	add.s64 	%rd2611, %rd2608, %rd2610;
	add.s64 	%rd2612, %rd2611, %rd2609;
	shr.u64 	%rd2613, %rd2612, 32;
	mul.wide.u32 	%rd2614, %r225, %r4587;
	and.b64  	%rd2615, %rd2578, 4294967295;
	add.s64 	%rd2616, %rd2613, %rd2615;
	add.s64 	%rd2617, %rd2616, %rd2614;
	shr.u64 	%rd2618, %rd2617, 32;
	mul.wide.u32 	%rd2619, %r224, %r4587;
	and.b64  	%rd2620, %rd2583, 4294967295;
	add.s64 	%rd2621, %rd2618, %rd2620;
	add.s64 	%rd2622, %rd2621, %rd2619;
	shr.u64 	%rd2623, %rd2622, 32;
	mul.wide.u32 	%rd2624, %r223, %r4587;
	and.b64  	%rd2625, %rd2588, 4294967295;
	add.s64 	%rd2626, %rd2623, %rd2625;
	add.s64 	%rd2627, %rd2626, %rd2624;
	shr.u64 	%rd2628, %rd2627, 32;
	mul.wide.u32 	%rd2629, %r158, %r4587;
	and.b64  	%rd2630, %rd2591, 4294967295;
	add.s64 	%rd2631, %rd2628, %rd2630;
	add.s64 	%rd2632, %rd2631, %rd2629;
	shr.u64 	%rd2633, %rd2632, 32;
	and.b64  	%rd2634, %rd2594, 4294967295;
	add.s64 	%rd2635, %rd2633, %rd2634;
	{ .reg .b32 tmp; mov.b64 {tmp, %r4589}, %rd2635; }
	add.s32 	%r4590, %r4586, %r4589;
	mul.lo.s32 	%r4591, %r4562, %r4588;
	mul.wide.u32 	%rd2636, %r229, %r4591;
	and.b64  	%rd2637, %rd2602, 4294967295;
	add.s64 	%rd2638, %rd2636, %rd2637;
	shr.u64 	%rd2639, %rd2638, 32;
	mul.wide.u32 	%rd2640, %r228, %r4591;
	and.b64  	%rd2641, %rd2607, 4294967295;
	add.s64 	%rd2642, %rd2639, %rd2641;
	add.s64 	%rd2643, %rd2642, %rd2640;
	cvt.u32.u64 	%r7768, %rd2643;
	shr.u64 	%rd2644, %rd2643, 32;
	mul.wide.u32 	%rd2645, %r227, %r4591;
	and.b64  	%rd2646, %rd2612, 4294967295;
	add.s64 	%rd2647, %rd2644, %rd2646;
	add.s64 	%rd2648, %rd2647, %rd2645;
	cvt.u32.u64 	%r7767, %rd2648;
	shr.u64 	%rd2649, %rd2648, 32;
	mul.wide.u32 	%rd2650, %r226, %r4591;
	and.b64  	%rd2651, %rd2617, 4294967295;
	add.s64 	%rd2652, %rd2649, %rd2651;
	add.s64 	%rd2653, %rd2652, %rd2650;
	cvt.u32.u64 	%r7766, %rd2653;
	shr.u64 	%rd2654, %rd2653, 32;
	mul.wide.u32 	%rd2655, %r225, %r4591;
	and.b64  	%rd2656, %rd2622, 4294967295;
	add.s64 	%rd2657, %rd2654, %rd2656;
	add.s64 	%rd2658, %rd2657, %rd2655;
	cvt.u32.u64 	%r7765, %rd2658;
	shr.u64 	%rd2659, %rd2658, 32;
	mul.wide.u32 	%rd2660, %r224, %r4591;
	and.b64  	%rd2661, %rd2627, 4294967295;
	add.s64 	%rd2662, %rd2659, %rd2661;
	add.s64 	%rd2663, %rd2662, %rd2660;
	cvt.u32.u64 	%r7764, %rd2663;
	shr.u64 	%rd2664, %rd2663, 32;
	mul.wide.u32 	%rd2665, %r223, %r4591;
	and.b64  	%rd2666, %rd2632, 4294967295;
	add.s64 	%rd2667, %rd2664, %rd2666;
	add.s64 	%rd2668, %rd2667, %rd2665;
	cvt.u32.u64 	%r7763, %rd2668;
	shr.u64 	%rd2669, %rd2668, 32;
	mul.wide.u32 	%rd2670, %r158, %r4591;
	and.b64  	%rd2671, %rd2635, 4294967295;
	add.s64 	%rd2672, %rd2669, %rd2671;
	add.s64 	%rd2673, %rd2672, %rd2670;
	cvt.u32.u64 	%r7762, %rd2673;
	{ .reg .b32 tmp; mov.b64 {tmp, %r4592}, %rd2673; }
	add.s32 	%r7761, %r4590, %r4592;
	setp.gt.u32 	%p74, %r7761, %r158;
	@%p74 bra 	$L__BB5_88;
	setp.lt.u32 	%p75, %r7761, %r158;
	@%p75 bra 	$L__BB5_89;
	setp.lt.u32 	%p76, %r223, %r7762;
	@%p76 bra 	$L__BB5_88;
	setp.gt.u32 	%p77, %r223, %r7762;
	@%p77 bra 	$L__BB5_89;
	setp.lt.u32 	%p78, %r224, %r7763;
	@%p78 bra 	$L__BB5_88;
	setp.gt.u32 	%p79, %r224, %r7763;
	@%p79 bra 	$L__BB5_89;
	setp.lt.u32 	%p80, %r225, %r7764;
	@%p80 bra 	$L__BB5_88;
	setp.gt.u32 	%p81, %r225, %r7764;
	@%p81 bra 	$L__BB5_89;
	setp.lt.u32 	%p82, %r226, %r7765;
	@%p82 bra 	$L__BB5_88;
	setp.gt.u32 	%p83, %r226, %r7765;
	@%p83 bra 	$L__BB5_89;
	setp.lt.u32 	%p84, %r227, %r7766;
	@%p84 bra 	$L__BB5_88;
	setp.gt.u32 	%p85, %r227, %r7766;
	@%p85 bra 	$L__BB5_89;
	setp.lt.u32 	%p86, %r228, %r7767;
	@%p86 bra 	$L__BB5_88;
	setp.gt.u32 	%p87, %r228, %r7767;
	setp.gt.u32 	%p88, %r229, %r7768;
	or.pred  	%p89, %p87, %p88;
	@%p89 bra 	$L__BB5_89;
$L__BB5_88:
	sub.s32 	%r7768, %r7768, %r229;
	sub.s32 	%r7767, %r7767, %r228;
	sub.s32 	%r7766, %r7766, %r227;
	sub.s32 	%r7765, %r7765, %r226;
	sub.s32 	%r7764, %r7764, %r225;
	sub.s32 	%r7763, %r7763, %r224;
	sub.s32 	%r7762, %r7762, %r223;
	sub.s32 	%r7761, %r7761, %r158;
$L__BB5_89:
	ld.const.u32 	%r254, [P_CONST+28];
	ld.const.u32 	%r255, [P_CONST+24];
	ld.const.u32 	%r256, [P_CONST+20];
	ld.const.u32 	%r257, [P_CONST+16];
	ld.const.u32 	%r258, [P_CONST+12];
	ld.const.u32 	%r259, [P_CONST+8];
	ld.const.u32 	%r260, [P_CONST+4];
	ld.const.u32 	%r261, [P_CONST];
	mul.wide.u32 	%rd2674, %r7752, %r76;
	cvt.u32.u64 	%r4593, %rd2674;
	shr.u64 	%rd2675, %rd2674, 32;
	mul.wide.u32 	%rd2676, %r7751, %r76;
	add.s64 	%rd2677, %rd2675, %rd2676;
	shr.u64 	%rd2678, %rd2677, 32;
	mul.wide.u32 	%rd2679, %r7750, %r76;
	add.s64 	%rd2680, %rd2678, %rd2679;
	shr.u64 	%rd2681, %rd2680, 32;
	mul.wide.u32 	%rd2682, %r7749, %r76;
	add.s64 	%rd2683, %rd2681, %rd2682;
	shr.u64 	%rd2684, %rd2683, 32;
	mul.wide.u32 	%rd2685, %r7748, %r76;
	add.s64 	%rd2686, %rd2684, %rd2685;
	shr.u64 	%rd2687, %rd2686, 32;
	mul.wide.u32 	%rd2688, %r7747, %r76;
	add.s64 	%rd2689, %rd2687, %rd2688;
	shr.u64 	%rd2690, %rd2689, 32;
	mul.wide.u32 	%rd2691, %r7746, %r76;
	add.s64 	%rd2692, %rd2690, %rd2691;
	shr.u64 	%rd2693, %rd2692, 32;
	mul.wide.u32 	%rd2694, %r7745, %r76;
	add.s64 	%rd2695, %rd2693, %rd2694;
	shr.u64 	%rd2696, %rd2695, 32;
	mul.wide.u32 	%rd2697, %r7752, %r75;
	and.b64  	%rd2698, %rd2677, 4294967295;
	add.s64 	%rd2699, %rd2697, %rd2698;
	shr.u64 	%rd2700, %rd2699, 32;
	mul.wide.u32 	%rd2701, %r7751, %r75;
	and.b64  	%rd2702, %rd2680, 4294967295;
	add.s64 	%rd2703, %rd2700, %rd2702;
	add.s64 	%rd2704, %rd2703, %rd2701;
	shr.u64 	%rd2705, %rd2704, 32;
	mul.wide.u32 	%rd2706, %r7750, %r75;
	and.b64  	%rd2707, %rd2683, 4294967295;
	add.s64 	%rd2708, %rd2705, %rd2707;
	add.s64 	%rd2709, %rd2708, %rd2706;
	shr.u64 	%rd2710, %rd2709, 32;
	mul.wide.u32 	%rd2711, %r7749, %r75;
	and.b64  	%rd2712, %rd2686, 4294967295;
	add.s64 	%rd2713, %rd2710, %rd2712;
	add.s64 	%rd2714, %rd2713, %rd2711;
	shr.u64 	%rd2715, %rd2714, 32;
	mul.wide.u32 	%rd2716, %r7748, %r75;
	and.b64  	%rd2717, %rd2689, 4294967295;
	add.s64 	%rd2718, %rd2715, %rd2717;
	add.s64 	%rd2719, %rd2718, %rd2716;
	shr.u64 	%rd2720, %rd2719, 32;
	mul.wide.u32 	%rd2721, %r7747, %r75;
	and.b64  	%rd2722, %rd2692, 4294967295;
	add.s64 	%rd2723, %rd2720, %rd2722;
	add.s64 	%rd2724, %rd2723, %rd2721;
	shr.u64 	%rd2725, %rd2724, 32;
	mul.wide.u32 	%rd2726, %r7746, %r75;
	and.b64  	%rd2727, %rd2695, 4294967295;
	add.s64 	%rd2728, %rd2725, %rd2727;
	add.s64 	%rd2729, %rd2728, %rd2726;
	shr.u64 	%rd2730, %rd2729, 32;
	mul.wide.u32 	%rd2731, %r7745, %r75;
	add.s64 	%rd2732, %rd2730, %rd2696;
	add.s64 	%rd2733, %rd2732, %rd2731;
	shr.u64 	%rd2734, %rd2733, 32;
	mul.wide.u32 	%rd2735, %r7752, %r74;
	and.b64  	%rd2736, %rd2704, 4294967295;
	add.s64 	%rd2737, %rd2735, %rd2736;
	shr.u64 	%rd2738, %rd2737, 32;
	mul.wide.u32 	%rd2739, %r7751, %r74;
	and.b64  	%rd2740, %rd2709, 4294967295;
	add.s64 	%rd2741, %rd2738, %rd2740;
	add.s64 	%rd2742, %rd2741, %rd2739;
	shr.u64 	%rd2743, %rd2742, 32;
	mul.wide.u32 	%rd2744, %r7750, %r74;
	and.b64  	%rd2745, %rd2714, 4294967295;
	add.s64 	%rd2746, %rd2743, %rd2745;
	add.s64 	%rd2747, %rd2746, %rd2744;
	shr.u64 	%rd2748, %rd2747, 32;
	mul.wide.u32 	%rd2749, %r7749, %r74;
	and.b64  	%rd2750, %rd2719, 4294967295;
	add.s64 	%rd2751, %rd2748, %rd2750;
	add.s64 	%rd2752, %rd2751, %rd2749;
	shr.u64 	%rd2753, %rd2752, 32;
	mul.wide.u32 	%rd2754, %r7748, %r74;
	and.b64  	%rd2755, %rd2724, 4294967295;
	add.s64 	%rd2756, %rd2753, %rd2755;
	add.s64 	%rd2757, %rd2756, %rd2754;
	shr.u64 	%rd2758, %rd2757, 32;
	mul.wide.u32 	%rd2759, %r7747, %r74;
	and.b64  	%rd2760, %rd2729, 4294967295;
	add.s64 	%rd2761, %rd2758, %rd2760;
	add.s64 	%rd2762, %rd2761, %rd2759;
	shr.u64 	%rd2763, %rd2762, 32;
	mul.wide.u32 	%rd2764, %r7746, %r74;
	and.b64  	%rd2765, %rd2733, 4294967295;
	add.s64 	%rd2766, %rd2763, %rd2765;
	add.s64 	%rd2767, %rd2766, %rd2764;
	shr.u64 	%rd2768, %rd2767, 32;
	mul.wide.u32 	%rd2769, %r7745, %r74;
	add.s64 	%rd2770, %rd2768, %rd2734;
	add.s64 	%rd2771, %rd2770, %rd2769;
	shr.u64 	%rd2772, %rd2771, 32;
	mul.wide.u32 	%rd2773, %r7752, %r73;
	and.b64  	%rd2774, %rd2742, 4294967295;
	add.s64 	%rd2775, %rd2773, %rd2774;
	shr.u64 	%rd2776, %rd2775, 32;
	mul.wide.u32 	%rd2777, %r7751, %r73;
	and.b64  	%rd2778, %rd2747, 4294967295;
	add.s64 	%rd2779, %rd2776, %rd2778;
	add.s64 	%rd2780, %rd2779, %rd2777;
	shr.u64 	%rd2781, %rd2780, 32;
	mul.wide.u32 	%rd2782, %r7750, %r73;
	and.b64  	%rd2783, %rd2752, 4294967295;
	add.s64 	%rd2784, %rd2781, %rd2783;
	add.s64 	%rd2785, %rd2784, %rd2782;
	shr.u64 	%rd2786, %rd2785, 32;
	mul.wide.u32 	%rd2787, %r7749, %r73;
	and.b64  	%rd2788, %rd2757, 4294967295;
	add.s64 	%rd2789, %rd2786, %rd2788;
	add.s64 	%rd2790, %rd2789, %rd2787;
	shr.u64 	%rd2791, %rd2790, 32;
	mul.wide.u32 	%rd2792, %r7748, %r73;
	and.b64  	%rd2793, %rd2762, 4294967295;
	add.s64 	%rd2794, %rd2791, %rd2793;
	add.s64 	%rd2795, %rd2794, %rd2792;
	shr.u64 	%rd2796, %rd2795, 32;
	mul.wide.u32 	%rd2797, %r7747, %r73;
	and.b64  	%rd2798, %rd2767, 4294967295;
	add.s64 	%rd2799, %rd2796, %rd2798;
	add.s64 	%rd2800, %rd2799, %rd2797;
	shr.u64 	%rd2801, %rd2800, 32;
	mul.wide.u32 	%rd2802, %r7746, %r73;
	and.b64  	%rd2803, %rd2771, 4294967295;
	add.s64 	%rd2804, %rd2801, %rd2803;
	add.s64 	%rd2805, %rd2804, %rd2802;
	shr.u64 	%rd2806, %rd2805, 32;
	mul.wide.u32 	%rd2807, %r7745, %r73;
	add.s64 	%rd2808, %rd2806, %rd2772;
	add.s64 	%rd2809, %rd2808, %rd2807;
	shr.u64 	%rd2810, %rd2809, 32;
	mul.wide.u32 	%rd2811, %r7752, %r72;
	and.b64  	%rd2812, %rd2780, 4294967295;
	add.s64 	%rd2813, %rd2811, %rd2812;
	shr.u64 	%rd2814, %rd2813, 32;
	mul.wide.u32 	%rd2815, %r7751, %r72;
	and.b64  	%rd2816, %rd2785, 4294967295;
	add.s64 	%rd2817, %rd2814, %rd2816;
	add.s64 	%rd2818, %rd2817, %rd2815;
	shr.u64 	%rd2819, %rd2818, 32;
	mul.wide.u32 	%rd2820, %r7750, %r72;
	and.b64  	%rd2821, %rd2790, 4294967295;
	add.s64 	%rd2822, %rd2819, %rd2821;
	add.s64 	%rd2823, %rd2822, %rd2820;
	shr.u64 	%rd2824, %rd2823, 32;
	mul.wide.u32 	%rd2825, %r7749, %r72;
	and.b64  	%rd2826, %rd2795, 4294967295;
	add.s64 	%rd2827, %rd2824, %rd2826;
	add.s64 	%rd2828, %rd2827, %rd2825;
	shr.u64 	%rd2829, %rd2828, 32;
	mul.wide.u32 	%rd2830, %r7748, %r72;
	and.b64  	%rd2831, %rd2800, 4294967295;
	add.s64 	%rd2832, %rd2829, %rd2831;
	add.s64 	%rd2833, %rd2832, %rd2830;
	shr.u64 	%rd2834, %rd2833, 32;
	mul.wide.u32 	%rd2835, %r7747, %r72;
	and.b64  	%rd2836, %rd2805, 4294967295;
	add.s64 	%rd2837, %rd2834, %rd2836;
	add.s64 	%rd2838, %rd2837, %rd2835;
	shr.u64 	%rd2839, %rd2838, 32;
	mul.wide.u32 	%rd2840, %r7746, %r72;
	and.b64  	%rd2841, %rd2809, 4294967295;
	add.s64 	%rd2842, %rd2839, %rd2841;
	add.s64 	%rd2843, %rd2842, %rd2840;
	shr.u64 	%rd2844, %rd2843, 32;
	mul.wide.u32 	%rd2845, %r7745, %r72;
	add.s64 	%rd2846, %rd2844, %rd2810;
	add.s64 	%rd2847, %rd2846, %rd2845;
	shr.u64 	%rd2848, %rd2847, 32;
	mul.wide.u32 	%rd2849, %r7752, %r71;
	and.b64  	%rd2850, %rd2818, 4294967295;
	add.s64 	%rd2851, %rd2849, %rd2850;
	shr.u64 	%rd2852, %rd2851, 32;
	mul.wide.u32 	%rd2853, %r7751, %r71;
	and.b64  	%rd2854, %rd2823, 4294967295;
	add.s64 	%rd2855, %rd2852, %rd2854;
	add.s64 	%rd2856, %rd2855, %rd2853;
	shr.u64 	%rd2857, %rd2856, 32;
	mul.wide.u32 	%rd2858, %r7750, %r71;
	and.b64  	%rd2859, %rd2828, 4294967295;
	add.s64 	%rd2860, %rd2857, %rd2859;
	add.s64 	%rd2861, %rd2860, %rd2858;
	shr.u64 	%rd2862, %rd2861, 32;
	mul.wide.u32 	%rd2863, %r7749, %r71;
	and.b64  	%rd2864, %rd2833, 4294967295;
	add.s64 	%rd2865, %rd2862, %rd2864;
	add.s64 	%rd2866, %rd2865, %rd2863;
	shr.u64 	%rd2867, %rd2866, 32;
	mul.wide.u32 	%rd2868, %r7748, %r71;
	and.b64  	%rd2869, %rd2838, 4294967295;
	add.s64 	%rd2870, %rd2867, %rd2869;
	add.s64 	%rd2871, %rd2870, %rd2868;
	shr.u64 	%rd2872, %rd2871, 32;
	mul.wide.u32 	%rd2873, %r7747, %r71;
	and.b64  	%rd2874, %rd2843, 4294967295;
	add.s64 	%rd2875, %rd2872, %rd2874;
	add.s64 	%rd2876, %rd2875, %rd2873;
	shr.u64 	%rd2877, %rd2876, 32;
	mul.wide.u32 	%rd2878, %r7746, %r71;
	and.b64  	%rd2879, %rd2847, 4294967295;
	add.s64 	%rd2880, %rd2877, %rd2879;
	add.s64 	%rd2881, %rd2880, %rd2878;
	shr.u64 	%rd2882, %rd2881, 32;
	mul.wide.u32 	%rd2883, %r7745, %r71;
	add.s64 	%rd2884, %rd2882, %rd2848;
	add.s64 	%rd2885, %rd2884, %rd2883;
	shr.u64 	%rd2886, %rd2885, 32;
	mul.wide.u32 	%rd2887, %r7752, %r70;
	and.b64  	%rd2888, %rd2856, 4294967295;
	add.s64 	%rd2889, %rd2887, %rd2888;
	shr.u64 	%rd2890, %rd2889, 32;
	mul.wide.u32 	%rd2891, %r7751, %r70;
	and.b64  	%rd2892, %rd2861, 4294967295;
	add.s64 	%rd2893, %rd2890, %rd2892;
	add.s64 	%rd2894, %rd2893, %rd2891;
	shr.u64 	%rd2895, %rd2894, 32;
	mul.wide.u32 	%rd2896, %r7750, %r70;
	and.b64  	%rd2897, %rd2866, 4294967295;
	add.s64 	%rd2898, %rd2895, %rd2897;
	add.s64 	%rd2899, %rd2898, %rd2896;
	shr.u64 	%rd2900, %rd2899, 32;
	mul.wide.u32 	%rd2901, %r7749, %r70;
	and.b64  	%rd2902, %rd2871, 4294967295;
	add.s64 	%rd2903, %rd2900, %rd2902;
	add.s64 	%rd2904, %rd2903, %rd2901;
	shr.u64 	%rd2905, %rd2904, 32;
	mul.wide.u32 	%rd2906, %r7748, %r70;
	and.b64  	%rd2907, %rd2876, 4294967295;
	add.s64 	%rd2908, %rd2905, %rd2907;
	add.s64 	%rd2909, %rd2908, %rd2906;
	shr.u64 	%rd2910, %rd2909, 32;
	mul.wide.u32 	%rd2911, %r7747, %r70;
	and.b64  	%rd2912, %rd2881, 4294967295;
	add.s64 	%rd2913, %rd2910, %rd2912;
	add.s64 	%rd2914, %rd2913, %rd2911;
	shr.u64 	%rd2915, %rd2914, 32;
	mul.wide.u32 	%rd2916, %r7746, %r70;
	and.b64  	%rd2917, %rd2885, 4294967295;
	add.s64 	%rd2918, %rd2915, %rd2917;
	add.s64 	%rd2919, %rd2918, %rd2916;
	shr.u64 	%rd2920, %rd2919, 32;
	mul.wide.u32 	%rd2921, %r7745, %r70;
	add.s64 	%rd2922, %rd2920, %rd2886;
	add.s64 	%rd2923, %rd2922, %rd2921;
	shr.u64 	%rd2924, %rd2923, 32;
	mul.wide.u32 	%rd2925, %r7752, %r69;
	and.b64  	%rd2926, %rd2894, 4294967295;
	add.s64 	%rd2927, %rd2925, %rd2926;
	shr.u64 	%rd2928, %rd2927, 32;
	mul.wide.u32 	%rd2929, %r7751, %r69;
	and.b64  	%rd2930, %rd2899, 4294967295;
	add.s64 	%rd2931, %rd2928, %rd2930;
	add.s64 	%rd2932, %rd2931, %rd2929;
	shr.u64 	%rd2933, %rd2932, 32;
	mul.wide.u32 	%rd2934, %r7750, %r69;
	and.b64  	%rd2935, %rd2904, 4294967295;
	add.s64 	%rd2936, %rd2933, %rd2935;
	add.s64 	%rd2937, %rd2936, %rd2934;
	shr.u64 	%rd2938, %rd2937, 32;
	mul.wide.u32 	%rd2939, %r7749, %r69;
	and.b64  	%rd2940, %rd2909, 4294967295;
	add.s64 	%rd2941, %rd2938, %rd2940;
	add.s64 	%rd2942, %rd2941, %rd2939;
	shr.u64 	%rd2943, %rd2942, 32;
	mul.wide.u32 	%rd2944, %r7748, %r69;
	and.b64  	%rd2945, %rd2914, 4294967295;
	add.s64 	%rd2946, %rd2943, %rd2945;
	add.s64 	%rd2947, %rd2946, %rd2944;
	shr.u64 	%rd2948, %rd2947, 32;
	mul.wide.u32 	%rd2949, %r7747, %r69;
	and.b64  	%rd2950, %rd2919, 4294967295;
	add.s64 	%rd2951, %rd2948, %rd2950;
	add.s64 	%rd2952, %rd2951, %rd2949;
	shr.u64 	%rd2953, %rd2952, 32;
	mul.wide.u32 	%rd2954, %r7746, %r69;
	and.b64  	%rd2955, %rd2923, 4294967295;
	add.s64 	%rd2956, %rd2953, %rd2955;
	add.s64 	%rd2957, %rd2956, %rd2954;
	shr.u64 	%rd2958, %rd2957, 32;
	mul.wide.u32 	%rd2959, %r7745, %r69;
	add.s64 	%rd2960, %rd2958, %rd2924;
	add.s64 	%rd2961, %rd2960, %rd2959;
	{ .reg .b32 tmp; mov.b64 {tmp, %r4594}, %rd2961; }
	ld.const.u32 	%r4595, [MU_P];
	mul.lo.s32 	%r4596, %r4595, %r4593;
	mul.wide.u32 	%rd2962, %r261, %r4596;
	and.b64  	%rd2963, %rd2674, 4294967295;
	add.s64 	%rd2964, %rd2962, %rd2963;
	shr.u64 	%rd2965, %rd2964, 32;
	mul.wide.u32 	%rd2966, %r260, %r4596;
	and.b64  	%rd2967, %rd2699, 4294967295;
	add.s64 	%rd2968, %rd2965, %rd2967;
	add.s64 	%rd2969, %rd2968, %rd2966;
	cvt.u32.u64 	%r4597, %rd2969;
	shr.u64 	%rd2970, %rd2969, 32;
	mul.wide.u32 	%rd2971, %r259, %r4596;
	and.b64  	%rd2972, %rd2737, 4294967295;
	add.s64 	%rd2973, %rd2970, %rd2972;
	add.s64 	%rd2974, %rd2973, %rd2971;
	shr.u64 	%rd2975, %rd2974, 32;
	mul.wide.u32 	%rd2976, %r258, %r4596;
	and.b64  	%rd2977, %rd2775, 4294967295;
	add.s64 	%rd2978, %rd2975, %rd2977;
	add.s64 	%rd2979, %rd2978, %rd2976;
	shr.u64 	%rd2980, %rd2979, 32;
	mul.wide.u32 	%rd2981, %r257, %r4596;
	and.b64  	%rd2982, %rd2813, 4294967295;
	add.s64 	%rd2983, %rd2980, %rd2982;
	add.s64 	%rd2984, %rd2983, %rd2981;
	shr.u64 	%rd2985, %rd2984, 32;
	mul.wide.u32 	%rd2986, %r256, %r4596;
	and.b64  	%rd2987, %rd2851, 4294967295;
	add.s64 	%rd2988, %rd2985, %rd2987;
	add.s64 	%rd2989, %rd2988, %rd2986;
	shr.u64 	%rd2990, %rd2989, 32;
	mul.wide.u32 	%rd2991, %r255, %r4596;
	and.b64  	%rd2992, %rd2889, 4294967295;
	add.s64 	%rd2993, %rd2990, %rd2992;
	add.s64 	%rd2994, %rd2993, %rd2991;
	shr.u64 	%rd2995, %rd2994, 32;
	mul.wide.u32 	%rd2996, %r254, %r4596;
	and.b64  	%rd2997, %rd2927, 4294967295;
	add.s64 	%rd2998, %rd2995, %rd2997;
	add.s64 	%rd2999, %rd2998, %rd2996;
	shr.u64 	%rd3000, %rd2999, 32;
	and.b64  	%rd3001, %rd2932, 4294967295;
	add.s64 	%rd3002, %rd3000, %rd3001;
	shr.u64 	%rd3003, %rd3002, 32;
	and.b64  	%rd3004, %rd2937, 4294967295;
	add.s64 	%rd3005, %rd3003, %rd3004;
	shr.u64 	%rd3006, %rd3005, 32;
	and.b64  	%rd3007, %rd2942, 4294967295;
	add.s64 	%rd3008, %rd3006, %rd3007;
	shr.u64 	%rd3009, %rd3008, 32;
	and.b64  	%rd3010, %rd2947, 4294967295;
	add.s64 	%rd3011, %rd3009, %rd3010;
	shr.u64 	%rd3012, %rd3011, 32;
	and.b64  	%rd3013, %rd2952, 4294967295;
	add.s64 	%rd3014, %rd3012, %rd3013;
	shr.u64 	%rd3015, %rd3014, 32;
	and.b64  	%rd3016, %rd2957, 4294967295;
	add.s64 	%rd3017, %rd3015, %rd3016;
	shr.u64 	%rd3018, %rd3017, 32;
	and.b64  	%rd3019, %rd2961, 4294967295;
	add.s64 	%rd3020, %rd3018, %rd3019;
	{ .reg .b32 tmp; mov.b64 {tmp, %r4598}, %rd3020; }
	add.s32 	%r4599, %r4594, %r4598;
	mul.lo.s32 	%r4600, %r4595, %r4597;
	mul.wide.u32 	%rd3021, %r261, %r4600;
	and.b64  	%rd3022, %rd2969, 4294967295;
	add.s64 	%rd3023, %rd3021, %rd3022;
	shr.u64 	%rd3024, %rd3023, 32;
	mul.wide.u32 	%rd3025, %r260, %r4600;
	and.b64  	%rd3026, %rd2974, 4294967295;
	add.s64 	%rd3027, %rd3024, %rd3026;
	add.s64 	%rd3028, %rd3027, %rd3025;
	cvt.u32.u64 	%r4601, %rd3028;
	shr.u64 	%rd3029, %rd3028, 32;
	mul.wide.u32 	%rd3030, %r259, %r4600;
	and.b64  	%rd3031, %rd2979, 4294967295;
	add.s64 	%rd3032, %rd3029, %rd3031;
	add.s64 	%rd3033, %rd3032, %rd3030;
	shr.u64 	%rd3034, %rd3033, 32;
	mul.wide.u32 	%rd3035, %r258, %r4600;
	and.b64  	%rd3036, %rd2984, 4294967295;
	add.s64 	%rd3037, %rd3034, %rd3036;
	add.s64 	%rd3038, %rd3037, %rd3035;
	shr.u64 	%rd3039, %rd3038, 32;
	mul.wide.u32 	%rd3040, %r257, %r4600;
	and.b64  	%rd3041, %rd2989, 4294967295;
	add.s64 	%rd3042, %rd3039, %rd3041;
	add.s64 	%rd3043, %rd3042, %rd3040;
	shr.u64 	%rd3044, %rd3043, 32;
	mul.wide.u32 	%rd3045, %r256, %r4600;
	and.b64  	%rd3046, %rd2994, 4294967295;
	add.s64 	%rd3047, %rd3044, %rd3046;
	add.s64 	%rd3048, %rd3047, %rd3045;
	shr.u64 	%rd3049, %rd3048, 32;
	mul.wide.u32 	%rd3050, %r255, %r4600;
	and.b64  	%rd3051, %rd2999, 4294967295;
	add.s64 	%rd3052, %rd3049, %rd3051;
	add.s64 	%rd3053, %rd3052, %rd3050;
	shr.u64 	%rd3054, %rd3053, 32;
	mul.wide.u32 	%rd3055, %r254, %r4600;
	and.b64  	%rd3056, %rd3002, 4294967295;
	add.s64 	%rd3057, %rd3054, %rd3056;
	add.s64 	%rd3058, %rd3057, %rd3055;
	shr.u64 	%rd3059, %rd3058, 32;
	and.b64  	%rd3060, %rd3005, 4294967295;
	add.s64 	%rd3061, %rd3059, %rd3060;
	shr.u64 	%rd3062, %rd3061, 32;
	and.b64  	%rd3063, %rd3008, 4294967295;
	add.s64 	%rd3064, %rd3062, %rd3063;
	shr.u64 	%rd3065, %rd3064, 32;
	and.b64  	%rd3066, %rd3011, 4294967295;
	add.s64 	%rd3067, %rd3065, %rd3066;
	shr.u64 	%rd3068, %rd3067, 32;
	and.b64  	%rd3069, %rd3014, 4294967295;
	add.s64 	%rd3070, %rd3068, %rd3069;
	shr.u64 	%rd3071, %rd3070, 32;
	and.b64  	%rd3072, %rd3017, 4294967295;
	add.s64 	%rd3073, %rd3071, %rd3072;
	shr.u64 	%rd3074, %rd3073, 32;
	and.b64  	%rd3075, %rd3020, 4294967295;
	add.s64 	%rd3076, %rd3074, %rd3075;
	{ .reg .b32 tmp; mov.b64 {tmp, %r4602}, %rd3076; }
	add.s32 	%r4603, %r4599, %r4602;
	mul.lo.s32 	%r4604, %r4595, %r4601;
	mul.wide.u32 	%rd3077, %r261, %r4604;
	and.b64  	%rd3078, %rd3028, 4294967295;
	add.s64 	%rd3079, %rd3077, %rd3078;
	shr.u64 	%rd3080, %rd3079, 32;
	mul.wide.u32 	%rd3081, %r260, %r4604;
	and.b64  	%rd3082, %rd3033, 4294967295;
	add.s64 	%rd3083, %rd3080, %rd3082;
	add.s64 	%rd3084, %rd3083, %rd3081;
	cvt.u32.u64 	%r4605, %rd3084;
	shr.u64 	%rd3085, %rd3084, 32;
	mul.wide.u32 	%rd3086, %r259, %r4604;
	and.b64  	%rd3087, %rd3038, 4294967295;
	add.s64 	%rd3088, %rd3085, %rd3087;
	add.s64 	%rd3089, %rd3088, %rd3086;
	shr.u64 	%rd3090, %rd3089, 32;
	mul.wide.u32 	%rd3091, %r258, %r4604;
	and.b64  	%rd3092, %rd3043, 4294967295;
	add.s64 	%rd3093, %rd3090, %rd3092;
	add.s64 	%rd3094, %rd3093, %rd3091;
	shr.u64 	%rd3095, %rd3094, 32;
	mul.wide.u32 	%rd3096, %r257, %r4604;
	and.b64  	%rd3097, %rd3048, 4294967295;
	add.s64 	%rd3098, %rd3095, %rd3097;
	add.s64 	%rd3099, %rd3098, %rd3096;
	shr.u64 	%rd3100, %rd3099, 32;
	mul.wide.u32 	%rd3101, %r256, %r4604;
	and.b64  	%rd3102, %rd3053, 4294967295;
	add.s64 	%rd3103, %rd3100, %rd3102;
	add.s64 	%rd3104, %rd3103, %rd3101;
	shr.u64 	%rd3105, %rd3104, 32;
	mul.wide.u32 	%rd3106, %r255, %r4604;
	and.b64  	%rd3107, %rd3058, 4294967295;
	add.s64 	%rd3108, %rd3105, %rd3107;
	add.s64 	%rd3109, %rd3108, %rd3106;
	shr.u64 	%rd3110, %rd3109, 32;
	mul.wide.u32 	%rd3111, %r254, %r4604;
	and.b64  	%rd3112, %rd3061, 4294967295;
	add.s64 	%rd3113, %rd3110, %rd3112;
	add.s64 	%rd3114, %rd3113, %rd3111;
	shr.u64 	%rd3115, %rd3114, 32;
	and.b64  	%rd3116, %rd3064, 4294967295;
	add.s64 	%rd3117, %rd3115, %rd3116;
	shr.u64 	%rd3118, %rd3117, 32;
	and.b64  	%rd3119, %rd3067, 4294967295;
	add.s64 	%rd3120, %rd3118, %rd3119;
	shr.u64 	%rd3121, %rd3120, 32;
	and.b64  	%rd3122, %rd3070, 4294967295;
	add.s64 	%rd3123, %rd3121, %rd3122;
	shr.u64 	%rd3124, %rd3123, 32;
	and.b64  	%rd3125, %rd3073, 4294967295;
	add.s64 	%rd3126, %rd3124, %rd3125;
	shr.u64 	%rd3127, %rd3126, 32;
	and.b64  	%rd3128, %rd3076, 4294967295;
	add.s64 	%rd3129, %rd3127, %rd3128;
	{ .reg .b32 tmp; mov.b64 {tmp, %r4606}, %rd3129; }
	add.s32 	%r4607, %r4603, %r4606;
	mul.lo.s32 	%r4608, %r4595, %r4605;
	mul.wide.u32 	%rd3130, %r261, %r4608;
	and.b64  	%rd3131, %rd3084, 4294967295;
	add.s64 	%rd3132, %rd3130, %rd3131;
	shr.u64 	%rd3133, %rd3132, 32;
	mul.wide.u32 	%rd3134, %r260, %r4608;
	and.b64  	%rd3135, %rd3089, 4294967295;
	add.s64 	%rd3136, %rd3133, %rd3135;
	add.s64 	%rd3137, %rd3136, %rd3134;
	cvt.u32.u64 	%r4609, %rd3137;
	shr.u64 	%rd3138, %rd3137, 32;
	mul.wide.u32 	%rd3139, %r259, %r4608;
	and.b64  	%rd3140, %rd3094, 4294967295;
	add.s64 	%rd3141, %rd3138, %rd3140;
	add.s64 	%rd3142, %rd3141, %rd3139;
	shr.u64 	%rd3143, %rd3142, 32;
	mul.wide.u32 	%rd3144, %r258, %r4608;
	and.b64  	%rd3145, %rd3099, 4294967295;
	add.s64 	%rd3146, %rd3143, %rd3145;
	add.s64 	%rd3147, %rd3146, %rd3144;
	shr.u64 	%rd3148, %rd3147, 32;
	mul.wide.u32 	%rd3149, %r257, %r4608;
	and.b64  	%rd3150, %rd3104, 4294967295;
	add.s64 	%rd3151, %rd3148, %rd3150;
	add.s64 	%rd3152, %rd3151, %rd3149;
	shr.u64 	%rd3153, %rd3152, 32;
	mul.wide.u32 	%rd3154, %r256, %r4608;
	and.b64  	%rd3155, %rd3109, 4294967295;
	add.s64 	%rd3156, %rd3153, %rd3155;
	add.s64 	%rd3157, %rd3156, %rd3154;
	shr.u64 	%rd3158, %rd3157, 32;
	mul.wide.u32 	%rd3159, %r255, %r4608;
	and.b64  	%rd3160, %rd3114, 4294967295;
	add.s64 	%rd3161, %rd3158, %rd3160;
	add.s64 	%rd3162, %rd3161, %rd3159;
	shr.u64 	%rd3163, %rd3162, 32;
	mul.wide.u32 	%rd3164, %r254, %r4608;
	and.b64  	%rd3165, %rd3117, 4294967295;
	add.s64 	%rd3166, %rd3163, %rd3165;
	add.s64 	%rd3167, %rd3166, %rd3164;
	shr.u64 	%rd3168, %rd3167, 32;
	and.b64  	%rd3169, %rd3120, 4294967295;
	add.s64 	%rd3170, %rd3168, %rd3169;
	shr.u64 	%rd3171, %rd3170, 32;
	and.b64  	%rd3172, %rd3123, 4294967295;
	add.s64 	%rd3173, %rd3171, %rd3172;
	shr.u64 	%rd3174, %rd3173, 32;
	and.b64  	%rd3175, %rd3126, 4294967295;
	add.s64 	%rd3176, %rd3174, %rd3175;
	shr.u64 	%rd3177, %rd3176, 32;
	and.b64  	%rd3178, %rd3129, 4294967295;
	add.s64 	%rd3179, %rd3177, %rd3178;
	{ .reg .b32 tmp; mov.b64 {tmp, %r4610}, %rd3179; }
	add.s32 	%r4611, %r4607, %r4610;
	mul.lo.s32 	%r4612, %r4595, %r4609;
	mul.wide.u32 	%rd3180, %r261, %r4612;
	and.b64  	%rd3181, %rd3137, 4294967295;
	add.s64 	%rd3182, %rd3180, %rd3181;
	shr.u64 	%rd3183, %rd3182, 32;
	mul.wide.u32 	%rd3184, %r260, %r4612;
	and.b64  	%rd3185, %rd3142, 4294967295;
	add.s64 	%rd3186, %rd3183, %rd3185;
	add.s64 	%rd3187, %rd3186, %rd3184;
	cvt.u32.u64 	%r4613, %rd3187;
	shr.u64 	%rd3188, %rd3187, 32;
	mul.wide.u32 	%rd3189, %r259, %r4612;
	and.b64  	%rd3190, %rd3147, 4294967295;
	add.s64 	%rd3191, %rd3188, %rd3190;
	add.s64 	%rd3192, %rd3191, %rd3189;
	shr.u64 	%rd3193, %rd3192, 32;
	mul.wide.u32 	%rd3194, %r258, %r4612;
	and.b64  	%rd3195, %rd3152, 4294967295;
	add.s64 	%rd3196, %rd3193, %rd3195;
	add.s64 	%rd3197, %rd3196, %rd3194;
	shr.u64 	%rd3198, %rd3197, 32;
	mul.wide.u32 	%rd3199, %r257, %r4612;
	and.b64  	%rd3200, %rd3157, 4294967295;
	add.s64 	%rd3201, %rd3198, %rd3200;
	add.s64 	%rd3202, %rd3201, %rd3199;
	shr.u64 	%rd3203, %rd3202, 32;
	mul.wide.u32 	%rd3204, %r256, %r4612;
	and.b64  	%rd3205, %rd3162, 4294967295;
	add.s64 	%rd3206, %rd3203, %rd3205;
	add.s64 	%rd3207, %rd3206, %rd3204;
	shr.u64 	%rd3208, %rd3207, 32;
	mul.wide.u32 	%rd3209, %r255, %r4612;
	and.b64  	%rd3210, %rd3167, 4294967295;
	add.s64 	%rd3211, %rd3208, %rd3210;
	add.s64 	%rd3212, %rd3211, %rd3209;
	shr.u64 	%rd3213, %rd3212, 32;
	mul.wide.u32 	%rd3214, %r254, %r4612;
	and.b64  	%rd3215, %rd3170, 4294967295;
	add.s64 	%rd3216, %rd3213, %rd3215;
	add.s64 	%rd3217, %rd3216, %rd3214;
	shr.u64 	%rd3218, %rd3217, 32;
	and.b64  	%rd3219, %rd3173, 4294967295;
	add.s64 	%rd3220, %rd3218, %rd3219;
	shr.u64 	%rd3221, %rd3220, 32;
	and.b64  	%rd3222, %rd3176, 4294967295;
	add.s64 	%rd3223, %rd3221, %rd3222;
	shr.u64 	%rd3224, %rd3223, 32;
	and.b64  	%rd3225, %rd3179, 4294967295;
	add.s64 	%rd3226, %rd3224, %rd3225;
	{ .reg .b32 tmp; mov.b64 {tmp, %r4614}, %rd3226; }
	add.s32 	%r4615, %r4611, %r4614;
	mul.lo.s32 	%r4616, %r4595, %r4613;
	mul.wide.u32 	%rd3227, %r261, %r4616;
	and.b64  	%rd3228, %rd3187, 4294967295;
	add.s64 	%rd3229, %rd3227, %rd3228;
	shr.u64 	%rd3230, %rd3229, 32;
	mul.wide.u32 	%rd3231, %r260, %r4616;
	and.b64  	%rd3232, %rd3192, 4294967295;
	add.s64 	%rd3233, %rd3230, %rd3232;
	add.s64 	%rd3234, %rd3233, %rd3231;
	cvt.u32.u64 	%r4617, %rd3234;
	shr.u64 	%rd3235, %rd3234, 32;
	mul.wide.u32 	%rd3236, %r259, %r4616;
	and.b64  	%rd3237, %rd3197, 4294967295;
	add.s64 	%rd3238, %rd3235, %rd3237;
	add.s64 	%rd3239, %rd3238, %rd3236;
	shr.u64 	%rd3240, %rd3239, 32;
	mul.wide.u32 	%rd3241, %r258, %r4616;
	and.b64  	%rd3242, %rd3202, 4294967295;
	add.s64 	%rd3243, %rd3240, %rd3242;
	add.s64 	%rd3244, %rd3243, %rd3241;
	shr.u64 	%rd3245, %rd3244, 32;
	mul.wide.u32 	%rd3246, %r257, %r4616;
	and.b64  	%rd3247, %rd3207, 4294967295;
	add.s64 	%rd3248, %rd3245, %rd3247;
	add.s64 	%rd3249, %rd3248, %rd3246;
	shr.u64 	%rd3250, %rd3249, 32;
	mul.wide.u32 	%rd3251, %r256, %r4616;
	and.b64  	%rd3252, %rd3212, 4294967295;
	add.s64 	%rd3253, %rd3250, %rd3252;
	add.s64 	%rd3254, %rd3253, %rd3251;
	shr.u64 	%rd3255, %rd3254, 32;
	mul.wide.u32 	%rd3256, %r255, %r4616;
	and.b64  	%rd3257, %rd3217, 4294967295;
	add.s64 	%rd3258, %rd3255, %rd3257;
	add.s64 	%rd3259, %rd3258, %rd3256;
	shr.u64 	%rd3260, %rd3259, 32;
	mul.wide.u32 	%rd3261, %r254, %r4616;
	and.b64  	%rd3262, %rd3220, 4294967295;
	add.s64 	%rd3263, %rd3260, %rd3262;
	add.s64 	%rd3264, %rd3263, %rd3261;
	shr.u64 	%rd3265, %rd3264, 32;
	and.b64  	%rd3266, %rd3223, 4294967295;
	add.s64 	%rd3267, %rd3265, %rd3266;
	shr.u64 	%rd3268, %rd3267, 32;
	and.b64  	%rd3269, %rd3226, 4294967295;
	add.s64 	%rd3270, %rd3268, %rd3269;
	{ .reg .b32 tmp; mov.b64 {tmp, %r4618}, %rd3270; }
	add.s32 	%r4619, %r4615, %r4618;
	mul.lo.s32 	%r4620, %r4595, %r4617;
	mul.wide.u32 	%rd3271, %r261, %r4620;
	and.b64  	%rd3272, %rd3234, 4294967295;
	add.s64 	%rd3273, %rd3271, %rd3272;
	shr.u64 	%rd3274, %rd3273, 32;
	mul.wide.u32 	%rd3275, %r260, %r4620;
	and.b64  	%rd3276, %rd3239, 4294967295;
	add.s64 	%rd3277, %rd3274, %rd3276;
	add.s64 	%rd3278, %rd3277, %rd3275;
	cvt.u32.u64 	%r4621, %rd3278;
	shr.u64 	%rd3279, %rd3278, 32;
	mul.wide.u32 	%rd3280, %r259, %r4620;
	and.b64  	%rd3281, %rd3244, 4294967295;
	add.s64 	%rd3282, %rd3279, %rd3281;
	add.s64 	%rd3283, %rd3282, %rd3280;
	shr.u64 	%rd3284, %rd3283, 32;
	mul.wide.u32 	%rd3285, %r258, %r4620;
	and.b64  	%rd3286, %rd3249, 4294967295;
	add.s64 	%rd3287, %rd3284, %rd3286;
	add.s64 	%rd3288, %rd3287, %rd3285;
	shr.u64 	%rd3289, %rd3288, 32;
	mul.wide.u32 	%rd3290, %r257, %r4620;
	and.b64  	%rd3291, %rd3254, 4294967295;
	add.s64 	%rd3292, %rd3289, %rd3291;
	add.s64 	%rd3293, %rd3292, %rd3290;
	shr.u64 	%rd3294, %rd3293, 32;
	mul.wide.u32 	%rd3295, %r256, %r4620;
	and.b64  	%rd3296, %rd3259, 4294967295;
	add.s64 	%rd3297, %rd3294, %rd3296;
	add.s64 	%rd3298, %rd3297, %rd3295;
	shr.u64 	%rd3299, %rd3298, 32;
	mul.wide.u32 	%rd3300, %r255, %r4620;
	and.b64  	%rd3301, %rd3264, 4294967295;
	add.s64 	%rd3302, %rd3299, %rd3301;
	add.s64 	%rd3303, %rd3302, %rd3300;
	shr.u64 	%rd3304, %rd3303, 32;
	mul.wide.u32 	%rd3305, %r254, %r4620;
	and.b64  	%rd3306, %rd3267, 4294967295;
	add.s64 	%rd3307, %rd3304, %rd3306;
	add.s64 	%rd3308, %rd3307, %rd3305;
	shr.u64 	%rd3309, %rd3308, 32;
	and.b64  	%rd3310, %rd3270, 4294967295;
	add.s64 	%rd3311, %rd3309, %rd3310;
	{ .reg .b32 tmp; mov.b64 {tmp, %r4622}, %rd3311; }
	add.s32 	%r4623, %r4619, %r4622;
	mul.lo.s32 	%r4624, %r4595, %r4621;
	mul.wide.u32 	%rd3312, %r261, %r4624;
	and.b64  	%rd3313, %rd3278, 4294967295;
	add.s64 	%rd3314, %rd3312, %rd3313;
	shr.u64 	%rd3315, %rd3314, 32;
	mul.wide.u32 	%rd3316, %r260, %r4624;
	and.b64  	%rd3317, %rd3283, 4294967295;
	add.s64 	%rd3318, %rd3315, %rd3317;
	add.s64 	%rd3319, %rd3318, %rd3316;
	cvt.u32.u64 	%r7776, %rd3319;
	shr.u64 	%rd3320, %rd3319, 32;
	mul.wide.u32 	%rd3321, %r259, %r4624;
	and.b64  	%rd3322, %rd3288, 4294967295;
	add.s64 	%rd3323, %rd3320, %rd3322;
	add.s64 	%rd3324, %rd3323, %rd3321;
	cvt.u32.u64 	%r7775, %rd3324;
	shr.u64 	%rd3325, %rd3324, 32;
	mul.wide.u32 	%rd3326, %r258, %r4624;
	and.b64  	%rd3327, %rd3293, 4294967295;
	add.s64 	%rd3328, %rd3325, %rd3327;
	add.s64 	%rd3329, %rd3328, %rd3326;
	cvt.u32.u64 	%r7774, %rd3329;
	shr.u64 	%rd3330, %rd3329, 32;
	mul.wide.u32 	%rd3331, %r257, %r4624;
	and.b64  	%rd3332, %rd3298, 4294967295;
	add.s64 	%rd3333, %rd3330, %rd3332;
	add.s64 	%rd3334, %rd3333, %rd3331;
	cvt.u32.u64 	%r7773, %rd3334;
	shr.u64 	%rd3335, %rd3334, 32;
	mul.wide.u32 	%rd3336, %r256, %r4624;
	and.b64  	%rd3337, %rd3303, 4294967295;
	add.s64 	%rd3338, %rd3335, %rd3337;
	add.s64 	%rd3339, %rd3338, %rd3336;
	cvt.u32.u64 	%r7772, %rd3339;
	shr.u64 	%rd3340, %rd3339, 32;
	mul.wide.u32 	%rd3341, %r255, %r4624;
	and.b64  	%rd3342, %rd3308, 4294967295;
	add.s64 	%rd3343, %rd3340, %rd3342;
	add.s64 	%rd3344, %rd3343, %rd3341;
	cvt.u32.u64 	%r7771, %rd3344;
	shr.u64 	%rd3345, %rd3344, 32;
	mul.wide.u32 	%rd3346, %r254, %r4624;
	and.b64  	%rd3347, %rd3311, 4294967295;
	add.s64 	%rd3348, %rd3345, %rd3347;
	add.s64 	%rd3349, %rd3348, %rd3346;
	cvt.u32.u64 	%r7770, %rd3349;
	{ .reg .b32 tmp; mov.b64 {tmp, %r4625}, %rd3349; }
	add.s32 	%r7769, %r4623, %r4625;
	setp.gt.u32 	%p90, %r7769, %r254;
	@%p90 bra 	$L__BB5_103;
	setp.lt.u32 	%p91, %r7769, %r254;
	@%p91 bra 	$L__BB5_104;
	setp.lt.u32 	%p92, %r255, %r7770;
	@%p92 bra 	$L__BB5_103;
	setp.gt.u32 	%p93, %r255, %r7770;
	@%p93 bra 	$L__BB5_104;
	setp.lt.u32 	%p94, %r256, %r7771;
	@%p94 bra 	$L__BB5_103;
	setp.gt.u32 	%p95, %r256, %r7771;
	@%p95 bra 	$L__BB5_104;
	setp.lt.u32 	%p96, %r257, %r7772;
	@%p96 bra 	$L__BB5_103;
	setp.gt.u32 	%p97, %r257, %r7772;
	@%p97 bra 	$L__BB5_104;
	setp.lt.u32 	%p98, %r258, %r7773;
	@%p98 bra 	$L__BB5_103;
	setp.gt.u32 	%p99, %r258, %r7773;
	@%p99 bra 	$L__BB5_104;
	setp.lt.u32 	%p100, %r259, %r7774;
	@%p100 bra 	$L__BB5_103;
	setp.gt.u32 	%p101, %r259, %r7774;
	@%p101 bra 	$L__BB5_104;
	setp.lt.u32 	%p102, %r260, %r7775;
	@%p102 bra 	$L__BB5_103;
	setp.gt.u32 	%p103, %r260, %r7775;
	setp.gt.u32 	%p104, %r261, %r7776;
	or.pred  	%p105, %p103, %p104;
	@%p105 bra 	$L__BB5_104;
$L__BB5_103:
	sub.s32 	%r7776, %r7776, %r261;
	sub.s32 	%r7775, %r7775, %r260;
	sub.s32 	%r7774, %r7774, %r259;
	sub.s32 	%r7773, %r7773, %r258;
	sub.s32 	%r7772, %r7772, %r257;
	sub.s32 	%r7771, %r7771, %r256;
	sub.s32 	%r7770, %r7770, %r255;
	sub.s32 	%r7769, %r7769, %r254;
$L__BB5_104:
	ld.const.u32 	%r286, [P_CONST+28];
	ld.const.u32 	%r287, [P_CONST+24];
	ld.const.u32 	%r288, [P_CONST+20];
	ld.const.u32 	%r289, [P_CONST+16];
	ld.const.u32 	%r290, [P_CONST+12];
	ld.const.u32 	%r291, [P_CONST+8];
	ld.const.u32 	%r292, [P_CONST+4];
	ld.const.u32 	%r293, [P_CONST];
	mul.wide.u32 	%rd3350, %r7776, %r117;
	cvt.u32.u64 	%r4626, %rd3350;
	shr.u64 	%rd3351, %rd3350, 32;
	mul.wide.u32 	%rd3352, %r7775, %r117;
	add.s64 	%rd3353, %rd3351, %rd3352;
	shr.u64 	%rd3354, %rd3353, 32;
	mul.wide.u32 	%rd3355, %r7774, %r117;
	add.s64 	%rd3356, %rd3354, %rd3355;
	shr.u64 	%rd3357, %rd3356, 32;
	mul.wide.u32 	%rd3358, %r7773, %r117;
	add.s64 	%rd3359, %rd3357, %rd3358;
	shr.u64 	%rd3360, %rd3359, 32;
	mul.wide.u32 	%rd3361, %r7772, %r117;
	add.s64 	%rd3362, %rd3360, %rd3361;
	shr.u64 	%rd3363, %rd3362, 32;
	mul.wide.u32 	%rd3364, %r7771, %r117;
	add.s64 	%rd3365, %rd3363, %rd3364;
	shr.u64 	%rd3366, %rd3365, 32;
	mul.wide.u32 	%rd3367, %r7770, %r117;
	add.s64 	%rd3368, %rd3366, %rd3367;
	shr.u64 	%rd3369, %rd3368, 32;
	mul.wide.u32 	%rd3370, %r7769, %r117;
	add.s64 	%rd3371, %rd3369, %rd3370;
	shr.u64 	%rd3372, %rd3371, 32;
	mul.wide.u32 	%rd3373, %r7776, %r116;
	and.b64  	%rd3374, %rd3353, 4294967295;
	add.s64 	%rd3375, %rd3373, %rd3374;
	shr.u64 	%rd3376, %rd3375, 32;
	mul.wide.u32 	%rd3377, %r7775, %r116;
	and.b64  	%rd3378, %rd3356, 4294967295;
	add.s64 	%rd3379, %rd3376, %rd3378;
	add.s64 	%rd3380, %rd3379, %rd3377;
	shr.u64 	%rd3381, %rd3380, 32;
	mul.wide.u32 	%rd3382, %r7774, %r116;
	and.b64  	%rd3383, %rd3359, 4294967295;
	add.s64 	%rd3384, %rd3381, %rd3383;
	add.s64 	%rd3385, %rd3384, %rd3382;
	shr.u64 	%rd3386, %rd3385, 32;
	mul.wide.u32 	%rd3387, %r7773, %r116;
	and.b64  	%rd3388, %rd3362, 4294967295;
	add.s64 	%rd3389, %rd3386, %rd3388;
	add.s64 	%rd3390, %rd3389, %rd3387;
	shr.u64 	%rd3391, %rd3390, 32;
	mul.wide.u32 	%rd3392, %r7772, %r116;
	and.b64  	%rd3393, %rd3365, 4294967295;
	add.s64 	%rd3394, %rd3391, %rd3393;
	add.s64 	%rd3395, %rd3394, %rd3392;
	shr.u64 	%rd3396, %rd3395, 32;
	mul.wide.u32 	%rd3397, %r7771, %r116;
	and.b64  	%rd3398, %rd3368, 4294967295;
	add.s64 	%rd3399, %rd3396, %rd3398;
	add.s64 	%rd3400, %rd3399, %rd3397;
	shr.u64 	%rd3401, %rd3400, 32;
	mul.wide.u32 	%rd3402, %r7770, %r116;
	and.b64  	%rd3403, %rd3371, 4294967295;
	add.s64 	%rd3404, %rd3401, %rd3403;
	add.s64 	%rd3405, %rd3404, %rd3402;
	shr.u64 	%rd3406, %rd3405, 32;
	mul.wide.u32 	%rd3407, %r7769, %r116;
	add.s64 	%rd3408, %rd3406, %rd3372;
	add.s64 	%rd3409, %rd3408, %rd3407;
	shr.u64 	%rd3410, %rd3409, 32;
	mul.wide.u32 	%rd3411, %r7776, %r115;
	and.b64  	%rd3412, %rd3380, 4294967295;
	add.s64 	%rd3413, %rd3411, %rd3412;
	shr.u64 	%rd3414, %rd3413, 32;
	mul.wide.u32 	%rd3415, %r7775, %r115;
	and.b64  	%rd3416, %rd3385, 4294967295;
	add.s64 	%rd3417, %rd3414, %rd3416;
	add.s64 	%rd3418, %rd3417, %rd3415;
	shr.u64 	%rd3419, %rd3418, 32;
	mul.wide.u32 	%rd3420, %r7774, %r115;
	and.b64  	%rd3421, %rd3390, 4294967295;
	add.s64 	%rd3422, %rd3419, %rd3421;
	add.s64 	%rd3423, %rd3422, %rd3420;
	shr.u64 	%rd3424, %rd3423, 32;
	mul.wide.u32 	%rd3425, %r7773, %r115;
	and.b64  	%rd3426, %rd3395, 4294967295;
	add.s64 	%rd3427, %rd3424, %rd3426;
	add.s64 	%rd3428, %rd3427, %rd3425;
	shr.u64 	%rd3429, %rd3428, 32;
	mul.wide.u32 	%rd3430, %r7772, %r115;
	and.b64  	%rd3431, %rd3400, 4294967295;
	add.s64 	%rd3432, %rd3429, %rd3431;
	add.s64 	%rd3433, %rd3432, %rd3430;
	shr.u64 	%rd3434, %rd3433, 32;
	mul.wide.u32 	%rd3435, %r7771, %r115;
	and.b64  	%rd3436, %rd3405, 4294967295;
	add.s64 	%rd3437, %rd3434, %rd3436;
	add.s64 	%rd3438, %rd3437, %rd3435;
	shr.u64 	%rd3439, %rd3438, 32;
	mul.wide.u32 	%rd3440, %r7770, %r115;
	and.b64  	%rd3441, %rd3409, 4294967295;
	add.s64 	%rd3442, %rd3439, %rd3441;
	add.s64 	%rd3443, %rd3442, %rd3440;
	shr.u64 	%rd3444, %rd3443, 32;
	mul.wide.u32 	%rd3445, %r7769, %r115;
	add.s64 	%rd3446, %rd3444, %rd3410;
	add.s64 	%rd3447, %rd3446, %rd3445;
	shr.u64 	%rd3448, %rd3447, 32;
	mul.wide.u32 	%rd3449, %r7776, %r114;
	and.b64  	%rd3450, %rd3418, 4294967295;
	add.s64 	%rd3451, %rd3449, %rd3450;
	shr.u64 	%rd3452, %rd3451, 32;
	mul.wide.u32 	%rd3453, %r7775, %r114;
	and.b64  	%rd3454, %rd3423, 4294967295;
	add.s64 	%rd3455, %rd3452, %rd3454;
	add.s64 	%rd3456, %rd3455, %rd3453;
	shr.u64 	%rd3457, %rd3456, 32;
	mul.wide.u32 	%rd3458, %r7774, %r114;
	and.b64  	%rd3459, %rd3428, 4294967295;
	add.s64 	%rd3460, %rd3457, %rd3459;
	add.s64 	%rd3461, %rd3460, %rd3458;
	shr.u64 	%rd3462, %rd3461, 32;
	mul.wide.u32 	%rd3463, %r7773, %r114;
	and.b64  	%rd3464, %rd3433, 4294967295;
	add.s64 	%rd3465, %rd3462, %rd3464;
	add.s64 	%rd3466, %rd3465, %rd3463;
	shr.u64 	%rd3467, %rd3466, 32;
	mul.wide.u32 	%rd3468, %r7772, %r114;
	and.b64  	%rd3469, %rd3438, 4294967295;
	add.s64 	%rd3470, %rd3467, %rd3469;
	add.s64 	%rd3471, %rd3470, %rd3468;
	shr.u64 	%rd3472, %rd3471, 32;
	mul.wide.u32 	%rd3473, %r7771, %r114;
	and.b64  	%rd3474, %rd3443, 4294967295;
	add.s64 	%rd3475, %rd3472, %rd3474;
	add.s64 	%rd3476, %rd3475, %rd3473;
	shr.u64 	%rd3477, %rd3476, 32;
	mul.wide.u32 	%rd3478, %r7770, %r114;
	and.b64  	%rd3479, %rd3447, 4294967295;
	add.s64 	%rd3480, %rd3477, %rd3479;
	add.s64 	%rd3481, %rd3480, %rd3478;
	shr.u64 	%rd3482, %rd3481, 32;
	mul.wide.u32 	%rd3483, %r7769, %r114;
	add.s64 	%rd3484, %rd3482, %rd3448;
	add.s64 	%rd3485, %rd3484, %rd3483;
	shr.u64 	%rd3486, %rd3485, 32;
	mul.wide.u32 	%rd3487, %r7776, %r113;
	and.b64  	%rd3488, %rd3456, 4294967295;
	add.s64 	%rd3489, %rd3487, %rd3488;
	shr.u64 	%rd3490, %rd3489, 32;
	mul.wide.u32 	%rd3491, %r7775, %r113;
	and.b64  	%rd3492, %rd3461, 4294967295;
	add.s64 	%rd3493, %rd3490, %rd3492;
	add.s64 	%rd3494, %rd3493, %rd3491;
	shr.u64 	%rd3495, %rd3494, 32;
	mul.wide.u32 	%rd3496, %r7774, %r113;
	and.b64  	%rd3497, %rd3466, 4294967295;
	add.s64 	%rd3498, %rd3495, %rd3497;
	add.s64 	%rd3499, %rd3498, %rd3496;
	shr.u64 	%rd3500, %rd3499, 32;
	mul.wide.u32 	%rd3501, %r7773, %r113;
	and.b64  	%rd3502, %rd3471, 4294967295;
	add.s64 	%rd3503, %rd3500, %rd3502;
	add.s64 	%rd3504, %rd3503, %rd3501;
	shr.u64 	%rd3505, %rd3504, 32;
	mul.wide.u32 	%rd3506, %r7772, %r113;
	and.b64  	%rd3507, %rd3476, 4294967295;
	add.s64 	%rd3508, %rd3505, %rd3507;
	add.s64 	%rd3509, %rd3508, %rd3506;
	shr.u64 	%rd3510, %rd3509, 32;
	mul.wide.u32 	%rd3511, %r7771, %r113;
	and.b64  	%rd3512, %rd3481, 4294967295;
	add.s64 	%rd3513, %rd3510, %rd3512;
	add.s64 	%rd3514, %rd3513, %rd3511;
	shr.u64 	%rd3515, %rd3514, 32;
	mul.wide.u32 	%rd3516, %r7770, %r113;
	and.b64  	%rd3517, %rd3485, 4294967295;
	add.s64 	%rd3518, %rd3515, %rd3517;
	add.s64 	%rd3519, %rd3518, %rd3516;
	shr.u64 	%rd3520, %rd3519, 32;
	mul.wide.u32 	%rd3521, %r7769, %r113;
	add.s64 	%rd3522, %rd3520, %rd3486;
	add.s64 	%rd3523, %rd3522, %rd3521;
	shr.u64 	%rd3524, %rd3523, 32;
	mul.wide.u32 	%rd3525, %r7776, %r112;
	and.b64  	%rd3526, %rd3494, 4294967295;
	add.s64 	%rd3527, %rd3525, %rd3526;
	shr.u64 	%rd3528, %rd3527, 32;
	mul.wide.u32 	%rd3529, %r7775, %r112;
	and.b64  	%rd3530, %rd3499, 4294967295;
	add.s64 	%rd3531, %rd3528, %rd3530;
	add.s64 	%rd3532, %rd3531, %rd3529;
	shr.u64 	%rd3533, %rd3532, 32;
	mul.wide.u32 	%rd3534, %r7774, %r112;
	and.b64  	%rd3535, %rd3504, 4294967295;
	add.s64 	%rd3536, %rd3533, %rd3535;
	add.s64 	%rd3537, %rd3536, %rd3534;
	shr.u64 	%rd3538, %rd3537, 32;
	mul.wide.u32 	%rd3539, %r7773, %r112;
	and.b64  	%rd3540, %rd3509, 4294967295;
	add.s64 	%rd3541, %rd3538, %rd3540;
	add.s64 	%rd3542, %rd3541, %rd3539;
	shr.u64 	%rd3543, %rd3542, 32;
	mul.wide.u32 	%rd3544, %r7772, %r112;
	and.b64  	%rd3545, %rd3514, 4294967295;
	add.s64 	%rd3546, %rd3543, %rd3545;
	add.s64 	%rd3547, %rd3546, %rd3544;
	shr.u64 	%rd3548, %rd3547, 32;
	mul.wide.u32 	%rd3549, %r7771, %r112;
	and.b64  	%rd3550, %rd3519, 4294967295;
	add.s64 	%rd3551, %rd3548, %rd3550;
	add.s64 	%rd3552, %rd3551, %rd3549;
	shr.u64 	%rd3553, %rd3552, 32;
	mul.wide.u32 	%rd3554, %r7770, %r112;
	and.b64  	%rd3555, %rd3523, 4294967295;
	add.s64 	%rd3556, %rd3553, %rd3555;
	add.s64 	%rd3557, %rd3556, %rd3554;
	shr.u64 	%rd3558, %rd3557, 32;
	mul.wide.u32 	%rd3559, %r7769, %r112;
	add.s64 	%rd3560, %rd3558, %rd3524;
	add.s64 	%rd3561, %rd3560, %rd3559;
	shr.u64 	%rd3562, %rd3561, 32;
	mul.wide.u32 	%rd3563, %r7776, %r111;
	and.b64  	%rd3564, %rd3532, 4294967295;
	add.s64 	%rd3565, %rd3563, %rd3564;
	shr.u64 	%rd3566, %rd3565, 32;
	mul.wide.u32 	%rd3567, %r7775, %r111;
	and.b64  	%rd3568, %rd3537, 4294967295;
	add.s64 	%rd3569, %rd3566, %rd3568;
	add.s64 	%rd3570, %rd3569, %rd3567;
	shr.u64 	%rd3571, %rd3570, 32;
	mul.wide.u32 	%rd3572, %r7774, %r111;
	and.b64  	%rd3573, %rd3542, 4294967295;
	add.s64 	%rd3574, %rd3571, %rd3573;
	add.s64 	%rd3575, %rd3574, %rd3572;
	shr.u64 	%rd3576, %rd3575, 32;
	mul.wide.u32 	%rd3577, %r7773, %r111;
	and.b64  	%rd3578, %rd3547, 4294967295;
	add.s64 	%rd3579, %rd3576, %rd3578;
	add.s64 	%rd3580, %rd3579, %rd3577;
	shr.u64 	%rd3581, %rd3580, 32;
	mul.wide.u32 	%rd3582, %r7772, %r111;
	and.b64  	%rd3583, %rd3552, 4294967295;
	add.s64 	%rd3584, %rd3581, %rd3583;
	add.s64 	%rd3585, %rd3584, %rd3582;
	shr.u64 	%rd3586, %rd3585, 32;
	mul.wide.u32 	%rd3587, %r7771, %r111;
	and.b64  	%rd3588, %rd3557, 4294967295;
	add.s64 	%rd3589, %rd3586, %rd3588;
	add.s64 	%rd3590, %rd3589, %rd3587;
	shr.u64 	%rd3591, %rd3590, 32;
	mul.wide.u32 	%rd3592, %r7770, %r111;
	and.b64  	%rd3593, %rd3561, 4294967295;
	add.s64 	%rd3594, %rd3591, %rd3593;
	add.s64 	%rd3595, %rd3594, %rd3592;
	shr.u64 	%rd3596, %rd3595, 32;
	mul.wide.u32 	%rd3597, %r7769, %r111;
	add.s64 	%rd3598, %rd3596, %rd3562;
	add.s64 	%rd3599, %rd3598, %rd3597;
	shr.u64 	%rd3600, %rd3599, 32;
	mul.wide.u32 	%rd3601, %r7776, %r110;
	and.b64  	%rd3602, %rd3570, 4294967295;
	add.s64 	%rd3603, %rd3601, %rd3602;
	shr.u64 	%rd3604, %rd3603, 32;
	mul.wide.u32 	%rd3605, %r7775, %r110;
	and.b64  	%rd3606, %rd3575, 4294967295;
	add.s64 	%rd3607, %rd3604, %rd3606;
	add.s64 	%rd3608, %rd3607, %rd3605;
	shr.u64 	%rd3609, %rd3608, 32;
	mul.wide.u32 	%rd3610, %r7774, %r110;
	and.b64  	%rd3611, %rd3580, 4294967295;
	add.s64 	%rd3612, %rd3609, %rd3611;
	add.s64 	%rd3613, %rd3612, %rd3610;
	shr.u64 	%rd3614, %rd3613, 32;
	mul.wide.u32 	%rd3615, %r7773, %r110;
	and.b64  	%rd3616, %rd3585, 4294967295;
	add.s64 	%rd3617, %rd3614, %rd3616;
	add.s64 	%rd3618, %rd3617, %rd3615;
	shr.u64 	%rd3619, %rd3618, 32;
	mul.wide.u32 	%rd3620, %r7772, %r110;
	and.b64  	%rd3621, %rd3590, 4294967295;
	add.s64 	%rd3622, %rd3619, %rd3621;
	add.s64 	%rd3623, %rd3622, %rd3620;
	shr.u64 	%rd3624, %rd3623, 32;
	mul.wide.u32 	%rd3625, %r7771, %r110;
	and.b64  	%rd3626, %rd3595, 4294967295;
	add.s64 	%rd3627, %rd3624, %rd3626;
	add.s64 	%rd3628, %rd3627, %rd3625;
	shr.u64 	%rd3629, %rd3628, 32;
	mul.wide.u32 	%rd3630, %r7770, %r110;
	and.b64  	%rd3631, %rd3599, 4294967295;
	add.s64 	%rd3632, %rd3629, %rd3631;
	add.s64 	%rd3633, %rd3632, %rd3630;
	shr.u64 	%rd3634, %rd3633, 32;
	mul.wide.u32 	%rd3635, %r7769, %r110;
	add.s64 	%rd3636, %rd3634, %rd3600;
	add.s64 	%rd3637, %rd3636, %rd3635;
	{ .reg .b32 tmp; mov.b64 {tmp, %r4627}, %rd3637; }
	ld.const.u32 	%r4628, [MU_P];
	mul.lo.s32 	%r4629, %r4628, %r4626;
	mul.wide.u32 	%rd3638, %r293, %r4629;
	and.b64  	%rd3639, %rd3350, 4294967295;
	add.s64 	%rd3640, %rd3638, %rd3639;
	shr.u64 	%rd3641, %rd3640, 32;
	mul.wide.u32 	%rd3642, %r292, %r4629;
	and.b64  	%rd3643, %rd3375, 4294967295;
	add.s64 	%rd3644, %rd3641, %rd3643;
	add.s64 	%rd3645, %rd3644, %rd3642;
	cvt.u32.u64 	%r4630, %rd3645;
	shr.u64 	%rd3646, %rd3645, 32;
	mul.wide.u32 	%rd3647, %r291, %r4629;
	and.b64  	%rd3648, %rd3413, 4294967295;
	add.s64 	%rd3649, %rd3646, %rd3648;
	add.s64 	%rd3650, %rd3649, %rd3647;
	shr.u64 	%rd3651, %rd3650, 32;
	mul.wide.u32 	%rd3652, %r290, %r4629;
	and.b64  	%rd3653, %rd3451, 4294967295;
	add.s64 	%rd3654, %rd3651, %rd3653;
	add.s64 	%rd3655, %rd3654, %rd3652;
	shr.u64 	%rd3656, %rd3655, 32;
	mul.wide.u32 	%rd3657, %r289, %r4629;
	and.b64  	%rd3658, %rd3489, 4294967295;
	add.s64 	%rd3659, %rd3656, %rd3658;
	add.s64 	%rd3660, %rd3659, %rd3657;
	shr.u64 	%rd3661, %rd3660, 32;
	mul.wide.u32 	%rd3662, %r288, %r4629;
	and.b64  	%rd3663, %rd3527, 4294967295;
	add.s64 	%rd3664, %rd3661, %rd3663;
	add.s64 	%rd3665, %rd3664, %rd3662;
	shr.u64 	%rd3666, %rd3665, 32;
	mul.wide.u32 	%rd3667, %r287, %r4629;
	and.b64  	%rd3668, %rd3565, 4294967295;
	add.s64 	%rd3669, %rd3666, %rd3668;
	add.s64 	%rd3670, %rd3669, %rd3667;
	shr.u64 	%rd3671, %rd3670, 32;
	mul.wide.u32 	%rd3672, %r286, %r4629;
	and.b64  	%rd3673, %rd3603, 4294967295;
	add.s64 	%rd3674, %rd3671, %rd3673;
	add.s64 	%rd3675, %rd3674, %rd3672;
	shr.u64 	%rd3676, %rd3675, 32;
	and.b64  	%rd3677, %rd3608, 4294967295;
	add.s64 	%rd3678, %rd3676, %rd3677;
	shr.u64 	%rd3679, %rd3678, 32;
	and.b64  	%rd3680, %rd3613, 4294967295;
	add.s64 	%rd3681, %rd3679, %rd3680;
	shr.u64 	%rd3682, %rd3681, 32;
	and.b64  	%rd3683, %rd3618, 4294967295;
	add.s64 	%rd3684, %rd3682, %rd3683;
	shr.u64 	%rd3685, %rd3684, 32;
	and.b64  	%rd3686, %rd3623, 4294967295;
	add.s64 	%rd3687, %rd3685, %rd3686;
	shr.u64 	%rd3688, %rd3687, 32;
	and.b64  	%rd3689, %rd3628, 4294967295;
	add.s64 	%rd3690, %rd3688, %rd3689;
	shr.u64 	%rd3691, %rd3690, 32;
	and.b64  	%rd3692, %rd3633, 4294967295;
	add.s64 	%rd3693, %rd3691, %rd3692;
	shr.u64 	%rd3694, %rd3693, 32;
	and.b64  	%rd3695, %rd3637, 4294967295;
	add.s64 	%rd3696, %rd3694, %rd3695;
	{ .reg .b32 tmp; mov.b64 {tmp, %r4631}, %rd3696; }
	add.s32 	%r4632, %r4627, %r4631;
	mul.lo.s32 	%r4633, %r4628, %r4630;
	mul.wide.u32 	%rd3697, %r293, %r4633;
	and.b64  	%rd3698, %rd3645, 4294967295;
	add.s64 	%rd3699, %rd3697, %rd3698;
	shr.u64 	%rd3700, %rd3699, 32;
	mul.wide.u32 	%rd3701, %r292, %r4633;
	and.b64  	%rd3702, %rd3650, 4294967295;
	add.s64 	%rd3703, %rd3700, %rd3702;
	add.s64 	%rd3704, %rd3703, %rd3701;
	cvt.u32.u64 	%r4634, %rd3704;
	shr.u64 	%rd3705, %rd3704, 32;
	mul.wide.u32 	%rd3706, %r291, %r4633;
	and.b64  	%rd3707, %rd3655, 4294967295;
	add.s64 	%rd3708, %rd3705, %rd3707;
	add.s64 	%rd3709, %rd3708, %rd3706;
	shr.u64 	%rd3710, %rd3709, 32;
	mul.wide.u32 	%rd3711, %r290, %r4633;
	and.b64  	%rd3712, %rd3660, 4294967295;
	add.s64 	%rd3713, %rd3710, %rd3712;
	add.s64 	%rd3714, %rd3713, %rd3711;
	shr.u64 	%rd3715, %rd3714, 32;
	mul.wide.u32 	%rd3716, %r289, %r4633;
	and.b64  	%rd3717, %rd3665, 4294967295;
	add.s64 	%rd3718, %rd3715, %rd3717;
	add.s64 	%rd3719, %rd3718, %rd3716;
	shr.u64 	%rd3720, %rd3719, 32;
	mul.wide.u32 	%rd3721, %r288, %r4633;
	and.b64  	%rd3722, %rd3670, 4294967295;
	add.s64 	%rd3723, %rd3720, %rd3722;
	add.s64 	%rd3724, %rd3723, %rd3721;
	shr.u64 	%rd3725, %rd3724, 32;
	mul.wide.u32 	%rd3726, %r287, %r4633;
	and.b64  	%rd3727, %rd3675, 4294967295;
	add.s64 	%rd3728, %rd3725, %rd3727;
	add.s64 	%rd3729, %rd3728, %rd3726;
	shr.u64 	%rd3730, %rd3729, 32;
	mul.wide.u32 	%rd3731, %r286, %r4633;
	and.b64  	%rd3732, %rd3678, 4294967295;
	add.s64 	%rd3733, %rd3730, %rd3732;
	add.s64 	%rd3734, %rd3733, %rd3731;
	shr.u64 	%rd3735, %rd3734, 32;
	and.b64  	%rd3736, %rd3681, 4294967295;
	add.s64 	%rd3737, %rd3735, %rd3736;
	shr.u64 	%rd3738, %rd3737, 32;
	and.b64  	%rd3739, %rd3684, 4294967295;
	add.s64 	%rd3740, %rd3738, %rd3739;
	shr.u64 	%rd3741, %rd3740, 32;
	and.b64  	%rd3742, %rd3687, 4294967295;
	add.s64 	%rd3743, %rd3741, %rd3742;
	shr.u64 	%rd3744, %rd3743, 32;
	and.b64  	%rd3745, %rd3690, 4294967295;
	add.s64 	%rd3746, %rd3744, %rd3745;
	shr.u64 	%rd3747, %rd3746, 32;
	and.b64  	%rd3748, %rd3693, 4294967295;
	add.s64 	%rd3749, %rd3747, %rd3748;
	shr.u64 	%rd3750, %rd3749, 32;
	and.b64  	%rd3751, %rd3696, 4294967295;
	add.s64 	%rd3752, %rd3750, %rd3751;
	{ .reg .b32 tmp; mov.b64 {tmp, %r4635}, %rd3752; }
	add.s32 	%r4636, %r4632, %r4635;
	mul.lo.s32 	%r4637, %r4628, %r4634;
	mul.wide.u32 	%rd3753, %r293, %r4637;
	and.b64  	%rd3754, %rd3704, 4294967295;
	add.s64 	%rd3755, %rd3753, %rd3754;
	shr.u64 	%rd3756, %rd3755, 32;
	mul.wide.u32 	%rd3757, %r292, %r4637;
	and.b64  	%rd3758, %rd3709, 4294967295;
	add.s64 	%rd3759, %rd3756, %rd3758;
	add.s64 	%rd3760, %rd3759, %rd3757;
	cvt.u32.u64 	%r4638, %rd3760;
	shr.u64 	%rd3761, %rd3760, 32;
	mul.wide.u32 	%rd3762, %r291, %r4637;
	and.b64  	%rd3763, %rd3714, 4294967295;
	add.s64 	%rd3764, %rd3761, %rd3763;
	add.s64 	%rd3765, %rd3764, %rd3762;
	shr.u64 	%rd3766, %rd3765, 32;
	mul.wide.u32 	%rd3767, %r290, %r4637;
	and.b64  	%rd3768, %rd3719, 4294967295;
	add.s64 	%rd3769, %rd3766, %rd3768;
	add.s64 	%rd3770, %rd3769, %rd3767;
	shr.u64 	%rd3771, %rd3770, 32;
	mul.wide.u32 	%rd3772, %r289, %r4637;
	and.b64  	%rd3773, %rd3724, 4294967295;
	add.s64 	%rd3774, %rd3771, %rd3773;
	add.s64 	%rd3775, %rd3774, %rd3772;
	shr.u64 	%rd3776, %rd3775, 32;
	mul.wide.u32 	%rd3777, %r288, %r4637;
	and.b64  	%rd3778, %rd3729, 4294967295;
	add.s64 	%rd3779, %rd3776, %rd3778;
	add.s64 	%rd3780, %rd3779, %rd3777;
	shr.u64 	%rd3781, %rd3780, 32;
	mul.wide.u32 	%rd3782, %r287, %r4637;
	and.b64  	%rd3783, %rd3734, 4294967295;
	add.s64 	%rd3784, %rd3781, %rd3783;
	add.s64 	%rd3785, %rd3784, %rd3782;
	shr.u64 	%rd3786, %rd3785, 32;
	mul.wide.u32 	%rd3787, %r286, %r4637;
	and.b64  	%rd3788, %rd3737, 4294967295;
	add.s64 	%rd3789, %rd3786, %rd3788;
	add.s64 	%rd3790, %rd3789, %rd3787;
	shr.u64 	%rd3791, %rd3790, 32;
	and.b64  	%rd3792, %rd3740, 4294967295;
	add.s64 	%rd3793, %rd3791, %rd3792;
	shr.u64 	%rd3794, %rd3793, 32;
	and.b64  	%rd3795, %rd3743, 4294967295;
	add.s64 	%rd3796, %rd3794, %rd3795;
	shr.u64 	%rd3797, %rd3796, 32;
	and.b64  	%rd3798, %rd3746, 4294967295;
	add.s64 	%rd3799, %rd3797, %rd3798;
	shr.u64 	%rd3800, %rd3799, 32;
	and.b64  	%rd3801, %rd3749, 4294967295;
	add.s64 	%rd3802, %rd3800, %rd3801;
	shr.u64 	%rd3803, %rd3802, 32;
	and.b64  	%rd3804, %rd3752, 4294967295;
	add.s64 	%rd3805, %rd3803, %rd3804;
	{ .reg .b32 tmp; mov.b64 {tmp, %r4639}, %rd3805; }
	add.s32 	%r4640, %r4636, %r4639;
	mul.lo.s32 	%r4641, %r4628, %r4638;
	mul.wide.u32 	%rd3806, %r293, %r4641;
	and.b64  	%rd3807, %rd3760, 4294967295;
	add.s64 	%rd3808, %rd3806, %rd3807;
	shr.u64 	%rd3809, %rd3808, 32;
	mul.wide.u32 	%rd3810, %r292, %r4641;
	and.b64  	%rd3811, %rd3765, 4294967295;
	add.s64 	%rd3812, %rd3809, %rd3811;
	add.s64 	%rd3813, %rd3812, %rd3810;
	cvt.u32.u64 	%r4642, %rd3813;
	shr.u64 	%rd3814, %rd3813, 32;
	mul.wide.u32 	%rd3815, %r291, %r4641;
	and.b64  	%rd3816, %rd3770, 4294967295;
	add.s64 	%rd3817, %rd3814, %rd3816;
	add.s64 	%rd3818, %rd3817, %rd3815;
	shr.u64 	%rd3819, %rd3818, 32;
	mul.wide.u32 	%rd3820, %r290, %r4641;
	and.b64  	%rd3821, %rd3775, 4294967295;
	add.s64 	%rd3822, %rd3819, %rd3821;
	add.s64 	%rd3823, %rd3822, %rd3820;
	shr.u64 	%rd3824, %rd3823, 32;
	mul.wide.u32 	%rd3825, %r289, %r4641;
	and.b64  	%rd3826, %rd3780, 4294967295;
	add.s64 	%rd3827, %rd3824, %rd3826;
	add.s64 	%rd3828, %rd3827, %rd3825;
	shr.u64 	%rd3829, %rd3828, 32;
	mul.wide.u32 	%rd3830, %r288, %r4641;
	and.b64  	%rd3831, %rd3785, 4294967295;
	add.s64 	%rd3832, %rd3829, %rd3831;
	add.s64 	%rd3833, %rd3832, %rd3830;
	shr.u64 	%rd3834, %rd3833, 32;
	mul.wide.u32 	%rd3835, %r287, %r4641;
	and.b64  	%rd3836, %rd3790, 4294967295;
	add.s64 	%rd3837, %rd3834, %rd3836;
	add.s64 	%rd3838, %rd3837, %rd3835;
	shr.u64 	%rd3839, %rd3838, 32;
	mul.wide.u32 	%rd3840, %r286, %r4641;
	and.b64  	%rd3841, %rd3793, 4294967295;
	add.s64 	%rd3842, %rd3839, %rd3841;
	add.s64 	%rd3843, %rd3842, %rd3840;
	shr.u64 	%rd3844, %rd3843, 32;
	and.b64  	%rd3845, %rd3796, 4294967295;
	add.s64 	%rd3846, %rd3844, %rd3845;
	shr.u64 	%rd3847, %rd3846, 32;
	and.b64  	%rd3848, %rd3799, 4294967295;
	add.s64 	%rd3849, %rd3847, %rd3848;
	shr.u64 	%rd3850, %rd3849, 32;
	and.b64  	%rd3851, %rd3802, 4294967295;
	add.s64 	%rd3852, %rd3850, %rd3851;
	shr.u64 	%rd3853, %rd3852, 32;
	and.b64  	%rd3854, %rd3805, 4294967295;
	add.s64 	%rd3855, %rd3853, %rd3854;
	{ .reg .b32 tmp; mov.b64 {tmp, %r4643}, %rd3855; }
	add.s32 	%r4644, %r4640, %r4643;
	mul.lo.s32 	%r4645, %r4628, %r4642;
	mul.wide.u32 	%rd3856, %r293, %r4645;
	and.b64  	%rd3857, %rd3813, 4294967295;
	add.s64 	%rd3858, %rd3856, %rd3857;
	shr.u64 	%rd3859, %rd3858, 32;
	mul.wide.u32 	%rd3860, %r292, %r4645;
	and.b64  	%rd3861, %rd3818, 4294967295;
	add.s64 	%rd3862, %rd3859, %rd3861;
	add.s64 	%rd3863, %rd3862, %rd3860;
	cvt.u32.u64 	%r4646, %rd3863;
	shr.u64 	%rd3864, %rd3863, 32;
	mul.wide.u32 	%rd3865, %r291, %r4645;
	and.b64  	%rd3866, %rd3823, 4294967295;
	add.s64 	%rd3867, %rd3864, %rd3866;
	add.s64 	%rd3868, %rd3867, %rd3865;
	shr.u64 	%rd3869, %rd3868, 32;
	mul.wide.u32 	%rd3870, %r290, %r4645;
	and.b64  	%rd3871, %rd3828, 4294967295;
	add.s64 	%rd3872, %rd3869, %rd3871;
	add.s64 	%rd3873, %rd3872, %rd3870;
	shr.u64 	%rd3874, %rd3873, 32;
	mul.wide.u32 	%rd3875, %r289, %r4645;
	and.b64  	%rd3876, %rd3833, 4294967295;
	add.s64 	%rd3877, %rd3874, %rd3876;
	add.s64 	%rd3878, %rd3877, %rd3875;
	shr.u64 	%rd3879, %rd3878, 32;
	mul.wide.u32 	%rd3880, %r288, %r4645;
	and.b64  	%rd3881, %rd3838, 4294967295;
	add.s64 	%rd3882, %rd3879, %rd3881;
	add.s64 	%rd3883, %rd3882, %rd3880;
	shr.u64 	%rd3884, %rd3883, 32;
	mul.wide.u32 	%rd3885, %r287, %r4645;
	and.b64  	%rd3886, %rd3843, 4294967295;
	add.s64 	%rd3887, %rd3884, %rd3886;
	add.s64 	%rd3888, %rd3887, %rd3885;
	shr.u64 	%rd3889, %rd3888, 32;
	mul.wide.u32 	%rd3890, %r286, %r4645;
	and.b64  	%rd3891, %rd3846, 4294967295;
	add.s64 	%rd3892, %rd3889, %rd3891;
	add.s64 	%rd3893, %rd3892, %rd3890;
	shr.u64 	%rd3894, %rd3893, 32;
	and.b64  	%rd3895, %rd3849, 4294967295;
	add.s64 	%rd3896, %rd3894, %rd3895;
	shr.u64 	%rd3897, %rd3896, 32;
	and.b64  	%rd3898, %rd3852, 4294967295;
	add.s64 	%rd3899, %rd3897, %rd3898;
	shr.u64 	%rd3900, %rd3899, 32;
	and.b64  	%rd3901, %rd3855, 4294967295;
	add.s64 	%rd3902, %rd3900, %rd3901;
	{ .reg .b32 tmp; mov.b64 {tmp, %r4647}, %rd3902; }
	add.s32 	%r4648, %r4644, %r4647;
	mul.lo.s32 	%r4649, %r4628, %r4646;
	mul.wide.u32 	%rd3903, %r293, %r4649;
	and.b64  	%rd3904, %rd3863, 4294967295;
	add.s64 	%rd3905, %rd3903, %rd3904;
	shr.u64 	%rd3906, %rd3905, 32;
	mul.wide.u32 	%rd3907, %r292, %r4649;
	and.b64  	%rd3908, %rd3868, 4294967295;
	add.s64 	%rd3909, %rd3906, %rd3908;
	add.s64 	%rd3910, %rd3909, %rd3907;
	cvt.u32.u64 	%r4650, %rd3910;
	shr.u64 	%rd3911, %rd3910, 32;
	mul.wide.u32 	%rd3912, %r291, %r4649;
	and.b64  	%rd3913, %rd3873, 4294967295;
	add.s64 	%rd3914, %rd3911, %rd3913;
	add.s64 	%rd3915, %rd3914, %rd3912;
	shr.u64 	%rd3916, %rd3915, 32;
	mul.wide.u32 	%rd3917, %r290, %r4649;
	and.b64  	%rd3918, %rd3878, 4294967295;
	add.s64 	%rd3919, %rd3916, %rd3918;
	add.s64 	%rd3920, %rd3919, %rd3917;
	shr.u64 	%rd3921, %rd3920, 32;
	mul.wide.u32 	%rd3922, %r289, %r4649;
	and.b64  	%rd3923, %rd3883, 4294967295;
	add.s64 	%rd3924, %rd3921, %rd3923;
	add.s64 	%rd3925, %rd3924, %rd3922;
	shr.u64 	%rd3926, %rd3925, 32;
	mul.wide.u32 	%rd3927, %r288, %r4649;
	and.b64  	%rd3928, %rd3888, 4294967295;
	add.s64 	%rd3929, %rd3926, %rd3928;
	add.s64 	%rd3930, %rd3929, %rd3927;
	shr.u64 	%rd3931, %rd3930, 32;
	mul.wide.u32 	%rd3932, %r287, %r4649;
	and.b64  	%rd3933, %rd3893, 4294967295;
	add.s64 	%rd3934, %rd3931, %rd3933;
	add.s64 	%rd3935, %rd3934, %rd3932;
	shr.u64 	%rd3936, %rd3935, 32;
	mul.wide.u32 	%rd3937, %r286, %r4649;
	and.b64  	%rd3938, %rd3896, 4294967295;
	add.s64 	%rd3939, %rd3936, %rd3938;
	add.s64 	%rd3940, %rd3939, %rd3937;
	shr.u64 	%rd3941, %rd3940, 32;
	and.b64  	%rd3942, %rd3899, 4294967295;
	add.s64 	%rd3943, %rd3941, %rd3942;
	shr.u64 	%rd3944, %rd3943, 32;
	and.b64  	%rd3945, %rd3902, 4294967295;
	add.s64 	%rd3946, %rd3944, %rd3945;
	{ .reg .b32 tmp; mov.b64 {tmp, %r4651}, %rd3946; }
	add.s32 	%r4652, %r4648, %r4651;
	mul.lo.s32 	%r4653, %r4628, %r4650;
	mul.wide.u32 	%rd3947, %r293, %r4653;
	and.b64  	%rd3948, %rd3910, 4294967295;
	add.s64 	%rd3949, %rd3947, %rd3948;
	shr.u64 	%rd3950, %rd3949, 32;
	mul.wide.u32 	%rd3951, %r292, %r4653;
	and.b64  	%rd3952, %rd3915, 4294967295;
	add.s64 	%rd3953, %rd3950, %rd3952;
	add.s64 	%rd3954, %rd3953, %rd3951;
	cvt.u32.u64 	%r4654, %rd3954;
	shr.u64 	%rd3955, %rd3954, 32;
	mul.wide.u32 	%rd3956, %r291, %r4653;
	and.b64  	%rd3957, %rd3920, 4294967295;
	add.s64 	%rd3958, %rd3955, %rd3957;
	add.s64 	%rd3959, %rd3958, %rd3956;
	shr.u64 	%rd3960, %rd3959, 32;
	mul.wide.u32 	%rd3961, %r290, %r4653;
	and.b64  	%rd3962, %rd3925, 4294967295;
	add.s64 	%rd3963, %rd3960, %rd3962;
	add.s64 	%rd3964, %rd3963, %rd3961;
	shr.u64 	%rd3965, %rd3964, 32;
	mul.wide.u32 	%rd3966, %r289, %r4653;
	and.b64  	%rd3967, %rd3930, 4294967295;
	add.s64 	%rd3968, %rd3965, %rd3967;
	add.s64 	%rd3969, %rd3968, %rd3966;
	shr.u64 	%rd3970, %rd3969, 32;
	mul.wide.u32 	%rd3971, %r288, %r4653;
	and.b64  	%rd3972, %rd3935, 4294967295;
	add.s64 	%rd3973, %rd3970, %rd3972;
	add.s64 	%rd3974, %rd3973, %rd3971;
	shr.u64 	%rd3975, %rd3974, 32;
	mul.wide.u32 	%rd3976, %r287, %r4653;
	and.b64  	%rd3977, %rd3940, 4294967295;
	add.s64 	%rd3978, %rd3975, %rd3977;
	add.s64 	%rd3979, %rd3978, %rd3976;
	shr.u64 	%rd3980, %rd3979, 32;
	mul.wide.u32 	%rd3981, %r286, %r4653;
	and.b64  	%rd3982, %rd3943, 4294967295;
	add.s64 	%rd3983, %rd3980, %rd3982;
	add.s64 	%rd3984, %rd3983, %rd3981;
	shr.u64 	%rd3985, %rd3984, 32;
	and.b64  	%rd3986, %rd3946, 4294967295;
	add.s64 	%rd3987, %rd3985, %rd3986;
	{ .reg .b32 tmp; mov.b64 {tmp, %r4655}, %rd3987; }
	add.s32 	%r4656, %r4652, %r4655;
	mul.lo.s32 	%r4657, %r4628, %r4654;
	mul.wide.u32 	%rd3988, %r293, %r4657;
	and.b64  	%rd3989, %rd3954, 4294967295;
	add.s64 	%rd3990, %rd3988, %rd3989;
	shr.u64 	%rd3991, %rd3990, 32;
	mul.wide.u32 	%rd3992, %r292, %r4657;
	and.b64  	%rd3993, %rd3959, 4294967295;
	add.s64 	%rd3994, %rd3991, %rd3993;
	add.s64 	%rd3995, %rd3994, %rd3992;
	cvt.u32.u64 	%r7784, %rd3995;
	shr.u64 	%rd3996, %rd3995, 32;
	mul.wide.u32 	%rd3997, %r291, %r4657;
	and.b64  	%rd3998, %rd3964, 4294967295;
	add.s64 	%rd3999, %rd3996, %rd3998;
	add.s64 	%rd4000, %rd3999, %rd3997;
	cvt.u32.u64 	%r7783, %rd4000;
	shr.u64 	%rd4001, %rd4000, 32;
	mul.wide.u32 	%rd4002, %r290, %r4657;
	and.b64  	%rd4003, %rd3969, 4294967295;
	add.s64 	%rd4004, %rd4001, %rd4003;
	add.s64 	%rd4005, %rd4004, %rd4002;
	cvt.u32.u64 	%r7782, %rd4005;
	shr.u64 	%rd4006, %rd4005, 32;
	mul.wide.u32 	%rd4007, %r289, %r4657;
	and.b64  	%rd4008, %rd3974, 4294967295;
	add.s64 	%rd4009, %rd4006, %rd4008;
	add.s64 	%rd4010, %rd4009, %rd4007;
	cvt.u32.u64 	%r7781, %rd4010;
	shr.u64 	%rd4011, %rd4010, 32;
	mul.wide.u32 	%rd4012, %r288, %r4657;
	and.b64  	%rd4013, %rd3979, 4294967295;
	add.s64 	%rd4014, %rd4011, %rd4013;
	add.s64 	%rd4015, %rd4014, %rd4012;
	cvt.u32.u64 	%r7780, %rd4015;
	shr.u64 	%rd4016, %rd4015, 32;
	mul.wide.u32 	%rd4017, %r287, %r4657;
	and.b64  	%rd4018, %rd3984, 4294967295;
	add.s64 	%rd4019, %rd4016, %rd4018;
	add.s64 	%rd4020, %rd4019, %rd4017;
	cvt.u32.u64 	%r7779, %rd4020;
	shr.u64 	%rd4021, %rd4020, 32;
	mul.wide.u32 	%rd4022, %r286, %r4657;
	and.b64  	%rd4023, %rd3987, 4294967295;
	add.s64 	%rd4024, %rd4021, %rd4023;
	add.s64 	%rd4025, %rd4024, %rd4022;
	cvt.u32.u64 	%r7778, %rd4025;
	{ .reg .b32 tmp; mov.b64 {tmp, %r4658}, %rd4025; }
	add.s32 	%r7777, %r4656, %r4658;
	setp.gt.u32 	%p106, %r7777, %r286;
	@%p106 bra 	$L__BB5_118;
	setp.lt.u32 	%p107, %r7777, %r286;
	@%p107 bra 	$L__BB5_119;
	setp.lt.u32 	%p108, %r287, %r7778;
	@%p108 bra 	$L__BB5_118;
	setp.gt.u32 	%p109, %r287, %r7778;
	@%p109 bra 	$L__BB5_119;
	setp.lt.u32 	%p110, %r288, %r7779;
	@%p110 bra 	$L__BB5_118;
	setp.gt.u32 	%p111, %r288, %r7779;
	@%p111 bra 	$L__BB5_119;
	setp.lt.u32 	%p112, %r289, %r7780;
	@%p112 bra 	$L__BB5_118;
	setp.gt.u32 	%p113, %r289, %r7780;
	@%p113 bra 	$L__BB5_119;
	setp.lt.u32 	%p114, %r290, %r7781;
	@%p114 bra 	$L__BB5_118;
	setp.gt.u32 	%p115, %r290, %r7781;
	@%p115 bra 	$L__BB5_119;
	setp.lt.u32 	%p116, %r291, %r7782;
	@%p116 bra 	$L__BB5_118;
	setp.gt.u32 	%p117, %r291, %r7782;
	@%p117 bra 	$L__BB5_119;
	setp.lt.u32 	%p118, %r292, %r7783;
	@%p118 bra 	$L__BB5_118;
	setp.gt.u32 	%p119, %r292, %r7783;
	setp.gt.u32 	%p120, %r293, %r7784;
	or.pred  	%p121, %p119, %p120;
	@%p121 bra 	$L__BB5_119;
$L__BB5_118:
	sub.s32 	%r7784, %r7784, %r293;
	sub.s32 	%r7783, %r7783, %r292;
	sub.s32 	%r7782, %r7782, %r291;
	sub.s32 	%r7781, %r7781, %r290;
	sub.s32 	%r7780, %r7780, %r289;
	sub.s32 	%r7779, %r7779, %r288;
	sub.s32 	%r7778, %r7778, %r287;
	sub.s32 	%r7777, %r7777, %r286;
$L__BB5_119:
	ld.const.u32 	%r318, [P_CONST+28];
	ld.const.u32 	%r319, [P_CONST+24];
	ld.const.u32 	%r320, [P_CONST+20];
	ld.const.u32 	%r321, [P_CONST+16];
	ld.const.u32 	%r322, [P_CONST+12];
	ld.const.u32 	%r323, [P_CONST+8];
	ld.const.u32 	%r324, [P_CONST+4];
	ld.const.u32 	%r325, [P_CONST];
	mul.wide.u32 	%rd4026, %r7744, %r109;
	cvt.u32.u64 	%r4659, %rd4026;
	shr.u64 	%rd4027, %rd4026, 32;
	mul.wide.u32 	%rd4028, %r7743, %r109;
	add.s64 	%rd4029, %rd4027, %rd4028;
	shr.u64 	%rd4030, %rd4029, 32;
	mul.wide.u32 	%rd4031, %r7742, %r109;
	add.s64 	%rd4032, %rd4030, %rd4031;
	shr.u64 	%rd4033, %rd4032, 32;
	mul.wide.u32 	%rd4034, %r7741, %r109;
	add.s64 	%rd4035, %rd4033, %rd4034;
	shr.u64 	%rd4036, %rd4035, 32;
	mul.wide.u32 	%rd4037, %r7740, %r109;
	add.s64 	%rd4038, %rd4036, %rd4037;
	shr.u64 	%rd4039, %rd4038, 32;
	mul.wide.u32 	%rd4040, %r7739, %r109;
	add.s64 	%rd4041, %rd4039, %rd4040;
	shr.u64 	%rd4042, %rd4041, 32;
	mul.wide.u32 	%rd4043, %r7738, %r109;
	add.s64 	%rd4044, %rd4042, %rd4043;
	shr.u64 	%rd4045, %rd4044, 32;
	mul.wide.u32 	%rd4046, %r7737, %r109;
	add.s64 	%rd4047, %rd4045, %rd4046;
	shr.u64 	%rd4048, %rd4047, 32;
	mul.wide.u32 	%rd4049, %r7744, %r108;
	and.b64  	%rd4050, %rd4029, 4294967295;
	add.s64 	%rd4051, %rd4049, %rd4050;
	shr.u64 	%rd4052, %rd4051, 32;
	mul.wide.u32 	%rd4053, %r7743, %r108;
	and.b64  	%rd4054, %rd4032, 4294967295;
	add.s64 	%rd4055, %rd4052, %rd4054;
	add.s64 	%rd4056, %rd4055, %rd4053;
	shr.u64 	%rd4057, %rd4056, 32;
	mul.wide.u32 	%rd4058, %r7742, %r108;
	and.b64  	%rd4059, %rd4035, 4294967295;
	add.s64 	%rd4060, %rd4057, %rd4059;
	add.s64 	%rd4061, %rd4060, %rd4058;
	shr.u64 	%rd4062, %rd4061, 32;
	mul.wide.u32 	%rd4063, %r7741, %r108;
	and.b64  	%rd4064, %rd4038, 4294967295;
	add.s64 	%rd4065, %rd4062, %rd4064;
	add.s64 	%rd4066, %rd4065, %rd4063;
	shr.u64 	%rd4067, %rd4066, 32;
	mul.wide.u32 	%rd4068, %r7740, %r108;
	and.b64  	%rd4069, %rd4041, 4294967295;
	add.s64 	%rd4070, %rd4067, %rd4069;
	add.s64 	%rd4071, %rd4070, %rd4068;
	shr.u64 	%rd4072, %rd4071, 32;
	mul.wide.u32 	%rd4073, %r7739, %r108;
	and.b64  	%rd4074, %rd4044, 4294967295;
	add.s64 	%rd4075, %rd4072, %rd4074;
	add.s64 	%rd4076, %rd4075, %rd4073;
	shr.u64 	%rd4077, %rd4076, 32;
	mul.wide.u32 	%rd4078, %r7738, %r108;
	and.b64  	%rd4079, %rd4047, 4294967295;
	add.s64 	%rd4080, %rd4077, %rd4079;
	add.s64 	%rd4081, %rd4080, %rd4078;
	shr.u64 	%rd4082, %rd4081, 32;
	mul.wide.u32 	%rd4083, %r7737, %r108;
	add.s64 	%rd4084, %rd4082, %rd4048;
	add.s64 	%rd4085, %rd4084, %rd4083;
	shr.u64 	%rd4086, %rd4085, 32;
	mul.wide.u32 	%rd4087, %r7744, %r107;
	and.b64  	%rd4088, %rd4056, 4294967295;
	add.s64 	%rd4089, %rd4087, %rd4088;
	shr.u64 	%rd4090, %rd4089, 32;
	mul.wide.u32 	%rd4091, %r7743, %r107;
	and.b64  	%rd4092, %rd4061, 4294967295;
	add.s64 	%rd4093, %rd4090, %rd4092;
	add.s64 	%rd4094, %rd4093, %rd4091;
	shr.u64 	%rd4095, %rd4094, 32;
	mul.wide.u32 	%rd4096, %r7742, %r107;
	and.b64  	%rd4097, %rd4066, 4294967295;
	add.s64 	%rd4098, %rd4095, %rd4097;
	add.s64 	%rd4099, %rd4098, %rd4096;
	shr.u64 	%rd4100, %rd4099, 32;
	mul.wide.u32 	%rd4101, %r7741, %r107;
	and.b64  	%rd4102, %rd4071, 4294967295;
	add.s64 	%rd4103, %rd4100, %rd4102;
	add.s64 	%rd4104, %rd4103, %rd4101;
	shr.u64 	%rd4105, %rd4104, 32;
	mul.wide.u32 	%rd4106, %r7740, %r107;
	and.b64  	%rd4107, %rd4076, 4294967295;
	add.s64 	%rd4108, %rd4105, %rd4107;
	add.s64 	%rd4109, %rd4108, %rd4106;
	shr.u64 	%rd4110, %rd4109, 32;
	mul.wide.u32 	%rd4111, %r7739, %r107;
	and.b64  	%rd4112, %rd4081, 4294967295;
	add.s64 	%rd4113, %rd4110, %rd4112;
	add.s64 	%rd4114, %rd4113, %rd4111;
	shr.u64 	%rd4115, %rd4114, 32;
	mul.wide.u32 	%rd4116, %r7738, %r107;
	and.b64  	%rd4117, %rd4085, 4294967295;
	add.s64 	%rd4118, %rd4115, %rd4117;
	add.s64 	%rd4119, %rd4118, %rd4116;
	shr.u64 	%rd4120, %rd4119, 32;
	mul.wide.u32 	%rd4121, %r7737, %r107;
	add.s64 	%rd4122, %rd4120, %rd4086;
	add.s64 	%rd4123, %rd4122, %rd4121;
	shr.u64 	%rd4124, %rd4123, 32;
	mul.wide.u32 	%rd4125, %r7744, %r106;
	and.b64  	%rd4126, %rd4094, 4294967295;
	add.s64 	%rd4127, %rd4125, %rd4126;
	shr.u64 	%rd4128, %rd4127, 32;
	mul.wide.u32 	%rd4129, %r7743, %r106;
	and.b64  	%rd4130, %rd4099, 4294967295;
	add.s64 	%rd4131, %rd4128, %rd4130;
	add.s64 	%rd4132, %rd4131, %rd4129;
	shr.u64 	%rd4133, %rd4132, 32;
	mul.wide.u32 	%rd4134, %r7742, %r106;
	and.b64  	%rd4135, %rd4104, 4294967295;
	add.s64 	%rd4136, %rd4133, %rd4135;
	add.s64 	%rd4137, %rd4136, %rd4134;
	shr.u64 	%rd4138, %rd4137, 32;
	mul.wide.u32 	%rd4139, %r7741, %r106;
	and.b64  	%rd4140, %rd4109, 4294967295;
	add.s64 	%rd4141, %rd4138, %rd4140;
	add.s64 	%rd4142, %rd4141, %rd4139;
	shr.u64 	%rd4143, %rd4142, 32;
	mul.wide.u32 	%rd4144, %r7740, %r106;
	and.b64  	%rd4145, %rd4114, 4294967295;
	add.s64 	%rd4146, %rd4143, %rd4145;
	add.s64 	%rd4147, %rd4146, %rd4144;
	shr.u64 	%rd4148, %rd4147, 32;
	mul.wide.u32 	%rd4149, %r7739, %r106;
	and.b64  	%rd4150, %rd4119, 4294967295;
	add.s64 	%rd4151, %rd4148, %rd4150;
	add.s64 	%rd4152, %rd4151, %rd4149;
	shr.u64 	%rd4153, %rd4152, 32;
	mul.wide.u32 	%rd4154, %r7738, %r106;
	and.b64  	%rd4155, %rd4123, 4294967295;
	add.s64 	%rd4156, %rd4153, %rd4155;
	add.s64 	%rd4157, %rd4156, %rd4154;
	shr.u64 	%rd4158, %rd4157, 32;
	mul.wide.u32 	%rd4159, %r7737, %r106;
	add.s64 	%rd4160, %rd4158, %rd4124;
	add.s64 	%rd4161, %rd4160, %rd4159;
	shr.u64 	%rd4162, %rd4161, 32;
	mul.wide.u32 	%rd4163, %r7744, %r105;
	and.b64  	%rd4164, %rd4132, 4294967295;
	add.s64 	%rd4165, %rd4163, %rd4164;
	shr.u64 	%rd4166, %rd4165, 32;
	mul.wide.u32 	%rd4167, %r7743, %r105;
	and.b64  	%rd4168, %rd4137, 4294967295;
	add.s64 	%rd4169, %rd4166, %rd4168;
	add.s64 	%rd4170, %rd4169, %rd4167;
	shr.u64 	%rd4171, %rd4170, 32;
	mul.wide.u32 	%rd4172, %r7742, %r105;
	and.b64  	%rd4173, %rd4142, 4294967295;
	add.s64 	%rd4174, %rd4171, %rd4173;
	add.s64 	%rd4175, %rd4174, %rd4172;
	shr.u64 	%rd4176, %rd4175, 32;
	mul.wide.u32 	%rd4177, %r7741, %r105;
	and.b64  	%rd4178, %rd4147, 4294967295;
	add.s64 	%rd4179, %rd4176, %rd4178;
	add.s64 	%rd4180, %rd4179, %rd4177;
	shr.u64 	%rd4181, %rd4180, 32;
	mul.wide.u32 	%rd4182, %r7740, %r105;
	and.b64  	%rd4183, %rd4152, 4294967295;
	add.s64 	%rd4184, %rd4181, %rd4183;
	add.s64 	%rd4185, %rd4184, %rd4182;
	shr.u64 	%rd4186, %rd4185, 32;
	mul.wide.u32 	%rd4187, %r7739, %r105;
	and.b64  	%rd4188, %rd4157, 4294967295;
	add.s64 	%rd4189, %rd4186, %rd4188;
	add.s64 	%rd4190, %rd4189, %rd4187;
	shr.u64 	%rd4191, %rd4190, 32;
	mul.wide.u32 	%rd4192, %r7738, %r105;
	and.b64  	%rd4193, %rd4161, 4294967295;
	add.s64 	%rd4194, %rd4191, %rd4193;
	add.s64 	%rd4195, %rd4194, %rd4192;
	shr.u64 	%rd4196, %rd4195, 32;
	mul.wide.u32 	%rd4197, %r7737, %r105;
	add.s64 	%rd4198, %rd4196, %rd4162;
	add.s64 	%rd4199, %rd4198, %rd4197;
	shr.u64 	%rd4200, %rd4199, 32;
	mul.wide.u32 	%rd4201, %r7744, %r104;
	and.b64  	%rd4202, %rd4170, 4294967295;
	add.s64 	%rd4203, %rd4201, %rd4202;
	shr.u64 	%rd4204, %rd4203, 32;
	mul.wide.u32 	%rd4205, %r7743, %r104;
	and.b64  	%rd4206, %rd4175, 4294967295;
	add.s64 	%rd4207, %rd4204, %rd4206;
	add.s64 	%rd4208, %rd4207, %rd4205;
	shr.u64 	%rd4209, %rd4208, 32;
	mul.wide.u32 	%rd4210, %r7742, %r104;
	and.b64  	%rd4211, %rd4180, 4294967295;
	add.s64 	%rd4212, %rd4209, %rd4211;
	add.s64 	%rd4213, %rd4212, %rd4210;
	shr.u64 	%rd4214, %rd4213, 32;
	mul.wide.u32 	%rd4215, %r7741, %r104;
	and.b64  	%rd4216, %rd4185, 4294967295;
	add.s64 	%rd4217, %rd4214, %rd4216;
	add.s64 	%rd4218, %rd4217, %rd4215;
	shr.u64 	%rd4219, %rd4218, 32;
	mul.wide.u32 	%rd4220, %r7740, %r104;
	and.b64  	%rd4221, %rd4190, 4294967295;
	add.s64 	%rd4222, %rd4219, %rd4221;
	add.s64 	%rd4223, %rd4222, %rd4220;
	shr.u64 	%rd4224, %rd4223, 32;
	mul.wide.u32 	%rd4225, %r7739, %r104;
	and.b64  	%rd4226, %rd4195, 4294967295;
	add.s64 	%rd4227, %rd4224, %rd4226;
	add.s64 	%rd4228, %rd4227, %rd4225;
	shr.u64 	%rd4229, %rd4228, 32;
	mul.wide.u32 	%rd4230, %r7738, %r104;
	and.b64  	%rd4231, %rd4199, 4294967295;
	add.s64 	%rd4232, %rd4229, %rd4231;
	add.s64 	%rd4233, %rd4232, %rd4230;
	shr.u64 	%rd4234, %rd4233, 32;
	mul.wide.u32 	%rd4235, %r7737, %r104;
	add.s64 	%rd4236, %rd4234, %rd4200;
	add.s64 	%rd4237, %rd4236, %rd4235;
	shr.u64 	%rd4238, %rd4237, 32;
	mul.wide.u32 	%rd4239, %r7744, %r103;
	and.b64  	%rd4240, %rd4208, 4294967295;
	add.s64 	%rd4241, %rd4239, %rd4240;
	shr.u64 	%rd4242, %rd4241, 32;
	mul.wide.u32 	%rd4243, %r7743, %r103;
	and.b64  	%rd4244, %rd4213, 4294967295;
	add.s64 	%rd4245, %rd4242, %rd4244;
	add.s64 	%rd4246, %rd4245, %rd4243;
	shr.u64 	%rd4247, %rd4246, 32;
	mul.wide.u32 	%rd4248, %r7742, %r103;
	and.b64  	%rd4249, %rd4218, 4294967295;
	add.s64 	%rd4250, %rd4247, %rd4249;
	add.s64 	%rd4251, %rd4250, %rd4248;
	shr.u64 	%rd4252, %rd4251, 32;
	mul.wide.u32 	%rd4253, %r7741, %r103;
	and.b64  	%rd4254, %rd4223, 4294967295;
	add.s64 	%rd4255, %rd4252, %rd4254;
	add.s64 	%rd4256, %rd4255, %rd4253;
	shr.u64 	%rd4257, %rd4256, 32;
	mul.wide.u32 	%rd4258, %r7740, %r103;
	and.b64  	%rd4259, %rd4228, 4294967295;
	add.s64 	%rd4260, %rd4257, %rd4259;
	add.s64 	%rd4261, %rd4260, %rd4258;
	shr.u64 	%rd4262, %rd4261, 32;
	mul.wide.u32 	%rd4263, %r7739, %r103;
	and.b64  	%rd4264, %rd4233, 4294967295;
	add.s64 	%rd4265, %rd4262, %rd4264;
	add.s64 	%rd4266, %rd4265, %rd4263;
	shr.u64 	%rd4267, %rd4266, 32;
	mul.wide.u32 	%rd4268, %r7738, %r103;
	and.b64  	%rd4269, %rd4237, 4294967295;
	add.s64 	%rd4270, %rd4267, %rd4269;
	add.s64 	%rd4271, %rd4270, %rd4268;
	shr.u64 	%rd4272, %rd4271, 32;
	mul.wide.u32 	%rd4273, %r7737, %r103;
	add.s64 	%rd4274, %rd4272, %rd4238;
	add.s64 	%rd4275, %rd4274, %rd4273;
	shr.u64 	%rd4276, %rd4275, 32;
	mul.wide.u32 	%rd4277, %r7744, %r102;
	and.b64  	%rd4278, %rd4246, 4294967295;
	add.s64 	%rd4279, %rd4277, %rd4278;
	shr.u64 	%rd4280, %rd4279, 32;
	mul.wide.u32 	%rd4281, %r7743, %r102;
	and.b64  	%rd4282, %rd4251, 4294967295;
	add.s64 	%rd4283, %rd4280, %rd4282;
	add.s64 	%rd4284, %rd4283, %rd4281;
	shr.u64 	%rd4285, %rd4284, 32;
	mul.wide.u32 	%rd4286, %r7742, %r102;
	and.b64  	%rd4287, %rd4256, 4294967295;
	add.s64 	%rd4288, %rd4285, %rd4287;
	add.s64 	%rd4289, %rd4288, %rd4286;
	shr.u64 	%rd4290, %rd4289, 32;
	mul.wide.u32 	%rd4291, %r7741, %r102;
	and.b64  	%rd4292, %rd4261, 4294967295;
	add.s64 	%rd4293, %rd4290, %rd4292;
	add.s64 	%rd4294, %rd4293, %rd4291;
	shr.u64 	%rd4295, %rd4294, 32;
	mul.wide.u32 	%rd4296, %r7740, %r102;
	and.b64  	%rd4297, %rd4266, 4294967295;
	add.s64 	%rd4298, %rd4295, %rd4297;
	add.s64 	%rd4299, %rd4298, %rd4296;
	shr.u64 	%rd4300, %rd4299, 32;
	mul.wide.u32 	%rd4301, %r7739, %r102;
	and.b64  	%rd4302, %rd4271, 4294967295;
	add.s64 	%rd4303, %rd4300, %rd4302;
	add.s64 	%rd4304, %rd4303, %rd4301;
	shr.u64 	%rd4305, %rd4304, 32;
	mul.wide.u32 	%rd4306, %r7738, %r102;
	and.b64  	%rd4307, %rd4275, 4294967295;
	add.s64 	%rd4308, %rd4305, %rd4307;
	add.s64 	%rd4309, %rd4308, %rd4306;
	shr.u64 	%rd4310, %rd4309, 32;
	mul.wide.u32 	%rd4311, %r7737, %r102;
	add.s64 	%rd4312, %rd4310, %rd4276;
	add.s64 	%rd4313, %rd4312, %rd4311;
	{ .reg .b32 tmp; mov.b64 {tmp, %r4660}, %rd4313; }
	ld.const.u32 	%r4661, [MU_P];
	mul.lo.s32 	%r4662, %r4661, %r4659;
	mul.wide.u32 	%rd4314, %r325, %r4662;
	and.b64  	%rd4315, %rd4026, 4294967295;
	add.s64 	%rd4316, %rd4314, %rd4315;
	shr.u64 	%rd4317, %rd4316, 32;
	mul.wide.u32 	%rd4318, %r324, %r4662;
	and.b64  	%rd4319, %rd4051, 4294967295;
	add.s64 	%rd4320, %rd4317, %rd4319;
	add.s64 	%rd4321, %rd4320, %rd4318;
	cvt.u32.u64 	%r4663, %rd4321;
	shr.u64 	%rd4322, %rd4321, 32;
	mul.wide.u32 	%rd4323, %r323, %r4662;
	and.b64  	%rd4324, %rd4089, 4294967295;
	add.s64 	%rd4325, %rd4322, %rd4324;
	add.s64 	%rd4326, %rd4325, %rd4323;
	shr.u64 	%rd4327, %rd4326, 32;
	mul.wide.u32 	%rd4328, %r322, %r4662;
	and.b64  	%rd4329, %rd4127, 4294967295;
	add.s64 	%rd4330, %rd4327, %rd4329;
	add.s64 	%rd4331, %rd4330, %rd4328;
	shr.u64 	%rd4332, %rd4331, 32;
	mul.wide.u32 	%rd4333, %r321, %r4662;
	and.b64  	%rd4334, %rd4165, 4294967295;
	add.s64 	%rd4335, %rd4332, %rd4334;
	add.s64 	%rd4336, %rd4335, %rd4333;
	shr.u64 	%rd4337, %rd4336, 32;
	mul.wide.u32 	%rd4338, %r320, %r4662;
	and.b64  	%rd4339, %rd4203, 4294967295;
	add.s64 	%rd4340, %rd4337, %rd4339;
	add.s64 	%rd4341, %rd4340, %rd4338;
	shr.u64 	%rd4342, %rd4341, 32;
	mul.wide.u32 	%rd4343, %r319, %r4662;
	and.b64  	%rd4344, %rd4241, 4294967295;
	add.s64 	%rd4345, %rd4342, %rd4344;
	add.s64 	%rd4346, %rd4345, %rd4343;
	shr.u64 	%rd4347, %rd4346, 32;
	mul.wide.u32 	%rd4348, %r318, %r4662;
	and.b64  	%rd4349, %rd4279, 4294967295;
	add.s64 	%rd4350, %rd4347, %rd4349;
	add.s64 	%rd4351, %rd4350, %rd4348;
	shr.u64 	%rd4352, %rd4351, 32;
	and.b64  	%rd4353, %rd4284, 4294967295;
	add.s64 	%rd4354, %rd4352, %rd4353;
	shr.u64 	%rd4355, %rd4354, 32;
	and.b64  	%rd4356, %rd4289, 4294967295;
	add.s64 	%rd4357, %rd4355, %rd4356;
	shr.u64 	%rd4358, %rd4357, 32;
	and.b64  	%rd4359, %rd4294, 4294967295;
	add.s64 	%rd4360, %rd4358, %rd4359;
	shr.u64 	%rd4361, %rd4360, 32;
	and.b64  	%rd4362, %rd4299, 4294967295;
	add.s64 	%rd4363, %rd4361, %rd4362;
	shr.u64 	%rd4364, %rd4363, 32;
	and.b64  	%rd4365, %rd4304, 4294967295;
	add.s64 	%rd4366, %rd4364, %rd4365;
	shr.u64 	%rd4367, %rd4366, 32;
	and.b64  	%rd4368, %rd4309, 4294967295;
	add.s64 	%rd4369, %rd4367, %rd4368;
	shr.u64 	%rd4370, %rd4369, 32;
	and.b64  	%rd4371, %rd4313, 4294967295;
	add.s64 	%rd4372, %rd4370, %rd4371;
	{ .reg .b32 tmp; mov.b64 {tmp, %r4664}, %rd4372; }
	add.s32 	%r4665, %r4660, %r4664;
	mul.lo.s32 	%r4666, %r4661, %r4663;
	mul.wide.u32 	%rd4373, %r325, %r4666;
	and.b64  	%rd4374, %rd4321, 4294967295;
	add.s64 	%rd4375, %rd4373, %rd4374;
	shr.u64 	%rd4376, %rd4375, 32;
	mul.wide.u32 	%rd4377, %r324, %r4666;
	and.b64  	%rd4378, %rd4326, 4294967295;
	add.s64 	%rd4379, %rd4376, %rd4378;
	add.s64 	%rd4380, %rd4379, %rd4377;
	cvt.u32.u64 	%r4667, %rd4380;
	shr.u64 	%rd4381, %rd4380, 32;
	mul.wide.u32 	%rd4382, %r323, %r4666;
	and.b64  	%rd4383, %rd4331, 4294967295;
	add.s64 	%rd4384, %rd4381, %rd4383;
	add.s64 	%rd4385, %rd4384, %rd4382;
	shr.u64 	%rd4386, %rd4385, 32;
	mul.wide.u32 	%rd4387, %r322, %r4666;
	and.b64  	%rd4388, %rd4336, 4294967295;
	add.s64 	%rd4389, %rd4386, %rd4388;
	add.s64 	%rd4390, %rd4389, %rd4387;
	shr.u64 	%rd4391, %rd4390, 32;
	mul.wide.u32 	%rd4392, %r321, %r4666;
	and.b64  	%rd4393, %rd4341, 4294967295;
	add.s64 	%rd4394, %rd4391, %rd4393;
	add.s64 	%rd4395, %rd4394, %rd4392;
	shr.u64 	%rd4396, %rd4395, 32;
	mul.wide.u32 	%rd4397, %r320, %r4666;
	and.b64  	%rd4398, %rd4346, 4294967295;
	add.s64 	%rd4399, %rd4396, %rd4398;
	add.s64 	%rd4400, %rd4399, %rd4397;
	shr.u64 	%rd4401, %rd4400, 32;
	mul.wide.u32 	%rd4402, %r319, %r4666;
	and.b64  	%rd4403, %rd4351, 4294967295;
	add.s64 	%rd4404, %rd4401, %rd4403;
	add.s64 	%rd4405, %rd4404, %rd4402;
	shr.u64 	%rd4406, %rd4405, 32;
	mul.wide.u32 	%rd4407, %r318, %r4666;
	and.b64  	%rd4408, %rd4354, 4294967295;
	add.s64 	%rd4409, %rd4406, %rd4408;
	add.s64 	%rd4410, %rd4409, %rd4407;
	shr.u64 	%rd4411, %rd4410, 32;
	and.b64  	%rd4412, %rd4357, 4294967295;
	add.s64 	%rd4413, %rd4411, %rd4412;
	shr.u64 	%rd4414, %rd4413, 32;
	and.b64  	%rd4415, %rd4360, 4294967295;
	add.s64 	%rd4416, %rd4414, %rd4415;
	shr.u64 	%rd4417, %rd4416, 32;
	and.b64  	%rd4418, %rd4363, 4294967295;
	add.s64 	%rd4419, %rd4417, %rd4418;
	shr.u64 	%rd4420, %rd4419, 32;
	and.b64  	%rd4421, %rd4366, 4294967295;
	add.s64 	%rd4422, %rd4420, %rd4421;
	shr.u64 	%rd4423, %rd4422, 32;
	and.b64  	%rd4424, %rd4369, 4294967295;
	add.s64 	%rd4425, %rd4423, %rd4424;
	shr.u64 	%rd4426, %rd4425, 32;
	and.b64  	%rd4427, %rd4372, 4294967295;
	add.s64 	%rd4428, %rd4426, %rd4427;
	{ .reg .b32 tmp; mov.b64 {tmp, %r4668}, %rd4428; }
	add.s32 	%r4669, %r4665, %r4668;
	mul.lo.s32 	%r4670, %r4661, %r4667;
	mul.wide.u32 	%rd4429, %r325, %r4670;
	and.b64  	%rd4430, %rd4380, 4294967295;
	add.s64 	%rd4431, %rd4429, %rd4430;
	shr.u64 	%rd4432, %rd4431, 32;
	mul.wide.u32 	%rd4433, %r324, %r4670;
	and.b64  	%rd4434, %rd4385, 4294967295;
	add.s64 	%rd4435, %rd4432, %rd4434;
	add.s64 	%rd4436, %rd4435, %rd4433;
	cvt.u32.u64 	%r4671, %rd4436;
	shr.u64 	%rd4437, %rd4436, 32;
	mul.wide.u32 	%rd4438, %r323, %r4670;
	and.b64  	%rd4439, %rd4390, 4294967295;
	add.s64 	%rd4440, %rd4437, %rd4439;
	add.s64 	%rd4441, %rd4440, %rd4438;
	shr.u64 	%rd4442, %rd4441, 32;
	mul.wide.u32 	%rd4443, %r322, %r4670;
	and.b64  	%rd4444, %rd4395, 4294967295;
	add.s64 	%rd4445, %rd4442, %rd4444;
	add.s64 	%rd4446, %rd4445, %rd4443;
	shr.u64 	%rd4447, %rd4446, 32;
	mul.wide.u32 	%rd4448, %r321, %r4670;
	and.b64  	%rd4449, %rd4400, 4294967295;
	add.s64 	%rd4450, %rd4447, %rd4449;
	add.s64 	%rd4451, %rd4450, %rd4448;
	shr.u64 	%rd4452, %rd4451, 32;
	mul.wide.u32 	%rd4453, %r320, %r4670;
	and.b64  	%rd4454, %rd4405, 4294967295;
	add.s64 	%rd4455, %rd4452, %rd4454;
	add.s64 	%rd4456, %rd4455, %rd4453;
	shr.u64 	%rd4457, %rd4456, 32;
	mul.wide.u32 	%rd4458, %r319, %r4670;
	and.b64  	%rd4459, %rd4410, 4294967295;
	add.s64 	%rd4460, %rd4457, %rd4459;
	add.s64 	%rd4461, %rd4460, %rd4458;
	shr.u64 	%rd4462, %rd4461, 32;
	mul.wide.u32 	%rd4463, %r318, %r4670;
	and.b64  	%rd4464, %rd4413, 4294967295;
	add.s64 	%rd4465, %rd4462, %rd4464;
	add.s64 	%rd4466, %rd4465, %rd4463;
	shr.u64 	%rd4467, %rd4466, 32;
	and.b64  	%rd4468, %rd4416, 4294967295;
	add.s64 	%rd4469, %rd4467, %rd4468;
	shr.u64 	%rd4470, %rd4469, 32;
	and.b64  	%rd4471, %rd4419, 4294967295;
	add.s64 	%rd4472, %rd4470, %rd4471;
	shr.u64 	%rd4473, %rd4472, 32;
	and.b64  	%rd4474, %rd4422, 4294967295;
	add.s64 	%rd4475, %rd4473, %rd4474;
	shr.u64 	%rd4476, %rd4475, 32;
	and.b64  	%rd4477, %rd4425, 4294967295;
	add.s64 	%rd4478, %rd4476, %rd4477;
	shr.u64 	%rd4479, %rd4478, 32;
	and.b64  	%rd4480, %rd4428, 4294967295;
	add.s64 	%rd4481, %rd4479, %rd4480;
	{ .reg .b32 tmp; mov.b64 {tmp, %r4672}, %rd4481; }
	add.s32 	%r4673, %r4669, %r4672;
	mul.lo.s32 	%r4674, %r4661, %r4671;
	mul.wide.u32 	%rd4482, %r325, %r4674;
	and.b64  	%rd4483, %rd4436, 4294967295;
	add.s64 	%rd4484, %rd4482, %rd4483;
	shr.u64 	%rd4485, %rd4484, 32;
	mul.wide.u32 	%rd4486, %r324, %r4674;
	and.b64  	%rd4487, %rd4441, 4294967295;
	add.s64 	%rd4488, %rd4485, %rd4487;
	add.s64 	%rd4489, %rd4488, %rd4486;
	cvt.u32.u64 	%r4675, %rd4489;
	shr.u64 	%rd4490, %rd4489, 32;
	mul.wide.u32 	%rd4491, %r323, %r4674;
	and.b64  	%rd4492, %rd4446, 4294967295;
	add.s64 	%rd4493, %rd4490, %rd4492;
	add.s64 	%rd4494, %rd4493, %rd4491;
	shr.u64 	%rd4495, %rd4494, 32;
	mul.wide.u32 	%rd4496, %r322, %r4674;
	and.b64  	%rd4497, %rd4451, 4294967295;
	add.s64 	%rd4498, %rd4495, %rd4497;
	add.s64 	%rd4499, %rd4498, %rd4496;
	shr.u64 	%rd4500, %rd4499, 32;
	mul.wide.u32 	%rd4501, %r321, %r4674;
	and.b64  	%rd4502, %rd4456, 4294967295;
	add.s64 	%rd4503, %rd4500, %rd4502;
	add.s64 	%rd4504, %rd4503, %rd4501;
	shr.u64 	%rd4505, %rd4504, 32;
	mul.wide.u32 	%rd4506, %r320, %r4674;
	and.b64  	%rd4507, %rd4461, 4294967295;
	add.s64 	%rd4508, %rd4505, %rd4507;
	add.s64 	%rd4509, %rd4508, %rd4506;
	shr.u64 	%rd4510, %rd4509, 32;
	mul.wide.u32 	%rd4511, %r319, %r4674;
	and.b64  	%rd4512, %rd4466, 4294967295;
	add.s64 	%rd4513, %rd4510, %rd4512;
	add.s64 	%rd4514, %rd4513, %rd4511;
	shr.u64 	%rd4515, %rd4514, 32;
	mul.wide.u32 	%rd4516, %r318, %r4674;
	and.b64  	%rd4517, %rd4469, 4294967295;
	add.s64 	%rd4518, %rd4515, %rd4517;
	add.s64 	%rd4519, %rd4518, %rd4516;
	shr.u64 	%rd4520, %rd4519, 32;
	and.b64  	%rd4521, %rd4472, 4294967295;
	add.s64 	%rd4522, %rd4520, %rd4521;
	shr.u64 	%rd4523, %rd4522, 32;
	and.b64  	%rd4524, %rd4475, 4294967295;
	add.s64 	%rd4525, %rd4523, %rd4524;
	shr.u64 	%rd4526, %rd4525, 32;
	and.b64  	%rd4527, %rd4478, 4294967295;
	add.s64 	%rd4528, %rd4526, %rd4527;
	shr.u64 	%rd4529, %rd4528, 32;
	and.b64  	%rd4530, %rd4481, 4294967295;
	add.s64 	%rd4531, %rd4529, %rd4530;
	{ .reg .b32 tmp; mov.b64 {tmp, %r4676}, %rd4531; }
	add.s32 	%r4677, %r4673, %r4676;
	mul.lo.s32 	%r4678, %r4661, %r4675;
	mul.wide.u32 	%rd4532, %r325, %r4678;
	and.b64  	%rd4533, %rd4489, 4294967295;
	add.s64 	%rd4534, %rd4532, %rd4533;
	shr.u64 	%rd4535, %rd4534, 32;
	mul.wide.u32 	%rd4536, %r324, %r4678;
	and.b64  	%rd4537, %rd4494, 4294967295;
	add.s64 	%rd4538, %rd4535, %rd4537;
	add.s64 	%rd4539, %rd4538, %rd4536;
	cvt.u32.u64 	%r4679, %rd4539;
	shr.u64 	%rd4540, %rd4539, 32;
	mul.wide.u32 	%rd4541, %r323, %r4678;
	and.b64  	%rd4542, %rd4499, 4294967295;
	add.s64 	%rd4543, %rd4540, %rd4542;
	add.s64 	%rd4544, %rd4543, %rd4541;
	shr.u64 	%rd4545, %rd4544, 32;
	mul.wide.u32 	%rd4546, %r322, %r4678;
	and.b64  	%rd4547, %rd4504, 4294967295;
	add.s64 	%rd4548, %rd4545, %rd4547;
	add.s64 	%rd4549, %rd4548, %rd4546;
	shr.u64 	%rd4550, %rd4549, 32;
	mul.wide.u32 	%rd4551, %r321, %r4678;
	and.b64  	%rd4552, %rd4509, 4294967295;
	add.s64 	%rd4553, %rd4550, %rd4552;
	add.s64 	%rd4554, %rd4553, %rd4551;
	shr.u64 	%rd4555, %rd4554, 32;
	mul.wide.u32 	%rd4556, %r320, %r4678;
	and.b64  	%rd4557, %rd4514, 4294967295;
	add.s64 	%rd4558, %rd4555, %rd4557;
	add.s64 	%rd4559, %rd4558, %rd4556;
	shr.u64 	%rd4560, %rd4559, 32;
	mul.wide.u32 	%rd4561, %r319, %r4678;
	and.b64  	%rd4562, %rd4519, 4294967295;
	add.s64 	%rd4563, %rd4560, %rd4562;
	add.s64 	%rd4564, %rd4563, %rd4561;
	shr.u64 	%rd4565, %rd4564, 32;
	mul.wide.u32 	%rd4566, %r318, %r4678;
	and.b64  	%rd4567, %rd4522, 4294967295;
	add.s64 	%rd4568, %rd4565, %rd4567;
	add.s64 	%rd4569, %rd4568, %rd4566;
	shr.u64 	%rd4570, %rd4569, 32;
	and.b64  	%rd4571, %rd4525, 4294967295;
	add.s64 	%rd4572, %rd4570, %rd4571;
	shr.u64 	%rd4573, %rd4572, 32;
	and.b64  	%rd4574, %rd4528, 4294967295;
	add.s64 	%rd4575, %rd4573, %rd4574;
	shr.u64 	%rd4576, %rd4575, 32;
	and.b64  	%rd4577, %rd4531, 4294967295;
	add.s64 	%rd4578, %rd4576, %rd4577;
	{ .reg .b32 tmp; mov.b64 {tmp, %r4680}, %rd4578; }
	add.s32 	%r4681, %r4677, %r4680;
	mul.lo.s32 	%r4682, %r4661, %r4679;
	mul.wide.u32 	%rd4579, %r325, %r4682;
	and.b64  	%rd4580, %rd4539, 4294967295;
	add.s64 	%rd4581, %rd4579, %rd4580;
	shr.u64 	%rd4582, %rd4581, 32;
	mul.wide.u32 	%rd4583, %r324, %r4682;
	and.b64  	%rd4584, %rd4544, 4294967295;
	add.s64 	%rd4585, %rd4582, %rd4584;
	add.s64 	%rd4586, %rd4585, %rd4583;
	cvt.u32.u64 	%r4683, %rd4586;
	shr.u64 	%rd4587, %rd4586, 32;
	mul.wide.u32 	%rd4588, %r323, %r4682;
	and.b64  	%rd4589, %rd4549, 4294967295;
	add.s64 	%rd4590, %rd4587, %rd4589;
	add.s64 	%rd4591, %rd4590, %rd4588;
	shr.u64 	%rd4592, %rd4591, 32;
	mul.wide.u32 	%rd4593, %r322, %r4682;
	and.b64  	%rd4594, %rd4554, 4294967295;
	add.s64 	%rd4595, %rd4592, %rd4594;
	add.s64 	%rd4596, %rd4595, %rd4593;
	shr.u64 	%rd4597, %rd4596, 32;
	mul.wide.u32 	%rd4598, %r321, %r4682;
	and.b64  	%rd4599, %rd4559, 4294967295;
	add.s64 	%rd4600, %rd4597, %rd4599;
	add.s64 	%rd4601, %rd4600, %rd4598;
	shr.u64 	%rd4602, %rd4601, 32;
	mul.wide.u32 	%rd4603, %r320, %r4682;
	and.b64  	%rd4604, %rd4564, 4294967295;
	add.s64 	%rd4605, %rd4602, %rd4604;
	add.s64 	%rd4606, %rd4605, %rd4603;
	shr.u64 	%rd4607, %rd4606, 32;
	mul.wide.u32 	%rd4608, %r319, %r4682;
	and.b64  	%rd4609, %rd4569, 4294967295;
	add.s64 	%rd4610, %rd4607, %rd4609;
	add.s64 	%rd4611, %rd4610, %rd4608;
	shr.u64 	%rd4612, %rd4611, 32;
	mul.wide.u32 	%rd4613, %r318, %r4682;
	and.b64  	%rd4614, %rd4572, 4294967295;
	add.s64 	%rd4615, %rd4612, %rd4614;
	add.s64 	%rd4616, %rd4615, %rd4613;
	shr.u64 	%rd4617, %rd4616, 32;
	and.b64  	%rd4618, %rd4575, 4294967295;
	add.s64 	%rd4619, %rd4617, %rd4618;
	shr.u64 	%rd4620, %rd4619, 32;
	and.b64  	%rd4621, %rd4578, 4294967295;
	add.s64 	%rd4622, %rd4620, %rd4621;
	{ .reg .b32 tmp; mov.b64 {tmp, %r4684}, %rd4622; }
	add.s32 	%r4685, %r4681, %r4684;
	mul.lo.s32 	%r4686, %r4661, %r4683;
	mul.wide.u32 	%rd4623, %r325, %r4686;
	and.b64  	%rd4624, %rd4586, 4294967295;
	add.s64 	%rd4625, %rd4623, %rd4624;
	shr.u64 	%rd4626, %rd4625, 32;
	mul.wide.u32 	%rd4627, %r324, %r4686;
	and.b64  	%rd4628, %rd4591, 4294967295;
	add.s64 	%rd4629, %rd4626, %rd4628;
	add.s64 	%rd4630, %rd4629, %rd4627;
	cvt.u32.u64 	%r4687, %rd4630;
	shr.u64 	%rd4631, %rd4630, 32;
	mul.wide.u32 	%rd4632, %r323, %r4686;
	and.b64  	%rd4633, %rd4596, 4294967295;
	add.s64 	%rd4634, %rd4631, %rd4633;
	add.s64 	%rd4635, %rd4634, %rd4632;
	shr.u64 	%rd4636, %rd4635, 32;
	mul.wide.u32 	%rd4637, %r322, %r4686;
	and.b64  	%rd4638, %rd4601, 4294967295;
	add.s64 	%rd4639, %rd4636, %rd4638;
	add.s64 	%rd4640, %rd4639, %rd4637;
	shr.u64 	%rd4641, %rd4640, 32;
	mul.wide.u32 	%rd4642, %r321, %r4686;
	and.b64  	%rd4643, %rd4606, 4294967295;
	add.s64 	%rd4644, %rd4641, %rd4643;
	add.s64 	%rd4645, %rd4644, %rd4642;
	shr.u64 	%rd4646, %rd4645, 32;
	mul.wide.u32 	%rd4647, %r320, %r4686;
	and.b64  	%rd4648, %rd4611, 4294967295;
	add.s64 	%rd4649, %rd4646, %rd4648;
	add.s64 	%rd4650, %rd4649, %rd4647;
	shr.u64 	%rd4651, %rd4650, 32;
	mul.wide.u32 	%rd4652, %r319, %r4686;
	and.b64  	%rd4653, %rd4616, 4294967295;
	add.s64 	%rd4654, %rd4651, %rd4653;
	add.s64 	%rd4655, %rd4654, %rd4652;
	shr.u64 	%rd4656, %rd4655, 32;
	mul.wide.u32 	%rd4657, %r318, %r4686;
	and.b64  	%rd4658, %rd4619, 4294967295;
	add.s64 	%rd4659, %rd4656, %rd4658;
	add.s64 	%rd4660, %rd4659, %rd4657;
	shr.u64 	%rd4661, %rd4660, 32;
	and.b64  	%rd4662, %rd4622, 4294967295;
	add.s64 	%rd4663, %rd4661, %rd4662;
	{ .reg .b32 tmp; mov.b64 {tmp, %r4688}, %rd4663; }
	add.s32 	%r4689, %r4685, %r4688;
	mul.lo.s32 	%r4690, %r4661, %r4687;
	mul.wide.u32 	%rd4664, %r325, %r4690;
	and.b64  	%rd4665, %rd4630, 4294967295;
	add.s64 	%rd4666, %rd4664, %rd4665;
	shr.u64 	%rd4667, %rd4666, 32;
	mul.wide.u32 	%rd4668, %r324, %r4690;
	and.b64  	%rd4669, %rd4635, 4294967295;
	add.s64 	%rd4670, %rd4667, %rd4669;
	add.s64 	%rd4671, %rd4670, %rd4668;
	cvt.u32.u64 	%r7792, %rd4671;
	shr.u64 	%rd4672, %rd4671, 32;
	mul.wide.u32 	%rd4673, %r323, %r4690;
	and.b64  	%rd4674, %rd4640, 4294967295;
	add.s64 	%rd4675, %rd4672, %rd4674;
	add.s64 	%rd4676, %rd4675, %rd4673;
	cvt.u32.u64 	%r7791, %rd4676;
	shr.u64 	%rd4677, %rd4676, 32;
	mul.wide.u32 	%rd4678, %r322, %r4690;
	and.b64  	%rd4679, %rd4645, 4294967295;
	add.s64 	%rd4680, %rd4677, %rd4679;
	add.s64 	%rd4681, %rd4680, %rd4678;
	cvt.u32.u64 	%r7790, %rd4681;
	shr.u64 	%rd4682, %rd4681, 32;
	mul.wide.u32 	%rd4683, %r321, %r4690;
	and.b64  	%rd4684, %rd4650, 4294967295;
	add.s64 	%rd4685, %rd4682, %rd4684;
	add.s64 	%rd4686, %rd4685, %rd4683;
	cvt.u32.u64 	%r7789, %rd4686;
	shr.u64 	%rd4687, %rd4686, 32;
	mul.wide.u32 	%rd4688, %r320, %r4690;
	and.b64  	%rd4689, %rd4655, 4294967295;
	add.s64 	%rd4690, %rd4687, %rd4689;
	add.s64 	%rd4691, %rd4690, %rd4688;
	cvt.u32.u64 	%r7788, %rd4691;
	shr.u64 	%rd4692, %rd4691, 32;
	mul.wide.u32 	%rd4693, %r319, %r4690;
	and.b64  	%rd4694, %rd4660, 4294967295;
	add.s64 	%rd4695, %rd4692, %rd4694;
	add.s64 	%rd4696, %rd4695, %rd4693;
	cvt.u32.u64 	%r7787, %rd4696;
	shr.u64 	%rd4697, %rd4696, 32;
	mul.wide.u32 	%rd4698, %r318, %r4690;
	and.b64  	%rd4699, %rd4663, 4294967295;
	add.s64 	%rd4700, %rd4697, %rd4699;
	add.s64 	%rd4701, %rd4700, %rd4698;
	cvt.u32.u64 	%r7786, %rd4701;
	{ .reg .b32 tmp; mov.b64 {tmp, %r4691}, %rd4701; }
	add.s32 	%r7785, %r4689, %r4691;
	setp.gt.u32 	%p122, %r7785, %r318;
	@%p122 bra 	$L__BB5_133;
	setp.lt.u32 	%p123, %r7785, %r318;
	@%p123 bra 	$L__BB5_134;
	setp.lt.u32 	%p124, %r319, %r7786;
	@%p124 bra 	$L__BB5_133;
	setp.gt.u32 	%p125, %r319, %r7786;
	@%p125 bra 	$L__BB5_134;
	setp.lt.u32 	%p126, %r320, %r7787;
	@%p126 bra 	$L__BB5_133;
	setp.gt.u32 	%p127, %r320, %r7787;
	@%p127 bra 	$L__BB5_134;
	setp.lt.u32 	%p128, %r321, %r7788;
	@%p128 bra 	$L__BB5_133;
	setp.gt.u32 	%p129, %r321, %r7788;
	@%p129 bra 	$L__BB5_134;
	setp.lt.u32 	%p130, %r322, %r7789;
	@%p130 bra 	$L__BB5_133;
	setp.gt.u32 	%p131, %r322, %r7789;
	@%p131 bra 	$L__BB5_134;
	setp.lt.u32 	%p132, %r323, %r7790;
	@%p132 bra 	$L__BB5_133;
	setp.gt.u32 	%p133, %r323, %r7790;
	@%p133 bra 	$L__BB5_134;
	setp.lt.u32 	%p134, %r324, %r7791;
	@%p134 bra 	$L__BB5_133;
	setp.gt.u32 	%p135, %r324, %r7791;
	setp.gt.u32 	%p136, %r325, %r7792;
	or.pred  	%p137, %p135, %p136;
	@%p137 bra 	$L__BB5_134;
$L__BB5_133:
	sub.s32 	%r7792, %r7792, %r325;
	sub.s32 	%r7791, %r7791, %r324;
	sub.s32 	%r7790, %r7790, %r323;
	sub.s32 	%r7789, %r7789, %r322;
	sub.s32 	%r7788, %r7788, %r321;
	sub.s32 	%r7787, %r7787, %r320;
	sub.s32 	%r7786, %r7786, %r319;
	sub.s32 	%r7785, %r7785, %r318;
$L__BB5_134:
	ld.const.u32 	%r350, [P_CONST+28];
	ld.const.u32 	%r351, [P_CONST+24];
	ld.const.u32 	%r352, [P_CONST+20];
	ld.const.u32 	%r353, [P_CONST+16];
	ld.const.u32 	%r354, [P_CONST+12];
	ld.const.u32 	%r355, [P_CONST+8];
	ld.const.u32 	%r356, [P_CONST+4];
	ld.const.u32 	%r357, [P_CONST];
	mul.wide.u32 	%rd4702, %r7792, %r84;
	cvt.u32.u64 	%r4692, %rd4702;
	shr.u64 	%rd4703, %rd4702, 32;
	mul.wide.u32 	%rd4704, %r7791, %r84;
	add.s64 	%rd4705, %rd4703, %rd4704;
	shr.u64 	%rd4706, %rd4705, 32;
	mul.wide.u32 	%rd4707, %r7790, %r84;
	add.s64 	%rd4708, %rd4706, %rd4707;
	shr.u64 	%rd4709, %rd4708, 32;
	mul.wide.u32 	%rd4710, %r7789, %r84;
	add.s64 	%rd4711, %rd4709, %rd4710;
	shr.u64 	%rd4712, %rd4711, 32;
	mul.wide.u32 	%rd4713, %r7788, %r84;
	add.s64 	%rd4714, %rd4712, %rd4713;
	shr.u64 	%rd4715, %rd4714, 32;
	mul.wide.u32 	%rd4716, %r7787, %r84;
	add.s64 	%rd4717, %rd4715, %rd4716;
	shr.u64 	%rd4718, %rd4717, 32;
	mul.wide.u32 	%rd4719, %r7786, %r84;
	add.s64 	%rd4720, %rd4718, %rd4719;
	shr.u64 	%rd4721, %rd4720, 32;
	mul.wide.u32 	%rd4722, %r7785, %r84;
	add.s64 	%rd4723, %rd4721, %rd4722;
	shr.u64 	%rd4724, %rd4723, 32;
	mul.wide.u32 	%rd4725, %r7792, %r83;
	and.b64  	%rd4726, %rd4705, 4294967295;
	add.s64 	%rd4727, %rd4725, %rd4726;
	shr.u64 	%rd4728, %rd4727, 32;
	mul.wide.u32 	%rd4729, %r7791, %r83;
	and.b64  	%rd4730, %rd4708, 4294967295;
	add.s64 	%rd4731, %rd4728, %rd4730;
	add.s64 	%rd4732, %rd4731, %rd4729;
	shr.u64 	%rd4733, %rd4732, 32;
	mul.wide.u32 	%rd4734, %r7790, %r83;
	and.b64  	%rd4735, %rd4711, 4294967295;
	add.s64 	%rd4736, %rd4733, %rd4735;
	add.s64 	%rd4737, %rd4736, %rd4734;
	shr.u64 	%rd4738, %rd4737, 32;
	mul.wide.u32 	%rd4739, %r7789, %r83;
	and.b64  	%rd4740, %rd4714, 4294967295;
	add.s64 	%rd4741, %rd4738, %rd4740;
	add.s64 	%rd4742, %rd4741, %rd4739;
	shr.u64 	%rd4743, %rd4742, 32;
	mul.wide.u32 	%rd4744, %r7788, %r83;
	and.b64  	%rd4745, %rd4717, 4294967295;
	add.s64 	%rd4746, %rd4743, %rd4745;
	add.s64 	%rd4747, %rd4746, %rd4744;
	shr.u64 	%rd4748, %rd4747, 32;
	mul.wide.u32 	%rd4749, %r7787, %r83;
	and.b64  	%rd4750, %rd4720, 4294967295;
	add.s64 	%rd4751, %rd4748, %rd4750;
	add.s64 	%rd4752, %rd4751, %rd4749;
	shr.u64 	%rd4753, %rd4752, 32;
	mul.wide.u32 	%rd4754, %r7786, %r83;
	and.b64  	%rd4755, %rd4723, 4294967295;
	add.s64 	%rd4756, %rd4753, %rd4755;
	add.s64 	%rd4757, %rd4756, %rd4754;
	shr.u64 	%rd4758, %rd4757, 32;
	mul.wide.u32 	%rd4759, %r7785, %r83;
	add.s64 	%rd4760, %rd4758, %rd4724;
	add.s64 	%rd4761, %rd4760, %rd4759;
	shr.u64 	%rd4762, %rd4761, 32;
	mul.wide.u32 	%rd4763, %r7792, %r82;
	and.b64  	%rd4764, %rd4732, 4294967295;
	add.s64 	%rd4765, %rd4763, %rd4764;
	shr.u64 	%rd4766, %rd4765, 32;
	mul.wide.u32 	%rd4767, %r7791, %r82;
	and.b64  	%rd4768, %rd4737, 4294967295;
	add.s64 	%rd4769, %rd4766, %rd4768;
	add.s64 	%rd4770, %rd4769, %rd4767;
	shr.u64 	%rd4771, %rd4770, 32;
	mul.wide.u32 	%rd4772, %r7790, %r82;
	and.b64  	%rd4773, %rd4742, 4294967295;
	add.s64 	%rd4774, %rd4771, %rd4773;
	add.s64 	%rd4775, %rd4774, %rd4772;
	shr.u64 	%rd4776, %rd4775, 32;
	mul.wide.u32 	%rd4777, %r7789, %r82;
	and.b64  	%rd4778, %rd4747, 4294967295;
	add.s64 	%rd4779, %rd4776, %rd4778;
	add.s64 	%rd4780, %rd4779, %rd4777;
	shr.u64 	%rd4781, %rd4780, 32;
	mul.wide.u32 	%rd4782, %r7788, %r82;
	and.b64  	%rd4783, %rd4752, 4294967295;
	add.s64 	%rd4784, %rd4781, %rd4783;
	add.s64 	%rd4785, %rd4784, %rd4782;
	shr.u64 	%rd4786, %rd4785, 32;
	mul.wide.u32 	%rd4787, %r7787, %r82;
	and.b64  	%rd4788, %rd4757, 4294967295;
	add.s64 	%rd4789, %rd4786, %rd4788;
	add.s64 	%rd4790, %rd4789, %rd4787;
	shr.u64 	%rd4791, %rd4790, 32;
	mul.wide.u32 	%rd4792, %r7786, %r82;
	and.b64  	%rd4793, %rd4761, 4294967295;
	add.s64 	%rd4794, %rd4791, %rd4793;
	add.s64 	%rd4795, %rd4794, %rd4792;
	shr.u64 	%rd4796, %rd4795, 32;
	mul.wide.u32 	%rd4797, %r7785, %r82;
	add.s64 	%rd4798, %rd4796, %rd4762;
	add.s64 	%rd4799, %rd4798, %rd4797;
	shr.u64 	%rd4800, %rd4799, 32;
	mul.wide.u32 	%rd4801, %r7792, %r81;
	and.b64  	%rd4802, %rd4770, 4294967295;
	add.s64 	%rd4803, %rd4801, %rd4802;
	shr.u64 	%rd4804, %rd4803, 32;
	mul.wide.u32 	%rd4805, %r7791, %r81;
	and.b64  	%rd4806, %rd4775, 4294967295;
	add.s64 	%rd4807, %rd4804, %rd4806;
	add.s64 	%rd4808, %rd4807, %rd4805;
	shr.u64 	%rd4809, %rd4808, 32;
	mul.wide.u32 	%rd4810, %r7790, %r81;
	and.b64  	%rd4811, %rd4780, 4294967295;
	add.s64 	%rd4812, %rd4809, %rd4811;
	add.s64 	%rd4813, %rd4812, %rd4810;
	shr.u64 	%rd4814, %rd4813, 32;
	mul.wide.u32 	%rd4815, %r7789, %r81;
	and.b64  	%rd4816, %rd4785, 4294967295;
	add.s64 	%rd4817, %rd4814, %rd4816;
	add.s64 	%rd4818, %rd4817, %rd4815;
	shr.u64 	%rd4819, %rd4818, 32;
	mul.wide.u32 	%rd4820, %r7788, %r81;
	and.b64  	%rd4821, %rd4790, 4294967295;
	add.s64 	%rd4822, %rd4819, %rd4821;
	add.s64 	%rd4823, %rd4822, %rd4820;
	shr.u64 	%rd4824, %rd4823, 32;
	mul.wide.u32 	%rd4825, %r7787, %r81;
	and.b64  	%rd4826, %rd4795, 4294967295;
	add.s64 	%rd4827, %rd4824, %rd4826;
	add.s64 	%rd4828, %rd4827, %rd4825;
	shr.u64 	%rd4829, %rd4828, 32;
	mul.wide.u32 	%rd4830, %r7786, %r81;
	and.b64  	%rd4831, %rd4799, 4294967295;
	add.s64 	%rd4832, %rd4829, %rd4831;
	add.s64 	%rd4833, %rd4832, %rd4830;
	shr.u64 	%rd4834, %rd4833, 32;
	mul.wide.u32 	%rd4835, %r7785, %r81;
	add.s64 	%rd4836, %rd4834, %rd4800;
	add.s64 	%rd4837, %rd4836, %rd4835;
	shr.u64 	%rd4838, %rd4837, 32;
	mul.wide.u32 	%rd4839, %r7792, %r80;
	and.b64  	%rd4840, %rd4808, 4294967295;
	add.s64 	%rd4841, %rd4839, %rd4840;
	shr.u64 	%rd4842, %rd4841, 32;
	mul.wide.u32 	%rd4843, %r7791, %r80;
	and.b64  	%rd4844, %rd4813, 4294967295;
	add.s64 	%rd4845, %rd4842, %rd4844;
	add.s64 	%rd4846, %rd4845, %rd4843;
	shr.u64 	%rd4847, %rd4846, 32;
	mul.wide.u32 	%rd4848, %r7790, %r80;
	and.b64  	%rd4849, %rd4818, 4294967295;
	add.s64 	%rd4850, %rd4847, %rd4849;
	add.s64 	%rd4851, %rd4850, %rd4848;
	shr.u64 	%rd4852, %rd4851, 32;
	mul.wide.u32 	%rd4853, %r7789, %r80;
	and.b64  	%rd4854, %rd4823, 4294967295;
	add.s64 	%rd4855, %rd4852, %rd4854;
	add.s64 	%rd4856, %rd4855, %rd4853;
	shr.u64 	%rd4857, %rd4856, 32;
	mul.wide.u32 	%rd4858, %r7788, %r80;
	and.b64  	%rd4859, %rd4828, 4294967295;
	add.s64 	%rd4860, %rd4857, %rd4859;
	add.s64 	%rd4861, %rd4860, %rd4858;
	shr.u64 	%rd4862, %rd4861, 32;
	mul.wide.u32 	%rd4863, %r7787, %r80;
	and.b64  	%rd4864, %rd4833, 4294967295;
	add.s64 	%rd4865, %rd4862, %rd4864;
	add.s64 	%rd4866, %rd4865, %rd4863;
	shr.u64 	%rd4867, %rd4866, 32;
	mul.wide.u32 	%rd4868, %r7786, %r80;
	and.b64  	%rd4869, %rd4837, 4294967295;
	add.s64 	%rd4870, %rd4867, %rd4869;
	add.s64 	%rd4871, %rd4870, %rd4868;
	shr.u64 	%rd4872, %rd4871, 32;
	mul.wide.u32 	%rd4873, %r7785, %r80;
	add.s64 	%rd4874, %rd4872, %rd4838;
	add.s64 	%rd4875, %rd4874, %rd4873;
	shr.u64 	%rd4876, %rd4875, 32;
	mul.wide.u32 	%rd4877, %r7792, %r79;
	and.b64  	%rd4878, %rd4846, 4294967295;
	add.s64 	%rd4879, %rd4877, %rd4878;
	shr.u64 	%rd4880, %rd4879, 32;
	mul.wide.u32 	%rd4881, %r7791, %r79;
	and.b64  	%rd4882, %rd4851, 4294967295;
	add.s64 	%rd4883, %rd4880, %rd4882;
	add.s64 	%rd4884, %rd4883, %rd4881;
	shr.u64 	%rd4885, %rd4884, 32;
	mul.wide.u32 	%rd4886, %r7790, %r79;
	and.b64  	%rd4887, %rd4856, 4294967295;
	add.s64 	%rd4888, %rd4885, %rd4887;
	add.s64 	%rd4889, %rd4888, %rd4886;
	shr.u64 	%rd4890, %rd4889, 32;
	mul.wide.u32 	%rd4891, %r7789, %r79;
	and.b64  	%rd4892, %rd4861, 4294967295;
	add.s64 	%rd4893, %rd4890, %rd4892;
	add.s64 	%rd4894, %rd4893, %rd4891;
	shr.u64 	%rd4895, %rd4894, 32;
	mul.wide.u32 	%rd4896, %r7788, %r79;
	and.b64  	%rd4897, %rd4866, 4294967295;
	add.s64 	%rd4898, %rd4895, %rd4897;
	add.s64 	%rd4899, %rd4898, %rd4896;
	shr.u64 	%rd4900, %rd4899, 32;
	mul.wide.u32 	%rd4901, %r7787, %r79;
	and.b64  	%rd4902, %rd4871, 4294967295;
	add.s64 	%rd4903, %rd4900, %rd4902;
	add.s64 	%rd4904, %rd4903, %rd4901;
	shr.u64 	%rd4905, %rd4904, 32;
	mul.wide.u32 	%rd4906, %r7786, %r79;
	and.b64  	%rd4907, %rd4875, 4294967295;
	add.s64 	%rd4908, %rd4905, %rd4907;
	add.s64 	%rd4909, %rd4908, %rd4906;
	shr.u64 	%rd4910, %rd4909, 32;
	mul.wide.u32 	%rd4911, %r7785, %r79;
	add.s64 	%rd4912, %rd4910, %rd4876;
	add.s64 	%rd4913, %rd4912, %rd4911;
	shr.u64 	%rd4914, %rd4913, 32;
	mul.wide.u32 	%rd4915, %r7792, %r78;
	and.b64  	%rd4916, %rd4884, 4294967295;
	add.s64 	%rd4917, %rd4915, %rd4916;
	shr.u64 	%rd4918, %rd4917, 32;
	mul.wide.u32 	%rd4919, %r7791, %r78;
	and.b64  	%rd4920, %rd4889, 4294967295;
	add.s64 	%rd4921, %rd4918, %rd4920;
	add.s64 	%rd4922, %rd4921, %rd4919;
	shr.u64 	%rd4923, %rd4922, 32;
	mul.wide.u32 	%rd4924, %r7790, %r78;
	and.b64  	%rd4925, %rd4894, 4294967295;
	add.s64 	%rd4926, %rd4923, %rd4925;
	add.s64 	%rd4927, %rd4926, %rd4924;
	shr.u64 	%rd4928, %rd4927, 32;
	mul.wide.u32 	%rd4929, %r7789, %r78;
	and.b64  	%rd4930, %rd4899, 4294967295;
	add.s64 	%rd4931, %rd4928, %rd4930;
	add.s64 	%rd4932, %rd4931, %rd4929;
	shr.u64 	%rd4933, %rd4932, 32;
	mul.wide.u32 	%rd4934, %r7788, %r78;
	and.b64  	%rd4935, %rd4904, 4294967295;
	add.s64 	%rd4936, %rd4933, %rd4935;
	add.s64 	%rd4937, %rd4936, %rd4934;
	shr.u64 	%rd4938, %rd4937, 32;
	mul.wide.u32 	%rd4939, %r7787, %r78;
	and.b64  	%rd4940, %rd4909, 4294967295;
	add.s64 	%rd4941, %rd4938, %rd4940;
	add.s64 	%rd4942, %rd4941, %rd4939;
	shr.u64 	%rd4943, %rd4942, 32;
	mul.wide.u32 	%rd4944, %r7786, %r78;
	and.b64  	%rd4945, %rd4913, 4294967295;
	add.s64 	%rd4946, %rd4943, %rd4945;
	add.s64 	%rd4947, %rd4946, %rd4944;
	shr.u64 	%rd4948, %rd4947, 32;
	mul.wide.u32 	%rd4949, %r7785, %r78;
	add.s64 	%rd4950, %rd4948, %rd4914;
	add.s64 	%rd4951, %rd4950, %rd4949;
	shr.u64 	%rd4952, %rd4951, 32;
	mul.wide.u32 	%rd4953, %r7792, %r77;
	and.b64  	%rd4954, %rd4922, 4294967295;
	add.s64 	%rd4955, %rd4953, %rd4954;
	shr.u64 	%rd4956, %rd4955, 32;
	mul.wide.u32 	%rd4957, %r7791, %r77;
	and.b64  	%rd4958, %rd4927, 4294967295;
	add.s64 	%rd4959, %rd4956, %rd4958;
	add.s64 	%rd4960, %rd4959, %rd4957;
	shr.u64 	%rd4961, %rd4960, 32;
	mul.wide.u32 	%rd4962, %r7790, %r77;
	and.b64  	%rd4963, %rd4932, 4294967295;
	add.s64 	%rd4964, %rd4961, %rd4963;
	add.s64 	%rd4965, %rd4964, %rd4962;
	shr.u64 	%rd4966, %rd4965, 32;
	mul.wide.u32 	%rd4967, %r7789, %r77;
	and.b64  	%rd4968, %rd4937, 4294967295;
	add.s64 	%rd4969, %rd4966, %rd4968;
	add.s64 	%rd4970, %rd4969, %rd4967;
	shr.u64 	%rd4971, %rd4970, 32;
	mul.wide.u32 	%rd4972, %r7788, %r77;
	and.b64  	%rd4973, %rd4942, 4294967295;
	add.s64 	%rd4974, %rd4971, %rd4973;
	add.s64 	%rd4975, %rd4974, %rd4972;
	shr.u64 	%rd4976, %rd4975, 32;
	mul.wide.u32 	%rd4977, %r7787, %r77;
	and.b64  	%rd4978, %rd4947, 4294967295;
	add.s64 	%rd4979, %rd4976, %rd4978;
	add.s64 	%rd4980, %rd4979, %rd4977;
	shr.u64 	%rd4981, %rd4980, 32;
	mul.wide.u32 	%rd4982, %r7786, %r77;
	and.b64  	%rd4983, %rd4951, 4294967295;
	add.s64 	%rd4984, %rd4981, %rd4983;
	add.s64 	%rd4985, %rd4984, %rd4982;
	shr.u64 	%rd4986, %rd4985, 32;
	mul.wide.u32 	%rd4987, %r7785, %r77;
	add.s64 	%rd4988, %rd4986, %rd4952;
	add.s64 	%rd4989, %rd4988, %rd4987;
	{ .reg .b32 tmp; mov.b64 {tmp, %r4693}, %rd4989; }
	ld.const.u32 	%r4694, [MU_P];
	mul.lo.s32 	%r4695, %r4694, %r4692;
	mul.wide.u32 	%rd4990, %r357, %r4695;
	and.b64  	%rd4991, %rd4702, 4294967295;
	add.s64 	%rd4992, %rd4990, %rd4991;
	shr.u64 	%rd4993, %rd4992, 32;
	mul.wide.u32 	%rd4994, %r356, %r4695;
	and.b64  	%rd4995, %rd4727, 4294967295;
	add.s64 	%rd4996, %rd4993, %rd4995;
	add.s64 	%rd4997, %rd4996, %rd4994;
	cvt.u32.u64 	%r4696, %rd4997;
	shr.u64 	%rd4998, %rd4997, 32;
	mul.wide.u32 	%rd4999, %r355, %r4695;
	and.b64  	%rd5000, %rd4765, 4294967295;
	add.s64 	%rd5001, %rd4998, %rd5000;
	add.s64 	%rd5002, %rd5001, %rd4999;
	shr.u64 	%rd5003, %rd5002, 32;
	mul.wide.u32 	%rd5004, %r354, %r4695;
	and.b64  	%rd5005, %rd4803, 4294967295;
	add.s64 	%rd5006, %rd5003, %rd5005;
	add.s64 	%rd5007, %rd5006, %rd5004;
	shr.u64 	%rd5008, %rd5007, 32;
	mul.wide.u32 	%rd5009, %r353, %r4695;
	and.b64  	%rd5010, %rd4841, 4294967295;
	add.s64 	%rd5011, %rd5008, %rd5010;
	add.s64 	%rd5012, %rd5011, %rd5009;
	shr.u64 	%rd5013, %rd5012, 32;
	mul.wide.u32 	%rd5014, %r352, %r4695;
	and.b64  	%rd5015, %rd4879, 4294967295;
	add.s64 	%rd5016, %rd5013, %rd5015;
	add.s64 	%rd5017, %rd5016, %rd5014;
	shr.u64 	%rd5018, %rd5017, 32;
	mul.wide.u32 	%rd5019, %r351, %r4695;
	and.b64  	%rd5020, %rd4917, 4294967295;
	add.s64 	%rd5021, %rd5018, %rd5020;
	add.s64 	%rd5022, %rd5021, %rd5019;
	shr.u64 	%rd5023, %rd5022, 32;
	mul.wide.u32 	%rd5024, %r350, %r4695;
	and.b64  	%rd5025, %rd4955, 4294967295;
	add.s64 	%rd5026, %rd5023, %rd5025;
	add.s64 	%rd5027, %rd5026, %rd5024;
	shr.u64 	%rd5028, %rd5027, 32;
	and.b64  	%rd5029, %rd4960, 4294967295;
	add.s64 	%rd5030, %rd5028, %rd5029;
	shr.u64 	%rd5031, %rd5030, 32;
	and.b64  	%rd5032, %rd4965, 4294967295;
	add.s64 	%rd5033, %rd5031, %rd5032;
	shr.u64 	%rd5034, %rd5033, 32;
	and.b64  	%rd5035, %rd4970, 4294967295;
	add.s64 	%rd5036, %rd5034, %rd5035;
	shr.u64 	%rd5037, %rd5036, 32;
	and.b64  	%rd5038, %rd4975, 4294967295;
	add.s64 	%rd5039, %rd5037, %rd5038;
	shr.u64 	%rd5040, %rd5039, 32;
	and.b64  	%rd5041, %rd4980, 4294967295;
	add.s64 	%rd5042, %rd5040, %rd5041;
	shr.u64 	%rd5043, %rd5042, 32;
	and.b64  	%rd5044, %rd4985, 4294967295;
	add.s64 	%rd5045, %rd5043, %rd5044;
	shr.u64 	%rd5046, %rd5045, 32;
	and.b64  	%rd5047, %rd4989, 4294967295;
	add.s64 	%rd5048, %rd5046, %rd5047;
	{ .reg .b32 tmp; mov.b64 {tmp, %r4697}, %rd5048; }
	add.s32 	%r4698, %r4693, %r4697;
	mul.lo.s32 	%r4699, %r4694, %r4696;
	mul.wide.u32 	%rd5049, %r357, %r4699;
	and.b64  	%rd5050, %rd4997, 4294967295;
	add.s64 	%rd5051, %rd5049, %rd5050;
	shr.u64 	%rd5052, %rd5051, 32;
	mul.wide.u32 	%rd5053, %r356, %r4699;
	and.b64  	%rd5054, %rd5002, 4294967295;
	add.s64 	%rd5055, %rd5052, %rd5054;
	add.s64 	%rd5056, %rd5055, %rd5053;
	cvt.u32.u64 	%r4700, %rd5056;
	shr.u64 	%rd5057, %rd5056, 32;
	mul.wide.u32 	%rd5058, %r355, %r4699;
	and.b64  	%rd5059, %rd5007, 4294967295;
	add.s64 	%rd5060, %rd5057, %rd5059;
	add.s64 	%rd5061, %rd5060, %rd5058;
	shr.u64 	%rd5062, %rd5061, 32;
	mul.wide.u32 	%rd5063, %r354, %r4699;
	and.b64  	%rd5064, %rd5012, 4294967295;
	add.s64 	%rd5065, %rd5062, %rd5064;
	add.s64 	%rd5066, %rd5065, %rd5063;
	shr.u64 	%rd5067, %rd5066, 32;
	mul.wide.u32 	%rd5068, %r353, %r4699;
	and.b64  	%rd5069, %rd5017, 4294967295;
	add.s64 	%rd5070, %rd5067, %rd5069;
	add.s64 	%rd5071, %rd5070, %rd5068;
	shr.u64 	%rd5072, %rd5071, 32;
	mul.wide.u32 	%rd5073, %r352, %r4699;
	and.b64  	%rd5074, %rd5022, 4294967295;
	add.s64 	%rd5075, %rd5072, %rd5074;
	add.s64 	%rd5076, %rd5075, %rd5073;
	shr.u64 	%rd5077, %rd5076, 32;
	mul.wide.u32 	%rd5078, %r351, %r4699;
	and.b64  	%rd5079, %rd5027, 4294967295;
	add.s64 	%rd5080, %rd5077, %rd5079;
	add.s64 	%rd5081, %rd5080, %rd5078;
	shr.u64 	%rd5082, %rd5081, 32;
	mul.wide.u32 	%rd5083, %r350, %r4699;
	and.b64  	%rd5084, %rd5030, 4294967295;
	add.s64 	%rd5085, %rd5082, %rd5084;
	add.s64 	%rd5086, %rd5085, %rd5083;
	shr.u64 	%rd5087, %rd5086, 32;
	and.b64  	%rd5088, %rd5033, 4294967295;
	add.s64 	%rd5089, %rd5087, %rd5088;
	shr.u64 	%rd5090, %rd5089, 32;
	and.b64  	%rd5091, %rd5036, 4294967295;
	add.s64 	%rd5092, %rd5090, %rd5091;
	shr.u64 	%rd5093, %rd5092, 32;
	and.b64  	%rd5094, %rd5039, 4294967295;
	add.s64 	%rd5095, %rd5093, %rd5094;
	shr.u64 	%rd5096, %rd5095, 32;
	and.b64  	%rd5097, %rd5042, 4294967295;
	add.s64 	%rd5098, %rd5096, %rd5097;
	shr.u64 	%rd5099, %rd5098, 32;
	and.b64  	%rd5100, %rd5045, 4294967295;
	add.s64 	%rd5101, %rd5099, %rd5100;
	shr.u64 	%rd5102, %rd5101, 32;
	and.b64  	%rd5103, %rd5048, 4294967295;
	add.s64 	%rd5104, %rd5102, %rd5103;
	{ .reg .b32 tmp; mov.b64 {tmp, %r4701}, %rd5104; }
	add.s32 	%r4702, %r4698, %r4701;
	mul.lo.s32 	%r4703, %r4694, %r4700;
	mul.wide.u32 	%rd5105, %r357, %r4703;
	and.b64  	%rd5106, %rd5056, 4294967295;
	add.s64 	%rd5107, %rd5105, %rd5106;
	shr.u64 	%rd5108, %rd5107, 32;
	mul.wide.u32 	%rd5109, %r356, %r4703;
	and.b64  	%rd5110, %rd5061, 4294967295;
	add.s64 	%rd5111, %rd5108, %rd5110;
	add.s64 	%rd5112, %rd5111, %rd5109;
	cvt.u32.u64 	%r4704, %rd5112;
	shr.u64 	%rd5113, %rd5112, 32;
	mul.wide.u32 	%rd5114, %r355, %r4703;
	and.b64  	%rd5115, %rd5066, 4294967295;
	add.s64 	%rd5116, %rd5113, %rd5115;
	add.s64 	%rd5117, %rd5116, %rd5114;
	shr.u64 	%rd5118, %rd5117, 32;
	mul.wide.u32 	%rd5119, %r354, %r4703;
	and.b64  	%rd5120, %rd5071, 4294967295;
	add.s64 	%rd5121, %rd5118, %rd5120;
	add.s64 	%rd5122, %rd5121, %rd5119;
	shr.u64 	%rd5123, %rd5122, 32;
	mul.wide.u32 	%rd5124, %r353, %r4703;
	and.b64  	%rd5125, %rd5076, 4294967295;
	add.s64 	%rd5126, %rd5123, %rd5125;
	add.s64 	%rd5127, %rd5126, %rd5124;
	shr.u64 	%rd5128, %rd5127, 32;
	mul.wide.u32 	%rd5129, %r352, %r4703;
	and.b64  	%rd5130, %rd5081, 4294967295;
	add.s64 	%rd5131, %rd5128, %rd5130;
	add.s64 	%rd5132, %rd5131, %rd5129;
	shr.u64 	%rd5133, %rd5132, 32;
	mul.wide.u32 	%rd5134, %r351, %r4703;
	and.b64  	%rd5135, %rd5086, 4294967295;
	add.s64 	%rd5136, %rd5133, %rd5135;
	add.s64 	%rd5137, %rd5136, %rd5134;
	shr.u64 	%rd5138, %rd5137, 32;
	mul.wide.u32 	%rd5139, %r350, %r4703;
	and.b64  	%rd5140, %rd5089, 4294967295;
	add.s64 	%rd5141, %rd5138, %rd5140;
	add.s64 	%rd5142, %rd5141, %rd5139;
	shr.u64 	%rd5143, %rd5142, 32;
	and.b64  	%rd5144, %rd5092, 4294967295;
	add.s64 	%rd5145, %rd5143, %rd5144;
	shr.u64 	%rd5146, %rd5145, 32;
	and.b64  	%rd5147, %rd5095, 4294967295;
	add.s64 	%rd5148, %rd5146, %rd5147;
	shr.u64 	%rd5149, %rd5148, 32;
	and.b64  	%rd5150, %rd5098, 4294967295;
	add.s64 	%rd5151, %rd5149, %rd5150;
	shr.u64 	%rd5152, %rd5151, 32;
	and.b64  	%rd5153, %rd5101, 4294967295;
	add.s64 	%rd5154, %rd5152, %rd5153;
	shr.u64 	%rd5155, %rd5154, 32;
	and.b64  	%rd5156, %rd5104, 4294967295;
	add.s64 	%rd5157, %rd5155, %rd5156;
	{ .reg .b32 tmp; mov.b64 {tmp, %r4705}, %rd5157; }
	add.s32 	%r4706, %r4702, %r4705;
	mul.lo.s32 	%r4707, %r4694, %r4704;
	mul.wide.u32 	%rd5158, %r357, %r4707;
	and.b64  	%rd5159, %rd5112, 4294967295;
	add.s64 	%rd5160, %rd5158, %rd5159;
	shr.u64 	%rd5161, %rd5160, 32;
	mul.wide.u32 	%rd5162, %r356, %r4707;
	and.b64  	%rd5163, %rd5117, 4294967295;
	add.s64 	%rd5164, %rd5161, %rd5163;
	add.s64 	%rd5165, %rd5164, %rd5162;
	cvt.u32.u64 	%r4708, %rd5165;
	shr.u64 	%rd5166, %rd5165, 32;
	mul.wide.u32 	%rd5167, %r355, %r4707;
	and.b64  	%rd5168, %rd5122, 4294967295;
	add.s64 	%rd5169, %rd5166, %rd5168;
	add.s64 	%rd5170, %rd5169, %rd5167;
	shr.u64 	%rd5171, %rd5170, 32;
	mul.wide.u32 	%rd5172, %r354, %r4707;
	and.b64  	%rd5173, %rd5127, 4294967295;
	add.s64 	%rd5174, %rd5171, %rd5173;
	add.s64 	%rd5175, %rd5174, %rd5172;
	shr.u64 	%rd5176, %rd5175, 32;
	mul.wide.u32 	%rd5177, %r353, %r4707;
	and.b64  	%rd5178, %rd5132, 4294967295;
	add.s64 	%rd5179, %rd5176, %rd5178;
	add.s64 	%rd5180, %rd5179, %rd5177;
	shr.u64 	%rd5181, %rd5180, 32;
	mul.wide.u32 	%rd5182, %r352, %r4707;
	and.b64  	%rd5183, %rd5137, 4294967295;
	add.s64 	%rd5184, %rd5181, %rd5183;
	add.s64 	%rd5185, %rd5184, %rd5182;
	shr.u64 	%rd5186, %rd5185, 32;
	mul.wide.u32 	%rd5187, %r351, %r4707;
	and.b64  	%rd5188, %rd5142, 4294967295;
	add.s64 	%rd5189, %rd5186, %rd5188;
	add.s64 	%rd5190, %rd5189, %rd5187;
	shr.u64 	%rd5191, %rd5190, 32;
	mul.wide.u32 	%rd5192, %r350, %r4707;
	and.b64  	%rd5193, %rd5145, 4294967295;
	add.s64 	%rd5194, %rd5191, %rd5193;
	add.s64 	%rd5195, %rd5194, %rd5192;
	shr.u64 	%rd5196, %rd5195, 32;
	and.b64  	%rd5197, %rd5148, 4294967295;
	add.s64 	%rd5198, %rd5196, %rd5197;
	shr.u64 	%rd5199, %rd5198, 32;
	and.b64  	%rd5200, %rd5151, 4294967295;
	add.s64 	%rd5201, %rd5199, %rd5200;
	shr.u64 	%rd5202, %rd5201, 32;
	and.b64  	%rd5203, %rd5154, 4294967295;
	add.s64 	%rd5204, %rd5202, %rd5203;
	shr.u64 	%rd5205, %rd5204, 32;
	and.b64  	%rd5206, %rd5157, 4294967295;
	add.s64 	%rd5207, %rd5205, %rd5206;
	{ .reg .b32 tmp; mov.b64 {tmp, %r4709}, %rd5207; }
	add.s32 	%r4710, %r4706, %r4709;
	mul.lo.s32 	%r4711, %r4694, %r4708;
	mul.wide.u32 	%rd5208, %r357, %r4711;
	and.b64  	%rd5209, %rd5165, 4294967295;
	add.s64 	%rd5210, %rd5208, %rd5209;
	shr.u64 	%rd5211, %rd5210, 32;
	mul.wide.u32 	%rd5212, %r356, %r4711;
	and.b64  	%rd5213, %rd5170, 4294967295;
	add.s64 	%rd5214, %rd5211, %rd5213;
	add.s64 	%rd5215, %rd5214, %rd5212;
	cvt.u32.u64 	%r4712, %rd5215;
	shr.u64 	%rd5216, %rd5215, 32;
	mul.wide.u32 	%rd5217, %r355, %r4711;
	and.b64  	%rd5218, %rd5175, 4294967295;
	add.s64 	%rd5219, %rd5216, %rd5218;
	add.s64 	%rd5220, %rd5219, %rd5217;
	shr.u64 	%rd5221, %rd5220, 32;
	mul.wide.u32 	%rd5222, %r354, %r4711;
	and.b64  	%rd5223, %rd5180, 4294967295;
	add.s64 	%rd5224, %rd5221, %rd5223;
	add.s64 	%rd5225, %rd5224, %rd5222;
	shr.u64 	%rd5226, %rd5225, 32;
	mul.wide.u32 	%rd5227, %r353, %r4711;
	and.b64  	%rd5228, %rd5185, 4294967295;
	add.s64 	%rd5229, %rd5226, %rd5228;
	add.s64 	%rd5230, %rd5229, %rd5227;
	shr.u64 	%rd5231, %rd5230, 32;
	mul.wide.u32 	%rd5232, %r352, %r4711;
	and.b64  	%rd5233, %rd5190, 4294967295;
	add.s64 	%rd5234, %rd5231, %rd5233;
	add.s64 	%rd5235, %rd5234, %rd5232;
	shr.u64 	%rd5236, %rd5235, 32;
	mul.wide.u32 	%rd5237, %r351, %r4711;
	and.b64  	%rd5238, %rd5195, 4294967295;
	add.s64 	%rd5239, %rd5236, %rd5238;
	add.s64 	%rd5240, %rd5239, %rd5237;
	shr.u64 	%rd5241, %rd5240, 32;
	mul.wide.u32 	%rd5242, %r350, %r4711;
	and.b64  	%rd5243, %rd5198, 4294967295;
	add.s64 	%rd5244, %rd5241, %rd5243;
	add.s64 	%rd5245, %rd5244, %rd5242;
	shr.u64 	%rd5246, %rd5245, 32;
	and.b64  	%rd5247, %rd5201, 4294967295;
	add.s64 	%rd5248, %rd5246, %rd5247;
	shr.u64 	%rd5249, %rd5248, 32;
	and.b64  	%rd5250, %rd5204, 4294967295;
	add.s64 	%rd5251, %rd5249, %rd5250;
	shr.u64 	%rd5252, %rd5251, 32;
	and.b64  	%rd5253, %rd5207, 4294967295;
	add.s64 	%rd5254, %rd5252, %rd5253;
	{ .reg .b32 tmp; mov.b64 {tmp, %r4713}, %rd5254; }
	add.s32 	%r4714, %r4710, %r4713;
	mul.lo.s32 	%r4715, %r4694, %r4712;
	mul.wide.u32 	%rd5255, %r357, %r4715;
	and.b64  	%rd5256, %rd5215, 4294967295;
	add.s64 	%rd5257, %rd5255, %rd5256;
	shr.u64 	%rd5258, %rd5257, 32;
	mul.wide.u32 	%rd5259, %r356, %r4715;
	and.b64  	%rd5260, %rd5220, 4294967295;
	add.s64 	%rd5261, %rd5258, %rd5260;
	add.s64 	%rd5262, %rd5261, %rd5259;
	cvt.u32.u64 	%r4716, %rd5262;
	shr.u64 	%rd5263, %rd5262, 32;
	mul.wide.u32 	%rd5264, %r355, %r4715;
	and.b64  	%rd5265, %rd5225, 4294967295;
	add.s64 	%rd5266, %rd5263, %rd5265;
	add.s64 	%rd5267, %rd5266, %rd5264;
	shr.u64 	%rd5268, %rd5267, 32;
	mul.wide.u32 	%rd5269, %r354, %r4715;
	and.b64  	%rd5270, %rd5230, 4294967295;
	add.s64 	%rd5271, %rd5268, %rd5270;
	add.s64 	%rd5272, %rd5271, %rd5269;
	shr.u64 	%rd5273, %rd5272, 32;
	mul.wide.u32 	%rd5274, %r353, %r4715;
	and.b64  	%rd5275, %rd5235, 4294967295;
	add.s64 	%rd5276, %rd5273, %rd5275;
	add.s64 	%rd5277, %rd5276, %rd5274;
	shr.u64 	%rd5278, %rd5277, 32;
	mul.wide.u32 	%rd5279, %r352, %r4715;
	and.b64  	%rd5280, %rd5240, 4294967295;
	add.s64 	%rd5281, %rd5278, %rd5280;
	add.s64 	%rd5282, %rd5281, %rd5279;
	shr.u64 	%rd5283, %rd5282, 32;
	mul.wide.u32 	%rd5284, %r351, %r4715;
	and.b64  	%rd5285, %rd5245, 4294967295;
	add.s64 	%rd5286, %rd5283, %rd5285;
	add.s64 	%rd5287, %rd5286, %rd5284;
	shr.u64 	%rd5288, %rd5287, 32;
	mul.wide.u32 	%rd5289, %r350, %r4715;
	and.b64  	%rd5290, %rd5248, 4294967295;
	add.s64 	%rd5291, %rd5288, %rd5290;
	add.s64 	%rd5292, %rd5291, %rd5289;
	shr.u64 	%rd5293, %rd5292, 32;
	and.b64  	%rd5294, %rd5251, 4294967295;
	add.s64 	%rd5295, %rd5293, %rd5294;
	shr.u64 	%rd5296, %rd5295, 32;
	and.b64  	%rd5297, %rd5254, 4294967295;
	add.s64 	%rd5298, %rd5296, %rd5297;
	{ .reg .b32 tmp; mov.b64 {tmp, %r4717}, %rd5298; }
	add.s32 	%r4718, %r4714, %r4717;
	mul.lo.s32 	%r4719, %r4694, %r4716;
	mul.wide.u32 	%rd5299, %r357, %r4719;
	and.b64  	%rd5300, %rd5262, 4294967295;
	add.s64 	%rd5301, %rd5299, %rd5300;
	shr.u64 	%rd5302, %rd5301, 32;
	mul.wide.u32 	%rd5303, %r356, %r4719;
	and.b64  	%rd5304, %rd5267, 4294967295;
	add.s64 	%rd5305, %rd5302, %rd5304;
	add.s64 	%rd5306, %rd5305, %rd5303;
	cvt.u32.u64 	%r4720, %rd5306;
	shr.u64 	%rd5307, %rd5306, 32;
	mul.wide.u32 	%rd5308, %r355, %r4719;
	and.b64  	%rd5309, %rd5272, 4294967295;
	add.s64 	%rd5310, %rd5307, %rd5309;
	add.s64 	%rd5311, %rd5310, %rd5308;
	shr.u64 	%rd5312, %rd5311, 32;
	mul.wide.u32 	%rd5313, %r354, %r4719;
	and.b64  	%rd5314, %rd5277, 4294967295;
	add.s64 	%rd5315, %rd5312, %rd5314;
	add.s64 	%rd5316, %rd5315, %rd5313;
	shr.u64 	%rd5317, %rd5316, 32;
	mul.wide.u32 	%rd5318, %r353, %r4719;
	and.b64  	%rd5319, %rd5282, 4294967295;
	add.s64 	%rd5320, %rd5317, %rd5319;
	add.s64 	%rd5321, %rd5320, %rd5318;
	shr.u64 	%rd5322, %rd5321, 32;
	mul.wide.u32 	%rd5323, %r352, %r4719;
	and.b64  	%rd5324, %rd5287, 4294967295;
	add.s64 	%rd5325, %rd5322, %rd5324;
	add.s64 	%rd5326, %rd5325, %rd5323;
	shr.u64 	%rd5327, %rd5326, 32;
	mul.wide.u32 	%rd5328, %r351, %r4719;
	and.b64  	%rd5329, %rd5292, 4294967295;
	add.s64 	%rd5330, %rd5327, %rd5329;
	add.s64 	%rd5331, %rd5330, %rd5328;
	shr.u64 	%rd5332, %rd5331, 32;
	mul.wide.u32 	%rd5333, %r350, %r4719;
	and.b64  	%rd5334, %rd5295, 4294967295;
	add.s64 	%rd5335, %rd5332, %rd5334;
	add.s64 	%rd5336, %rd5335, %rd5333;
	shr.u64 	%rd5337, %rd5336, 32;
	and.b64  	%rd5338, %rd5298, 4294967295;
	add.s64 	%rd5339, %rd5337, %rd5338;
	{ .reg .b32 tmp; mov.b64 {tmp, %r4721}, %rd5339; }
	add.s32 	%r4722, %r4718, %r4721;
	mul.lo.s32 	%r4723, %r4694, %r4720;
	mul.wide.u32 	%rd5340, %r357, %r4723;
	and.b64  	%rd5341, %rd5306, 4294967295;
	add.s64 	%rd5342, %rd5340, %rd5341;
	shr.u64 	%rd5343, %rd5342, 32;
	mul.wide.u32 	%rd5344, %r356, %r4723;
	and.b64  	%rd5345, %rd5311, 4294967295;
	add.s64 	%rd5346, %rd5343, %rd5345;
	add.s64 	%rd5347, %rd5346, %rd5344;
	cvt.u32.u64 	%r7800, %rd5347;
	shr.u64 	%rd5348, %rd5347, 32;
	mul.wide.u32 	%rd5349, %r355, %r4723;
	and.b64  	%rd5350, %rd5316, 4294967295;
	add.s64 	%rd5351, %rd5348, %rd5350;
	add.s64 	%rd5352, %rd5351, %rd5349;
	cvt.u32.u64 	%r7799, %rd5352;
	shr.u64 	%rd5353, %rd5352, 32;
	mul.wide.u32 	%rd5354, %r354, %r4723;
	and.b64  	%rd5355, %rd5321, 4294967295;
	add.s64 	%rd5356, %rd5353, %rd5355;
	add.s64 	%rd5357, %rd5356, %rd5354;
	cvt.u32.u64 	%r7798, %rd5357;
	shr.u64 	%rd5358, %rd5357, 32;
	mul.wide.u32 	%rd5359, %r353, %r4723;
	and.b64  	%rd5360, %rd5326, 4294967295;
	add.s64 	%rd5361, %rd5358, %rd5360;
	add.s64 	%rd5362, %rd5361, %rd5359;
	cvt.u32.u64 	%r7797, %rd5362;
	shr.u64 	%rd5363, %rd5362, 32;
	mul.wide.u32 	%rd5364, %r352, %r4723;
	and.b64  	%rd5365, %rd5331, 4294967295;
	add.s64 	%rd5366, %rd5363, %rd5365;
	add.s64 	%rd5367, %rd5366, %rd5364;
	cvt.u32.u64 	%r7796, %rd5367;
	shr.u64 	%rd5368, %rd5367, 32;
	mul.wide.u32 	%rd5369, %r351, %r4723;
	and.b64  	%rd5370, %rd5336, 4294967295;
	add.s64 	%rd5371, %rd5368, %rd5370;
	add.s64 	%rd5372, %rd5371, %rd5369;
	cvt.u32.u64 	%r7795, %rd5372;
	shr.u64 	%rd5373, %rd5372, 32;
	mul.wide.u32 	%rd5374, %r350, %r4723;
	and.b64  	%rd5375, %rd5339, 4294967295;
	add.s64 	%rd5376, %rd5373, %rd5375;
	add.s64 	%rd5377, %rd5376, %rd5374;
	cvt.u32.u64 	%r7794, %rd5377;
	{ .reg .b32 tmp; mov.b64 {tmp, %r4724}, %rd5377; }
	add.s32 	%r7793, %r4722, %r4724;
	setp.gt.u32 	%p138, %r7793, %r350;
	@%p138 bra 	$L__BB5_148;
	setp.lt.u32 	%p139, %r7793, %r350;
	@%p139 bra 	$L__BB5_149;
	setp.lt.u32 	%p140, %r351, %r7794;
	@%p140 bra 	$L__BB5_148;
	setp.gt.u32 	%p141, %r351, %r7794;
	@%p141 bra 	$L__BB5_149;
	setp.lt.u32 	%p142, %r352, %r7795;
	@%p142 bra 	$L__BB5_148;
	setp.gt.u32 	%p143, %r352, %r7795;
	@%p143 bra 	$L__BB5_149;
	setp.lt.u32 	%p144, %r353, %r7796;
	@%p144 bra 	$L__BB5_148;
	setp.gt.u32 	%p145, %r353, %r7796;
	@%p145 bra 	$L__BB5_149;
	setp.lt.u32 	%p146, %r354, %r7797;
	@%p146 bra 	$L__BB5_148;
	setp.gt.u32 	%p147, %r354, %r7797;
	@%p147 bra 	$L__BB5_149;
	setp.lt.u32 	%p148, %r355, %r7798;
	@%p148 bra 	$L__BB5_148;
	setp.gt.u32 	%p149, %r355, %r7798;
	@%p149 bra 	$L__BB5_149;
	setp.lt.u32 	%p150, %r356, %r7799;
	@%p150 bra 	$L__BB5_148;
	setp.gt.u32 	%p151, %r356, %r7799;
	setp.gt.u32 	%p152, %r357, %r7800;
	or.pred  	%p153, %p151, %p152;
	@%p153 bra 	$L__BB5_149;
$L__BB5_148:
	sub.s32 	%r7800, %r7800, %r357;
	sub.s32 	%r7799, %r7799, %r356;
	sub.s32 	%r7798, %r7798, %r355;
	sub.s32 	%r7797, %r7797, %r354;
	sub.s32 	%r7796, %r7796, %r353;
	sub.s32 	%r7795, %r7795, %r352;
	sub.s32 	%r7794, %r7794, %r351;
	sub.s32 	%r7793, %r7793, %r350;
$L__BB5_149:
	setp.lt.u32 	%p154, %r7761, %r7753;
	@%p154 bra 	$L__BB5_392;
	setp.gt.u32 	%p155, %r7761, %r7753;
	setp.ne.s32 	%p156, %r7762, %r7754;
	setp.ne.s32 	%p157, %r7763, %r7755;
	or.pred  	%p158, %p156, %p157;
	or.pred  	%p159, %p158, %p155;
	setp.ne.s32 	%p160, %r7764, %r7756;
	or.pred  	%p161, %p159, %p160;
	setp.ne.s32 	%p162, %r7765, %r7757;
	or.pred  	%p163, %p161, %p162;
	setp.ne.s32 	%p164, %r7766, %r7758;
	or.pred  	%p165, %p163, %p164;
	setp.ne.s32 	%p166, %r7767, %r7759;
	or.pred  	%p167, %p165, %p166;
	setp.ne.s32 	%p168, %r7768, %r7760;
	or.pred  	%p169, %p167, %p168;
	@%p169 bra 	$L__BB5_392;
	setp.lt.u32 	%p170, %r7793, %r7777;
	mov.b32 	%r8010, 0;
	mov.b32 	%r8009, 1;
	mov.u32 	%r8011, %r8010;
	mov.u32 	%r8012, %r8010;
	mov.u32 	%r8013, %r8010;
	mov.u32 	%r8014, %r8010;
	mov.u32 	%r8015, %r8010;
	mov.u32 	%r8016, %r8010;
	mov.u32 	%r8017, %r8010;
	mov.u32 	%r8018, %r8010;
	mov.u32 	%r8019, %r8010;
	mov.u32 	%r8020, %r8010;
	mov.u32 	%r8021, %r8010;
	mov.u32 	%r8022, %r8010;
	mov.u32 	%r8023, %r8010;
	mov.u32 	%r8024, %r8010;
	mov.u32 	%r8025, %r8009;
	mov.u32 	%r8026, %r8010;
	mov.u32 	%r8027, %r8010;
	mov.u32 	%r8028, %r8010;
	mov.u32 	%r8029, %r8010;
	mov.u32 	%r8030, %r8010;
	mov.u32 	%r8031, %r8010;
	mov.u32 	%r8032, %r8010;
	mov.u32 	%r8033, %r8009;
	@%p170 bra 	$L__BB5_574;
	setp.gt.u32 	%p171, %r7793, %r7777;
	setp.ne.s32 	%p172, %r7794, %r7778;
	setp.ne.s32 	%p173, %r7795, %r7779;
	or.pred  	%p174, %p172, %p173;
	or.pred  	%p175, %p174, %p171;
	setp.ne.s32 	%p176, %r7796, %r7780;
	or.pred  	%p177, %p175, %p176;
	setp.ne.s32 	%p178, %r7797, %r7781;
	or.pred  	%p179, %p177, %p178;
	setp.ne.s32 	%p180, %r7798, %r7782;
	or.pred  	%p181, %p179, %p180;
	setp.ne.s32 	%p182, %r7799, %r7783;
	or.pred  	%p183, %p181, %p182;
	setp.ne.s32 	%p184, %r7800, %r7784;
	or.pred  	%p185, %p183, %p184;
	@%p185 bra 	$L__BB5_574;
	or.b32  	%r4731, %r117, %r116;
	or.b32  	%r4732, %r4731, %r115;
	or.b32  	%r4733, %r4732, %r114;
	or.b32  	%r4734, %r4733, %r113;
	or.b32  	%r4735, %r4734, %r112;
	or.b32  	%r4736, %r4735, %r111;
	or.b32  	%r4737, %r4736, %r110;
	setp.eq.s32 	%p186, %r4737, 0;
	mov.u32 	%r8011, %r8010;
	mov.u32 	%r8012, %r8010;
	mov.u32 	%r8013, %r8010;
	mov.u32 	%r8014, %r8010;
	mov.u32 	%r8015, %r8010;
	mov.u32 	%r8016, %r8010;
	mov.u32 	%r8017, %r8010;
	mov.u32 	%r8018, %r8010;
	mov.u32 	%r8019, %r8010;
	mov.u32 	%r8020, %r8010;
	mov.u32 	%r8021, %r8010;
	mov.u32 	%r8022, %r8010;
	mov.u32 	%r8023, %r8010;
	mov.u32 	%r8024, %r8010;
	mov.u32 	%r8025, %r8009;
	mov.u32 	%r8026, %r8010;
	mov.u32 	%r8027, %r8010;
	mov.u32 	%r8028, %r8010;
	mov.u32 	%r8029, %r8010;
	mov.u32 	%r8030, %r8010;
	mov.u32 	%r8031, %r8010;
	mov.u32 	%r8032, %r8010;
	mov.u32 	%r8033, %r8009;
	@%p186 bra 	$L__BB5_574;
	ld.const.u32 	%r386, [P_CONST+12];
	ld.const.u32 	%r387, [P_CONST+8];
	ld.const.u32 	%r388, [P_CONST+4];
	ld.const.u32 	%r389, [P_CONST];
	mul.wide.u32 	%rd5378, %r117, %r117;
	cvt.u32.u64 	%r4738, %rd5378;
	shr.u64 	%rd5379, %rd5378, 32;
	mul.wide.u32 	%rd5380, %r116, %r117;
	add.s64 	%rd5381, %rd5379, %rd5380;
	shr.u64 	%rd5382, %rd5381, 32;
	mul.wide.u32 	%rd5383, %r115, %r117;
	add.s64 	%rd5384, %rd5382, %rd5383;
	shr.u64 	%rd5385, %rd5384, 32;
	mul.wide.u32 	%rd5386, %r114, %r117;
	add.s64 	%rd5387, %rd5385, %rd5386;
	shr.u64 	%rd5388, %rd5387, 32;
	mul.wide.u32 	%rd5389, %r113, %r117;
	add.s64 	%rd5390, %rd5388, %rd5389;
	shr.u64 	%rd5391, %rd5390, 32;
	mul.wide.u32 	%rd5392, %r112, %r117;
	add.s64 	%rd5393, %rd5391, %rd5392;
	shr.u64 	%rd5394, %rd5393, 32;
	mul.wide.u32 	%rd5395, %r111, %r117;
	add.s64 	%rd5396, %rd5394, %rd5395;
	shr.u64 	%rd5397, %rd5396, 32;
	mul.wide.u32 	%rd5398, %r110, %r117;
	add.s64 	%rd5399, %rd5397, %rd5398;
	shr.u64 	%rd5400, %rd5399, 32;
	and.b64  	%rd5401, %rd5381, 4294967295;
	add.s64 	%rd5402, %rd5380, %rd5401;
	shr.u64 	%rd5403, %rd5402, 32;
	mul.wide.u32 	%rd5404, %r116, %r116;
	and.b64  	%rd5405, %rd5384, 4294967295;
	add.s64 	%rd5406, %rd5403, %rd5405;
	add.s64 	%rd5407, %rd5406, %rd5404;
	shr.u64 	%rd5408, %rd5407, 32;
	mul.wide.u32 	%rd5409, %r115, %r116;
	and.b64  	%rd5410, %rd5387, 4294967295;
	add.s64 	%rd5411, %rd5408, %rd5410;
	add.s64 	%rd5412, %rd5411, %rd5409;
	shr.u64 	%rd5413, %rd5412, 32;
	mul.wide.u32 	%rd5414, %r114, %r116;
	and.b64  	%rd5415, %rd5390, 4294967295;
	add.s64 	%rd5416, %rd5413, %rd5415;
	add.s64 	%rd5417, %rd5416, %rd5414;
	shr.u64 	%rd5418, %rd5417, 32;
	mul.wide.u32 	%rd5419, %r113, %r116;
	and.b64  	%rd5420, %rd5393, 4294967295;
	add.s64 	%rd5421, %rd5418, %rd5420;
	add.s64 	%rd5422, %rd5421, %rd5419;
	shr.u64 	%rd5423, %rd5422, 32;
	mul.wide.u32 	%rd5424, %r112, %r116;
	and.b64  	%rd5425, %rd5396, 4294967295;
	add.s64 	%rd5426, %rd5423, %rd5425;
	add.s64 	%rd5427, %rd5426, %rd5424;
	shr.u64 	%rd5428, %rd5427, 32;
	mul.wide.u32 	%rd5429, %r111, %r116;
	and.b64  	%rd5430, %rd5399, 4294967295;
	add.s64 	%rd5431, %rd5428, %rd5430;
	add.s64 	%rd5432, %rd5431, %rd5429;
	shr.u64 	%rd5433, %rd5432, 32;
	mul.wide.u32 	%rd5434, %r110, %r116;
	add.s64 	%rd5435, %rd5433, %rd5400;
	add.s64 	%rd5436, %rd5435, %rd5434;
	shr.u64 	%rd5437, %rd5436, 32;
	and.b64  	%rd5438, %rd5407, 4294967295;
	add.s64 	%rd5439, %rd5383, %rd5438;
	shr.u64 	%rd5440, %rd5439, 32;
	and.b64  	%rd5441, %rd5412, 4294967295;
	add.s64 	%rd5442, %rd5440, %rd5441;
	add.s64 	%rd5443, %rd5442, %rd5409;
	shr.u64 	%rd5444, %rd5443, 32;
	mul.wide.u32 	%rd5445, %r115, %r115;
	and.b64  	%rd5446, %rd5417, 4294967295;
	add.s64 	%rd5447, %rd5444, %rd5446;
	add.s64 	%rd5448, %rd5447, %rd5445;
	shr.u64 	%rd5449, %rd5448, 32;
	mul.wide.u32 	%rd5450, %r114, %r115;
	and.b64  	%rd5451, %rd5422, 4294967295;
	add.s64 	%rd5452, %rd5449, %rd5451;
	add.s64 	%rd5453, %rd5452, %rd5450;
	shr.u64 	%rd5454, %rd5453, 32;
	mul.wide.u32 	%rd5455, %r113, %r115;
	and.b64  	%rd5456, %rd5427, 4294967295;
	add.s64 	%rd5457, %rd5454, %rd5456;
	add.s64 	%rd5458, %rd5457, %rd5455;
	shr.u64 	%rd5459, %rd5458, 32;
	mul.wide.u32 	%rd5460, %r112, %r115;
	and.b64  	%rd5461, %rd5432, 4294967295;
	add.s64 	%rd5462, %rd5459, %rd5461;
	add.s64 	%rd5463, %rd5462, %rd5460;
	shr.u64 	%rd5464, %rd5463, 32;
	mul.wide.u32 	%rd5465, %r111, %r115;
	and.b64  	%rd5466, %rd5436, 4294967295;
	add.s64 	%rd5467, %rd5464, %rd5466;
	add.s64 	%rd5468, %rd5467, %rd5465;
	shr.u64 	%rd5469, %rd5468, 32;
	mul.wide.u32 	%rd5470, %r110, %r115;
	add.s64 	%rd5471, %rd5469, %rd5437;
	add.s64 	%rd5472, %rd5471, %rd5470;
	shr.u64 	%rd5473, %rd5472, 32;
	and.b64  	%rd5474, %rd5443, 4294967295;
	add.s64 	%rd5475, %rd5386, %rd5474;
	shr.u64 	%rd5476, %rd5475, 32;
	and.b64  	%rd5477, %rd5448, 4294967295;
	add.s64 	%rd5478, %rd5476, %rd5477;
	add.s64 	%rd5479, %rd5478, %rd5414;
	shr.u64 	%rd5480, %rd5479, 32;
	and.b64  	%rd5481, %rd5453, 4294967295;
	add.s64 	%rd5482, %rd5480, %rd5481;
	add.s64 	%rd5483, %rd5482, %rd5450;
	shr.u64 	%rd5484, %rd5483, 32;
	mul.wide.u32 	%rd5485, %r114, %r114;
	and.b64  	%rd5486, %rd5458, 4294967295;
	add.s64 	%rd5487, %rd5484, %rd5486;
	add.s64 	%rd5488, %rd5487, %rd5485;
	shr.u64 	%rd5489, %rd5488, 32;
	mul.wide.u32 	%rd5490, %r113, %r114;
	and.b64  	%rd5491, %rd5463, 4294967295;
	add.s64 	%rd5492, %rd5489, %rd5491;
	add.s64 	%rd5493, %rd5492, %rd5490;
	shr.u64 	%rd5494, %rd5493, 32;
	mul.wide.u32 	%rd5495, %r112, %r114;
	and.b64  	%rd5496, %rd5468, 4294967295;
	add.s64 	%rd5497, %rd5494, %rd5496;
	add.s64 	%rd5498, %rd5497, %rd5495;
	shr.u64 	%rd5499, %rd5498, 32;
	mul.wide.u32 	%rd5500, %r111, %r114;
	and.b64  	%rd5501, %rd5472, 4294967295;
	add.s64 	%rd5502, %rd5499, %rd5501;
	add.s64 	%rd5503, %rd5502, %rd5500;
	shr.u64 	%rd5504, %rd5503, 32;
	mul.wide.u32 	%rd5505, %r110, %r114;
	add.s64 	%rd5506, %rd5504, %rd5473;
	add.s64 	%rd5507, %rd5506, %rd5505;
	shr.u64 	%rd5508, %rd5507, 32;
	and.b64  	%rd5509, %rd5479, 4294967295;
	add.s64 	%rd5510, %rd5389, %rd5509;
	shr.u64 	%rd5511, %rd5510, 32;
	and.b64  	%rd5512, %rd5483, 4294967295;
	add.s64 	%rd5513, %rd5511, %rd5512;
	add.s64 	%rd5514, %rd5513, %rd5419;
	shr.u64 	%rd5515, %rd5514, 32;
	and.b64  	%rd5516, %rd5488, 4294967295;
	add.s64 	%rd5517, %rd5515, %rd5516;
	add.s64 	%rd5518, %rd5517, %rd5455;
	shr.u64 	%rd5519, %rd5518, 32;
	and.b64  	%rd5520, %rd5493, 4294967295;
	add.s64 	%rd5521, %rd5519, %rd5520;
	add.s64 	%rd5522, %rd5521, %rd5490;
	shr.u64 	%rd5523, %rd5522, 32;
	mul.wide.u32 	%rd5524, %r113, %r113;
	and.b64  	%rd5525, %rd5498, 4294967295;
	add.s64 	%rd5526, %rd5523, %rd5525;
	add.s64 	%rd5527, %rd5526, %rd5524;
	shr.u64 	%rd5528, %rd5527, 32;
	mul.wide.u32 	%rd5529, %r112, %r113;
	and.b64  	%rd5530, %rd5503, 4294967295;
	add.s64 	%rd5531, %rd5528, %rd5530;
	add.s64 	%rd5532, %rd5531, %rd5529;
	shr.u64 	%rd5533, %rd5532, 32;
	mul.wide.u32 	%rd5534, %r111, %r113;
	and.b64  	%rd5535, %rd5507, 4294967295;
	add.s64 	%rd5536, %rd5533, %rd5535;
	add.s64 	%rd5537, %rd5536, %rd5534;
	shr.u64 	%rd5538, %rd5537, 32;
	mul.wide.u32 	%rd5539, %r110, %r113;
	add.s64 	%rd5540, %rd5538, %rd5508;
	add.s64 	%rd5541, %rd5540, %rd5539;
	shr.u64 	%rd5542, %rd5541, 32;
	and.b64  	%rd5543, %rd5514, 4294967295;
	add.s64 	%rd5544, %rd5392, %rd5543;
	shr.u64 	%rd5545, %rd5544, 32;
	and.b64  	%rd5546, %rd5518, 4294967295;
	add.s64 	%rd5547, %rd5545, %rd5546;
	add.s64 	%rd5548, %rd5547, %rd5424;
	shr.u64 	%rd5549, %rd5548, 32;
	and.b64  	%rd5550, %rd5522, 4294967295;
	add.s64 	%rd5551, %rd5549, %rd5550;
	add.s64 	%rd5552, %rd5551, %rd5460;
	shr.u64 	%rd5553, %rd5552, 32;
	and.b64  	%rd5554, %rd5527, 4294967295;
	add.s64 	%rd5555, %rd5553, %rd5554;
	add.s64 	%rd5556, %rd5555, %rd5495;
	shr.u64 	%rd5557, %rd5556, 32;
	and.b64  	%rd5558, %rd5532, 4294967295;
	add.s64 	%rd5559, %rd5557, %rd5558;
	add.s64 	%rd5560, %rd5559, %rd5529;
	shr.u64 	%rd5561, %rd5560, 32;
	mul.wide.u32 	%rd5562, %r112, %r112;
	and.b64  	%rd5563, %rd5537, 4294967295;
	add.s64 	%rd5564, %rd5561, %rd5563;
	add.s64 	%rd5565, %rd5564, %rd5562;
	shr.u64 	%rd5566, %rd5565, 32;
	mul.wide.u32 	%rd5567, %r111, %r112;
	and.b64  	%rd5568, %rd5541, 4294967295;
	add.s64 	%rd5569, %rd5566, %rd5568;
	add.s64 	%rd5570, %rd5569, %rd5567;
	shr.u64 	%rd5571, %rd5570, 32;
	mul.wide.u32 	%rd5572, %r110, %r112;
	add.s64 	%rd5573, %rd5571, %rd5542;
	add.s64 	%rd5574, %rd5573, %rd5572;
	shr.u64 	%rd5575, %rd5574, 32;
	and.b64  	%rd5576, %rd5548, 4294967295;
	add.s64 	%rd5577, %rd5395, %rd5576;
	shr.u64 	%rd5578, %rd5577, 32;
	and.b64  	%rd5579, %rd5552, 4294967295;
	add.s64 	%rd5580, %rd5578, %rd5579;
	add.s64 	%rd5581, %rd5580, %rd5429;
	shr.u64 	%rd5582, %rd5581, 32;
	and.b64  	%rd5583, %rd5556, 4294967295;
	add.s64 	%rd5584, %rd5582, %rd5583;
	add.s64 	%rd5585, %rd5584, %rd5465;
	shr.u64 	%rd5586, %rd5585, 32;
	and.b64  	%rd5587, %rd5560, 4294967295;
	add.s64 	%rd5588, %rd5586, %rd5587;
	add.s64 	%rd5589, %rd5588, %rd5500;
	shr.u64 	%rd5590, %rd5589, 32;
	and.b64  	%rd5591, %rd5565, 4294967295;
	add.s64 	%rd5592, %rd5590, %rd5591;
	add.s64 	%rd5593, %rd5592, %rd5534;
	shr.u64 	%rd5594, %rd5593, 32;
	and.b64  	%rd5595, %rd5570, 4294967295;
	add.s64 	%rd5596, %rd5594, %rd5595;
	add.s64 	%rd5597, %rd5596, %rd5567;
	shr.u64 	%rd5598, %rd5597, 32;
	mul.wide.u32 	%rd5599, %r111, %r111;
	and.b64  	%rd5600, %rd5574, 4294967295;
	add.s64 	%rd5601, %rd5598, %rd5600;
	add.s64 	%rd5602, %rd5601, %rd5599;
	shr.u64 	%rd5603, %rd5602, 32;
	mul.wide.u32 	%rd5604, %r110, %r111;
	add.s64 	%rd5605, %rd5603, %rd5575;
	add.s64 	%rd5606, %rd5605, %rd5604;
	shr.u64 	%rd5607, %rd5606, 32;
	and.b64  	%rd5608, %rd5581, 4294967295;
	add.s64 	%rd5609, %rd5398, %rd5608;
	shr.u64 	%rd5610, %rd5609, 32;
	and.b64  	%rd5611, %rd5585, 4294967295;
	add.s64 	%rd5612, %rd5610, %rd5611;
	add.s64 	%rd5613, %rd5612, %rd5434;
	shr.u64 	%rd5614, %rd5613, 32;
	and.b64  	%rd5615, %rd5589, 4294967295;
	add.s64 	%rd5616, %rd5614, %rd5615;
	add.s64 	%rd5617, %rd5616, %rd5470;
	shr.u64 	%rd5618, %rd5617, 32;
	and.b64  	%rd5619, %rd5593, 4294967295;
	add.s64 	%rd5620, %rd5618, %rd5619;
	add.s64 	%rd5621, %rd5620, %rd5505;
	shr.u64 	%rd5622, %rd5621, 32;
	and.b64  	%rd5623, %rd5597, 4294967295;
	add.s64 	%rd5624, %rd5622, %rd5623;
	add.s64 	%rd5625, %rd5624, %rd5539;
	shr.u64 	%rd5626, %rd5625, 32;
	and.b64  	%rd5627, %rd5602, 4294967295;
	add.s64 	%rd5628, %rd5626, %rd5627;
	add.s64 	%rd5629, %rd5628, %rd5572;
	shr.u64 	%rd5630, %rd5629, 32;
	and.b64  	%rd5631, %rd5606, 4294967295;
	add.s64 	%rd5632, %rd5630, %rd5631;
	add.s64 	%rd5633, %rd5632, %rd5604;
	shr.u64 	%rd5634, %rd5633, 32;
	mul.wide.u32 	%rd5635, %r110, %r110;
	add.s64 	%rd5636, %rd5634, %rd5607;
	add.s64 	%rd5637, %rd5636, %rd5635;
	{ .reg .b32 tmp; mov.b64 {tmp, %r4739}, %rd5637; }
	ld.const.u32 	%r4740, [MU_P];
	mul.lo.s32 	%r4741, %r4740, %r4738;
	mul.wide.u32 	%rd5638, %r389, %r4741;
	and.b64  	%rd5639, %rd5378, 4294967293;
	add.s64 	%rd5640, %rd5638, %rd5639;
	shr.u64 	%rd5641, %rd5640, 32;
	mul.wide.u32 	%rd5642, %r388, %r4741;
	and.b64  	%rd5643, %rd5402, 4294967295;
	add.s64 	%rd5644, %rd5641, %rd5643;
	add.s64 	%rd5645, %rd5644, %rd5642;
	cvt.u32.u64 	%r4742, %rd5645;
	shr.u64 	%rd5646, %rd5645, 32;
	mul.wide.u32 	%rd5647, %r387, %r4741;
	and.b64  	%rd5648, %rd5439, 4294967295;
	add.s64 	%rd5649, %rd5646, %rd5648;
	add.s64 	%rd5650, %rd5649, %rd5647;
	shr.u64 	%rd5651, %rd5650, 32;
	mul.wide.u32 	%rd5652, %r386, %r4741;
	and.b64  	%rd5653, %rd5475, 4294967295;
	add.s64 	%rd5654, %rd5651, %rd5653;
	add.s64 	%rd5655, %rd5654, %rd5652;
	shr.u64 	%rd5656, %rd5655, 32;
	mul.wide.u32 	%rd5657, %r353, %r4741;
	and.b64  	%rd5658, %rd5510, 4294967295;
	add.s64 	%rd5659, %rd5656, %rd5658;
	add.s64 	%rd5660, %rd5659, %rd5657;
	shr.u64 	%rd5661, %rd5660, 32;
	mul.wide.u32 	%rd5662, %r352, %r4741;
	and.b64  	%rd5663, %rd5544, 4294967295;
	add.s64 	%rd5664, %rd5661, %rd5663;
	add.s64 	%rd5665, %rd5664, %rd5662;
	shr.u64 	%rd5666, %rd5665, 32;
	mul.wide.u32 	%rd5667, %r351, %r4741;
	and.b64  	%rd5668, %rd5577, 4294967295;
	add.s64 	%rd5669, %rd5666, %rd5668;
	add.s64 	%rd5670, %rd5669, %rd5667;
	shr.u64 	%rd5671, %rd5670, 32;
	mul.wide.u32 	%rd5672, %r350, %r4741;
	and.b64  	%rd5673, %rd5609, 4294967295;
	add.s64 	%rd5674, %rd5671, %rd5673;
	add.s64 	%rd5675, %rd5674, %rd5672;
	shr.u64 	%rd5676, %rd5675, 32;
	and.b64  	%rd5677, %rd5613, 4294967295;
	add.s64 	%rd5678, %rd5676, %rd5677;
	shr.u64 	%rd5679, %rd5678, 32;
	and.b64  	%rd5680, %rd5617, 4294967295;
	add.s64 	%rd5681, %rd5679, %rd5680;
	shr.u64 	%rd5682, %rd5681, 32;
	and.b64  	%rd5683, %rd5621, 4294967295;
	add.s64 	%rd5684, %rd5682, %rd5683;
	shr.u64 	%rd5685, %rd5684, 32;
	and.b64  	%rd5686, %rd5625, 4294967295;
	add.s64 	%rd5687, %rd5685, %rd5686;
	shr.u64 	%rd5688, %rd5687, 32;
	and.b64  	%rd5689, %rd5629, 4294967295;
	add.s64 	%rd5690, %rd5688, %rd5689;
	shr.u64 	%rd5691, %rd5690, 32;
	and.b64  	%rd5692, %rd5633, 4294967295;
	add.s64 	%rd5693, %rd5691, %rd5692;
	shr.u64 	%rd5694, %rd5693, 32;
	and.b64  	%rd5695, %rd5637, 4294967295;
	add.s64 	%rd5696, %rd5694, %rd5695;
	{ .reg .b32 tmp; mov.b64 {tmp, %r4743}, %rd5696; }
	add.s32 	%r4744, %r4739, %r4743;
	mul.lo.s32 	%r4745, %r4740, %r4742;
	mul.wide.u32 	%rd5697, %r389, %r4745;
	and.b64  	%rd5698, %rd5645, 4294967295;
	add.s64 	%rd5699, %rd5697, %rd5698;
	shr.u64 	%rd5700, %rd5699, 32;
	mul.wide.u32 	%rd5701, %r388, %r4745;
	and.b64  	%rd5702, %rd5650, 4294967295;
	add.s64 	%rd5703, %rd5700, %rd5702;
	add.s64 	%rd5704, %rd5703, %rd5701;
	cvt.u32.u64 	%r4746, %rd5704;
	shr.u64 	%rd5705, %rd5704, 32;
	mul.wide.u32 	%rd5706, %r387, %r4745;
	and.b64  	%rd5707, %rd5655, 4294967295;
	add.s64 	%rd5708, %rd5705, %rd5707;
	add.s64 	%rd5709, %rd5708, %rd5706;
	shr.u64 	%rd5710, %rd5709, 32;
	mul.wide.u32 	%rd5711, %r386, %r4745;
	and.b64  	%rd5712, %rd5660, 4294967295;
	add.s64 	%rd5713, %rd5710, %rd5712;
	add.s64 	%rd5714, %rd5713, %rd5711;
	shr.u64 	%rd5715, %rd5714, 32;
	mul.wide.u32 	%rd5716, %r353, %r4745;
	and.b64  	%rd5717, %rd5665, 4294967295;
	add.s64 	%rd5718, %rd5715, %rd5717;
	add.s64 	%rd5719, %rd5718, %rd5716;
	shr.u64 	%rd5720, %rd5719, 32;
	mul.wide.u32 	%rd5721, %r352, %r4745;
	and.b64  	%rd5722, %rd5670, 4294967295;
	add.s64 	%rd5723, %rd5720, %rd5722;
	add.s64 	%rd5724, %rd5723, %rd5721;
	shr.u64 	%rd5725, %rd5724, 32;
	mul.wide.u32 	%rd5726, %r351, %r4745;
	and.b64  	%rd5727, %rd5675, 4294967295;
	add.s64 	%rd5728, %rd5725, %rd5727;
	add.s64 	%rd5729, %rd5728, %rd5726;
	shr.u64 	%rd5730, %rd5729, 32;
	mul.wide.u32 	%rd5731, %r350, %r4745;
	and.b64  	%rd5732, %rd5678, 4294967295;
	add.s64 	%rd5733, %rd5730, %rd5732;
	add.s64 	%rd5734, %rd5733, %rd5731;
	shr.u64 	%rd5735, %rd5734, 32;
	and.b64  	%rd5736, %rd5681, 4294967295;
	add.s64 	%rd5737, %rd5735, %rd5736;
	shr.u64 	%rd5738, %rd5737, 32;
	and.b64  	%rd5739, %rd5684, 4294967295;
	add.s64 	%rd5740, %rd5738, %rd5739;
	shr.u64 	%rd5741, %rd5740, 32;
	and.b64  	%rd5742, %rd5687, 4294967295;
	add.s64 	%rd5743, %rd5741, %rd5742;
	shr.u64 	%rd5744, %rd5743, 32;
	and.b64  	%rd5745, %rd5690, 4294967295;
	add.s64 	%rd5746, %rd5744, %rd5745;
	shr.u64 	%rd5747, %rd5746, 32;
	and.b64  	%rd5748, %rd5693, 4294967295;
	add.s64 	%rd5749, %rd5747, %rd5748;
	shr.u64 	%rd5750, %rd5749, 32;
	and.b64  	%rd5751, %rd5696, 4294967295;
	add.s64 	%rd5752, %rd5750, %rd5751;
	{ .reg .b32 tmp; mov.b64 {tmp, %r4747}, %rd5752; }
	add.s32 	%r4748, %r4744, %r4747;
	mul.lo.s32 	%r4749, %r4740, %r4746;
	mul.wide.u32 	%rd5753, %r389, %r4749;
	and.b64  	%rd5754, %rd5704, 4294967295;
	add.s64 	%rd5755, %rd5753, %rd5754;
	shr.u64 	%rd5756, %rd5755, 32;
	mul.wide.u32 	%rd5757, %r388, %r4749;
	and.b64  	%rd5758, %rd5709, 4294967295;
	add.s64 	%rd5759, %rd5756, %rd5758;
	add.s64 	%rd5760, %rd5759, %rd5757;
	cvt.u32.u64 	%r4750, %rd5760;
	shr.u64 	%rd5761, %rd5760, 32;
	mul.wide.u32 	%rd5762, %r387, %r4749;
	and.b64  	%rd5763, %rd5714, 4294967295;
	add.s64 	%rd5764, %rd5761, %rd5763;
	add.s64 	%rd5765, %rd5764, %rd5762;
	shr.u64 	%rd5766, %rd5765, 32;
	mul.wide.u32 	%rd5767, %r386, %r4749;
	and.b64  	%rd5768, %rd5719, 4294967295;
	add.s64 	%rd5769, %rd5766, %rd5768;
	add.s64 	%rd5770, %rd5769, %rd5767;
	shr.u64 	%rd5771, %rd5770, 32;
	mul.wide.u32 	%rd5772, %r353, %r4749;
	and.b64  	%rd5773, %rd5724, 4294967295;
	add.s64 	%rd5774, %rd5771, %rd5773;
	add.s64 	%rd5775, %rd5774, %rd5772;
	shr.u64 	%rd5776, %rd5775, 32;
	mul.wide.u32 	%rd5777, %r352, %r4749;
	and.b64  	%rd5778, %rd5729, 4294967295;
	add.s64 	%rd5779, %rd5776, %rd5778;
	add.s64 	%rd5780, %rd5779, %rd5777;
	shr.u64 	%rd5781, %rd5780, 32;
	mul.wide.u32 	%rd5782, %r351, %r4749;
	and.b64  	%rd5783, %rd5734, 4294967295;
	add.s64 	%rd5784, %rd5781, %rd5783;
	add.s64 	%rd5785, %rd5784, %rd5782;
	shr.u64 	%rd5786, %rd5785, 32;
	mul.wide.u32 	%rd5787, %r350, %r4749;
	and.b64  	%rd5788, %rd5737, 4294967295;
	add.s64 	%rd5789, %rd5786, %rd5788;
	add.s64 	%rd5790, %rd5789, %rd5787;
	shr.u64 	%rd5791, %rd5790, 32;
	and.b64  	%rd5792, %rd5740, 4294967295;
	add.s64 	%rd5793, %rd5791, %rd5792;
	shr.u64 	%rd5794, %rd5793, 32;
	and.b64  	%rd5795, %rd5743, 4294967295;
	add.s64 	%rd5796, %rd5794, %rd5795;
	shr.u64 	%rd5797, %rd5796, 32;
	and.b64  	%rd5798, %rd5746, 4294967295;
	add.s64 	%rd5799, %rd5797, %rd5798;
	shr.u64 	%rd5800, %rd5799, 32;
	and.b64  	%rd5801, %rd5749, 4294967295;
	add.s64 	%rd5802, %rd5800, %rd5801;
	shr.u64 	%rd5803, %rd5802, 32;
	and.b64  	%rd5804, %rd5752, 4294967295;
	add.s64 	%rd5805, %rd5803, %rd5804;
	{ .reg .b32 tmp; mov.b64 {tmp, %r4751}, %rd5805; }
	add.s32 	%r4752, %r4748, %r4751;
	mul.lo.s32 	%r4753, %r4740, %r4750;
	mul.wide.u32 	%rd5806, %r389, %r4753;
	and.b64  	%rd5807, %rd5760, 4294967295;
	add.s64 	%rd5808, %rd5806, %rd5807;
	shr.u64 	%rd5809, %rd5808, 32;
	mul.wide.u32 	%rd5810, %r388, %r4753;
	and.b64  	%rd5811, %rd5765, 4294967295;
	add.s64 	%rd5812, %rd5809, %rd5811;
	add.s64 	%rd5813, %rd5812, %rd5810;
	cvt.u32.u64 	%r4754, %rd5813;
	shr.u64 	%rd5814, %rd5813, 32;
	mul.wide.u32 	%rd5815, %r387, %r4753;
	and.b64  	%rd5816, %rd5770, 4294967295;
	add.s64 	%rd5817, %rd5814, %rd5816;
	add.s64 	%rd5818, %rd5817, %rd5815;
	shr.u64 	%rd5819, %rd5818, 32;
	mul.wide.u32 	%rd5820, %r386, %r4753;
	and.b64  	%rd5821, %rd5775, 4294967295;
	add.s64 	%rd5822, %rd5819, %rd5821;
	add.s64 	%rd5823, %rd5822, %rd5820;
	shr.u64 	%rd5824, %rd5823, 32;
	mul.wide.u32 	%rd5825, %r353, %r4753;
	and.b64  	%rd5826, %rd5780, 4294967295;
	add.s64 	%rd5827, %rd5824, %rd5826;
	add.s64 	%rd5828, %rd5827, %rd5825;
	shr.u64 	%rd5829, %rd5828, 32;
	mul.wide.u32 	%rd5830, %r352, %r4753;
	and.b64  	%rd5831, %rd5785, 4294967295;
	add.s64 	%rd5832, %rd5829, %rd5831;
	add.s64 	%rd5833, %rd5832, %rd5830;
	shr.u64 	%rd5834, %rd5833, 32;
	mul.wide.u32 	%rd5835, %r351, %r4753;
	and.b64  	%rd5836, %rd5790, 4294967295;
	add.s64 	%rd5837, %rd5834, %rd5836;
	add.s64 	%rd5838, %rd5837, %rd5835;
	shr.u64 	%rd5839, %rd5838, 32;
	mul.wide.u32 	%rd5840, %r350, %r4753;
	and.b64  	%rd5841, %rd5793, 4294967295;
	add.s64 	%rd5842, %rd5839, %rd5841;
	add.s64 	%rd5843, %rd5842, %rd5840;
	shr.u64 	%rd5844, %rd5843, 32;
	and.b64  	%rd5845, %rd5796, 4294967295;
	add.s64 	%rd5846, %rd5844, %rd5845;
	shr.u64 	%rd5847, %rd5846, 32;
	and.b64  	%rd5848, %rd5799, 4294967295;
	add.s64 	%rd5849, %rd5847, %rd5848;
	shr.u64 	%rd5850, %rd5849, 32;
	and.b64  	%rd5851, %rd5802, 4294967295;
	add.s64 	%rd5852, %rd5850, %rd5851;
	shr.u64 	%rd5853, %rd5852, 32;
	and.b64  	%rd5854, %rd5805, 4294967295;
	add.s64 	%rd5855, %rd5853, %rd5854;
	{ .reg .b32 tmp; mov.b64 {tmp, %r4755}, %rd5855; }
	add.s32 	%r4756, %r4752, %r4755;
	mul.lo.s32 	%r4757, %r4740, %r4754;
	mul.wide.u32 	%rd5856, %r389, %r4757;
	and.b64  	%rd5857, %rd5813, 4294967295;
	add.s64 	%rd5858, %rd5856, %rd5857;
	shr.u64 	%rd5859, %rd5858, 32;
	mul.wide.u32 	%rd5860, %r388, %r4757;
	and.b64  	%rd5861, %rd5818, 4294967295;
	add.s64 	%rd5862, %rd5859, %rd5861;
	add.s64 	%rd5863, %rd5862, %rd5860;
	cvt.u32.u64 	%r4758, %rd5863;
	shr.u64 	%rd5864, %rd5863, 32;
	mul.wide.u32 	%rd5865, %r387, %r4757;
	and.b64  	%rd5866, %rd5823, 4294967295;
	add.s64 	%rd5867, %rd5864, %rd5866;
	add.s64 	%rd5868, %rd5867, %rd5865;
	shr.u64 	%rd5869, %rd5868, 32;
	mul.wide.u32 	%rd5870, %r386, %r4757;
	and.b64  	%rd5871, %rd5828, 4294967295;
	add.s64 	%rd5872, %rd5869, %rd5871;
	add.s64 	%rd5873, %rd5872, %rd5870;
	shr.u64 	%rd5874, %rd5873, 32;
	mul.wide.u32 	%rd5875, %r353, %r4757;
	and.b64  	%rd5876, %rd5833, 4294967295;
	add.s64 	%rd5877, %rd5874, %rd5876;
	add.s64 	%rd5878, %rd5877, %rd5875;
	shr.u64 	%rd5879, %rd5878, 32;
	mul.wide.u32 	%rd5880, %r352, %r4757;
	and.b64  	%rd5881, %rd5838, 4294967295;
	add.s64 	%rd5882, %rd5879, %rd5881;
	add.s64 	%rd5883, %rd5882, %rd5880;
	shr.u64 	%rd5884, %rd5883, 32;
	mul.wide.u32 	%rd5885, %r351, %r4757;
	and.b64  	%rd5886, %rd5843, 4294967295;
	add.s64 	%rd5887, %rd5884, %rd5886;
	add.s64 	%rd5888, %rd5887, %rd5885;
	shr.u64 	%rd5889, %rd5888, 32;
	mul.wide.u32 	%rd5890, %r350, %r4757;
	and.b64  	%rd5891, %rd5846, 4294967295;
	add.s64 	%rd5892, %rd5889, %rd5891;
	add.s64 	%rd5893, %rd5892, %rd5890;
	shr.u64 	%rd5894, %rd5893, 32;
	and.b64  	%rd5895, %rd5849, 4294967295;
	add.s64 	%rd5896, %rd5894, %rd5895;
	shr.u64 	%rd5897, %rd5896, 32;
	and.b64  	%rd5898, %rd5852, 4294967295;
	add.s64 	%rd5899, %rd5897, %rd5898;
	shr.u64 	%rd5900, %rd5899, 32;
	and.b64  	%rd5901, %rd5855, 4294967295;
	add.s64 	%rd5902, %rd5900, %rd5901;
	{ .reg .b32 tmp; mov.b64 {tmp, %r4759}, %rd5902; }
	add.s32 	%r4760, %r4756, %r4759;
	mul.lo.s32 	%r4761, %r4740, %r4758;
	mul.wide.u32 	%rd5903, %r389, %r4761;
	and.b64  	%rd5904, %rd5863, 4294967295;
	add.s64 	%rd5905, %rd5903, %rd5904;
	shr.u64 	%rd5906, %rd5905, 32;
	mul.wide.u32 	%rd5907, %r388, %r4761;
	and.b64  	%rd5908, %rd5868, 4294967295;
	add.s64 	%rd5909, %rd5906, %rd5908;
	add.s64 	%rd5910, %rd5909, %rd5907;
	cvt.u32.u64 	%r4762, %rd5910;
	shr.u64 	%rd5911, %rd5910, 32;
	mul.wide.u32 	%rd5912, %r387, %r4761;
	and.b64  	%rd5913, %rd5873, 4294967295;
	add.s64 	%rd5914, %rd5911, %rd5913;
	add.s64 	%rd5915, %rd5914, %rd5912;
	shr.u64 	%rd5916, %rd5915, 32;
	mul.wide.u32 	%rd5917, %r386, %r4761;
	and.b64  	%rd5918, %rd5878, 4294967295;
	add.s64 	%rd5919, %rd5916, %rd5918;
	add.s64 	%rd5920, %rd5919, %rd5917;
	shr.u64 	%rd5921, %rd5920, 32;
	mul.wide.u32 	%rd5922, %r353, %r4761;
	and.b64  	%rd5923, %rd5883, 4294967295;
	add.s64 	%rd5924, %rd5921, %rd5923;
	add.s64 	%rd5925, %rd5924, %rd5922;
	shr.u64 	%rd5926, %rd5925, 32;
	mul.wide.u32 	%rd5927, %r352, %r4761;
	and.b64  	%rd5928, %rd5888, 4294967295;
	add.s64 	%rd5929, %rd5926, %rd5928;
	add.s64 	%rd5930, %rd5929, %rd5927;
	shr.u64 	%rd5931, %rd5930, 32;
	mul.wide.u32 	%rd5932, %r351, %r4761;
	and.b64  	%rd5933, %rd5893, 4294967295;
	add.s64 	%rd5934, %rd5931, %rd5933;
	add.s64 	%rd5935, %rd5934, %rd5932;
	shr.u64 	%rd5936, %rd5935, 32;
	mul.wide.u32 	%rd5937, %r350, %r4761;
	and.b64  	%rd5938, %rd5896, 4294967295;
	add.s64 	%rd5939, %rd5936, %rd5938;
	add.s64 	%rd5940, %rd5939, %rd5937;
	shr.u64 	%rd5941, %rd5940, 32;
	and.b64  	%rd5942, %rd5899, 4294967295;
	add.s64 	%rd5943, %rd5941, %rd5942;
	shr.u64 	%rd5944, %rd5943, 32;
	and.b64  	%rd5945, %rd5902, 4294967295;
	add.s64 	%rd5946, %rd5944, %rd5945;
	{ .reg .b32 tmp; mov.b64 {tmp, %r4763}, %rd5946; }
	add.s32 	%r4764, %r4760, %r4763;
	mul.lo.s32 	%r4765, %r4740, %r4762;
	mul.wide.u32 	%rd5947, %r389, %r4765;
	and.b64  	%rd5948, %rd5910, 4294967295;
	add.s64 	%rd5949, %rd5947, %rd5948;
	shr.u64 	%rd5950, %rd5949, 32;
	mul.wide.u32 	%rd5951, %r388, %r4765;
	and.b64  	%rd5952, %rd5915, 4294967295;
	add.s64 	%rd5953, %rd5950, %rd5952;
	add.s64 	%rd5954, %rd5953, %rd5951;
	cvt.u32.u64 	%r4766, %rd5954;
	shr.u64 	%rd5955, %rd5954, 32;
	mul.wide.u32 	%rd5956, %r387, %r4765;
	and.b64  	%rd5957, %rd5920, 4294967295;
	add.s64 	%rd5958, %rd5955, %rd5957;
	add.s64 	%rd5959, %rd5958, %rd5956;
	shr.u64 	%rd5960, %rd5959, 32;
	mul.wide.u32 	%rd5961, %r386, %r4765;
	and.b64  	%rd5962, %rd5925, 4294967295;
	add.s64 	%rd5963, %rd5960, %rd5962;
	add.s64 	%rd5964, %rd5963, %rd5961;
	shr.u64 	%rd5965, %rd5964, 32;
	mul.wide.u32 	%rd5966, %r353, %r4765;
	and.b64  	%rd5967, %rd5930, 4294967295;
	add.s64 	%rd5968, %rd5965, %rd5967;
	add.s64 	%rd5969, %rd5968, %rd5966;
	shr.u64 	%rd5970, %rd5969, 32;
	mul.wide.u32 	%rd5971, %r352, %r4765;
	and.b64  	%rd5972, %rd5935, 4294967295;
	add.s64 	%rd5973, %rd5970, %rd5972;
	add.s64 	%rd5974, %rd5973, %rd5971;
	shr.u64 	%rd5975, %rd5974, 32;
	mul.wide.u32 	%rd5976, %r351, %r4765;
	and.b64  	%rd5977, %rd5940, 4294967295;
	add.s64 	%rd5978, %rd5975, %rd5977;
	add.s64 	%rd5979, %rd5978, %rd5976;
	shr.u64 	%rd5980, %rd5979, 32;
	mul.wide.u32 	%rd5981, %r350, %r4765;
	and.b64  	%rd5982, %rd5943, 4294967295;
	add.s64 	%rd5983, %rd5980, %rd5982;
	add.s64 	%rd5984, %rd5983, %rd5981;
	shr.u64 	%rd5985, %rd5984, 32;
	and.b64  	%rd5986, %rd5946, 4294967295;
	add.s64 	%rd5987, %rd5985, %rd5986;
	{ .reg .b32 tmp; mov.b64 {tmp, %r4767}, %rd5987; }
	add.s32 	%r4768, %r4764, %r4767;
	mul.lo.s32 	%r4769, %r4740, %r4766;
	mul.wide.u32 	%rd5988, %r389, %r4769;
	and.b64  	%rd5989, %rd5954, 4294967295;
	add.s64 	%rd5990, %rd5988, %rd5989;
	shr.u64 	%rd5991, %rd5990, 32;
	mul.wide.u32 	%rd5992, %r388, %r4769;
	and.b64  	%rd5993, %rd5959, 4294967295;
	add.s64 	%rd5994, %rd5991, %rd5993;
	add.s64 	%rd5995, %rd5994, %rd5992;
	cvt.u32.u64 	%r7808, %rd5995;
	shr.u64 	%rd5996, %rd5995, 32;
	mul.wide.u32 	%rd5997, %r387, %r4769;
	and.b64  	%rd5998, %rd5964, 4294967295;
	add.s64 	%rd5999, %rd5996, %rd5998;
	add.s64 	%rd6000, %rd5999, %rd5997;
	cvt.u32.u64 	%r7807, %rd6000;
	shr.u64 	%rd6001, %rd6000, 32;
	mul.wide.u32 	%rd6002, %r386, %r4769;
	and.b64  	%rd6003, %rd5969, 4294967295;
	add.s64 	%rd6004, %rd6001, %rd6003;
	add.s64 	%rd6005, %rd6004, %rd6002;
	cvt.u32.u64 	%r7806, %rd6005;
	shr.u64 	%rd6006, %rd6005, 32;
	mul.wide.u32 	%rd6007, %r353, %r4769;
	and.b64  	%rd6008, %rd5974, 4294967295;
	add.s64 	%rd6009, %rd6006, %rd6008;
	add.s64 	%rd6010, %rd6009, %rd6007;
	cvt.u32.u64 	%r7805, %rd6010;
	shr.u64 	%rd6011, %rd6010, 32;
	mul.wide.u32 	%rd6012, %r352, %r4769;
	and.b64  	%rd6013, %rd5979, 4294967295;
	add.s64 	%rd6014, %rd6011, %rd6013;
	add.s64 	%rd6015, %rd6014, %rd6012;
	cvt.u32.u64 	%r7804, %rd6015;
	shr.u64 	%rd6016, %rd6015, 32;
	mul.wide.u32 	%rd6017, %r351, %r4769;
	and.b64  	%rd6018, %rd5984, 4294967295;
	add.s64 	%rd6019, %rd6016, %rd6018;
	add.s64 	%rd6020, %rd6019, %rd6017;
	cvt.u32.u64 	%r7803, %rd6020;
	shr.u64 	%rd6021, %rd6020, 32;
	mul.wide.u32 	%rd6022, %r350, %r4769;
	and.b64  	%rd6023, %rd5987, 4294967295;
	add.s64 	%rd6024, %rd6021, %rd6023;
	add.s64 	%rd6025, %rd6024, %rd6022;
	cvt.u32.u64 	%r7802, %rd6025;
	{ .reg .b32 tmp; mov.b64 {tmp, %r4770}, %rd6025; }
	add.s32 	%r7801, %r4768, %r4770;
	setp.gt.u32 	%p187, %r7801, %r350;
	@%p187 bra 	$L__BB5_168;
	setp.lt.u32 	%p188, %r7801, %r350;
	@%p188 bra 	$L__BB5_169;
	setp.lt.u32 	%p189, %r351, %r7802;
	@%p189 bra 	$L__BB5_168;
	setp.gt.u32 	%p190, %r351, %r7802;
	@%p190 bra 	$L__BB5_169;
	setp.lt.u32 	%p191, %r352, %r7803;
	@%p191 bra 	$L__BB5_168;
	setp.gt.u32 	%p192, %r352, %r7803;
	@%p192 bra 	$L__BB5_169;
	setp.lt.u32 	%p193, %r353, %r7804;
	@%p193 bra 	$L__BB5_168;
	setp.gt.u32 	%p194, %r353, %r7804;
	@%p194 bra 	$L__BB5_169;
	setp.lt.u32 	%p195, %r386, %r7805;
	@%p195 bra 	$L__BB5_168;
	setp.gt.u32 	%p196, %r386, %r7805;
	@%p196 bra 	$L__BB5_169;
	setp.lt.u32 	%p197, %r387, %r7806;
	@%p197 bra 	$L__BB5_168;
	setp.gt.u32 	%p198, %r387, %r7806;
	@%p198 bra 	$L__BB5_169;
	setp.lt.u32 	%p199, %r388, %r7807;
	@%p199 bra 	$L__BB5_168;
	setp.gt.u32 	%p200, %r388, %r7807;
	setp.gt.u32 	%p201, %r389, %r7808;
	or.pred  	%p202, %p200, %p201;
	@%p202 bra 	$L__BB5_169;
$L__BB5_168:
	sub.s32 	%r7808, %r7808, %r389;
	sub.s32 	%r7807, %r7807, %r388;
	sub.s32 	%r7806, %r7806, %r387;
	sub.s32 	%r7805, %r7805, %r386;
	sub.s32 	%r7804, %r7804, %r353;
	sub.s32 	%r7803, %r7803, %r352;
	sub.s32 	%r7802, %r7802, %r351;
	sub.s32 	%r7801, %r7801, %r350;
$L__BB5_169:
	ld.const.u32 	%r415, [P_CONST+24];
	ld.const.u32 	%r416, [P_CONST+20];
	ld.const.u32 	%r417, [P_CONST+16];
	mul.wide.u32 	%rd6026, %r7808, %r125;
	cvt.u32.u64 	%r4771, %rd6026;
	shr.u64 	%rd6027, %rd6026, 32;
	mul.wide.u32 	%rd6028, %r7807, %r125;
	add.s64 	%rd6029, %rd6027, %rd6028;
	shr.u64 	%rd6030, %rd6029, 32;
	mul.wide.u32 	%rd6031, %r7806, %r125;
	add.s64 	%rd6032, %rd6030, %rd6031;
	shr.u64 	%rd6033, %rd6032, 32;
	mul.wide.u32 	%rd6034, %r7805, %r125;
	add.s64 	%rd6035, %rd6033, %rd6034;
	shr.u64 	%rd6036, %rd6035, 32;
	mul.wide.u32 	%rd6037, %r7804, %r125;
	add.s64 	%rd6038, %rd6036, %rd6037;
	shr.u64 	%rd6039, %rd6038, 32;
	mul.wide.u32 	%rd6040, %r7803, %r125;
	add.s64 	%rd6041, %rd6039, %rd6040;
	shr.u64 	%rd6042, %rd6041, 32;
	mul.wide.u32 	%rd6043, %r7802, %r125;
	add.s64 	%rd6044, %rd6042, %rd6043;
	shr.u64 	%rd6045, %rd6044, 32;
	mul.wide.u32 	%rd6046, %r7801, %r125;
	add.s64 	%rd6047, %rd6045, %rd6046;
	shr.u64 	%rd6048, %rd6047, 32;
	mul.wide.u32 	%rd6049, %r7808, %r124;
	and.b64  	%rd6050, %rd6029, 4294967295;
	add.s64 	%rd6051, %rd6049, %rd6050;
	shr.u64 	%rd6052, %rd6051, 32;
	mul.wide.u32 	%rd6053, %r7807, %r124;
	and.b64  	%rd6054, %rd6032, 4294967295;
	add.s64 	%rd6055, %rd6052, %rd6054;
	add.s64 	%rd6056, %rd6055, %rd6053;
	shr.u64 	%rd6057, %rd6056, 32;
	mul.wide.u32 	%rd6058, %r7806, %r124;
	and.b64  	%rd6059, %rd6035, 4294967295;
	add.s64 	%rd6060, %rd6057, %rd6059;
	add.s64 	%rd6061, %rd6060, %rd6058;
	shr.u64 	%rd6062, %rd6061, 32;
	mul.wide.u32 	%rd6063, %r7805, %r124;
	and.b64  	%rd6064, %rd6038, 4294967295;
	add.s64 	%rd6065, %rd6062, %rd6064;
	add.s64 	%rd6066, %rd6065, %rd6063;
	shr.u64 	%rd6067, %rd6066, 32;
	mul.wide.u32 	%rd6068, %r7804, %r124;
	and.b64  	%rd6069, %rd6041, 4294967295;
	add.s64 	%rd6070, %rd6067, %rd6069;
	add.s64 	%rd6071, %rd6070, %rd6068;
	shr.u64 	%rd6072, %rd6071, 32;
	mul.wide.u32 	%rd6073, %r7803, %r124;
	and.b64  	%rd6074, %rd6044, 4294967295;
	add.s64 	%rd6075, %rd6072, %rd6074;
	add.s64 	%rd6076, %rd6075, %rd6073;
	shr.u64 	%rd6077, %rd6076, 32;
	mul.wide.u32 	%rd6078, %r7802, %r124;
	and.b64  	%rd6079, %rd6047, 4294967295;
	add.s64 	%rd6080, %rd6077, %rd6079;
	add.s64 	%rd6081, %rd6080, %rd6078;
	shr.u64 	%rd6082, %rd6081, 32;
	mul.wide.u32 	%rd6083, %r7801, %r124;
	add.s64 	%rd6084, %rd6082, %rd6048;
	add.s64 	%rd6085, %rd6084, %rd6083;
	shr.u64 	%rd6086, %rd6085, 32;
	mul.wide.u32 	%rd6087, %r7808, %r123;
	and.b64  	%rd6088, %rd6056, 4294967295;
	add.s64 	%rd6089, %rd6087, %rd6088;
	shr.u64 	%rd6090, %rd6089, 32;
	mul.wide.u32 	%rd6091, %r7807, %r123;
	and.b64  	%rd6092, %rd6061, 4294967295;
	add.s64 	%rd6093, %rd6090, %rd6092;
	add.s64 	%rd6094, %rd6093, %rd6091;
	shr.u64 	%rd6095, %rd6094, 32;
	mul.wide.u32 	%rd6096, %r7806, %r123;
	and.b64  	%rd6097, %rd6066, 4294967295;
	add.s64 	%rd6098, %rd6095, %rd6097;
	add.s64 	%rd6099, %rd6098, %rd6096;
	shr.u64 	%rd6100, %rd6099, 32;
	mul.wide.u32 	%rd6101, %r7805, %r123;
	and.b64  	%rd6102, %rd6071, 4294967295;
	add.s64 	%rd6103, %rd6100, %rd6102;
	add.s64 	%rd6104, %rd6103, %rd6101;
	shr.u64 	%rd6105, %rd6104, 32;
	mul.wide.u32 	%rd6106, %r7804, %r123;
	and.b64  	%rd6107, %rd6076, 4294967295;
	add.s64 	%rd6108, %rd6105, %rd6107;
	add.s64 	%rd6109, %rd6108, %rd6106;
	shr.u64 	%rd6110, %rd6109, 32;
	mul.wide.u32 	%rd6111, %r7803, %r123;
	and.b64  	%rd6112, %rd6081, 4294967295;
	add.s64 	%rd6113, %rd6110, %rd6112;
	add.s64 	%rd6114, %rd6113, %rd6111;
	shr.u64 	%rd6115, %rd6114, 32;
	mul.wide.u32 	%rd6116, %r7802, %r123;
	and.b64  	%rd6117, %rd6085, 4294967295;
	add.s64 	%rd6118, %rd6115, %rd6117;
	add.s64 	%rd6119, %rd6118, %rd6116;
	shr.u64 	%rd6120, %rd6119, 32;
	mul.wide.u32 	%rd6121, %r7801, %r123;
	add.s64 	%rd6122, %rd6120, %rd6086;
	add.s64 	%rd6123, %rd6122, %rd6121;
	shr.u64 	%rd6124, %rd6123, 32;
	mul.wide.u32 	%rd6125, %r7808, %r122;
	and.b64  	%rd6126, %rd6094, 4294967295;
	add.s64 	%rd6127, %rd6125, %rd6126;
	shr.u64 	%rd6128, %rd6127, 32;
	mul.wide.u32 	%rd6129, %r7807, %r122;
	and.b64  	%rd6130, %rd6099, 4294967295;
	add.s64 	%rd6131, %rd6128, %rd6130;
	add.s64 	%rd6132, %rd6131, %rd6129;
	shr.u64 	%rd6133, %rd6132, 32;
	mul.wide.u32 	%rd6134, %r7806, %r122;
	and.b64  	%rd6135, %rd6104, 4294967295;
	add.s64 	%rd6136, %rd6133, %rd6135;
	add.s64 	%rd6137, %rd6136, %rd6134;
	shr.u64 	%rd6138, %rd6137, 32;
	mul.wide.u32 	%rd6139, %r7805, %r122;
	and.b64  	%rd6140, %rd6109, 4294967295;
	add.s64 	%rd6141, %rd6138, %rd6140;
	add.s64 	%rd6142, %rd6141, %rd6139;
	shr.u64 	%rd6143, %rd6142, 32;
	mul.wide.u32 	%rd6144, %r7804, %r122;
	and.b64  	%rd6145, %rd6114, 4294967295;
	add.s64 	%rd6146, %rd6143, %rd6145;
	add.s64 	%rd6147, %rd6146, %rd6144;
	shr.u64 	%rd6148, %rd6147, 32;
	mul.wide.u32 	%rd6149, %r7803, %r122;
	and.b64  	%rd6150, %rd6119, 4294967295;
	add.s64 	%rd6151, %rd6148, %rd6150;
	add.s64 	%rd6152, %rd6151, %rd6149;
	shr.u64 	%rd6153, %rd6152, 32;
	mul.wide.u32 	%rd6154, %r7802, %r122;
	and.b64  	%rd6155, %rd6123, 4294967295;
	add.s64 	%rd6156, %rd6153, %rd6155;
	add.s64 	%rd6157, %rd6156, %rd6154;
	shr.u64 	%rd6158, %rd6157, 32;
	mul.wide.u32 	%rd6159, %r7801, %r122;
	add.s64 	%rd6160, %rd6158, %rd6124;
	add.s64 	%rd6161, %rd6160, %rd6159;
	shr.u64 	%rd6162, %rd6161, 32;
	mul.wide.u32 	%rd6163, %r7808, %r121;
	and.b64  	%rd6164, %rd6132, 4294967295;
	add.s64 	%rd6165, %rd6163, %rd6164;
	shr.u64 	%rd6166, %rd6165, 32;
	mul.wide.u32 	%rd6167, %r7807, %r121;
	and.b64  	%rd6168, %rd6137, 4294967295;
	add.s64 	%rd6169, %rd6166, %rd6168;
	add.s64 	%rd6170, %rd6169, %rd6167;
	shr.u64 	%rd6171, %rd6170, 32;
	mul.wide.u32 	%rd6172, %r7806, %r121;
	and.b64  	%rd6173, %rd6142, 4294967295;
	add.s64 	%rd6174, %rd6171, %rd6173;
	add.s64 	%rd6175, %rd6174, %rd6172;
	shr.u64 	%rd6176, %rd6175, 32;
	mul.wide.u32 	%rd6177, %r7805, %r121;
	and.b64  	%rd6178, %rd6147, 4294967295;
	add.s64 	%rd6179, %rd6176, %rd6178;
	add.s64 	%rd6180, %rd6179, %rd6177;
	shr.u64 	%rd6181, %rd6180, 32;
	mul.wide.u32 	%rd6182, %r7804, %r121;
	and.b64  	%rd6183, %rd6152, 4294967295;
	add.s64 	%rd6184, %rd6181, %rd6183;
	add.s64 	%rd6185, %rd6184, %rd6182;
	shr.u64 	%rd6186, %rd6185, 32;
	mul.wide.u32 	%rd6187, %r7803, %r121;
	and.b64  	%rd6188, %rd6157, 4294967295;
	add.s64 	%rd6189, %rd6186, %rd6188;
	add.s64 	%rd6190, %rd6189, %rd6187;
	shr.u64 	%rd6191, %rd6190, 32;
	mul.wide.u32 	%rd6192, %r7802, %r121;
	and.b64  	%rd6193, %rd6161, 4294967295;
	add.s64 	%rd6194, %rd6191, %rd6193;
	add.s64 	%rd6195, %rd6194, %rd6192;
	shr.u64 	%rd6196, %rd6195, 32;
	mul.wide.u32 	%rd6197, %r7801, %r121;
	add.s64 	%rd6198, %rd6196, %rd6162;
	add.s64 	%rd6199, %rd6198, %rd6197;
	shr.u64 	%rd6200, %rd6199, 32;
	mul.wide.u32 	%rd6201, %r7808, %r120;
	and.b64  	%rd6202, %rd6170, 4294967295;
	add.s64 	%rd6203, %rd6201, %rd6202;
	shr.u64 	%rd6204, %rd6203, 32;
	mul.wide.u32 	%rd6205, %r7807, %r120;
	and.b64  	%rd6206, %rd6175, 4294967295;
	add.s64 	%rd6207, %rd6204, %rd6206;
	add.s64 	%rd6208, %rd6207, %rd6205;
	shr.u64 	%rd6209, %rd6208, 32;
	mul.wide.u32 	%rd6210, %r7806, %r120;
	and.b64  	%rd6211, %rd6180, 4294967295;
	add.s64 	%rd6212, %rd6209, %rd6211;
	add.s64 	%rd6213, %rd6212, %rd6210;
	shr.u64 	%rd6214, %rd6213, 32;
	mul.wide.u32 	%rd6215, %r7805, %r120;
	and.b64  	%rd6216, %rd6185, 4294967295;
	add.s64 	%rd6217, %rd6214, %rd6216;
	add.s64 	%rd6218, %rd6217, %rd6215;
	shr.u64 	%rd6219, %rd6218, 32;
	mul.wide.u32 	%rd6220, %r7804, %r120;
	and.b64  	%rd6221, %rd6190, 4294967295;
	add.s64 	%rd6222, %rd6219, %rd6221;
	add.s64 	%rd6223, %rd6222, %rd6220;
	shr.u64 	%rd6224, %rd6223, 32;
	mul.wide.u32 	%rd6225, %r7803, %r120;
	and.b64  	%rd6226, %rd6195, 4294967295;
	add.s64 	%rd6227, %rd6224, %rd6226;
	add.s64 	%rd6228, %rd6227, %rd6225;
	shr.u64 	%rd6229, %rd6228, 32;
	mul.wide.u32 	%rd6230, %r7802, %r120;
	and.b64  	%rd6231, %rd6199, 4294967295;
	add.s64 	%rd6232, %rd6229, %rd6231;
	add.s64 	%rd6233, %rd6232, %rd6230;
	shr.u64 	%rd6234, %rd6233, 32;
	mul.wide.u32 	%rd6235, %r7801, %r120;
	add.s64 	%rd6236, %rd6234, %rd6200;
	add.s64 	%rd6237, %rd6236, %rd6235;
	shr.u64 	%rd6238, %rd6237, 32;
	mul.wide.u32 	%rd6239, %r7808, %r119;
	and.b64  	%rd6240, %rd6208, 4294967295;
	add.s64 	%rd6241, %rd6239, %rd6240;
	shr.u64 	%rd6242, %rd6241, 32;
	mul.wide.u32 	%rd6243, %r7807, %r119;
	and.b64  	%rd6244, %rd6213, 4294967295;
	add.s64 	%rd6245, %rd6242, %rd6244;
	add.s64 	%rd6246, %rd6245, %rd6243;
	shr.u64 	%rd6247, %rd6246, 32;
	mul.wide.u32 	%rd6248, %r7806, %r119;
	and.b64  	%rd6249, %rd6218, 4294967295;
	add.s64 	%rd6250, %rd6247, %rd6249;
	add.s64 	%rd6251, %rd6250, %rd6248;
	shr.u64 	%rd6252, %rd6251, 32;
	mul.wide.u32 	%rd6253, %r7805, %r119;
	and.b64  	%rd6254, %rd6223, 4294967295;
	add.s64 	%rd6255, %rd6252, %rd6254;
	add.s64 	%rd6256, %rd6255, %rd6253;
	shr.u64 	%rd6257, %rd6256, 32;
	mul.wide.u32 	%rd6258, %r7804, %r119;
	and.b64  	%rd6259, %rd6228, 4294967295;
	add.s64 	%rd6260, %rd6257, %rd6259;
	add.s64 	%rd6261, %rd6260, %rd6258;
	shr.u64 	%rd6262, %rd6261, 32;
	mul.wide.u32 	%rd6263, %r7803, %r119;
	and.b64  	%rd6264, %rd6233, 4294967295;
	add.s64 	%rd6265, %rd6262, %rd6264;
	add.s64 	%rd6266, %rd6265, %rd6263;
	shr.u64 	%rd6267, %rd6266, 32;
	mul.wide.u32 	%rd6268, %r7802, %r119;
	and.b64  	%rd6269, %rd6237, 4294967295;
	add.s64 	%rd6270, %rd6267, %rd6269;
	add.s64 	%rd6271, %rd6270, %rd6268;
	shr.u64 	%rd6272, %rd6271, 32;
	mul.wide.u32 	%rd6273, %r7801, %r119;
	add.s64 	%rd6274, %rd6272, %rd6238;
	add.s64 	%rd6275, %rd6274, %rd6273;
	shr.u64 	%rd6276, %rd6275, 32;
	mul.wide.u32 	%rd6277, %r7808, %r118;
	and.b64  	%rd6278, %rd6246, 4294967295;
	add.s64 	%rd6279, %rd6277, %rd6278;
	shr.u64 	%rd6280, %rd6279, 32;
	mul.wide.u32 	%rd6281, %r7807, %r118;
	and.b64  	%rd6282, %rd6251, 4294967295;
	add.s64 	%rd6283, %rd6280, %rd6282;
	add.s64 	%rd6284, %rd6283, %rd6281;
	shr.u64 	%rd6285, %rd6284, 32;
	mul.wide.u32 	%rd6286, %r7806, %r118;
	and.b64  	%rd6287, %rd6256, 4294967295;
	add.s64 	%rd6288, %rd6285, %rd6287;
	add.s64 	%rd6289, %rd6288, %rd6286;
	shr.u64 	%rd6290, %rd6289, 32;
	mul.wide.u32 	%rd6291, %r7805, %r118;
	and.b64  	%rd6292, %rd6261, 4294967295;
	add.s64 	%rd6293, %rd6290, %rd6292;
	add.s64 	%rd6294, %rd6293, %rd6291;
	shr.u64 	%rd6295, %rd6294, 32;
	mul.wide.u32 	%rd6296, %r7804, %r118;
	and.b64  	%rd6297, %rd6266, 4294967295;
	add.s64 	%rd6298, %rd6295, %rd6297;
	add.s64 	%rd6299, %rd6298, %rd6296;
	shr.u64 	%rd6300, %rd6299, 32;
	mul.wide.u32 	%rd6301, %r7803, %r118;
	and.b64  	%rd6302, %rd6271, 4294967295;
	add.s64 	%rd6303, %rd6300, %rd6302;
	add.s64 	%rd6304, %rd6303, %rd6301;
	shr.u64 	%rd6305, %rd6304, 32;
	mul.wide.u32 	%rd6306, %r7802, %r118;
	and.b64  	%rd6307, %rd6275, 4294967295;
	add.s64 	%rd6308, %rd6305, %rd6307;
	add.s64 	%rd6309, %rd6308, %rd6306;
	shr.u64 	%rd6310, %rd6309, 32;
	mul.wide.u32 	%rd6311, %r7801, %r118;
	add.s64 	%rd6312, %rd6310, %rd6276;
	add.s64 	%rd6313, %rd6312, %rd6311;
	{ .reg .b32 tmp; mov.b64 {tmp, %r4772}, %rd6313; }
	mul.lo.s32 	%r4774, %r4740, %r4771;
	mul.wide.u32 	%rd6314, %r389, %r4774;
	and.b64  	%rd6315, %rd6026, 4294967295;
	add.s64 	%rd6316, %rd6314, %rd6315;
	shr.u64 	%rd6317, %rd6316, 32;
	mul.wide.u32 	%rd6318, %r388, %r4774;
	and.b64  	%rd6319, %rd6051, 4294967295;
	add.s64 	%rd6320, %rd6317, %rd6319;
	add.s64 	%rd6321, %rd6320, %rd6318;
	cvt.u32.u64 	%r4775, %rd6321;
	shr.u64 	%rd6322, %rd6321, 32;
	mul.wide.u32 	%rd6323, %r387, %r4774;
	and.b64  	%rd6324, %rd6089, 4294967295;
	add.s64 	%rd6325, %rd6322, %rd6324;
	add.s64 	%rd6326, %rd6325, %rd6323;
	shr.u64 	%rd6327, %rd6326, 32;
	mul.wide.u32 	%rd6328, %r386, %r4774;
	and.b64  	%rd6329, %rd6127, 4294967295;
	add.s64 	%rd6330, %rd6327, %rd6329;
	add.s64 	%rd6331, %rd6330, %rd6328;
	shr.u64 	%rd6332, %rd6331, 32;
	mul.wide.u32 	%rd6333, %r417, %r4774;
	and.b64  	%rd6334, %rd6165, 4294967295;
	add.s64 	%rd6335, %rd6332, %rd6334;
	add.s64 	%rd6336, %rd6335, %rd6333;
	shr.u64 	%rd6337, %rd6336, 32;
	mul.wide.u32 	%rd6338, %r416, %r4774;
	and.b64  	%rd6339, %rd6203, 4294967295;
	add.s64 	%rd6340, %rd6337, %rd6339;
	add.s64 	%rd6341, %rd6340, %rd6338;
	shr.u64 	%rd6342, %rd6341, 32;
	mul.wide.u32 	%rd6343, %r415, %r4774;
	and.b64  	%rd6344, %rd6241, 4294967295;
	add.s64 	%rd6345, %rd6342, %rd6344;
	add.s64 	%rd6346, %rd6345, %rd6343;
	shr.u64 	%rd6347, %rd6346, 32;
	mul.wide.u32 	%rd6348, %r350, %r4774;
	and.b64  	%rd6349, %rd6279, 4294967295;
	add.s64 	%rd6350, %rd6347, %rd6349;
	add.s64 	%rd6351, %rd6350, %rd6348;
	shr.u64 	%rd6352, %rd6351, 32;
	and.b64  	%rd6353, %rd6284, 4294967295;
	add.s64 	%rd6354, %rd6352, %rd6353;
	shr.u64 	%rd6355, %rd6354, 32;
	and.b64  	%rd6356, %rd6289, 4294967295;
	add.s64 	%rd6357, %rd6355, %rd6356;
	shr.u64 	%rd6358, %rd6357, 32;
	and.b64  	%rd6359, %rd6294, 4294967295;
	add.s64 	%rd6360, %rd6358, %rd6359;
	shr.u64 	%rd6361, %rd6360, 32;
	and.b64  	%rd6362, %rd6299, 4294967295;
	add.s64 	%rd6363, %rd6361, %rd6362;
	shr.u64 	%rd6364, %rd6363, 32;
	and.b64  	%rd6365, %rd6304, 4294967295;
	add.s64 	%rd6366, %rd6364, %rd6365;
	shr.u64 	%rd6367, %rd6366, 32;
	and.b64  	%rd6368, %rd6309, 4294967295;
	add.s64 	%rd6369, %rd6367, %rd6368;
	shr.u64 	%rd6370, %rd6369, 32;
	and.b64  	%rd6371, %rd6313, 4294967295;
	add.s64 	%rd6372, %rd6370, %rd6371;
	{ .reg .b32 tmp; mov.b64 {tmp, %r4776}, %rd6372; }
	add.s32 	%r4777, %r4772, %r4776;
	mul.lo.s32 	%r4778, %r4740, %r4775;
	mul.wide.u32 	%rd6373, %r389, %r4778;
	and.b64  	%rd6374, %rd6321, 4294967295;
	add.s64 	%rd6375, %rd6373, %rd6374;
	shr.u64 	%rd6376, %rd6375, 32;
	mul.wide.u32 	%rd6377, %r388, %r4778;
	and.b64  	%rd6378, %rd6326, 4294967295;
	add.s64 	%rd6379, %rd6376, %rd6378;
	add.s64 	%rd6380, %rd6379, %rd6377;
	cvt.u32.u64 	%r4779, %rd6380;
	shr.u64 	%rd6381, %rd6380, 32;
	mul.wide.u32 	%rd6382, %r387, %r4778;
	and.b64  	%rd6383, %rd6331, 4294967295;
	add.s64 	%rd6384, %rd6381, %rd6383;
	add.s64 	%rd6385, %rd6384, %rd6382;
	shr.u64 	%rd6386, %rd6385, 32;
	mul.wide.u32 	%rd6387, %r386, %r4778;
	and.b64  	%rd6388, %rd6336, 4294967295;
	add.s64 	%rd6389, %rd6386, %rd6388;
	add.s64 	%rd6390, %rd6389, %rd6387;
	shr.u64 	%rd6391, %rd6390, 32;
	mul.wide.u32 	%rd6392, %r417, %r4778;
	and.b64  	%rd6393, %rd6341, 4294967295;
	add.s64 	%rd6394, %rd6391, %rd6393;
	add.s64 	%rd6395, %rd6394, %rd6392;
	shr.u64 	%rd6396, %rd6395, 32;
	mul.wide.u32 	%rd6397, %r416, %r4778;
	and.b64  	%rd6398, %rd6346, 4294967295;
	add.s64 	%rd6399, %rd6396, %rd6398;
	add.s64 	%rd6400, %rd6399, %rd6397;
	shr.u64 	%rd6401, %rd6400, 32;
	mul.wide.u32 	%rd6402, %r415, %r4778;
	and.b64  	%rd6403, %rd6351, 4294967295;
	add.s64 	%rd6404, %rd6401, %rd6403;
	add.s64 	%rd6405, %rd6404, %rd6402;
	shr.u64 	%rd6406, %rd6405, 32;
	mul.wide.u32 	%rd6407, %r350, %r4778;
	and.b64  	%rd6408, %rd6354, 4294967295;
	add.s64 	%rd6409, %rd6406, %rd6408;
	add.s64 	%rd6410, %rd6409, %rd6407;
	shr.u64 	%rd6411, %rd6410, 32;
	and.b64  	%rd6412, %rd6357, 4294967295;
	add.s64 	%rd6413, %rd6411, %rd6412;
	shr.u64 	%rd6414, %rd6413, 32;
	and.b64  	%rd6415, %rd6360, 4294967295;
	add.s64 	%rd6416, %rd6414, %rd6415;
	shr.u64 	%rd6417, %rd6416, 32;
	and.b64  	%rd6418, %rd6363, 4294967295;
	add.s64 	%rd6419, %rd6417, %rd6418;
	shr.u64 	%rd6420, %rd6419, 32;
	and.b64  	%rd6421, %rd6366, 4294967295;
	add.s64 	%rd6422, %rd6420, %rd6421;
	shr.u64 	%rd6423, %rd6422, 32;
	and.b64  	%rd6424, %rd6369, 4294967295;
	add.s64 	%rd6425, %rd6423, %rd6424;
	shr.u64 	%rd6426, %rd6425, 32;
	and.b64  	%rd6427, %rd6372, 4294967295;
	add.s64 	%rd6428, %rd6426, %rd6427;
	{ .reg .b32 tmp; mov.b64 {tmp, %r4780}, %rd6428; }
	add.s32 	%r4781, %r4777, %r4780;
	mul.lo.s32 	%r4782, %r4740, %r4779;
	mul.wide.u32 	%rd6429, %r389, %r4782;
	and.b64  	%rd6430, %rd6380, 4294967295;
	add.s64 	%rd6431, %rd6429, %rd6430;
	shr.u64 	%rd6432, %rd6431, 32;
	mul.wide.u32 	%rd6433, %r388, %r4782;
	and.b64  	%rd6434, %rd6385, 4294967295;
	add.s64 	%rd6435, %rd6432, %rd6434;
	add.s64 	%rd6436, %rd6435, %rd6433;
	cvt.u32.u64 	%r4783, %rd6436;
	shr.u64 	%rd6437, %rd6436, 32;
	mul.wide.u32 	%rd6438, %r387, %r4782;
	and.b64  	%rd6439, %rd6390, 4294967295;
	add.s64 	%rd6440, %rd6437, %rd6439;
	add.s64 	%rd6441, %rd6440, %rd6438;
	shr.u64 	%rd6442, %rd6441, 32;
	mul.wide.u32 	%rd6443, %r386, %r4782;
	and.b64  	%rd6444, %rd6395, 4294967295;
	add.s64 	%rd6445, %rd6442, %rd6444;
	add.s64 	%rd6446, %rd6445, %rd6443;
	shr.u64 	%rd6447, %rd6446, 32;
	mul.wide.u32 	%rd6448, %r417, %r4782;
	and.b64  	%rd6449, %rd6400, 4294967295;
	add.s64 	%rd6450, %rd6447, %rd6449;
	add.s64 	%rd6451, %rd6450, %rd6448;
	shr.u64 	%rd6452, %rd6451, 32;
	mul.wide.u32 	%rd6453, %r416, %r4782;
	and.b64  	%rd6454, %rd6405, 4294967295;
	add.s64 	%rd6455, %rd6452, %rd6454;
	add.s64 	%rd6456, %rd6455, %rd6453;
	shr.u64 	%rd6457, %rd6456, 32;
	mul.wide.u32 	%rd6458, %r415, %r4782;
	and.b64  	%rd6459, %rd6410, 4294967295;
	add.s64 	%rd6460, %rd6457, %rd6459;
	add.s64 	%rd6461, %rd6460, %rd6458;
	shr.u64 	%rd6462, %rd6461, 32;
	mul.wide.u32 	%rd6463, %r350, %r4782;
	and.b64  	%rd6464, %rd6413, 4294967295;
	add.s64 	%rd6465, %rd6462, %rd6464;
	add.s64 	%rd6466, %rd6465, %rd6463;
	shr.u64 	%rd6467, %rd6466, 32;
	and.b64  	%rd6468, %rd6416, 4294967295;
	add.s64 	%rd6469, %rd6467, %rd6468;
	shr.u64 	%rd6470, %rd6469, 32;
	and.b64  	%rd6471, %rd6419, 4294967295;
	add.s64 	%rd6472, %rd6470, %rd6471;
	shr.u64 	%rd6473, %rd6472, 32;
	and.b64  	%rd6474, %rd6422, 4294967295;
	add.s64 	%rd6475, %rd6473, %rd6474;
	shr.u64 	%rd6476, %rd6475, 32;
	and.b64  	%rd6477, %rd6425, 4294967295;
	add.s64 	%rd6478, %rd6476, %rd6477;
	shr.u64 	%rd6479, %rd6478, 32;
	and.b64  	%rd6480, %rd6428, 4294967295;
	add.s64 	%rd6481, %rd6479, %rd6480;
	{ .reg .b32 tmp; mov.b64 {tmp, %r4784}, %rd6481; }
	add.s32 	%r4785, %r4781, %r4784;
	mul.lo.s32 	%r4786, %r4740, %r4783;
	mul.wide.u32 	%rd6482, %r389, %r4786;
	and.b64  	%rd6483, %rd6436, 4294967295;
	add.s64 	%rd6484, %rd6482, %rd6483;
	shr.u64 	%rd6485, %rd6484, 32;
	mul.wide.u32 	%rd6486, %r388, %r4786;
	and.b64  	%rd6487, %rd6441, 4294967295;
	add.s64 	%rd6488, %rd6485, %rd6487;
	add.s64 	%rd6489, %rd6488, %rd6486;
	cvt.u32.u64 	%r4787, %rd6489;
	shr.u64 	%rd6490, %rd6489, 32;
	mul.wide.u32 	%rd6491, %r387, %r4786;
	and.b64  	%rd6492, %rd6446, 4294967295;
	add.s64 	%rd6493, %rd6490, %rd6492;
	add.s64 	%rd6494, %rd6493, %rd6491;
	shr.u64 	%rd6495, %rd6494, 32;
	mul.wide.u32 	%rd6496, %r386, %r4786;
	and.b64  	%rd6497, %rd6451, 4294967295;
	add.s64 	%rd6498, %rd6495, %rd6497;
	add.s64 	%rd6499, %rd6498, %rd6496;
	shr.u64 	%rd6500, %rd6499, 32;
	mul.wide.u32 	%rd6501, %r417, %r4786;
	and.b64  	%rd6502, %rd6456, 4294967295;
	add.s64 	%rd6503, %rd6500, %rd6502;
	add.s64 	%rd6504, %rd6503, %rd6501;
	shr.u64 	%rd6505, %rd6504, 32;
	mul.wide.u32 	%rd6506, %r416, %r4786;
	and.b64  	%rd6507, %rd6461, 4294967295;
	add.s64 	%rd6508, %rd6505, %rd6507;
	add.s64 	%rd6509, %rd6508, %rd6506;
	shr.u64 	%rd6510, %rd6509, 32;
	mul.wide.u32 	%rd6511, %r415, %r4786;
	and.b64  	%rd6512, %rd6466, 4294967295;
	add.s64 	%rd6513, %rd6510, %rd6512;
	add.s64 	%rd6514, %rd6513, %rd6511;
	shr.u64 	%rd6515, %rd6514, 32;
	mul.wide.u32 	%rd6516, %r350, %r4786;
	and.b64  	%rd6517, %rd6469, 4294967295;
	add.s64 	%rd6518, %rd6515, %rd6517;
	add.s64 	%rd6519, %rd6518, %rd6516;
	shr.u64 	%rd6520, %rd6519, 32;
	and.b64  	%rd6521, %rd6472, 4294967295;
	add.s64 	%rd6522, %rd6520, %rd6521;
	shr.u64 	%rd6523, %rd6522, 32;
	and.b64  	%rd6524, %rd6475, 4294967295;
	add.s64 	%rd6525, %rd6523, %rd6524;
	shr.u64 	%rd6526, %rd6525, 32;
	and.b64  	%rd6527, %rd6478, 4294967295;
	add.s64 	%rd6528, %rd6526, %rd6527;
	shr.u64 	%rd6529, %rd6528, 32;
	and.b64  	%rd6530, %rd6481, 4294967295;
	add.s64 	%rd6531, %rd6529, %rd6530;
	{ .reg .b32 tmp; mov.b64 {tmp, %r4788}, %rd6531; }
	add.s32 	%r4789, %r4785, %r4788;
	mul.lo.s32 	%r4790, %r4740, %r4787;
	mul.wide.u32 	%rd6532, %r389, %r4790;
	and.b64  	%rd6533, %rd6489, 4294967295;
	add.s64 	%rd6534, %rd6532, %rd6533;
	shr.u64 	%rd6535, %rd6534, 32;
	mul.wide.u32 	%rd6536, %r388, %r4790;
	and.b64  	%rd6537, %rd6494, 4294967295;
	add.s64 	%rd6538, %rd6535, %rd6537;
	add.s64 	%rd6539, %rd6538, %rd6536;
	cvt.u32.u64 	%r4791, %rd6539;
	shr.u64 	%rd6540, %rd6539, 32;
	mul.wide.u32 	%rd6541, %r387, %r4790;
	and.b64  	%rd6542, %rd6499, 4294967295;
	add.s64 	%rd6543, %rd6540, %rd6542;
	add.s64 	%rd6544, %rd6543, %rd6541;
	shr.u64 	%rd6545, %rd6544, 32;
	mul.wide.u32 	%rd6546, %r386, %r4790;
	and.b64  	%rd6547, %rd6504, 4294967295;
	add.s64 	%rd6548, %rd6545, %rd6547;
	add.s64 	%rd6549, %rd6548, %rd6546;
	shr.u64 	%rd6550, %rd6549, 32;
	mul.wide.u32 	%rd6551, %r417, %r4790;
	and.b64  	%rd6552, %rd6509, 4294967295;
	add.s64 	%rd6553, %rd6550, %rd6552;
	add.s64 	%rd6554, %rd6553, %rd6551;
	shr.u64 	%rd6555, %rd6554, 32;
	mul.wide.u32 	%rd6556, %r416, %r4790;
	and.b64  	%rd6557, %rd6514, 4294967295;
	add.s64 	%rd6558, %rd6555, %rd6557;
	add.s64 	%rd6559, %rd6558, %rd6556;
	shr.u64 	%rd6560, %rd6559, 32;
	mul.wide.u32 	%rd6561, %r415, %r4790;
	and.b64  	%rd6562, %rd6519, 4294967295;
	add.s64 	%rd6563, %rd6560, %rd6562;
	add.s64 	%rd6564, %rd6563, %rd6561;
	shr.u64 	%rd6565, %rd6564, 32;
	mul.wide.u32 	%rd6566, %r350, %r4790;
	and.b64  	%rd6567, %rd6522, 4294967295;
	add.s64 	%rd6568, %rd6565, %rd6567;
	add.s64 	%rd6569, %rd6568, %rd6566;
	shr.u64 	%rd6570, %rd6569, 32;
	and.b64  	%rd6571, %rd6525, 4294967295;
	add.s64 	%rd6572, %rd6570, %rd6571;
	shr.u64 	%rd6573, %rd6572, 32;
	and.b64  	%rd6574, %rd6528, 4294967295;
	add.s64 	%rd6575, %rd6573, %rd6574;
	shr.u64 	%rd6576, %rd6575, 32;
	and.b64  	%rd6577, %rd6531, 4294967295;
	add.s64 	%rd6578, %rd6576, %rd6577;
	{ .reg .b32 tmp; mov.b64 {tmp, %r4792}, %rd6578; }
	add.s32 	%r4793, %r4789, %r4792;
	mul.lo.s32 	%r4794, %r4740, %r4791;
	mul.wide.u32 	%rd6579, %r389, %r4794;
	and.b64  	%rd6580, %rd6539, 4294967295;
	add.s64 	%rd6581, %rd6579, %rd6580;
	shr.u64 	%rd6582, %rd6581, 32;
	mul.wide.u32 	%rd6583, %r388, %r4794;
	and.b64  	%rd6584, %rd6544, 4294967295;
	add.s64 	%rd6585, %rd6582, %rd6584;
	add.s64 	%rd6586, %rd6585, %rd6583;
	cvt.u32.u64 	%r4795, %rd6586;
	shr.u64 	%rd6587, %rd6586, 32;
	mul.wide.u32 	%rd6588, %r387, %r4794;
	and.b64  	%rd6589, %rd6549, 4294967295;
	add.s64 	%rd6590, %rd6587, %rd6589;
	add.s64 	%rd6591, %rd6590, %rd6588;
	shr.u64 	%rd6592, %rd6591, 32;
	mul.wide.u32 	%rd6593, %r386, %r4794;
	and.b64  	%rd6594, %rd6554, 4294967295;
	add.s64 	%rd6595, %rd6592, %rd6594;
	add.s64 	%rd6596, %rd6595, %rd6593;
	shr.u64 	%rd6597, %rd6596, 32;
	mul.wide.u32 	%rd6598, %r417, %r4794;
	and.b64  	%rd6599, %rd6559, 4294967295;
	add.s64 	%rd6600, %rd6597, %rd6599;
	add.s64 	%rd6601, %rd6600, %rd6598;
	shr.u64 	%rd6602, %rd6601, 32;
	mul.wide.u32 	%rd6603, %r416, %r4794;
	and.b64  	%rd6604, %rd6564, 4294967295;
	add.s64 	%rd6605, %rd6602, %rd6604;
	add.s64 	%rd6606, %rd6605, %rd6603;
	shr.u64 	%rd6607, %rd6606, 32;
	mul.wide.u32 	%rd6608, %r415, %r4794;
	and.b64  	%rd6609, %rd6569, 4294967295;
	add.s64 	%rd6610, %rd6607, %rd6609;
	add.s64 	%rd6611, %rd6610, %rd6608;
	shr.u64 	%rd6612, %rd6611, 32;
	mul.wide.u32 	%rd6613, %r350, %r4794;
	and.b64  	%rd6614, %rd6572, 4294967295;
	add.s64 	%rd6615, %rd6612, %rd6614;
	add.s64 	%rd6616, %rd6615, %rd6613;
	shr.u64 	%rd6617, %rd6616, 32;
	and.b64  	%rd6618, %rd6575, 4294967295;
	add.s64 	%rd6619, %rd6617, %rd6618;
	shr.u64 	%rd6620, %rd6619, 32;
	and.b64  	%rd6621, %rd6578, 4294967295;
	add.s64 	%rd6622, %rd6620, %rd6621;
	{ .reg .b32 tmp; mov.b64 {tmp, %r4796}, %rd6622; }
	add.s32 	%r4797, %r4793, %r4796;
	mul.lo.s32 	%r4798, %r4740, %r4795;
	mul.wide.u32 	%rd6623, %r389, %r4798;
	and.b64  	%rd6624, %rd6586, 4294967295;
	add.s64 	%rd6625, %rd6623, %rd6624;
	shr.u64 	%rd6626, %rd6625, 32;
	mul.wide.u32 	%rd6627, %r388, %r4798;
	and.b64  	%rd6628, %rd6591, 4294967295;
	add.s64 	%rd6629, %rd6626, %rd6628;
	add.s64 	%rd6630, %rd6629, %rd6627;
	cvt.u32.u64 	%r4799, %rd6630;
	shr.u64 	%rd6631, %rd6630, 32;
	mul.wide.u32 	%rd6632, %r387, %r4798;
	and.b64  	%rd6633, %rd6596, 4294967295;
	add.s64 	%rd6634, %rd6631, %rd6633;
	add.s64 	%rd6635, %rd6634, %rd6632;
	shr.u64 	%rd6636, %rd6635, 32;
	mul.wide.u32 	%rd6637, %r386, %r4798;
	and.b64  	%rd6638, %rd6601, 4294967295;
	add.s64 	%rd6639, %rd6636, %rd6638;
	add.s64 	%rd6640, %rd6639, %rd6637;
	shr.u64 	%rd6641, %rd6640, 32;
	mul.wide.u32 	%rd6642, %r417, %r4798;
	and.b64  	%rd6643, %rd6606, 4294967295;
	add.s64 	%rd6644, %rd6641, %rd6643;
	add.s64 	%rd6645, %rd6644, %rd6642;
	shr.u64 	%rd6646, %rd6645, 32;
	mul.wide.u32 	%rd6647, %r416, %r4798;
	and.b64  	%rd6648, %rd6611, 4294967295;
	add.s64 	%rd6649, %rd6646, %rd6648;
	add.s64 	%rd6650, %rd6649, %rd6647;
	shr.u64 	%rd6651, %rd6650, 32;
	mul.wide.u32 	%rd6652, %r415, %r4798;
	and.b64  	%rd6653, %rd6616, 4294967295;
	add.s64 	%rd6654, %rd6651, %rd6653;
	add.s64 	%rd6655, %rd6654, %rd6652;
	shr.u64 	%rd6656, %rd6655, 32;
	mul.wide.u32 	%rd6657, %r350, %r4798;
	and.b64  	%rd6658, %rd6619, 4294967295;
	add.s64 	%rd6659, %rd6656, %rd6658;
	add.s64 	%rd6660, %rd6659, %rd6657;
	shr.u64 	%rd6661, %rd6660, 32;
	and.b64  	%rd6662, %rd6622, 4294967295;
	add.s64 	%rd6663, %rd6661, %rd6662;
	{ .reg .b32 tmp; mov.b64 {tmp, %r4800}, %rd6663; }
	add.s32 	%r4801, %r4797, %r4800;
	mul.lo.s32 	%r4802, %r4740, %r4799;
	mul.wide.u32 	%rd6664, %r389, %r4802;
	and.b64  	%rd6665, %rd6630, 4294967295;
	add.s64 	%rd6666, %rd6664, %rd6665;
	shr.u64 	%rd6667, %rd6666, 32;
	mul.wide.u32 	%rd6668, %r388, %r4802;
	and.b64  	%rd6669, %rd6635, 4294967295;
	add.s64 	%rd6670, %rd6667, %rd6669;
	add.s64 	%rd6671, %rd6670, %rd6668;
	cvt.u32.u64 	%r7816, %rd6671;
	shr.u64 	%rd6672, %rd6671, 32;
	mul.wide.u32 	%rd6673, %r387, %r4802;
	and.b64  	%rd6674, %rd6640, 4294967295;
	add.s64 	%rd6675, %rd6672, %rd6674;
	add.s64 	%rd6676, %rd6675, %rd6673;
	cvt.u32.u64 	%r7815, %rd6676;
	shr.u64 	%rd6677, %rd6676, 32;
	mul.wide.u32 	%rd6678, %r386, %r4802;
	and.b64  	%rd6679, %rd6645, 4294967295;
	add.s64 	%rd6680, %rd6677, %rd6679;
	add.s64 	%rd6681, %rd6680, %rd6678;
	cvt.u32.u64 	%r7814, %rd6681;
	shr.u64 	%rd6682, %rd6681, 32;
	mul.wide.u32 	%rd6683, %r417, %r4802;
	and.b64  	%rd6684, %rd6650, 4294967295;
	add.s64 	%rd6685, %rd6682, %rd6684;
	add.s64 	%rd6686, %rd6685, %rd6683;
	cvt.u32.u64 	%r7813, %rd6686;
	shr.u64 	%rd6687, %rd6686, 32;
	mul.wide.u32 	%rd6688, %r416, %r4802;
	and.b64  	%rd6689, %rd6655, 4294967295;
	add.s64 	%rd6690, %rd6687, %rd6689;
	add.s64 	%rd6691, %rd6690, %rd6688;
	cvt.u32.u64 	%r7812, %rd6691;
	shr.u64 	%rd6692, %rd6691, 32;
	mul.wide.u32 	%rd6693, %r415, %r4802;
	and.b64  	%rd6694, %rd6660, 4294967295;
	add.s64 	%rd6695, %rd6692, %rd6694;
	add.s64 	%rd6696, %rd6695, %rd6693;
	cvt.u32.u64 	%r7811, %rd6696;
	shr.u64 	%rd6697, %rd6696, 32;
	mul.wide.u32 	%rd6698, %r350, %r4802;
	and.b64  	%rd6699, %rd6663, 4294967295;
	add.s64 	%rd6700, %rd6697, %rd6699;
	add.s64 	%rd6701, %rd6700, %rd6698;
	cvt.u32.u64 	%r7810, %rd6701;
	{ .reg .b32 tmp; mov.b64 {tmp, %r4803}, %rd6701; }
	add.s32 	%r7809, %r4801, %r4803;
	setp.gt.u32 	%p203, %r7809, %r350;
	@%p203 bra 	$L__BB5_183;
	setp.lt.u32 	%p204, %r7809, %r350;
	@%p204 bra 	$L__BB5_184;
	setp.lt.u32 	%p205, %r415, %r7810;
	@%p205 bra 	$L__BB5_183;
	setp.gt.u32 	%p206, %r415, %r7810;
	@%p206 bra 	$L__BB5_184;
	setp.lt.u32 	%p207, %r416, %r7811;
	@%p207 bra 	$L__BB5_183;
	setp.gt.u32 	%p208, %r416, %r7811;
	@%p208 bra 	$L__BB5_184;
	setp.lt.u32 	%p209, %r417, %r7812;
	@%p209 bra 	$L__BB5_183;
	setp.gt.u32 	%p210, %r417, %r7812;
	@%p210 bra 	$L__BB5_184;
	setp.lt.u32 	%p211, %r386, %r7813;
	@%p211 bra 	$L__BB5_183;
	setp.gt.u32 	%p212, %r386, %r7813;
	@%p212 bra 	$L__BB5_184;
	setp.lt.u32 	%p213, %r387, %r7814;
	@%p213 bra 	$L__BB5_183;
	setp.gt.u32 	%p214, %r387, %r7814;
	@%p214 bra 	$L__BB5_184;
	setp.lt.u32 	%p215, %r388, %r7815;
	@%p215 bra 	$L__BB5_183;
	setp.gt.u32 	%p216, %r388, %r7815;
	setp.gt.u32 	%p217, %r389, %r7816;
	or.pred  	%p218, %p216, %p217;
	@%p218 bra 	$L__BB5_184;
$L__BB5_183:
	sub.s32 	%r7816, %r7816, %r389;
	sub.s32 	%r7815, %r7815, %r388;
	sub.s32 	%r7814, %r7814, %r387;
	sub.s32 	%r7813, %r7813, %r386;
	sub.s32 	%r7812, %r7812, %r417;
	sub.s32 	%r7811, %r7811, %r416;
	sub.s32 	%r7810, %r7810, %r415;
	sub.s32 	%r7809, %r7809, %r350;
$L__BB5_184:
	shl.b32 	%r7824, %r7816, 1;
	shr.u32 	%r4804, %r7816, 31;
	cvt.u64.u32 	%rd6702, %r4804;
	mul.wide.u32 	%rd6703, %r7815, 2;
	cvt.u32.u64 	%r4805, %rd6703;
	cvt.u32.u64 	%r4806, %rd6702;
	or.b32  	%r7823, %r4805, %r4806;
	shr.u64 	%rd6704, %rd6703, 32;
	mul.wide.u32 	%rd6705, %r7814, 2;
	cvt.u32.u64 	%r4807, %rd6705;
	cvt.u32.u64 	%r4808, %rd6704;
	or.b32  	%r7822, %r4808, %r4807;
	shr.u64 	%rd6706, %rd6705, 32;
	mul.wide.u32 	%rd6707, %r7813, 2;
	cvt.u32.u64 	%r4809, %rd6707;
	cvt.u32.u64 	%r4810, %rd6706;
	or.b32  	%r7821, %r4810, %r4809;
	shr.u64 	%rd6708, %rd6707, 32;
	mul.wide.u32 	%rd6709, %r7812, 2;
	add.s64 	%rd6710, %rd6708, %rd6709;
	cvt.u32.u64 	%r7820, %rd6710;
	shr.u64 	%rd6711, %rd6710, 32;
	mul.wide.u32 	%rd6712, %r7811, 2;
	add.s64 	%rd6713, %rd6711, %rd6712;
	cvt.u32.u64 	%r7819, %rd6713;
	shr.u64 	%rd6714, %rd6713, 32;
	mul.wide.u32 	%rd6715, %r7810, 2;
	add.s64 	%rd6716, %rd6714, %rd6715;
	cvt.u32.u64 	%r7818, %rd6716;
	shr.u64 	%rd6717, %rd6716, 32;
	mul.wide.u32 	%rd6718, %r7809, 2;
	add.s64 	%rd6719, %rd6717, %rd6718;
	cvt.u32.u64 	%r7817, %rd6719;
	setp.gt.u64 	%p219, %rd6719, 4294967295;
	setp.lt.u32 	%p220, %r350, %r7817;
	or.pred  	%p221, %p219, %p220;
	@%p221 bra 	$L__BB5_198;
	setp.gt.u32 	%p222, %r350, %r7817;
	@%p222 bra 	$L__BB5_199;
	setp.lt.u32 	%p223, %r415, %r7818;
	@%p223 bra 	$L__BB5_198;
	setp.gt.u32 	%p224, %r415, %r7818;
	@%p224 bra 	$L__BB5_199;
	setp.lt.u32 	%p225, %r416, %r7819;
	@%p225 bra 	$L__BB5_198;
	setp.gt.u32 	%p226, %r416, %r7819;
	@%p226 bra 	$L__BB5_199;
	setp.lt.u32 	%p227, %r417, %r7820;
	@%p227 bra 	$L__BB5_198;
	setp.gt.u32 	%p228, %r417, %r7820;
	@%p228 bra 	$L__BB5_199;
	setp.lt.u32 	%p229, %r386, %r7821;
	@%p229 bra 	$L__BB5_198;
	setp.gt.u32 	%p230, %r386, %r7821;
	@%p230 bra 	$L__BB5_199;
	setp.lt.u32 	%p231, %r387, %r7822;
	@%p231 bra 	$L__BB5_198;
	setp.gt.u32 	%p232, %r387, %r7822;
	@%p232 bra 	$L__BB5_199;
	setp.lt.u32 	%p233, %r388, %r7823;
	@%p233 bra 	$L__BB5_198;
	setp.gt.u32 	%p234, %r388, %r7823;
	setp.lt.u32 	%p235, %r7824, %r389;
	or.pred  	%p236, %p234, %p235;
	@%p236 bra 	$L__BB5_199;
$L__BB5_198:
	sub.s32 	%r7824, %r7824, %r389;
	sub.s32 	%r7823, %r7823, %r388;
	sub.s32 	%r7822, %r7822, %r387;
	sub.s32 	%r7821, %r7821, %r386;
	sub.s32 	%r7820, %r7820, %r417;
	sub.s32 	%r7819, %r7819, %r416;
	sub.s32 	%r7818, %r7818, %r415;
	sub.s32 	%r7817, %r7817, %r350;
$L__BB5_199:
	shl.b32 	%r7832, %r7824, 1;
	shr.u32 	%r4811, %r7824, 31;
	cvt.u64.u32 	%rd6721, %r4811;
	mul.wide.u32 	%rd6722, %r7823, 2;
	cvt.u32.u64 	%r4812, %rd6722;
	cvt.u32.u64 	%r4813, %rd6721;
	or.b32  	%r7831, %r4812, %r4813;
	shr.u64 	%rd6723, %rd6722, 32;
	mul.wide.u32 	%rd6724, %r7822, 2;
	cvt.u32.u64 	%r4814, %rd6724;
	cvt.u32.u64 	%r4815, %rd6723;
	or.b32  	%r7830, %r4815, %r4814;
	shr.u64 	%rd6725, %rd6724, 32;
	mul.wide.u32 	%rd6726, %r7821, 2;
	cvt.u32.u64 	%r4816, %rd6726;
	cvt.u32.u64 	%r4817, %rd6725;
	or.b32  	%r7829, %r4817, %r4816;
	shr.u64 	%rd6727, %rd6726, 32;
	mul.wide.u32 	%rd6728, %r7820, 2;
	add.s64 	%rd6729, %rd6727, %rd6728;
	cvt.u32.u64 	%r7828, %rd6729;
	shr.u64 	%rd6730, %rd6729, 32;
	mul.wide.u32 	%rd6731, %r7819, 2;
	add.s64 	%rd6732, %rd6730, %rd6731;
	cvt.u32.u64 	%r7827, %rd6732;
	shr.u64 	%rd6733, %rd6732, 32;
	mul.wide.u32 	%rd6734, %r7818, 2;
	add.s64 	%rd6735, %rd6733, %rd6734;
	cvt.u32.u64 	%r7826, %rd6735;
	shr.u64 	%rd6736, %rd6735, 32;
	mul.wide.u32 	%rd6737, %r7817, 2;
	add.s64 	%rd6738, %rd6736, %rd6737;
	cvt.u32.u64 	%r7825, %rd6738;
	setp.gt.u64 	%p237, %rd6738, 4294967295;
	setp.lt.u32 	%p238, %r350, %r7825;
	or.pred  	%p239, %p237, %p238;
	@%p239 bra 	$L__BB5_213;
	setp.gt.u32 	%p240, %r350, %r7825;
	@%p240 bra 	$L__BB5_214;
	setp.lt.u32 	%p241, %r415, %r7826;
	@%p241 bra 	$L__BB5_213;
	setp.gt.u32 	%p242, %r415, %r7826;
	@%p242 bra 	$L__BB5_214;
	setp.lt.u32 	%p243, %r416, %r7827;
	@%p243 bra 	$L__BB5_213;
	setp.gt.u32 	%p244, %r416, %r7827;
	@%p244 bra 	$L__BB5_214;
	setp.lt.u32 	%p245, %r417, %r7828;
	@%p245 bra 	$L__BB5_213;
	setp.gt.u32 	%p246, %r417, %r7828;
	@%p246 bra 	$L__BB5_214;
	setp.lt.u32 	%p247, %r386, %r7829;
	@%p247 bra 	$L__BB5_213;
	setp.gt.u32 	%p248, %r386, %r7829;
	@%p248 bra 	$L__BB5_214;
	setp.lt.u32 	%p249, %r387, %r7830;
	@%p249 bra 	$L__BB5_213;
	setp.gt.u32 	%p250, %r387, %r7830;
	@%p250 bra 	$L__BB5_214;
	setp.lt.u32 	%p251, %r388, %r7831;
	@%p251 bra 	$L__BB5_213;
	setp.gt.u32 	%p252, %r388, %r7831;
	setp.lt.u32 	%p253, %r7832, %r389;
	or.pred  	%p254, %p252, %p253;
	@%p254 bra 	$L__BB5_214;
$L__BB5_213:
	sub.s32 	%r7832, %r7832, %r389;
	sub.s32 	%r7831, %r7831, %r388;
	sub.s32 	%r7830, %r7830, %r387;
	sub.s32 	%r7829, %r7829, %r386;
	sub.s32 	%r7828, %r7828, %r417;
	sub.s32 	%r7827, %r7827, %r416;
	sub.s32 	%r7826, %r7826, %r415;
	sub.s32 	%r7825, %r7825, %r350;
$L__BB5_214:
	ld.const.u32 	%r494, [P_CONST+28];
	ld.const.u32 	%r495, [P_CONST+24];
	ld.const.u32 	%r496, [P_CONST+20];
	ld.const.u32 	%r497, [P_CONST+16];
	ld.const.u32 	%r498, [P_CONST+12];
	ld.const.u32 	%r499, [P_CONST+8];
	ld.const.u32 	%r500, [P_CONST+4];
	ld.const.u32 	%r501, [P_CONST];
	mul.wide.u32 	%rd6740, %r7808, %r7808;
	cvt.u32.u64 	%r4818, %rd6740;
	shr.u64 	%rd6741, %rd6740, 32;
	mul.wide.u32 	%rd6742, %r7807, %r7808;
	add.s64 	%rd6743, %rd6741, %rd6742;
	shr.u64 	%rd6744, %rd6743, 32;
	mul.wide.u32 	%rd6745, %r7806, %r7808;
	add.s64 	%rd6746, %rd6744, %rd6745;
	shr.u64 	%rd6747, %rd6746, 32;
	mul.wide.u32 	%rd6748, %r7805, %r7808;
	add.s64 	%rd6749, %rd6747, %rd6748;
	shr.u64 	%rd6750, %rd6749, 32;
	mul.wide.u32 	%rd6751, %r7804, %r7808;
	add.s64 	%rd6752, %rd6750, %rd6751;
	shr.u64 	%rd6753, %rd6752, 32;
	mul.wide.u32 	%rd6754, %r7803, %r7808;
	add.s64 	%rd6755, %rd6753, %rd6754;
	shr.u64 	%rd6756, %rd6755, 32;
	mul.wide.u32 	%rd6757, %r7802, %r7808;
	add.s64 	%rd6758, %rd6756, %rd6757;
	shr.u64 	%rd6759, %rd6758, 32;
	mul.wide.u32 	%rd6760, %r7801, %r7808;
	add.s64 	%rd6761, %rd6759, %rd6760;
	shr.u64 	%rd6762, %rd6761, 32;
	and.b64  	%rd6763, %rd6743, 4294967295;
	add.s64 	%rd6764, %rd6742, %rd6763;
	shr.u64 	%rd6765, %rd6764, 32;
	mul.wide.u32 	%rd6766, %r7807, %r7807;
	and.b64  	%rd6767, %rd6746, 4294967295;
	add.s64 	%rd6768, %rd6765, %rd6767;
	add.s64 	%rd6769, %rd6768, %rd6766;
	shr.u64 	%rd6770, %rd6769, 32;
	mul.wide.u32 	%rd6771, %r7806, %r7807;
	and.b64  	%rd6772, %rd6749, 4294967295;
	add.s64 	%rd6773, %rd6770, %rd6772;
	add.s64 	%rd6774, %rd6773, %rd6771;
	shr.u64 	%rd6775, %rd6774, 32;
	mul.wide.u32 	%rd6776, %r7805, %r7807;
	and.b64  	%rd6777, %rd6752, 4294967295;
	add.s64 	%rd6778, %rd6775, %rd6777;
	add.s64 	%rd6779, %rd6778, %rd6776;
	shr.u64 	%rd6780, %rd6779, 32;
	mul.wide.u32 	%rd6781, %r7804, %r7807;
	and.b64  	%rd6782, %rd6755, 4294967295;
	add.s64 	%rd6783, %rd6780, %rd6782;
	add.s64 	%rd6784, %rd6783, %rd6781;
	shr.u64 	%rd6785, %rd6784, 32;
	mul.wide.u32 	%rd6786, %r7803, %r7807;
	and.b64  	%rd6787, %rd6758, 4294967295;
	add.s64 	%rd6788, %rd6785, %rd6787;
	add.s64 	%rd6789, %rd6788, %rd6786;
	shr.u64 	%rd6790, %rd6789, 32;
	mul.wide.u32 	%rd6791, %r7802, %r7807;
	and.b64  	%rd6792, %rd6761, 4294967295;
	add.s64 	%rd6793, %rd6790, %rd6792;
	add.s64 	%rd6794, %rd6793, %rd6791;
	shr.u64 	%rd6795, %rd6794, 32;
	mul.wide.u32 	%rd6796, %r7801, %r7807;
	add.s64 	%rd6797, %rd6795, %rd6762;
	add.s64 	%rd6798, %rd6797, %rd6796;
	shr.u64 	%rd6799, %rd6798, 32;
	and.b64  	%rd6800, %rd6769, 4294967295;
	add.s64 	%rd6801, %rd6745, %rd6800;
	shr.u64 	%rd6802, %rd6801, 32;
	and.b64  	%rd6803, %rd6774, 4294967295;
	add.s64 	%rd6804, %rd6802, %rd6803;
	add.s64 	%rd6805, %rd6804, %rd6771;
	shr.u64 	%rd6806, %rd6805, 32;
	mul.wide.u32 	%rd6807, %r7806, %r7806;
	and.b64  	%rd6808, %rd6779, 4294967295;
	add.s64 	%rd6809, %rd6806, %rd6808;
	add.s64 	%rd6810, %rd6809, %rd6807;
	shr.u64 	%rd6811, %rd6810, 32;
	mul.wide.u32 	%rd6812, %r7805, %r7806;
	and.b64  	%rd6813, %rd6784, 4294967295;
	add.s64 	%rd6814, %rd6811, %rd6813;
	add.s64 	%rd6815, %rd6814, %rd6812;
	shr.u64 	%rd6816, %rd6815, 32;
	mul.wide.u32 	%rd6817, %r7804, %r7806;
	and.b64  	%rd6818, %rd6789, 4294967295;
	add.s64 	%rd6819, %rd6816, %rd6818;
	add.s64 	%rd6820, %rd6819, %rd6817;
	shr.u64 	%rd6821, %rd6820, 32;
	mul.wide.u32 	%rd6822, %r7803, %r7806;
	and.b64  	%rd6823, %rd6794, 4294967295;
	add.s64 	%rd6824, %rd6821, %rd6823;
	add.s64 	%rd6825, %rd6824, %rd6822;
	shr.u64 	%rd6826, %rd6825, 32;
	mul.wide.u32 	%rd6827, %r7802, %r7806;
	and.b64  	%rd6828, %rd6798, 4294967295;
	add.s64 	%rd6829, %rd6826, %rd6828;
	add.s64 	%rd6830, %rd6829, %rd6827;
	shr.u64 	%rd6831, %rd6830, 32;
	mul.wide.u32 	%rd6832, %r7801, %r7806;
	add.s64 	%rd6833, %rd6831, %rd6799;
	add.s64 	%rd6834, %rd6833, %rd6832;
	shr.u64 	%rd6835, %rd6834, 32;
	and.b64  	%rd6836, %rd6805, 4294967295;
	add.s64 	%rd6837, %rd6748, %rd6836;
	shr.u64 	%rd6838, %rd6837, 32;
	and.b64  	%rd6839, %rd6810, 4294967295;
	add.s64 	%rd6840, %rd6838, %rd6839;
	add.s64 	%rd6841, %rd6840, %rd6776;
	shr.u64 	%rd6842, %rd6841, 32;
	and.b64  	%rd6843, %rd6815, 4294967295;
	add.s64 	%rd6844, %rd6842, %rd6843;
	add.s64 	%rd6845, %rd6844, %rd6812;
	shr.u64 	%rd6846, %rd6845, 32;
	mul.wide.u32 	%rd6847, %r7805, %r7805;
	and.b64  	%rd6848, %rd6820, 4294967295;
	add.s64 	%rd6849, %rd6846, %rd6848;
	add.s64 	%rd6850, %rd6849, %rd6847;
	shr.u64 	%rd6851, %rd6850, 32;
	mul.wide.u32 	%rd6852, %r7804, %r7805;
	and.b64  	%rd6853, %rd6825, 4294967295;
	add.s64 	%rd6854, %rd6851, %rd6853;
	add.s64 	%rd6855, %rd6854, %rd6852;
	shr.u64 	%rd6856, %rd6855, 32;
	mul.wide.u32 	%rd6857, %r7803, %r7805;
	and.b64  	%rd6858, %rd6830, 4294967295;
	add.s64 	%rd6859, %rd6856, %rd6858;
	add.s64 	%rd6860, %rd6859, %rd6857;
	shr.u64 	%rd6861, %rd6860, 32;
	mul.wide.u32 	%rd6862, %r7802, %r7805;
	and.b64  	%rd6863, %rd6834, 4294967295;
	add.s64 	%rd6864, %rd6861, %rd6863;
	add.s64 	%rd6865, %rd6864, %rd6862;
	shr.u64 	%rd6866, %rd6865, 32;
	mul.wide.u32 	%rd6867, %r7801, %r7805;
	add.s64 	%rd6868, %rd6866, %rd6835;
	add.s64 	%rd6869, %rd6868, %rd6867;
	shr.u64 	%rd6870, %rd6869, 32;
	and.b64  	%rd6871, %rd6841, 4294967295;
	add.s64 	%rd6872, %rd6751, %rd6871;
	shr.u64 	%rd6873, %rd6872, 32;
	and.b64  	%rd6874, %rd6845, 4294967295;
	add.s64 	%rd6875, %rd6873, %rd6874;
	add.s64 	%rd6876, %rd6875, %rd6781;
	shr.u64 	%rd6877, %rd6876, 32;
	and.b64  	%rd6878, %rd6850, 4294967295;
	add.s64 	%rd6879, %rd6877, %rd6878;
	add.s64 	%rd6880, %rd6879, %rd6817;
	shr.u64 	%rd6881, %rd6880, 32;
	and.b64  	%rd6882, %rd6855, 4294967295;
	add.s64 	%rd6883, %rd6881, %rd6882;
	add.s64 	%rd6884, %rd6883, %rd6852;
	shr.u64 	%rd6885, %rd6884, 32;
	mul.wide.u32 	%rd6886, %r7804, %r7804;
	and.b64  	%rd6887, %rd6860, 4294967295;
	add.s64 	%rd6888, %rd6885, %rd6887;
	add.s64 	%rd6889, %rd6888, %rd6886;
	shr.u64 	%rd6890, %rd6889, 32;
	mul.wide.u32 	%rd6891, %r7803, %r7804;
	and.b64  	%rd6892, %rd6865, 4294967295;
	add.s64 	%rd6893, %rd6890, %rd6892;
	add.s64 	%rd6894, %rd6893, %rd6891;
	shr.u64 	%rd6895, %rd6894, 32;
	mul.wide.u32 	%rd6896, %r7802, %r7804;
	and.b64  	%rd6897, %rd6869, 4294967295;
	add.s64 	%rd6898, %rd6895, %rd6897;
	add.s64 	%rd6899, %rd6898, %rd6896;
	shr.u64 	%rd6900, %rd6899, 32;
	mul.wide.u32 	%rd6901, %r7801, %r7804;
	add.s64 	%rd6902, %rd6900, %rd6870;
	add.s64 	%rd6903, %rd6902, %rd6901;
	shr.u64 	%rd6904, %rd6903, 32;
	and.b64  	%rd6905, %rd6876, 4294967295;
	add.s64 	%rd6906, %rd6754, %rd6905;
	shr.u64 	%rd6907, %rd6906, 32;
	and.b64  	%rd6908, %rd6880, 4294967295;
	add.s64 	%rd6909, %rd6907, %rd6908;
	add.s64 	%rd6910, %rd6909, %rd6786;
	shr.u64 	%rd6911, %rd6910, 32;
	and.b64  	%rd6912, %rd6884, 4294967295;
	add.s64 	%rd6913, %rd6911, %rd6912;
	add.s64 	%rd6914, %rd6913, %rd6822;
	shr.u64 	%rd6915, %rd6914, 32;
	and.b64  	%rd6916, %rd6889, 4294967295;
	add.s64 	%rd6917, %rd6915, %rd6916;
	add.s64 	%rd6918, %rd6917, %rd6857;
	shr.u64 	%rd6919, %rd6918, 32;
	and.b64  	%rd6920, %rd6894, 4294967295;
	add.s64 	%rd6921, %rd6919, %rd6920;
	add.s64 	%rd6922, %rd6921, %rd6891;
	shr.u64 	%rd6923, %rd6922, 32;
	mul.wide.u32 	%rd6924, %r7803, %r7803;
	and.b64  	%rd6925, %rd6899, 4294967295;
	add.s64 	%rd6926, %rd6923, %rd6925;
	add.s64 	%rd6927, %rd6926, %rd6924;
	shr.u64 	%rd6928, %rd6927, 32;
	mul.wide.u32 	%rd6929, %r7802, %r7803;
	and.b64  	%rd6930, %rd6903, 4294967295;
	add.s64 	%rd6931, %rd6928, %rd6930;
	add.s64 	%rd6932, %rd6931, %rd6929;
	shr.u64 	%rd6933, %rd6932, 32;
	mul.wide.u32 	%rd6934, %r7801, %r7803;
	add.s64 	%rd6935, %rd6933, %rd6904;
	add.s64 	%rd6936, %rd6935, %rd6934;
	shr.u64 	%rd6937, %rd6936, 32;
	and.b64  	%rd6938, %rd6910, 4294967295;
	add.s64 	%rd6939, %rd6757, %rd6938;
	shr.u64 	%rd6940, %rd6939, 32;
	and.b64  	%rd6941, %rd6914, 4294967295;
	add.s64 	%rd6942, %rd6940, %rd6941;
	add.s64 	%rd6943, %rd6942, %rd6791;
	shr.u64 	%rd6944, %rd6943, 32;
	and.b64  	%rd6945, %rd6918, 4294967295;
	add.s64 	%rd6946, %rd6944, %rd6945;
	add.s64 	%rd6947, %rd6946, %rd6827;
	shr.u64 	%rd6948, %rd6947, 32;
	and.b64  	%rd6949, %rd6922, 4294967295;
	add.s64 	%rd6950, %rd6948, %rd6949;
	add.s64 	%rd6951, %rd6950, %rd6862;
	shr.u64 	%rd6952, %rd6951, 32;
	and.b64  	%rd6953, %rd6927, 4294967295;
	add.s64 	%rd6954, %rd6952, %rd6953;
	add.s64 	%rd6955, %rd6954, %rd6896;
	shr.u64 	%rd6956, %rd6955, 32;
	and.b64  	%rd6957, %rd6932, 4294967295;
	add.s64 	%rd6958, %rd6956, %rd6957;
	add.s64 	%rd6959, %rd6958, %rd6929;
	shr.u64 	%rd6960, %rd6959, 32;
	mul.wide.u32 	%rd6961, %r7802, %r7802;
	and.b64  	%rd6962, %rd6936, 4294967295;
	add.s64 	%rd6963, %rd6960, %rd6962;
	add.s64 	%rd6964, %rd6963, %rd6961;
	shr.u64 	%rd6965, %rd6964, 32;
	mul.wide.u32 	%rd6966, %r7801, %r7802;
	add.s64 	%rd6967, %rd6965, %rd6937;
	add.s64 	%rd6968, %rd6967, %rd6966;
	shr.u64 	%rd6969, %rd6968, 32;
	and.b64  	%rd6970, %rd6943, 4294967295;
	add.s64 	%rd6971, %rd6760, %rd6970;
	shr.u64 	%rd6972, %rd6971, 32;
	and.b64  	%rd6973, %rd6947, 4294967295;
	add.s64 	%rd6974, %rd6972, %rd6973;
	add.s64 	%rd6975, %rd6974, %rd6796;
	shr.u64 	%rd6976, %rd6975, 32;
	and.b64  	%rd6977, %rd6951, 4294967295;
	add.s64 	%rd6978, %rd6976, %rd6977;
	add.s64 	%rd6979, %rd6978, %rd6832;
	shr.u64 	%rd6980, %rd6979, 32;
	and.b64  	%rd6981, %rd6955, 4294967295;
	add.s64 	%rd6982, %rd6980, %rd6981;
	add.s64 	%rd6983, %rd6982, %rd6867;
	shr.u64 	%rd6984, %rd6983, 32;
	and.b64  	%rd6985, %rd6959, 4294967295;
	add.s64 	%rd6986, %rd6984, %rd6985;
	add.s64 	%rd6987, %rd6986, %rd6901;
	shr.u64 	%rd6988, %rd6987, 32;
	and.b64  	%rd6989, %rd6964, 4294967295;
	add.s64 	%rd6990, %rd6988, %rd6989;
	add.s64 	%rd6991, %rd6990, %rd6934;
	shr.u64 	%rd6992, %rd6991, 32;
	and.b64  	%rd6993, %rd6968, 4294967295;
	add.s64 	%rd6994, %rd6992, %rd6993;
	add.s64 	%rd6995, %rd6994, %rd6966;
	shr.u64 	%rd6996, %rd6995, 32;
	mul.wide.u32 	%rd6997, %r7801, %r7801;
	add.s64 	%rd6998, %rd6996, %rd6969;
	add.s64 	%rd6999, %rd6998, %rd6997;
	{ .reg .b32 tmp; mov.b64 {tmp, %r4819}, %rd6999; }
	ld.const.u32 	%r4820, [MU_P];
	mul.lo.s32 	%r4821, %r4820, %r4818;
	mul.wide.u32 	%rd7000, %r501, %r4821;
	and.b64  	%rd7001, %rd6740, 4294967293;
	add.s64 	%rd7002, %rd7000, %rd7001;
	shr.u64 	%rd7003, %rd7002, 32;
	mul.wide.u32 	%rd7004, %r500, %r4821;
	and.b64  	%rd7005, %rd6764, 4294967295;
	add.s64 	%rd7006, %rd7003, %rd7005;
	add.s64 	%rd7007, %rd7006, %rd7004;
	cvt.u32.u64 	%r4822, %rd7007;
	shr.u64 	%rd7008, %rd7007, 32;
	mul.wide.u32 	%rd7009, %r499, %r4821;
	and.b64  	%rd7010, %rd6801, 4294967295;
	add.s64 	%rd7011, %rd7008, %rd7010;
	add.s64 	%rd7012, %rd7011, %rd7009;
	shr.u64 	%rd7013, %rd7012, 32;
	mul.wide.u32 	%rd7014, %r498, %r4821;
	and.b64  	%rd7015, %rd6837, 4294967295;
	add.s64 	%rd7016, %rd7013, %rd7015;
	add.s64 	%rd7017, %rd7016, %rd7014;
	shr.u64 	%rd7018, %rd7017, 32;
	mul.wide.u32 	%rd7019, %r497, %r4821;
	and.b64  	%rd7020, %rd6872, 4294967295;
	add.s64 	%rd7021, %rd7018, %rd7020;
	add.s64 	%rd7022, %rd7021, %rd7019;
	shr.u64 	%rd7023, %rd7022, 32;
	mul.wide.u32 	%rd7024, %r496, %r4821;
	and.b64  	%rd7025, %rd6906, 4294967295;
	add.s64 	%rd7026, %rd7023, %rd7025;
	add.s64 	%rd7027, %rd7026, %rd7024;
	shr.u64 	%rd7028, %rd7027, 32;
	mul.wide.u32 	%rd7029, %r495, %r4821;
	and.b64  	%rd7030, %rd6939, 4294967295;
	add.s64 	%rd7031, %rd7028, %rd7030;
	add.s64 	%rd7032, %rd7031, %rd7029;
	shr.u64 	%rd7033, %rd7032, 32;
	mul.wide.u32 	%rd7034, %r494, %r4821;
	and.b64  	%rd7035, %rd6971, 4294967295;
	add.s64 	%rd7036, %rd7033, %rd7035;
	add.s64 	%rd7037, %rd7036, %rd7034;
	shr.u64 	%rd7038, %rd7037, 32;
	and.b64  	%rd7039, %rd6975, 4294967295;
	add.s64 	%rd7040, %rd7038, %rd7039;
	shr.u64 	%rd7041, %rd7040, 32;
	and.b64  	%rd7042, %rd6979, 4294967295;
	add.s64 	%rd7043, %rd7041, %rd7042;
	shr.u64 	%rd7044, %rd7043, 32;
	and.b64  	%rd7045, %rd6983, 4294967295;
	add.s64 	%rd7046, %rd7044, %rd7045;
	shr.u64 	%rd7047, %rd7046, 32;
	and.b64  	%rd7048, %rd6987, 4294967295;
	add.s64 	%rd7049, %rd7047, %rd7048;
	shr.u64 	%rd7050, %rd7049, 32;
	and.b64  	%rd7051, %rd6991, 4294967295;
	add.s64 	%rd7052, %rd7050, %rd7051;
	shr.u64 	%rd7053, %rd7052, 32;
	and.b64  	%rd7054, %rd6995, 4294967295;
	add.s64 	%rd7055, %rd7053, %rd7054;
	shr.u64 	%rd7056, %rd7055, 32;
	and.b64  	%rd7057, %rd6999, 4294967295;
	add.s64 	%rd7058, %rd7056, %rd7057;
	{ .reg .b32 tmp; mov.b64 {tmp, %r4823}, %rd7058; }
	add.s32 	%r4824, %r4819, %r4823;
	mul.lo.s32 	%r4825, %r4820, %r4822;
	mul.wide.u32 	%rd7059, %r501, %r4825;
	and.b64  	%rd7060, %rd7007, 4294967295;
	add.s64 	%rd7061, %rd7059, %rd7060;
	shr.u64 	%rd7062, %rd7061, 32;
	mul.wide.u32 	%rd7063, %r500, %r4825;
	and.b64  	%rd7064, %rd7012, 4294967295;
	add.s64 	%rd7065, %rd7062, %rd7064;
	add.s64 	%rd7066, %rd7065, %rd7063;
	cvt.u32.u64 	%r4826, %rd7066;
	shr.u64 	%rd7067, %rd7066, 32;
	mul.wide.u32 	%rd7068, %r499, %r4825;
	and.b64  	%rd7069, %rd7017, 4294967295;
	add.s64 	%rd7070, %rd7067, %rd7069;
	add.s64 	%rd7071, %rd7070, %rd7068;
	shr.u64 	%rd7072, %rd7071, 32;
	mul.wide.u32 	%rd7073, %r498, %r4825;
	and.b64  	%rd7074, %rd7022, 4294967295;
	add.s64 	%rd7075, %rd7072, %rd7074;
	add.s64 	%rd7076, %rd7075, %rd7073;
	shr.u64 	%rd7077, %rd7076, 32;
	mul.wide.u32 	%rd7078, %r497, %r4825;
	and.b64  	%rd7079, %rd7027, 4294967295;
	add.s64 	%rd7080, %rd7077, %rd7079;
	add.s64 	%rd7081, %rd7080, %rd7078;
	shr.u64 	%rd7082, %rd7081, 32;
	mul.wide.u32 	%rd7083, %r496, %r4825;
	and.b64  	%rd7084, %rd7032, 4294967295;
	add.s64 	%rd7085, %rd7082, %rd7084;
	add.s64 	%rd7086, %rd7085, %rd7083;
	shr.u64 	%rd7087, %rd7086, 32;
	mul.wide.u32 	%rd7088, %r495, %r4825;
	and.b64  	%rd7089, %rd7037, 4294967295;
	add.s64 	%rd7090, %rd7087, %rd7089;
	add.s64 	%rd7091, %rd7090, %rd7088;
	shr.u64 	%rd7092, %rd7091, 32;
	mul.wide.u32 	%rd7093, %r494, %r4825;
	and.b64  	%rd7094, %rd7040, 4294967295;
	add.s64 	%rd7095, %rd7092, %rd7094;
	add.s64 	%rd7096, %rd7095, %rd7093;
	shr.u64 	%rd7097, %rd7096, 32;
	and.b64  	%rd7098, %rd7043, 4294967295;
	add.s64 	%rd7099, %rd7097, %rd7098;
	shr.u64 	%rd7100, %rd7099, 32;
	and.b64  	%rd7101, %rd7046, 4294967295;
	add.s64 	%rd7102, %rd7100, %rd7101;
	shr.u64 	%rd7103, %rd7102, 32;
	and.b64  	%rd7104, %rd7049, 4294967295;
	add.s64 	%rd7105, %rd7103, %rd7104;
	shr.u64 	%rd7106, %rd7105, 32;
	and.b64  	%rd7107, %rd7052, 4294967295;
	add.s64 	%rd7108, %rd7106, %rd7107;
	shr.u64 	%rd7109, %rd7108, 32;
	and.b64  	%rd7110, %rd7055, 4294967295;
	add.s64 	%rd7111, %rd7109, %rd7110;
	shr.u64 	%rd7112, %rd7111, 32;
	and.b64  	%rd7113, %rd7058, 4294967295;
	add.s64 	%rd7114, %rd7112, %rd7113;
	{ .reg .b32 tmp; mov.b64 {tmp, %r4827}, %rd7114; }
	add.s32 	%r4828, %r4824, %r4827;
	mul.lo.s32 	%r4829, %r4820, %r4826;
	mul.wide.u32 	%rd7115, %r501, %r4829;
	and.b64  	%rd7116, %rd7066, 4294967295;
	add.s64 	%rd7117, %rd7115, %rd7116;
	shr.u64 	%rd7118, %rd7117, 32;
	mul.wide.u32 	%rd7119, %r500, %r4829;
	and.b64  	%rd7120, %rd7071, 4294967295;
	add.s64 	%rd7121, %rd7118, %rd7120;
	add.s64 	%rd7122, %rd7121, %rd7119;
	cvt.u32.u64 	%r4830, %rd7122;
	shr.u64 	%rd7123, %rd7122, 32;
	mul.wide.u32 	%rd7124, %r499, %r4829;
	and.b64  	%rd7125, %rd7076, 4294967295;
	add.s64 	%rd7126, %rd7123, %rd7125;
	add.s64 	%rd7127, %rd7126, %rd7124;
	shr.u64 	%rd7128, %rd7127, 32;
	mul.wide.u32 	%rd7129, %r498, %r4829;
	and.b64  	%rd7130, %rd7081, 4294967295;
	add.s64 	%rd7131, %rd7128, %rd7130;
	add.s64 	%rd7132, %rd7131, %rd7129;
	shr.u64 	%rd7133, %rd7132, 32;
	mul.wide.u32 	%rd7134, %r497, %r4829;
	and.b64  	%rd7135, %rd7086, 4294967295;
	add.s64 	%rd7136, %rd7133, %rd7135;
	add.s64 	%rd7137, %rd7136, %rd7134;
	shr.u64 	%rd7138, %rd7137, 32;
	mul.wide.u32 	%rd7139, %r496, %r4829;
	and.b64  	%rd7140, %rd7091, 4294967295;
	add.s64 	%rd7141, %rd7138, %rd7140;
	add.s64 	%rd7142, %rd7141, %rd7139;
	shr.u64 	%rd7143, %rd7142, 32;
	mul.wide.u32 	%rd7144, %r495, %r4829;
	and.b64  	%rd7145, %rd7096, 4294967295;
	add.s64 	%rd7146, %rd7143, %rd7145;
	add.s64 	%rd7147, %rd7146, %rd7144;
	shr.u64 	%rd7148, %rd7147, 32;
	mul.wide.u32 	%rd7149, %r494, %r4829;
	and.b64  	%rd7150, %rd7099, 4294967295;
	add.s64 	%rd7151, %rd7148, %rd7150;
	add.s64 	%rd7152, %rd7151, %rd7149;
	shr.u64 	%rd7153, %rd7152, 32;
	and.b64  	%rd7154, %rd7102, 4294967295;
	add.s64 	%rd7155, %rd7153, %rd7154;
	shr.u64 	%rd7156, %rd7155, 32;
	and.b64  	%rd7157, %rd7105, 4294967295;
	add.s64 	%rd7158, %rd7156, %rd7157;
	shr.u64 	%rd7159, %rd7158, 32;
	and.b64  	%rd7160, %rd7108, 4294967295;
	add.s64 	%rd7161, %rd7159, %rd7160;
	shr.u64 	%rd7162, %rd7161, 32;
	and.b64  	%rd7163, %rd7111, 4294967295;
	add.s64 	%rd7164, %rd7162, %rd7163;
	shr.u64 	%rd7165, %rd7164, 32;
	and.b64  	%rd7166, %rd7114, 4294967295;
	add.s64 	%rd7167, %rd7165, %rd7166;
	{ .reg .b32 tmp; mov.b64 {tmp, %r4831}, %rd7167; }
	add.s32 	%r4832, %r4828, %r4831;
	mul.lo.s32 	%r4833, %r4820, %r4830;
	mul.wide.u32 	%rd7168, %r501, %r4833;
	and.b64  	%rd7169, %rd7122, 4294967295;
	add.s64 	%rd7170, %rd7168, %rd7169;
	shr.u64 	%rd7171, %rd7170, 32;
	mul.wide.u32 	%rd7172, %r500, %r4833;
	and.b64  	%rd7173, %rd7127, 4294967295;
	add.s64 	%rd7174, %rd7171, %rd7173;
	add.s64 	%rd7175, %rd7174, %rd7172;
	cvt.u32.u64 	%r4834, %rd7175;
	shr.u64 	%rd7176, %rd7175, 32;
	mul.wide.u32 	%rd7177, %r499, %r4833;
	and.b64  	%rd7178, %rd7132, 4294967295;
	add.s64 	%rd7179, %rd7176, %rd7178;
	add.s64 	%rd7180, %rd7179, %rd7177;
	shr.u64 	%rd7181, %rd7180, 32;
	mul.wide.u32 	%rd7182, %r498, %r4833;
	and.b64  	%rd7183, %rd7137, 4294967295;
	add.s64 	%rd7184, %rd7181, %rd7183;
	add.s64 	%rd7185, %rd7184, %rd7182;
	shr.u64 	%rd7186, %rd7185, 32;
	mul.wide.u32 	%rd7187, %r497, %r4833;
	and.b64  	%rd7188, %rd7142, 4294967295;
	add.s64 	%rd7189, %rd7186, %rd7188;
	add.s64 	%rd7190, %rd7189, %rd7187;
	shr.u64 	%rd7191, %rd7190, 32;
	mul.wide.u32 	%rd7192, %r496, %r4833;
	and.b64  	%rd7193, %rd7147, 4294967295;
	add.s64 	%rd7194, %rd7191, %rd7193;
	add.s64 	%rd7195, %rd7194, %rd7192;
	shr.u64 	%rd7196, %rd7195, 32;
	mul.wide.u32 	%rd7197, %r495, %r4833;
	and.b64  	%rd7198, %rd7152, 4294967295;
	add.s64 	%rd7199, %rd7196, %rd7198;
	add.s64 	%rd7200, %rd7199, %rd7197;
	shr.u64 	%rd7201, %rd7200, 32;
	mul.wide.u32 	%rd7202, %r494, %r4833;
	and.b64  	%rd7203, %rd7155, 4294967295;
	add.s64 	%rd7204, %rd7201, %rd7203;
	add.s64 	%rd7205, %rd7204, %rd7202;
	shr.u64 	%rd7206, %rd7205, 32;
	and.b64  	%rd7207, %rd7158, 4294967295;
	add.s64 	%rd7208, %rd7206, %rd7207;
	shr.u64 	%rd7209, %rd7208, 32;
	and.b64  	%rd7210, %rd7161, 4294967295;
	add.s64 	%rd7211, %rd7209, %rd7210;
	shr.u64 	%rd7212, %rd7211, 32;
	and.b64  	%rd7213, %rd7164, 4294967295;
	add.s64 	%rd7214, %rd7212, %rd7213;
	shr.u64 	%rd7215, %rd7214, 32;
	and.b64  	%rd7216, %rd7167, 4294967295;
	add.s64 	%rd7217, %rd7215, %rd7216;
	{ .reg .b32 tmp; mov.b64 {tmp, %r4835}, %rd7217; }
	add.s32 	%r4836, %r4832, %r4835;
	mul.lo.s32 	%r4837, %r4820, %r4834;
	mul.wide.u32 	%rd7218, %r501, %r4837;
	and.b64  	%rd7219, %rd7175, 4294967295;
	add.s64 	%rd7220, %rd7218, %rd7219;
	shr.u64 	%rd7221, %rd7220, 32;
	mul.wide.u32 	%rd7222, %r500, %r4837;
	and.b64  	%rd7223, %rd7180, 4294967295;
	add.s64 	%rd7224, %rd7221, %rd7223;
	add.s64 	%rd7225, %rd7224, %rd7222;
	cvt.u32.u64 	%r4838, %rd7225;
	shr.u64 	%rd7226, %rd7225, 32;
	mul.wide.u32 	%rd7227, %r499, %r4837;
	and.b64  	%rd7228, %rd7185, 4294967295;
	add.s64 	%rd7229, %rd7226, %rd7228;
	add.s64 	%rd7230, %rd7229, %rd7227;
	shr.u64 	%rd7231, %rd7230, 32;
	mul.wide.u32 	%rd7232, %r498, %r4837;
	and.b64  	%rd7233, %rd7190, 4294967295;
	add.s64 	%rd7234, %rd7231, %rd7233;
	add.s64 	%rd7235, %rd7234, %rd7232;
	shr.u64 	%rd7236, %rd7235, 32;
	mul.wide.u32 	%rd7237, %r497, %r4837;
	and.b64  	%rd7238, %rd7195, 4294967295;
	add.s64 	%rd7239, %rd7236, %rd7238;
	add.s64 	%rd7240, %rd7239, %rd7237;
	shr.u64 	%rd7241, %rd7240, 32;
	mul.wide.u32 	%rd7242, %r496, %r4837;
	and.b64  	%rd7243, %rd7200, 4294967295;
	add.s64 	%rd7244, %rd7241, %rd7243;
	add.s64 	%rd7245, %rd7244, %rd7242;
	shr.u64 	%rd7246, %rd7245, 32;
	mul.wide.u32 	%rd7247, %r495, %r4837;
	and.b64  	%rd7248, %rd7205, 4294967295;
	add.s64 	%rd7249, %rd7246, %rd7248;
	add.s64 	%rd7250, %rd7249, %rd7247;
	shr.u64 	%rd7251, %rd7250, 32;
	mul.wide.u32 	%rd7252, %r494, %r4837;
	and.b64  	%rd7253, %rd7208, 4294967295;
	add.s64 	%rd7254, %rd7251, %rd7253;
	add.s64 	%rd7255, %rd7254, %rd7252;
	shr.u64 	%rd7256, %rd7255, 32;
	and.b64  	%rd7257, %rd7211, 4294967295;
	add.s64 	%rd7258, %rd7256, %rd7257;
	shr.u64 	%rd7259, %rd7258, 32;
	and.b64  	%rd7260, %rd7214, 4294967295;
	add.s64 	%rd7261, %rd7259, %rd7260;
	shr.u64 	%rd7262, %rd7261, 32;
	and.b64  	%rd7263, %rd7217, 4294967295;
	add.s64 	%rd7264, %rd7262, %rd7263;
	{ .reg .b32 tmp; mov.b64 {tmp, %r4839}, %rd7264; }
	add.s32 	%r4840, %r4836, %r4839;
	mul.lo.s32 	%r4841, %r4820, %r4838;
	mul.wide.u32 	%rd7265, %r501, %r4841;
	and.b64  	%rd7266, %rd7225, 4294967295;
	add.s64 	%rd7267, %rd7265, %rd7266;
	shr.u64 	%rd7268, %rd7267, 32;
	mul.wide.u32 	%rd7269, %r500, %r4841;
	and.b64  	%rd7270, %rd7230, 4294967295;
	add.s64 	%rd7271, %rd7268, %rd7270;
	add.s64 	%rd7272, %rd7271, %rd7269;
	cvt.u32.u64 	%r4842, %rd7272;
	shr.u64 	%rd7273, %rd7272, 32;
	mul.wide.u32 	%rd7274, %r499, %r4841;
	and.b64  	%rd7275, %rd7235, 4294967295;
	add.s64 	%rd7276, %rd7273, %rd7275;
	add.s64 	%rd7277, %rd7276, %rd7274;
	shr.u64 	%rd7278, %rd7277, 32;
	mul.wide.u32 	%rd7279, %r498, %r4841;
	and.b64  	%rd7280, %rd7240, 4294967295;
	add.s64 	%rd7281, %rd7278, %rd7280;
	add.s64 	%rd7282, %rd7281, %rd7279;
	shr.u64 	%rd7283, %rd7282, 32;
	mul.wide.u32 	%rd7284, %r497, %r4841;
	and.b64  	%rd7285, %rd7245, 4294967295;
	add.s64 	%rd7286, %rd7283, %rd7285;
	add.s64 	%rd7287, %rd7286, %rd7284;
	shr.u64 	%rd7288, %rd7287, 32;
	mul.wide.u32 	%rd7289, %r496, %r4841;
	and.b64  	%rd7290, %rd7250, 4294967295;
	add.s64 	%rd7291, %rd7288, %rd7290;
	add.s64 	%rd7292, %rd7291, %rd7289;
	shr.u64 	%rd7293, %rd7292, 32;
	mul.wide.u32 	%rd7294, %r495, %r4841;
	and.b64  	%rd7295, %rd7255, 4294967295;
	add.s64 	%rd7296, %rd7293, %rd7295;
	add.s64 	%rd7297, %rd7296, %rd7294;
	shr.u64 	%rd7298, %rd7297, 32;
	mul.wide.u32 	%rd7299, %r494, %r4841;
	and.b64  	%rd7300, %rd7258, 4294967295;
	add.s64 	%rd7301, %rd7298, %rd7300;
	add.s64 	%rd7302, %rd7301, %rd7299;
	shr.u64 	%rd7303, %rd7302, 32;
	and.b64  	%rd7304, %rd7261, 4294967295;
	add.s64 	%rd7305, %rd7303, %rd7304;
	shr.u64 	%rd7306, %rd7305, 32;
	and.b64  	%rd7307, %rd7264, 4294967295;
	add.s64 	%rd7308, %rd7306, %rd7307;
	{ .reg .b32 tmp; mov.b64 {tmp, %r4843}, %rd7308; }
	add.s32 	%r4844, %r4840, %r4843;
	mul.lo.s32 	%r4845, %r4820, %r4842;
	mul.wide.u32 	%rd7309, %r501, %r4845;
	and.b64  	%rd7310, %rd7272, 4294967295;
	add.s64 	%rd7311, %rd7309, %rd7310;
	shr.u64 	%rd7312, %rd7311, 32;
	mul.wide.u32 	%rd7313, %r500, %r4845;
	and.b64  	%rd7314, %rd7277, 4294967295;
	add.s64 	%rd7315, %rd7312, %rd7314;
	add.s64 	%rd7316, %rd7315, %rd7313;
	cvt.u32.u64 	%r4846, %rd7316;
	shr.u64 	%rd7317, %rd7316, 32;
	mul.wide.u32 	%rd7318, %r499, %r4845;
	and.b64  	%rd7319, %rd7282, 4294967295;
	add.s64 	%rd7320, %rd7317, %rd7319;
	add.s64 	%rd7321, %rd7320, %rd7318;
	shr.u64 	%rd7322, %rd7321, 32;
	mul.wide.u32 	%rd7323, %r498, %r4845;
	and.b64  	%rd7324, %rd7287, 4294967295;
	add.s64 	%rd7325, %rd7322, %rd7324;
	add.s64 	%rd7326, %rd7325, %rd7323;
	shr.u64 	%rd7327, %rd7326, 32;
	mul.wide.u32 	%rd7328, %r497, %r4845;
	and.b64  	%rd7329, %rd7292, 4294967295;
	add.s64 	%rd7330, %rd7327, %rd7329;
	add.s64 	%rd7331, %rd7330, %rd7328;
	shr.u64 	%rd7332, %rd7331, 32;
	mul.wide.u32 	%rd7333, %r496, %r4845;
	and.b64  	%rd7334, %rd7297, 4294967295;
	add.s64 	%rd7335, %rd7332, %rd7334;
	add.s64 	%rd7336, %rd7335, %rd7333;
	shr.u64 	%rd7337, %rd7336, 32;
	mul.wide.u32 	%rd7338, %r495, %r4845;
	and.b64  	%rd7339, %rd7302, 4294967295;
	add.s64 	%rd7340, %rd7337, %rd7339;
	add.s64 	%rd7341, %rd7340, %rd7338;
	shr.u64 	%rd7342, %rd7341, 32;
	mul.wide.u32 	%rd7343, %r494, %r4845;
	and.b64  	%rd7344, %rd7305, 4294967295;
	add.s64 	%rd7345, %rd7342, %rd7344;
	add.s64 	%rd7346, %rd7345, %rd7343;
	shr.u64 	%rd7347, %rd7346, 32;
	and.b64  	%rd7348, %rd7308, 4294967295;
	add.s64 	%rd7349, %rd7347, %rd7348;
	{ .reg .b32 tmp; mov.b64 {tmp, %r4847}, %rd7349; }
	add.s32 	%r4848, %r4844, %r4847;
	mul.lo.s32 	%r4849, %r4820, %r4846;
	mul.wide.u32 	%rd7350, %r501, %r4849;
	and.b64  	%rd7351, %rd7316, 4294967295;
	add.s64 	%rd7352, %rd7350, %rd7351;
	shr.u64 	%rd7353, %rd7352, 32;
	mul.wide.u32 	%rd7354, %r500, %r4849;
	and.b64  	%rd7355, %rd7321, 4294967295;
	add.s64 	%rd7356, %rd7353, %rd7355;
	add.s64 	%rd7357, %rd7356, %rd7354;
	cvt.u32.u64 	%r7840, %rd7357;
	shr.u64 	%rd7358, %rd7357, 32;
	mul.wide.u32 	%rd7359, %r499, %r4849;
	and.b64  	%rd7360, %rd7326, 4294967295;
	add.s64 	%rd7361, %rd7358, %rd7360;
	add.s64 	%rd7362, %rd7361, %rd7359;
	cvt.u32.u64 	%r7839, %rd7362;
	shr.u64 	%rd7363, %rd7362, 32;
	mul.wide.u32 	%rd7364, %r498, %r4849;
	and.b64  	%rd7365, %rd7331, 4294967295;
	add.s64 	%rd7366, %rd7363, %rd7365;
	add.s64 	%rd7367, %rd7366, %rd7364;
	cvt.u32.u64 	%r7838, %rd7367;
	shr.u64 	%rd7368, %rd7367, 32;
	mul.wide.u32 	%rd7369, %r497, %r4849;
	and.b64  	%rd7370, %rd7336, 4294967295;
	add.s64 	%rd7371, %rd7368, %rd7370;
	add.s64 	%rd7372, %rd7371, %rd7369;
	cvt.u32.u64 	%r7837, %rd7372;
	shr.u64 	%rd7373, %rd7372, 32;
	mul.wide.u32 	%rd7374, %r496, %r4849;
	and.b64  	%rd7375, %rd7341, 4294967295;
	add.s64 	%rd7376, %rd7373, %rd7375;
	add.s64 	%rd7377, %rd7376, %rd7374;
	cvt.u32.u64 	%r7836, %rd7377;
	shr.u64 	%rd7378, %rd7377, 32;
	mul.wide.u32 	%rd7379, %r495, %r4849;
	and.b64  	%rd7380, %rd7346, 4294967295;
	add.s64 	%rd7381, %rd7378, %rd7380;
	add.s64 	%rd7382, %rd7381, %rd7379;
	cvt.u32.u64 	%r7835, %rd7382;
	shr.u64 	%rd7383, %rd7382, 32;
	mul.wide.u32 	%rd7384, %r494, %r4849;
	and.b64  	%rd7385, %rd7349, 4294967295;
	add.s64 	%rd7386, %rd7383, %rd7385;
	add.s64 	%rd7387, %rd7386, %rd7384;
	cvt.u32.u64 	%r7834, %rd7387;
	{ .reg .b32 tmp; mov.b64 {tmp, %r4850}, %rd7387; }
	add.s32 	%r7833, %r4848, %r4850;
	setp.gt.u32 	%p255, %r7833, %r494;
	@%p255 bra 	$L__BB5_228;
	setp.lt.u32 	%p256, %r7833, %r494;
	@%p256 bra 	$L__BB5_229;
	setp.lt.u32 	%p257, %r495, %r7834;
	@%p257 bra 	$L__BB5_228;
	setp.gt.u32 	%p258, %r495, %r7834;
	@%p258 bra 	$L__BB5_229;
	setp.lt.u32 	%p259, %r496, %r7835;
	@%p259 bra 	$L__BB5_228;
	setp.gt.u32 	%p260, %r496, %r7835;
	@%p260 bra 	$L__BB5_229;
	setp.lt.u32 	%p261, %r497, %r7836;
	@%p261 bra 	$L__BB5_228;
	setp.gt.u32 	%p262, %r497, %r7836;
	@%p262 bra 	$L__BB5_229;
	setp.lt.u32 	%p263, %r498, %r7837;
	@%p263 bra 	$L__BB5_228;
	setp.gt.u32 	%p264, %r498, %r7837;
	@%p264 bra 	$L__BB5_229;
	setp.lt.u32 	%p265, %r499, %r7838;
	@%p265 bra 	$L__BB5_228;
	setp.gt.u32 	%p266, %r499, %r7838;
	@%p266 bra 	$L__BB5_229;
	setp.lt.u32 	%p267, %r500, %r7839;
	@%p267 bra 	$L__BB5_228;
	setp.gt.u32 	%p268, %r500, %r7839;
	setp.gt.u32 	%p269, %r501, %r7840;
	or.pred  	%p270, %p268, %p269;
	@%p270 bra 	$L__BB5_229;
$L__BB5_228:
	sub.s32 	%r7840, %r7840, %r501;
	sub.s32 	%r7839, %r7839, %r500;
	sub.s32 	%r7838, %r7838, %r499;
	sub.s32 	%r7837, %r7837, %r498;
	sub.s32 	%r7836, %r7836, %r497;
	sub.s32 	%r7835, %r7835, %r496;
	sub.s32 	%r7834, %r7834, %r495;
	sub.s32 	%r7833, %r7833, %r494;
$L__BB5_229:
	shl.b32 	%r7848, %r7840, 1;
	shr.u32 	%r4851, %r7840, 31;
	cvt.u64.u32 	%rd7388, %r4851;
	mul.wide.u32 	%rd7389, %r7839, 2;
	cvt.u32.u64 	%r4852, %rd7389;
	cvt.u32.u64 	%r4853, %rd7388;
	or.b32  	%r7847, %r4852, %r4853;
	shr.u64 	%rd7390, %rd7389, 32;
	mul.wide.u32 	%rd7391, %r7838, 2;
	cvt.u32.u64 	%r4854, %rd7391;
	cvt.u32.u64 	%r4855, %rd7390;
	or.b32  	%r7846, %r4855, %r4854;
	shr.u64 	%rd7392, %rd7391, 32;
	mul.wide.u32 	%rd7393, %r7837, 2;
	cvt.u32.u64 	%r4856, %rd7393;
	cvt.u32.u64 	%r4857, %rd7392;
	or.b32  	%r7845, %r4857, %r4856;
	shr.u64 	%rd7394, %rd7393, 32;
	mul.wide.u32 	%rd7395, %r7836, 2;
	add.s64 	%rd7396, %rd7394, %rd7395;
	cvt.u32.u64 	%r7844, %rd7396;
	shr.u64 	%rd7397, %rd7396, 32;
	mul.wide.u32 	%rd7398, %r7835, 2;
	add.s64 	%rd7399, %rd7397, %rd7398;
	cvt.u32.u64 	%r7843, %rd7399;
	shr.u64 	%rd7400, %rd7399, 32;
	mul.wide.u32 	%rd7401, %r7834, 2;
	add.s64 	%rd7402, %rd7400, %rd7401;
	cvt.u32.u64 	%r7842, %rd7402;
	shr.u64 	%rd7403, %rd7402, 32;
	mul.wide.u32 	%rd7404, %r7833, 2;
	add.s64 	%rd7405, %rd7403, %rd7404;
	cvt.u32.u64 	%r7841, %rd7405;
	setp.gt.u64 	%p271, %rd7405, 4294967295;
	setp.lt.u32 	%p272, %r494, %r7841;
	or.pred  	%p273, %p271, %p272;
	@%p273 bra 	$L__BB5_243;
	setp.gt.u32 	%p274, %r494, %r7841;
	@%p274 bra 	$L__BB5_244;
	setp.lt.u32 	%p275, %r495, %r7842;
	@%p275 bra 	$L__BB5_243;
	setp.gt.u32 	%p276, %r495, %r7842;
	@%p276 bra 	$L__BB5_244;
	setp.lt.u32 	%p277, %r496, %r7843;
	@%p277 bra 	$L__BB5_243;
	setp.gt.u32 	%p278, %r496, %r7843;
	@%p278 bra 	$L__BB5_244;
	setp.lt.u32 	%p279, %r497, %r7844;
	@%p279 bra 	$L__BB5_243;
	setp.gt.u32 	%p280, %r497, %r7844;
	@%p280 bra 	$L__BB5_244;
	setp.lt.u32 	%p281, %r498, %r7845;
	@%p281 bra 	$L__BB5_243;
	setp.gt.u32 	%p282, %r498, %r7845;
	@%p282 bra 	$L__BB5_244;
	setp.lt.u32 	%p283, %r499, %r7846;
	@%p283 bra 	$L__BB5_243;
	setp.gt.u32 	%p284, %r499, %r7846;
	@%p284 bra 	$L__BB5_244;
	setp.lt.u32 	%p285, %r500, %r7847;
	@%p285 bra 	$L__BB5_243;
	setp.gt.u32 	%p286, %r500, %r7847;
	setp.lt.u32 	%p287, %r7848, %r501;
	or.pred  	%p288, %p286, %p287;
	@%p288 bra 	$L__BB5_244;
$L__BB5_243:
	sub.s32 	%r7848, %r7848, %r501;
	sub.s32 	%r7847, %r7847, %r500;
	sub.s32 	%r7846, %r7846, %r499;
	sub.s32 	%r7845, %r7845, %r498;
	sub.s32 	%r7844, %r7844, %r497;
	sub.s32 	%r7843, %r7843, %r496;
	sub.s32 	%r7842, %r7842, %r495;
	sub.s32 	%r7841, %r7841, %r494;
$L__BB5_244:
	shl.b32 	%r7856, %r7848, 1;
	shr.u32 	%r4858, %r7848, 31;
	cvt.u64.u32 	%rd7407, %r4858;
	mul.wide.u32 	%rd7408, %r7847, 2;
	cvt.u32.u64 	%r4859, %rd7408;
	cvt.u32.u64 	%r4860, %rd7407;
	or.b32  	%r7855, %r4859, %r4860;
	shr.u64 	%rd7409, %rd7408, 32;
	mul.wide.u32 	%rd7410, %r7846, 2;
	cvt.u32.u64 	%r4861, %rd7410;
	cvt.u32.u64 	%r4862, %rd7409;
	or.b32  	%r7854, %r4862, %r4861;
	shr.u64 	%rd7411, %rd7410, 32;
	mul.wide.u32 	%rd7412, %r7845, 2;
	cvt.u32.u64 	%r4863, %rd7412;
	cvt.u32.u64 	%r4864, %rd7411;
	or.b32  	%r7853, %r4864, %r4863;
	shr.u64 	%rd7413, %rd7412, 32;
	mul.wide.u32 	%rd7414, %r7844, 2;
	add.s64 	%rd7415, %rd7413, %rd7414;
	cvt.u32.u64 	%r7852, %rd7415;
	shr.u64 	%rd7416, %rd7415, 32;
	mul.wide.u32 	%rd7417, %r7843, 2;
	add.s64 	%rd7418, %rd7416, %rd7417;
	cvt.u32.u64 	%r7851, %rd7418;
	shr.u64 	%rd7419, %rd7418, 32;
	mul.wide.u32 	%rd7420, %r7842, 2;
	add.s64 	%rd7421, %rd7419, %rd7420;
	cvt.u32.u64 	%r7850, %rd7421;
	shr.u64 	%rd7422, %rd7421, 32;
	mul.wide.u32 	%rd7423, %r7841, 2;
	add.s64 	%rd7424, %rd7422, %rd7423;
	cvt.u32.u64 	%r7849, %rd7424;
	setp.gt.u64 	%p289, %rd7424, 4294967295;
	setp.lt.u32 	%p290, %r494, %r7849;
	or.pred  	%p291, %p289, %p290;
	@%p291 bra 	$L__BB5_258;
	setp.gt.u32 	%p292, %r494, %r7849;
	@%p292 bra 	$L__BB5_259;
	setp.lt.u32 	%p293, %r495, %r7850;
	@%p293 bra 	$L__BB5_258;
	setp.gt.u32 	%p294, %r495, %r7850;
	@%p294 bra 	$L__BB5_259;
	setp.lt.u32 	%p295, %r496, %r7851;
	@%p295 bra 	$L__BB5_258;
	setp.gt.u32 	%p296, %r496, %r7851;
	@%p296 bra 	$L__BB5_259;
	setp.lt.u32 	%p297, %r497, %r7852;
	@%p297 bra 	$L__BB5_258;
	setp.gt.u32 	%p298, %r497, %r7852;
	@%p298 bra 	$L__BB5_259;
	setp.lt.u32 	%p299, %r498, %r7853;
	@%p299 bra 	$L__BB5_258;
	setp.gt.u32 	%p300, %r498, %r7853;
	@%p300 bra 	$L__BB5_259;
	setp.lt.u32 	%p301, %r499, %r7854;
	@%p301 bra 	$L__BB5_258;
	setp.gt.u32 	%p302, %r499, %r7854;
	@%p302 bra 	$L__BB5_259;
	setp.lt.u32 	%p303, %r500, %r7855;
	@%p303 bra 	$L__BB5_258;
	setp.gt.u32 	%p304, %r500, %r7855;
	setp.lt.u32 	%p305, %r7856, %r501;
	or.pred  	%p306, %p304, %p305;
	@%p306 bra 	$L__BB5_259;
$L__BB5_258:
	sub.s32 	%r7856, %r7856, %r501;
	sub.s32 	%r7855, %r7855, %r500;
	sub.s32 	%r7854, %r7854, %r499;
	sub.s32 	%r7853, %r7853, %r498;
	sub.s32 	%r7852, %r7852, %r497;
	sub.s32 	%r7851, %r7851, %r496;
	sub.s32 	%r7850, %r7850, %r495;
	sub.s32 	%r7849, %r7849, %r494;
$L__BB5_259:
	shl.b32 	%r7864, %r7856, 1;
	shr.u32 	%r4865, %r7856, 31;
	cvt.u64.u32 	%rd7426, %r4865;
	mul.wide.u32 	%rd7427, %r7855, 2;
	cvt.u32.u64 	%r4866, %rd7427;
	cvt.u32.u64 	%r4867, %rd7426;
	or.b32  	%r7863, %r4866, %r4867;
	shr.u64 	%rd7428, %rd7427, 32;
	mul.wide.u32 	%rd7429, %r7854, 2;
	cvt.u32.u64 	%r4868, %rd7429;
	cvt.u32.u64 	%r4869, %rd7428;
	or.b32  	%r7862, %r4869, %r4868;
	shr.u64 	%rd7430, %rd7429, 32;
	mul.wide.u32 	%rd7431, %r7853, 2;
	cvt.u32.u64 	%r4870, %rd7431;
	cvt.u32.u64 	%r4871, %rd7430;
	or.b32  	%r7861, %r4871, %r4870;
	shr.u64 	%rd7432, %rd7431, 32;
	mul.wide.u32 	%rd7433, %r7852, 2;
	add.s64 	%rd7434, %rd7432, %rd7433;
	cvt.u32.u64 	%r7860, %rd7434;
	shr.u64 	%rd7435, %rd7434, 32;
	mul.wide.u32 	%rd7436, %r7851, 2;
	add.s64 	%rd7437, %rd7435, %rd7436;
	cvt.u32.u64 	%r7859, %rd7437;
	shr.u64 	%rd7438, %rd7437, 32;
	mul.wide.u32 	%rd7439, %r7850, 2;
	add.s64 	%rd7440, %rd7438, %rd7439;
	cvt.u32.u64 	%r7858, %rd7440;
	shr.u64 	%rd7441, %rd7440, 32;
	mul.wide.u32 	%rd7442, %r7849, 2;
	add.s64 	%rd7443, %rd7441, %rd7442;
	cvt.u32.u64 	%r7857, %rd7443;
	setp.gt.u64 	%p307, %rd7443, 4294967295;
	setp.lt.u32 	%p308, %r494, %r7857;
	or.pred  	%p309, %p307, %p308;
	@%p309 bra 	$L__BB5_273;
	setp.gt.u32 	%p310, %r494, %r7857;
	@%p310 bra 	$L__BB5_274;
	setp.lt.u32 	%p311, %r495, %r7858;
	@%p311 bra 	$L__BB5_273;
	setp.gt.u32 	%p312, %r495, %r7858;
	@%p312 bra 	$L__BB5_274;
	setp.lt.u32 	%p313, %r496, %r7859;
	@%p313 bra 	$L__BB5_273;
	setp.gt.u32 	%p314, %r496, %r7859;
	@%p314 bra 	$L__BB5_274;
	setp.lt.u32 	%p315, %r497, %r7860;
	@%p315 bra 	$L__BB5_273;
	setp.gt.u32 	%p316, %r497, %r7860;
	@%p316 bra 	$L__BB5_274;
	setp.lt.u32 	%p317, %r498, %r7861;
	@%p317 bra 	$L__BB5_273;
	setp.gt.u32 	%p318, %r498, %r7861;
	@%p318 bra 	$L__BB5_274;
	setp.lt.u32 	%p319, %r499, %r7862;
	@%p319 bra 	$L__BB5_273;
	setp.gt.u32 	%p320, %r499, %r7862;
	@%p320 bra 	$L__BB5_274;
	setp.lt.u32 	%p321, %r500, %r7863;
	@%p321 bra 	$L__BB5_273;
	setp.gt.u32 	%p322, %r500, %r7863;
	setp.lt.u32 	%p323, %r7864, %r501;
	or.pred  	%p324, %p322, %p323;
	@%p324 bra 	$L__BB5_274;
$L__BB5_273:
	sub.s32 	%r7864, %r7864, %r501;
	sub.s32 	%r7863, %r7863, %r500;
	sub.s32 	%r7862, %r7862, %r499;
	sub.s32 	%r7861, %r7861, %r498;
	sub.s32 	%r7860, %r7860, %r497;
	sub.s32 	%r7859, %r7859, %r496;
	sub.s32 	%r7858, %r7858, %r495;
	sub.s32 	%r7857, %r7857, %r494;
$L__BB5_274:
	ld.const.u32 	%r598, [P_CONST+28];
	ld.const.u32 	%r599, [P_CONST+24];
	ld.const.u32 	%r600, [P_CONST+20];
	ld.const.u32 	%r601, [P_CONST+16];
	ld.const.u32 	%r602, [P_CONST+12];
	ld.const.u32 	%r603, [P_CONST+8];
	ld.const.u32 	%r604, [P_CONST+4];
	ld.const.u32 	%r605, [P_CONST];
	mul.wide.u32 	%rd7445, %r125, %r125;
	cvt.u32.u64 	%r4872, %rd7445;
	shr.u64 	%rd7446, %rd7445, 32;
	mul.wide.u32 	%rd7447, %r124, %r125;
	add.s64 	%rd7448, %rd7446, %rd7447;
	shr.u64 	%rd7449, %rd7448, 32;
	mul.wide.u32 	%rd7450, %r123, %r125;
	add.s64 	%rd7451, %rd7449, %rd7450;
	shr.u64 	%rd7452, %rd7451, 32;
	mul.wide.u32 	%rd7453, %r122, %r125;
	add.s64 	%rd7454, %rd7452, %rd7453;
	shr.u64 	%rd7455, %rd7454, 32;
	mul.wide.u32 	%rd7456, %r121, %r125;
	add.s64 	%rd7457, %rd7455, %rd7456;
	shr.u64 	%rd7458, %rd7457, 32;
	mul.wide.u32 	%rd7459, %r120, %r125;
	add.s64 	%rd7460, %rd7458, %rd7459;
	shr.u64 	%rd7461, %rd7460, 32;
	mul.wide.u32 	%rd7462, %r119, %r125;
	add.s64 	%rd7463, %rd7461, %rd7462;
	shr.u64 	%rd7464, %rd7463, 32;
	mul.wide.u32 	%rd7465, %r118, %r125;
	add.s64 	%rd7466, %rd7464, %rd7465;
	shr.u64 	%rd7467, %rd7466, 32;
	and.b64  	%rd7468, %rd7448, 4294967295;
	add.s64 	%rd7469, %rd7447, %rd7468;
	shr.u64 	%rd7470, %rd7469, 32;
	mul.wide.u32 	%rd7471, %r124, %r124;
	and.b64  	%rd7472, %rd7451, 4294967295;
	add.s64 	%rd7473, %rd7470, %rd7472;
	add.s64 	%rd7474, %rd7473, %rd7471;
	shr.u64 	%rd7475, %rd7474, 32;
	mul.wide.u32 	%rd7476, %r123, %r124;
	and.b64  	%rd7477, %rd7454, 4294967295;
	add.s64 	%rd7478, %rd7475, %rd7477;
	add.s64 	%rd7479, %rd7478, %rd7476;
	shr.u64 	%rd7480, %rd7479, 32;
	mul.wide.u32 	%rd7481, %r122, %r124;
	and.b64  	%rd7482, %rd7457, 4294967295;
	add.s64 	%rd7483, %rd7480, %rd7482;
	add.s64 	%rd7484, %rd7483, %rd7481;
	shr.u64 	%rd7485, %rd7484, 32;
	mul.wide.u32 	%rd7486, %r121, %r124;
	and.b64  	%rd7487, %rd7460, 4294967295;
	add.s64 	%rd7488, %rd7485, %rd7487;
	add.s64 	%rd7489, %rd7488, %rd7486;
	shr.u64 	%rd7490, %rd7489, 32;
	mul.wide.u32 	%rd7491, %r120, %r124;
	and.b64  	%rd7492, %rd7463, 4294967295;
	add.s64 	%rd7493, %rd7490, %rd7492;
	add.s64 	%rd7494, %rd7493, %rd7491;
	shr.u64 	%rd7495, %rd7494, 32;
	mul.wide.u32 	%rd7496, %r119, %r124;
	and.b64  	%rd7497, %rd7466, 4294967295;
	add.s64 	%rd7498, %rd7495, %rd7497;
	add.s64 	%rd7499, %rd7498, %rd7496;
	shr.u64 	%rd7500, %rd7499, 32;
	mul.wide.u32 	%rd7501, %r118, %r124;
	add.s64 	%rd7502, %rd7500, %rd7467;
	add.s64 	%rd7503, %rd7502, %rd7501;
	shr.u64 	%rd7504, %rd7503, 32;
	and.b64  	%rd7505, %rd7474, 4294967295;
	add.s64 	%rd7506, %rd7450, %rd7505;
	shr.u64 	%rd7507, %rd7506, 32;
	and.b64  	%rd7508, %rd7479, 4294967295;
	add.s64 	%rd7509, %rd7507, %rd7508;
	add.s64 	%rd7510, %rd7509, %rd7476;
	shr.u64 	%rd7511, %rd7510, 32;
	mul.wide.u32 	%rd7512, %r123, %r123;
	and.b64  	%rd7513, %rd7484, 4294967295;
	add.s64 	%rd7514, %rd7511, %rd7513;
	add.s64 	%rd7515, %rd7514, %rd7512;
	shr.u64 	%rd7516, %rd7515, 32;
	mul.wide.u32 	%rd7517, %r122, %r123;
	and.b64  	%rd7518, %rd7489, 4294967295;
	add.s64 	%rd7519, %rd7516, %rd7518;
	add.s64 	%rd7520, %rd7519, %rd7517;
	shr.u64 	%rd7521, %rd7520, 32;
	mul.wide.u32 	%rd7522, %r121, %r123;
	and.b64  	%rd7523, %rd7494, 4294967295;
	add.s64 	%rd7524, %rd7521, %rd7523;
	add.s64 	%rd7525, %rd7524, %rd7522;
	shr.u64 	%rd7526, %rd7525, 32;
	mul.wide.u32 	%rd7527, %r120, %r123;
	and.b64  	%rd7528, %rd7499, 4294967295;
	add.s64 	%rd7529, %rd7526, %rd7528;
	add.s64 	%rd7530, %rd7529, %rd7527;
	shr.u64 	%rd7531, %rd7530, 32;
	mul.wide.u32 	%rd7532, %r119, %r123;
	and.b64  	%rd7533, %rd7503, 4294967295;
	add.s64 	%rd7534, %rd7531, %rd7533;
	add.s64 	%rd7535, %rd7534, %rd7532;
	shr.u64 	%rd7536, %rd7535, 32;
	mul.wide.u32 	%rd7537, %r118, %r123;
	add.s64 	%rd7538, %rd7536, %rd7504;
	add.s64 	%rd7539, %rd7538, %rd7537;
	shr.u64 	%rd7540, %rd7539, 32;
	and.b64  	%rd7541, %rd7510, 4294967295;
	add.s64 	%rd7542, %rd7453, %rd7541;
	shr.u64 	%rd7543, %rd7542, 32;
	and.b64  	%rd7544, %rd7515, 4294967295;
	add.s64 	%rd7545, %rd7543, %rd7544;
	add.s64 	%rd7546, %rd7545, %rd7481;
	shr.u64 	%rd7547, %rd7546, 32;
	and.b64  	%rd7548, %rd7520, 4294967295;
	add.s64 	%rd7549, %rd7547, %rd7548;
	add.s64 	%rd7550, %rd7549, %rd7517;
	shr.u64 	%rd7551, %rd7550, 32;
	mul.wide.u32 	%rd7552, %r122, %r122;
	and.b64  	%rd7553, %rd7525, 4294967295;
	add.s64 	%rd7554, %rd7551, %rd7553;
	add.s64 	%rd7555, %rd7554, %rd7552;
	shr.u64 	%rd7556, %rd7555, 32;
	mul.wide.u32 	%rd7557, %r121, %r122;
	and.b64  	%rd7558, %rd7530, 4294967295;
	add.s64 	%rd7559, %rd7556, %rd7558;
	add.s64 	%rd7560, %rd7559, %rd7557;
	shr.u64 	%rd7561, %rd7560, 32;
	mul.wide.u32 	%rd7562, %r120, %r122;
	and.b64  	%rd7563, %rd7535, 4294967295;
	add.s64 	%rd7564, %rd7561, %rd7563;
	add.s64 	%rd7565, %rd7564, %rd7562;
	shr.u64 	%rd7566, %rd7565, 32;
	mul.wide.u32 	%rd7567, %r119, %r122;
	and.b64  	%rd7568, %rd7539, 4294967295;
	add.s64 	%rd7569, %rd7566, %rd7568;
	add.s64 	%rd7570, %rd7569, %rd7567;
	shr.u64 	%rd7571, %rd7570, 32;
	mul.wide.u32 	%rd7572, %r118, %r122;
	add.s64 	%rd7573, %rd7571, %rd7540;
	add.s64 	%rd7574, %rd7573, %rd7572;
	shr.u64 	%rd7575, %rd7574, 32;
	and.b64  	%rd7576, %rd7546, 4294967295;
	add.s64 	%rd7577, %rd7456, %rd7576;
	shr.u64 	%rd7578, %rd7577, 32;
	and.b64  	%rd7579, %rd7550, 4294967295;
	add.s64 	%rd7580, %rd7578, %rd7579;
	add.s64 	%rd7581, %rd7580, %rd7486;
	shr.u64 	%rd7582, %rd7581, 32;
	and.b64  	%rd7583, %rd7555, 4294967295;
	add.s64 	%rd7584, %rd7582, %rd7583;
	add.s64 	%rd7585, %rd7584, %rd7522;
	shr.u64 	%rd7586, %rd7585, 32;
	and.b64  	%rd7587, %rd7560, 4294967295;
	add.s64 	%rd7588, %rd7586, %rd7587;
	add.s64 	%rd7589, %rd7588, %rd7557;
	shr.u64 	%rd7590, %rd7589, 32;
	mul.wide.u32 	%rd7591, %r121, %r121;
	and.b64  	%rd7592, %rd7565, 4294967295;
	add.s64 	%rd7593, %rd7590, %rd7592;
	add.s64 	%rd7594, %rd7593, %rd7591;
	shr.u64 	%rd7595, %rd7594, 32;
	mul.wide.u32 	%rd7596, %r120, %r121;
	and.b64  	%rd7597, %rd7570, 4294967295;
	add.s64 	%rd7598, %rd7595, %rd7597;
	add.s64 	%rd7599, %rd7598, %rd7596;
	shr.u64 	%rd7600, %rd7599, 32;
	mul.wide.u32 	%rd7601, %r119, %r121;
	and.b64  	%rd7602, %rd7574, 4294967295;
	add.s64 	%rd7603, %rd7600, %rd7602;
	add.s64 	%rd7604, %rd7603, %rd7601;
	shr.u64 	%rd7605, %rd7604, 32;
	mul.wide.u32 	%rd7606, %r118, %r121;
	add.s64 	%rd7607, %rd7605, %rd7575;
	add.s64 	%rd7608, %rd7607, %rd7606;
	shr.u64 	%rd7609, %rd7608, 32;
	and.b64  	%rd7610, %rd7581, 4294967295;
	add.s64 	%rd7611, %rd7459, %rd7610;
	shr.u64 	%rd7612, %rd7611, 32;
	and.b64  	%rd7613, %rd7585, 4294967295;
	add.s64 	%rd7614, %rd7612, %rd7613;
	add.s64 	%rd7615, %rd7614, %rd7491;
	shr.u64 	%rd7616, %rd7615, 32;
	and.b64  	%rd7617, %rd7589, 4294967295;
	add.s64 	%rd7618, %rd7616, %rd7617;
	add.s64 	%rd7619, %rd7618, %rd7527;
	shr.u64 	%rd7620, %rd7619, 32;
	and.b64  	%rd7621, %rd7594, 4294967295;
	add.s64 	%rd7622, %rd7620, %rd7621;
	add.s64 	%rd7623, %rd7622, %rd7562;
	shr.u64 	%rd7624, %rd7623, 32;
	and.b64  	%rd7625, %rd7599, 4294967295;
	add.s64 	%rd7626, %rd7624, %rd7625;
	add.s64 	%rd7627, %rd7626, %rd7596;
	shr.u64 	%rd7628, %rd7627, 32;
	mul.wide.u32 	%rd7629, %r120, %r120;
	and.b64  	%rd7630, %rd7604, 4294967295;
	add.s64 	%rd7631, %rd7628, %rd7630;
	add.s64 	%rd7632, %rd7631, %rd7629;
	shr.u64 	%rd7633, %rd7632, 32;
	mul.wide.u32 	%rd7634, %r119, %r120;
	and.b64  	%rd7635, %rd7608, 4294967295;
	add.s64 	%rd7636, %rd7633, %rd7635;
	add.s64 	%rd7637, %rd7636, %rd7634;
	shr.u64 	%rd7638, %rd7637, 32;
	mul.wide.u32 	%rd7639, %r118, %r120;
	add.s64 	%rd7640, %rd7638, %rd7609;
	add.s64 	%rd7641, %rd7640, %rd7639;
	shr.u64 	%rd7642, %rd7641, 32;
	and.b64  	%rd7643, %rd7615, 4294967295;
	add.s64 	%rd7644, %rd7462, %rd7643;
	shr.u64 	%rd7645, %rd7644, 32;
	and.b64  	%rd7646, %rd7619, 4294967295;
	add.s64 	%rd7647, %rd7645, %rd7646;
	add.s64 	%rd7648, %rd7647, %rd7496;
	shr.u64 	%rd7649, %rd7648, 32;
	and.b64  	%rd7650, %rd7623, 4294967295;
	add.s64 	%rd7651, %rd7649, %rd7650;
	add.s64 	%rd7652, %rd7651, %rd7532;
	shr.u64 	%rd7653, %rd7652, 32;
	and.b64  	%rd7654, %rd7627, 4294967295;
	add.s64 	%rd7655, %rd7653, %rd7654;
	add.s64 	%rd7656, %rd7655, %rd7567;
	shr.u64 	%rd7657, %rd7656, 32;
	and.b64  	%rd7658, %rd7632, 4294967295;
	add.s64 	%rd7659, %rd7657, %rd7658;
	add.s64 	%rd7660, %rd7659, %rd7601;
	shr.u64 	%rd7661, %rd7660, 32;
	and.b64  	%rd7662, %rd7637, 4294967295;
	add.s64 	%rd7663, %rd7661, %rd7662;
	add.s64 	%rd7664, %rd7663, %rd7634;
	shr.u64 	%rd7665, %rd7664, 32;
	mul.wide.u32 	%rd7666, %r119, %r119;
	and.b64  	%rd7667, %rd7641, 4294967295;
	add.s64 	%rd7668, %rd7665, %rd7667;
	add.s64 	%rd7669, %rd7668, %rd7666;
	shr.u64 	%rd7670, %rd7669, 32;
	mul.wide.u32 	%rd7671, %r118, %r119;
	add.s64 	%rd7672, %rd7670, %rd7642;
	add.s64 	%rd7673, %rd7672, %rd7671;
	shr.u64 	%rd7674, %rd7673, 32;
	and.b64  	%rd7675, %rd7648, 4294967295;
	add.s64 	%rd7676, %rd7465, %rd7675;
	shr.u64 	%rd7677, %rd7676, 32;
	and.b64  	%rd7678, %rd7652, 4294967295;
	add.s64 	%rd7679, %rd7677, %rd7678;
	add.s64 	%rd7680, %rd7679, %rd7501;
	shr.u64 	%rd7681, %rd7680, 32;
	and.b64  	%rd7682, %rd7656, 4294967295;
	add.s64 	%rd7683, %rd7681, %rd7682;
	add.s64 	%rd7684, %rd7683, %rd7537;
	shr.u64 	%rd7685, %rd7684, 32;
	and.b64  	%rd7686, %rd7660, 4294967295;
	add.s64 	%rd7687, %rd7685, %rd7686;
	add.s64 	%rd7688, %rd7687, %rd7572;
	shr.u64 	%rd7689, %rd7688, 32;
	and.b64  	%rd7690, %rd7664, 4294967295;
	add.s64 	%rd7691, %rd7689, %rd7690;
	add.s64 	%rd7692, %rd7691, %rd7606;
	shr.u64 	%rd7693, %rd7692, 32;
	and.b64  	%rd7694, %rd7669, 4294967295;
	add.s64 	%rd7695, %rd7693, %rd7694;
	add.s64 	%rd7696, %rd7695, %rd7639;
	shr.u64 	%rd7697, %rd7696, 32;
	and.b64  	%rd7698, %rd7673, 4294967295;
	add.s64 	%rd7699, %rd7697, %rd7698;
	add.s64 	%rd7700, %rd7699, %rd7671;
	shr.u64 	%rd7701, %rd7700, 32;
	mul.wide.u32 	%rd7702, %r118, %r118;
	add.s64 	%rd7703, %rd7701, %rd7674;
	add.s64 	%rd7704, %rd7703, %rd7702;
	{ .reg .b32 tmp; mov.b64 {tmp, %r4873}, %rd7704; }
	ld.const.u32 	%r4874, [MU_P];
	mul.lo.s32 	%r4875, %r4874, %r4872;
	mul.wide.u32 	%rd7705, %r605, %r4875;
	and.b64  	%rd7706, %rd7445, 4294967293;
	add.s64 	%rd7707, %rd7705, %rd7706;
	shr.u64 	%rd7708, %rd7707, 32;
	mul.wide.u32 	%rd7709, %r604, %r4875;
	and.b64  	%rd7710, %rd7469, 4294967295;
	add.s64 	%rd7711, %rd7708, %rd7710;
	add.s64 	%rd7712, %rd7711, %rd7709;
	cvt.u32.u64 	%r4876, %rd7712;
	shr.u64 	%rd7713, %rd7712, 32;
	mul.wide.u32 	%rd7714, %r603, %r4875;
	and.b64  	%rd7715, %rd7506, 4294967295;
	add.s64 	%rd7716, %rd7713, %rd7715;
	add.s64 	%rd7717, %rd7716, %rd7714;
	shr.u64 	%rd7718, %rd7717, 32;
	mul.wide.u32 	%rd7719, %r602, %r4875;
	and.b64  	%rd7720, %rd7542, 4294967295;
	add.s64 	%rd7721, %rd7718, %rd7720;
	add.s64 	%rd7722, %rd7721, %rd7719;
	shr.u64 	%rd7723, %rd7722, 32;
	mul.wide.u32 	%rd7724, %r601, %r4875;
	and.b64  	%rd7725, %rd7577, 4294967295;
	add.s64 	%rd7726, %rd7723, %rd7725;
	add.s64 	%rd7727, %rd7726, %rd7724;
	shr.u64 	%rd7728, %rd7727, 32;
	mul.wide.u32 	%rd7729, %r600, %r4875;
	and.b64  	%rd7730, %rd7611, 4294967295;
	add.s64 	%rd7731, %rd7728, %rd7730;
	add.s64 	%rd7732, %rd7731, %rd7729;
	shr.u64 	%rd7733, %rd7732, 32;
	mul.wide.u32 	%rd7734, %r599, %r4875;
	and.b64  	%rd7735, %rd7644, 4294967295;
	add.s64 	%rd7736, %rd7733, %rd7735;
	add.s64 	%rd7737, %rd7736, %rd7734;
	shr.u64 	%rd7738, %rd7737, 32;
	mul.wide.u32 	%rd7739, %r598, %r4875;
	and.b64  	%rd7740, %rd7676, 4294967295;
	add.s64 	%rd7741, %rd7738, %rd7740;
	add.s64 	%rd7742, %rd7741, %rd7739;
	shr.u64 	%rd7743, %rd7742, 32;
	and.b64  	%rd7744, %rd7680, 4294967295;
	add.s64 	%rd7745, %rd7743, %rd7744;
	shr.u64 	%rd7746, %rd7745, 32;
	and.b64  	%rd7747, %rd7684, 4294967295;
	add.s64 	%rd7748, %rd7746, %rd7747;
	shr.u64 	%rd7749, %rd7748, 32;
	and.b64  	%rd7750, %rd7688, 4294967295;
	add.s64 	%rd7751, %rd7749, %rd7750;
	shr.u64 	%rd7752, %rd7751, 32;
	and.b64  	%rd7753, %rd7692, 4294967295;
	add.s64 	%rd7754, %rd7752, %rd7753;
	shr.u64 	%rd7755, %rd7754, 32;
	and.b64  	%rd7756, %rd7696, 4294967295;
	add.s64 	%rd7757, %rd7755, %rd7756;
	shr.u64 	%rd7758, %rd7757, 32;
	and.b64  	%rd7759, %rd7700, 4294967295;
	add.s64 	%rd7760, %rd7758, %rd7759;
	shr.u64 	%rd7761, %rd7760, 32;
	and.b64  	%rd7762, %rd7704, 4294967295;
	add.s64 	%rd7763, %rd7761, %rd7762;
	{ .reg .b32 tmp; mov.b64 {tmp, %r4877}, %rd7763; }
	add.s32 	%r4878, %r4873, %r4877;
	mul.lo.s32 	%r4879, %r4874, %r4876;
	mul.wide.u32 	%rd7764, %r605, %r4879;
	and.b64  	%rd7765, %rd7712, 4294967295;
	add.s64 	%rd7766, %rd7764, %rd7765;
	shr.u64 	%rd7767, %rd7766, 32;
	mul.wide.u32 	%rd7768, %r604, %r4879;
	and.b64  	%rd7769, %rd7717, 4294967295;
	add.s64 	%rd7770, %rd7767, %rd7769;
	add.s64 	%rd7771, %rd7770, %rd7768;
	cvt.u32.u64 	%r4880, %rd7771;
	shr.u64 	%rd7772, %rd7771, 32;
	mul.wide.u32 	%rd7773, %r603, %r4879;
	and.b64  	%rd7774, %rd7722, 4294967295;
	add.s64 	%rd7775, %rd7772, %rd7774;
	add.s64 	%rd7776, %rd7775, %rd7773;
	shr.u64 	%rd7777, %rd7776, 32;
	mul.wide.u32 	%rd7778, %r602, %r4879;
	and.b64  	%rd7779, %rd7727, 4294967295;
	add.s64 	%rd7780, %rd7777, %rd7779;
	add.s64 	%rd7781, %rd7780, %rd7778;
	shr.u64 	%rd7782, %rd7781, 32;
	mul.wide.u32 	%rd7783, %r601, %r4879;
	and.b64  	%rd7784, %rd7732, 4294967295;
	add.s64 	%rd7785, %rd7782, %rd7784;
	add.s64 	%rd7786, %rd7785, %rd7783;
	shr.u64 	%rd7787, %rd7786, 32;
	mul.wide.u32 	%rd7788, %r600, %r4879;
	and.b64  	%rd7789, %rd7737, 4294967295;
	add.s64 	%rd7790, %rd7787, %rd7789;
	add.s64 	%rd7791, %rd7790, %rd7788;
	shr.u64 	%rd7792, %rd7791, 32;
	mul.wide.u32 	%rd7793, %r599, %r4879;
	and.b64  	%rd7794, %rd7742, 4294967295;
	add.s64 	%rd7795, %rd7792, %rd7794;
	add.s64 	%rd7796, %rd7795, %rd7793;
	shr.u64 	%rd7797, %rd7796, 32;
	mul.wide.u32 	%rd7798, %r598, %r4879;
	and.b64  	%rd7799, %rd7745, 4294967295;
	add.s64 	%rd7800, %rd7797, %rd7799;
	add.s64 	%rd7801, %rd7800, %rd7798;
	shr.u64 	%rd7802, %rd7801, 32;
	and.b64  	%rd7803, %rd7748, 4294967295;
	add.s64 	%rd7804, %rd7802, %rd7803;
	shr.u64 	%rd7805, %rd7804, 32;
	and.b64  	%rd7806, %rd7751, 4294967295;
	add.s64 	%rd7807, %rd7805, %rd7806;
	shr.u64 	%rd7808, %rd7807, 32;
	and.b64  	%rd7809, %rd7754, 4294967295;
	add.s64 	%rd7810, %rd7808, %rd7809;
	shr.u64 	%rd7811, %rd7810, 32;
	and.b64  	%rd7812, %rd7757, 4294967295;
	add.s64 	%rd7813, %rd7811, %rd7812;
	shr.u64 	%rd7814, %rd7813, 32;
	and.b64  	%rd7815, %rd7760, 4294967295;
	add.s64 	%rd7816, %rd7814, %rd7815;
	shr.u64 	%rd7817, %rd7816, 32;
	and.b64  	%rd7818, %rd7763, 4294967295;
	add.s64 	%rd7819, %rd7817, %rd7818;
	{ .reg .b32 tmp; mov.b64 {tmp, %r4881}, %rd7819; }
	add.s32 	%r4882, %r4878, %r4881;
	mul.lo.s32 	%r4883, %r4874, %r4880;
	mul.wide.u32 	%rd7820, %r605, %r4883;
	and.b64  	%rd7821, %rd7771, 4294967295;
	add.s64 	%rd7822, %rd7820, %rd7821;
	shr.u64 	%rd7823, %rd7822, 32;
	mul.wide.u32 	%rd7824, %r604, %r4883;
	and.b64  	%rd7825, %rd7776, 4294967295;
	add.s64 	%rd7826, %rd7823, %rd7825;
	add.s64 	%rd7827, %rd7826, %rd7824;
	cvt.u32.u64 	%r4884, %rd7827;
	shr.u64 	%rd7828, %rd7827, 32;
	mul.wide.u32 	%rd7829, %r603, %r4883;
	and.b64  	%rd7830, %rd7781, 4294967295;
	add.s64 	%rd7831, %rd7828, %rd7830;
	add.s64 	%rd7832, %rd7831, %rd7829;
	shr.u64 	%rd7833, %rd7832, 32;
	mul.wide.u32 	%rd7834, %r602, %r4883;
	and.b64  	%rd7835, %rd7786, 4294967295;
	add.s64 	%rd7836, %rd7833, %rd7835;
	add.s64 	%rd7837, %rd7836, %rd7834;
	shr.u64 	%rd7838, %rd7837, 32;
	mul.wide.u32 	%rd7839, %r601, %r4883;
	and.b64  	%rd7840, %rd7791, 4294967295;
	add.s64 	%rd7841, %rd7838, %rd7840;
	add.s64 	%rd7842, %rd7841, %rd7839;
	shr.u64 	%rd7843, %rd7842, 32;
	mul.wide.u32 	%rd7844, %r600, %r4883;
	and.b64  	%rd7845, %rd7796, 4294967295;
	add.s64 	%rd7846, %rd7843, %rd7845;
	add.s64 	%rd7847, %rd7846, %rd7844;
	shr.u64 	%rd7848, %rd7847, 32;
	mul.wide.u32 	%rd7849, %r599, %r4883;
	and.b64  	%rd7850, %rd7801, 4294967295;
	add.s64 	%rd7851, %rd7848, %rd7850;
	add.s64 	%rd7852, %rd7851, %rd7849;
	shr.u64 	%rd7853, %rd7852, 32;
	mul.wide.u32 	%rd7854, %r598, %r4883;
	and.b64  	%rd7855, %rd7804, 4294967295;
	add.s64 	%rd7856, %rd7853, %rd7855;
	add.s64 	%rd7857, %rd7856, %rd7854;
	shr.u64 	%rd7858, %rd7857, 32;
	and.b64  	%rd7859, %rd7807, 4294967295;
	add.s64 	%rd7860, %rd7858, %rd7859;
	shr.u64 	%rd7861, %rd7860, 32;
	and.b64  	%rd7862, %rd7810, 4294967295;
	add.s64 	%rd7863, %rd7861, %rd7862;
	shr.u64 	%rd7864, %rd7863, 32;
	and.b64  	%rd7865, %rd7813, 4294967295;
	add.s64 	%rd7866, %rd7864, %rd7865;
	shr.u64 	%rd7867, %rd7866, 32;
	and.b64  	%rd7868, %rd7816, 4294967295;
	add.s64 	%rd7869, %rd7867, %rd7868;
	shr.u64 	%rd7870, %rd7869, 32;
	and.b64  	%rd7871, %rd7819, 4294967295;
	add.s64 	%rd7872, %rd7870, %rd7871;
	{ .reg .b32 tmp; mov.b64 {tmp, %r4885}, %rd7872; }
	add.s32 	%r4886, %r4882, %r4885;
	mul.lo.s32 	%r4887, %r4874, %r4884;
	mul.wide.u32 	%rd7873, %r605, %r4887;
	and.b64  	%rd7874, %rd7827, 4294967295;
	add.s64 	%rd7875, %rd7873, %rd7874;
	shr.u64 	%rd7876, %rd7875, 32;
	mul.wide.u32 	%rd7877, %r604, %r4887;
	and.b64  	%rd7878, %rd7832, 4294967295;
	add.s64 	%rd7879, %rd7876, %rd7878;
	add.s64 	%rd7880, %rd7879, %rd7877;
	cvt.u32.u64 	%r4888, %rd7880;
	shr.u64 	%rd7881, %rd7880, 32;
	mul.wide.u32 	%rd7882, %r603, %r4887;
	and.b64  	%rd7883, %rd7837, 4294967295;
	add.s64 	%rd7884, %rd7881, %rd7883;
	add.s64 	%rd7885, %rd7884, %rd7882;
	shr.u64 	%rd7886, %rd7885, 32;
	mul.wide.u32 	%rd7887, %r602, %r4887;
	and.b64  	%rd7888, %rd7842, 4294967295;
	add.s64 	%rd7889, %rd7886, %rd7888;
	add.s64 	%rd7890, %rd7889, %rd7887;
	shr.u64 	%rd7891, %rd7890, 32;
	mul.wide.u32 	%rd7892, %r601, %r4887;
	and.b64  	%rd7893, %rd7847, 4294967295;
	add.s64 	%rd7894, %rd7891, %rd7893;
	add.s64 	%rd7895, %rd7894, %rd7892;
	shr.u64 	%rd7896, %rd7895, 32;
	mul.wide.u32 	%rd7897, %r600, %r4887;
	and.b64  	%rd7898, %rd7852, 4294967295;
	add.s64 	%rd7899, %rd7896, %rd7898;
	add.s64 	%rd7900, %rd7899, %rd7897;
	shr.u64 	%rd7901, %rd7900, 32;
	mul.wide.u32 	%rd7902, %r599, %r4887;
	and.b64  	%rd7903, %rd7857, 4294967295;
	add.s64 	%rd7904, %rd7901, %rd7903;
	add.s64 	%rd7905, %rd7904, %rd7902;
	shr.u64 	%rd7906, %rd7905, 32;
	mul.wide.u32 	%rd7907, %r598, %r4887;
	and.b64  	%rd7908, %rd7860, 4294967295;
	add.s64 	%rd7909, %rd7906, %rd7908;
	add.s64 	%rd7910, %rd7909, %rd7907;
	shr.u64 	%rd7911, %rd7910, 32;
	and.b64  	%rd7912, %rd7863, 4294967295;
	add.s64 	%rd7913, %rd7911, %rd7912;
	shr.u64 	%rd7914, %rd7913, 32;
	and.b64  	%rd7915, %rd7866, 4294967295;
	add.s64 	%rd7916, %rd7914, %rd7915;
	shr.u64 	%rd7917, %rd7916, 32;
	and.b64  	%rd7918, %rd7869, 4294967295;
	add.s64 	%rd7919, %rd7917, %rd7918;
	shr.u64 	%rd7920, %rd7919, 32;
	and.b64  	%rd7921, %rd7872, 4294967295;
	add.s64 	%rd7922, %rd7920, %rd7921;
	{ .reg .b32 tmp; mov.b64 {tmp, %r4889}, %rd7922; }
	add.s32 	%r4890, %r4886, %r4889;
	mul.lo.s32 	%r4891, %r4874, %r4888;
	mul.wide.u32 	%rd7923, %r605, %r4891;
	and.b64  	%rd7924, %rd7880, 4294967295;
	add.s64 	%rd7925, %rd7923, %rd7924;
	shr.u64 	%rd7926, %rd7925, 32;
	mul.wide.u32 	%rd7927, %r604, %r4891;
	and.b64  	%rd7928, %rd7885, 4294967295;
	add.s64 	%rd7929, %rd7926, %rd7928;
	add.s64 	%rd7930, %rd7929, %rd7927;
	cvt.u32.u64 	%r4892, %rd7930;
	shr.u64 	%rd7931, %rd7930, 32;
	mul.wide.u32 	%rd7932, %r603, %r4891;
	and.b64  	%rd7933, %rd7890, 4294967295;
	add.s64 	%rd7934, %rd7931, %rd7933;
	add.s64 	%rd7935, %rd7934, %rd7932;
	shr.u64 	%rd7936, %rd7935, 32;
	mul.wide.u32 	%rd7937, %r602, %r4891;
	and.b64  	%rd7938, %rd7895, 4294967295;
	add.s64 	%rd7939, %rd7936, %rd7938;
	add.s64 	%rd7940, %rd7939, %rd7937;
	shr.u64 	%rd7941, %rd7940, 32;
	mul.wide.u32 	%rd7942, %r601, %r4891;
	and.b64  	%rd7943, %rd7900, 4294967295;
	add.s64 	%rd7944, %rd7941, %rd7943;
	add.s64 	%rd7945, %rd7944, %rd7942;
	shr.u64 	%rd7946, %rd7945, 32;
	mul.wide.u32 	%rd7947, %r600, %r4891;
	and.b64  	%rd7948, %rd7905, 4294967295;
	add.s64 	%rd7949, %rd7946, %rd7948;
	add.s64 	%rd7950, %rd7949, %rd7947;
	shr.u64 	%rd7951, %rd7950, 32;
	mul.wide.u32 	%rd7952, %r599, %r4891;
	and.b64  	%rd7953, %rd7910, 4294967295;
	add.s64 	%rd7954, %rd7951, %rd7953;
	add.s64 	%rd7955, %rd7954, %rd7952;
	shr.u64 	%rd7956, %rd7955, 32;
	mul.wide.u32 	%rd7957, %r598, %r4891;
	and.b64  	%rd7958, %rd7913, 4294967295;
	add.s64 	%rd7959, %rd7956, %rd7958;
	add.s64 	%rd7960, %rd7959, %rd7957;
	shr.u64 	%rd7961, %rd7960, 32;
	and.b64  	%rd7962, %rd7916, 4294967295;
	add.s64 	%rd7963, %rd7961, %rd7962;
	shr.u64 	%rd7964, %rd7963, 32;
	and.b64  	%rd7965, %rd7919, 4294967295;
	add.s64 	%rd7966, %rd7964, %rd7965;
	shr.u64 	%rd7967, %rd7966, 32;
	and.b64  	%rd7968, %rd7922, 4294967295;
	add.s64 	%rd7969, %rd7967, %rd7968;
	{ .reg .b32 tmp; mov.b64 {tmp, %r4893}, %rd7969; }
	add.s32 	%r4894, %r4890, %r4893;
	mul.lo.s32 	%r4895, %r4874, %r4892;
	mul.wide.u32 	%rd7970, %r605, %r4895;
	and.b64  	%rd7971, %rd7930, 4294967295;
	add.s64 	%rd7972, %rd7970, %rd7971;
	shr.u64 	%rd7973, %rd7972, 32;
	mul.wide.u32 	%rd7974, %r604, %r4895;
	and.b64  	%rd7975, %rd7935, 4294967295;
	add.s64 	%rd7976, %rd7973, %rd7975;
	add.s64 	%rd7977, %rd7976, %rd7974;
	cvt.u32.u64 	%r4896, %rd7977;
	shr.u64 	%rd7978, %rd7977, 32;
	mul.wide.u32 	%rd7979, %r603, %r4895;
	and.b64  	%rd7980, %rd7940, 4294967295;
	add.s64 	%rd7981, %rd7978, %rd7980;
	add.s64 	%rd7982, %rd7981, %rd7979;
	shr.u64 	%rd7983, %rd7982, 32;
	mul.wide.u32 	%rd7984, %r602, %r4895;
	and.b64  	%rd7985, %rd7945, 4294967295;
	add.s64 	%rd7986, %rd7983, %rd7985;
	add.s64 	%rd7987, %rd7986, %rd7984;
	shr.u64 	%rd7988, %rd7987, 32;
	mul.wide.u32 	%rd7989, %r601, %r4895;
	and.b64  	%rd7990, %rd7950, 4294967295;
	add.s64 	%rd7991, %rd7988, %rd7990;
	add.s64 	%rd7992, %rd7991, %rd7989;
	shr.u64 	%rd7993, %rd7992, 32;
	mul.wide.u32 	%rd7994, %r600, %r4895;
	and.b64  	%rd7995, %rd7955, 4294967295;
	add.s64 	%rd7996, %rd7993, %rd7995;
	add.s64 	%rd7997, %rd7996, %rd7994;
	shr.u64 	%rd7998, %rd7997, 32;
	mul.wide.u32 	%rd7999, %r599, %r4895;
	and.b64  	%rd8000, %rd7960, 4294967295;
	add.s64 	%rd8001, %rd7998, %rd8000;
	add.s64 	%rd8002, %rd8001, %rd7999;
	shr.u64 	%rd8003, %rd8002, 32;
	mul.wide.u32 	%rd8004, %r598, %r4895;
	and.b64  	%rd8005, %rd7963, 4294967295;
	add.s64 	%rd8006, %rd8003, %rd8005;
	add.s64 	%rd8007, %rd8006, %rd8004;
	shr.u64 	%rd8008, %rd8007, 32;
	and.b64  	%rd8009, %rd7966, 4294967295;
	add.s64 	%rd8010, %rd8008, %rd8009;
	shr.u64 	%rd8011, %rd8010, 32;
	and.b64  	%rd8012, %rd7969, 4294967295;
	add.s64 	%rd8013, %rd8011, %rd8012;
	{ .reg .b32 tmp; mov.b64 {tmp, %r4897}, %rd8013; }
	add.s32 	%r4898, %r4894, %r4897;
	mul.lo.s32 	%r4899, %r4874, %r4896;
	mul.wide.u32 	%rd8014, %r605, %r4899;
	and.b64  	%rd8015, %rd7977, 4294967295;
	add.s64 	%rd8016, %rd8014, %rd8015;
	shr.u64 	%rd8017, %rd8016, 32;
	mul.wide.u32 	%rd8018, %r604, %r4899;
	and.b64  	%rd8019, %rd7982, 4294967295;
	add.s64 	%rd8020, %rd8017, %rd8019;
	add.s64 	%rd8021, %rd8020, %rd8018;
	cvt.u32.u64 	%r4900, %rd8021;
	shr.u64 	%rd8022, %rd8021, 32;
	mul.wide.u32 	%rd8023, %r603, %r4899;
	and.b64  	%rd8024, %rd7987, 4294967295;
	add.s64 	%rd8025, %rd8022, %rd8024;
	add.s64 	%rd8026, %rd8025, %rd8023;
	shr.u64 	%rd8027, %rd8026, 32;
	mul.wide.u32 	%rd8028, %r602, %r4899;
	and.b64  	%rd8029, %rd7992, 4294967295;
	add.s64 	%rd8030, %rd8027, %rd8029;
	add.s64 	%rd8031, %rd8030, %rd8028;
	shr.u64 	%rd8032, %rd8031, 32;
	mul.wide.u32 	%rd8033, %r601, %r4899;
	and.b64  	%rd8034, %rd7997, 4294967295;
	add.s64 	%rd8035, %rd8032, %rd8034;
	add.s64 	%rd8036, %rd8035, %rd8033;
	shr.u64 	%rd8037, %rd8036, 32;
	mul.wide.u32 	%rd8038, %r600, %r4899;
	and.b64  	%rd8039, %rd8002, 4294967295;
	add.s64 	%rd8040, %rd8037, %rd8039;
	add.s64 	%rd8041, %rd8040, %rd8038;
	shr.u64 	%rd8042, %rd8041, 32;
	mul.wide.u32 	%rd8043, %r599, %r4899;
	and.b64  	%rd8044, %rd8007, 4294967295;
	add.s64 	%rd8045, %rd8042, %rd8044;
	add.s64 	%rd8046, %rd8045, %rd8043;
	shr.u64 	%rd8047, %rd8046, 32;
	mul.wide.u32 	%rd8048, %r598, %r4899;
	and.b64  	%rd8049, %rd8010, 4294967295;
	add.s64 	%rd8050, %rd8047, %rd8049;
	add.s64 	%rd8051, %rd8050, %rd8048;
	shr.u64 	%rd8052, %rd8051, 32;
	and.b64  	%rd8053, %rd8013, 4294967295;
	add.s64 	%rd8054, %rd8052, %rd8053;
	{ .reg .b32 tmp; mov.b64 {tmp, %r4901}, %rd8054; }
	add.s32 	%r4902, %r4898, %r4901;
	mul.lo.s32 	%r4903, %r4874, %r4900;
	mul.wide.u32 	%rd8055, %r605, %r4903;
	and.b64  	%rd8056, %rd8021, 4294967295;
	add.s64 	%rd8057, %rd8055, %rd8056;
	shr.u64 	%rd8058, %rd8057, 32;
	mul.wide.u32 	%rd8059, %r604, %r4903;
	and.b64  	%rd8060, %rd8026, 4294967295;
	add.s64 	%rd8061, %rd8058, %rd8060;
	add.s64 	%rd8062, %rd8061, %rd8059;
	cvt.u32.u64 	%r7872, %rd8062;
	shr.u64 	%rd8063, %rd8062, 32;
	mul.wide.u32 	%rd8064, %r603, %r4903;
	and.b64  	%rd8065, %rd8031, 4294967295;
	add.s64 	%rd8066, %rd8063, %rd8065;
	add.s64 	%rd8067, %rd8066, %rd8064;
	cvt.u32.u64 	%r7871, %rd8067;
	shr.u64 	%rd8068, %rd8067, 32;
	mul.wide.u32 	%rd8069, %r602, %r4903;
	and.b64  	%rd8070, %rd8036, 4294967295;
	add.s64 	%rd8071, %rd8068, %rd8070;
	add.s64 	%rd8072, %rd8071, %rd8069;
	cvt.u32.u64 	%r7870, %rd8072;
	shr.u64 	%rd8073, %rd8072, 32;
	mul.wide.u32 	%rd8074, %r601, %r4903;
	and.b64  	%rd8075, %rd8041, 4294967295;
	add.s64 	%rd8076, %rd8073, %rd8075;
	add.s64 	%rd8077, %rd8076, %rd8074;
	cvt.u32.u64 	%r7869, %rd8077;
	shr.u64 	%rd8078, %rd8077, 32;
	mul.wide.u32 	%rd8079, %r600, %r4903;
	and.b64  	%rd8080, %rd8046, 4294967295;
	add.s64 	%rd8081, %rd8078, %rd8080;
	add.s64 	%rd8082, %rd8081, %rd8079;
	cvt.u32.u64 	%r7868, %rd8082;
	shr.u64 	%rd8083, %rd8082, 32;
	mul.wide.u32 	%rd8084, %r599, %r4903;
	and.b64  	%rd8085, %rd8051, 4294967295;
	add.s64 	%rd8086, %rd8083, %rd8085;
	add.s64 	%rd8087, %rd8086, %rd8084;
	cvt.u32.u64 	%r7867, %rd8087;
	shr.u64 	%rd8088, %rd8087, 32;
	mul.wide.u32 	%rd8089, %r598, %r4903;
	and.b64  	%rd8090, %rd8054, 4294967295;
	add.s64 	%rd8091, %rd8088, %rd8090;
	add.s64 	%rd8092, %rd8091, %rd8089;
	cvt.u32.u64 	%r7866, %rd8092;
	{ .reg .b32 tmp; mov.b64 {tmp, %r4904}, %rd8092; }
	add.s32 	%r7865, %r4902, %r4904;
	setp.gt.u32 	%p325, %r7865, %r598;
	@%p325 bra 	$L__BB5_288;
	setp.lt.u32 	%p326, %r7865, %r598;
	@%p326 bra 	$L__BB5_289;
	setp.lt.u32 	%p327, %r599, %r7866;
	@%p327 bra 	$L__BB5_288;
	setp.gt.u32 	%p328, %r599, %r7866;
	@%p328 bra 	$L__BB5_289;
	setp.lt.u32 	%p329, %r600, %r7867;
	@%p329 bra 	$L__BB5_288;
	setp.gt.u32 	%p330, %r600, %r7867;
	@%p330 bra 	$L__BB5_289;
	setp.lt.u32 	%p331, %r601, %r7868;
	@%p331 bra 	$L__BB5_288;
	setp.gt.u32 	%p332, %r601, %r7868;
	@%p332 bra 	$L__BB5_289;
	setp.lt.u32 	%p333, %r602, %r7869;
	@%p333 bra 	$L__BB5_288;
	setp.gt.u32 	%p334, %r602, %r7869;
	@%p334 bra 	$L__BB5_289;
	setp.lt.u32 	%p335, %r603, %r7870;
	@%p335 bra 	$L__BB5_288;
	setp.gt.u32 	%p336, %r603, %r7870;
	@%p336 bra 	$L__BB5_289;
	setp.lt.u32 	%p337, %r604, %r7871;
	@%p337 bra 	$L__BB5_288;
	setp.gt.u32 	%p338, %r604, %r7871;
	setp.gt.u32 	%p339, %r605, %r7872;
	or.pred  	%p340, %p338, %p339;
	@%p340 bra 	$L__BB5_289;
$L__BB5_288:
	sub.s32 	%r7872, %r7872, %r605;
	sub.s32 	%r7871, %r7871, %r604;
	sub.s32 	%r7870, %r7870, %r603;
	sub.s32 	%r7869, %r7869, %r602;
	sub.s32 	%r7868, %r7868, %r601;
	sub.s32 	%r7867, %r7867, %r600;
	sub.s32 	%r7866, %r7866, %r599;
	sub.s32 	%r7865, %r7865, %r598;
$L__BB5_289:
	shl.b32 	%r7880, %r7872, 1;
	shr.u32 	%r4905, %r7872, 31;
	cvt.u64.u32 	%rd8093, %r4905;
	mul.wide.u32 	%rd8094, %r7871, 2;
	cvt.u32.u64 	%r4906, %rd8094;
	cvt.u32.u64 	%r4907, %rd8093;
	or.b32  	%r7879, %r4906, %r4907;
	shr.u64 	%rd8095, %rd8094, 32;
	mul.wide.u32 	%rd8096, %r7870, 2;
	cvt.u32.u64 	%r4908, %rd8096;
	cvt.u32.u64 	%r4909, %rd8095;
	or.b32  	%r7878, %r4909, %r4908;
	shr.u64 	%rd8097, %rd8096, 32;
	mul.wide.u32 	%rd8098, %r7869, 2;
	cvt.u32.u64 	%r4910, %rd8098;
	cvt.u32.u64 	%r4911, %rd8097;
	or.b32  	%r7877, %r4911, %r4910;
	shr.u64 	%rd8099, %rd8098, 32;
	mul.wide.u32 	%rd8100, %r7868, 2;
	add.s64 	%rd8101, %rd8099, %rd8100;
	cvt.u32.u64 	%r7876, %rd8101;
	shr.u64 	%rd8102, %rd8101, 32;
	mul.wide.u32 	%rd8103, %r7867, 2;
	add.s64 	%rd8104, %rd8102, %rd8103;
	cvt.u32.u64 	%r7875, %rd8104;
	shr.u64 	%rd8105, %rd8104, 32;
	mul.wide.u32 	%rd8106, %r7866, 2;
	add.s64 	%rd8107, %rd8105, %rd8106;
	cvt.u32.u64 	%r7874, %rd8107;
	shr.u64 	%rd8108, %rd8107, 32;
	mul.wide.u32 	%rd8109, %r7865, 2;
	add.s64 	%rd8110, %rd8108, %rd8109;
	cvt.u32.u64 	%r7873, %rd8110;
	setp.gt.u64 	%p341, %rd8110, 4294967295;
	setp.lt.u32 	%p342, %r598, %r7873;
	or.pred  	%p343, %p341, %p342;
	@%p343 bra 	$L__BB5_303;
	setp.gt.u32 	%p344, %r598, %r7873;
	@%p344 bra 	$L__BB5_304;
	setp.lt.u32 	%p345, %r599, %r7874;
	@%p345 bra 	$L__BB5_303;
	setp.gt.u32 	%p346, %r599, %r7874;
	@%p346 bra 	$L__BB5_304;
	setp.lt.u32 	%p347, %r600, %r7875;
	@%p347 bra 	$L__BB5_303;
	setp.gt.u32 	%p348, %r600, %r7875;
	@%p348 bra 	$L__BB5_304;
	setp.lt.u32 	%p349, %r601, %r7876;
	@%p349 bra 	$L__BB5_303;
	setp.gt.u32 	%p350, %r601, %r7876;
	@%p350 bra 	$L__BB5_304;
	setp.lt.u32 	%p351, %r602, %r7877;
	@%p351 bra 	$L__BB5_303;
	setp.gt.u32 	%p352, %r602, %r7877;
	@%p352 bra 	$L__BB5_304;
	setp.lt.u32 	%p353, %r603, %r7878;
	@%p353 bra 	$L__BB5_303;
	setp.gt.u32 	%p354, %r603, %r7878;
	@%p354 bra 	$L__BB5_304;
	setp.lt.u32 	%p355, %r604, %r7879;
	@%p355 bra 	$L__BB5_303;
	setp.gt.u32 	%p356, %r604, %r7879;
	setp.lt.u32 	%p357, %r7880, %r605;
	or.pred  	%p358, %p356, %p357;
	@%p358 bra 	$L__BB5_304;
$L__BB5_303:
	sub.s32 	%r7880, %r7880, %r605;
	sub.s32 	%r7879, %r7879, %r604;
	sub.s32 	%r7878, %r7878, %r603;
	sub.s32 	%r7877, %r7877, %r602;
	sub.s32 	%r7876, %r7876, %r601;
	sub.s32 	%r7875, %r7875, %r600;
	sub.s32 	%r7874, %r7874, %r599;
	sub.s32 	%r7873, %r7873, %r598;
$L__BB5_304:
	shl.b32 	%r7888, %r7880, 1;
	shr.u32 	%r4912, %r7880, 31;
	cvt.u64.u32 	%rd8112, %r4912;
	mul.wide.u32 	%rd8113, %r7879, 2;
	cvt.u32.u64 	%r4913, %rd8113;
	cvt.u32.u64 	%r4914, %rd8112;
	or.b32  	%r7887, %r4913, %r4914;
	shr.u64 	%rd8114, %rd8113, 32;
	mul.wide.u32 	%rd8115, %r7878, 2;
	cvt.u32.u64 	%r4915, %rd8115;
	cvt.u32.u64 	%r4916, %rd8114;
	or.b32  	%r7886, %r4916, %r4915;
	shr.u64 	%rd8116, %rd8115, 32;
	mul.wide.u32 	%rd8117, %r7877, 2;
	cvt.u32.u64 	%r4917, %rd8117;
	cvt.u32.u64 	%r4918, %rd8116;
	or.b32  	%r7885, %r4918, %r4917;
	shr.u64 	%rd8118, %rd8117, 32;
	mul.wide.u32 	%rd8119, %r7876, 2;
	add.s64 	%rd8120, %rd8118, %rd8119;
	cvt.u32.u64 	%r7884, %rd8120;
	shr.u64 	%rd8121, %rd8120, 32;
	mul.wide.u32 	%rd8122, %r7875, 2;
	add.s64 	%rd8123, %rd8121, %rd8122;
	cvt.u32.u64 	%r7883, %rd8123;
	shr.u64 	%rd8124, %rd8123, 32;
	mul.wide.u32 	%rd8125, %r7874, 2;
	add.s64 	%rd8126, %rd8124, %rd8125;
	cvt.u32.u64 	%r7882, %rd8126;
	shr.u64 	%rd8127, %rd8126, 32;
	mul.wide.u32 	%rd8128, %r7873, 2;
	add.s64 	%rd8129, %rd8127, %rd8128;
	cvt.u32.u64 	%r7881, %rd8129;
	setp.gt.u64 	%p359, %rd8129, 4294967295;
	setp.lt.u32 	%p360, %r598, %r7881;
	or.pred  	%p361, %p359, %p360;
	@%p361 bra 	$L__BB5_318;
	setp.gt.u32 	%p362, %r598, %r7881;
	@%p362 bra 	$L__BB5_319;
	setp.lt.u32 	%p363, %r599, %r7882;
	@%p363 bra 	$L__BB5_318;
	setp.gt.u32 	%p364, %r599, %r7882;
	@%p364 bra 	$L__BB5_319;
	setp.lt.u32 	%p365, %r600, %r7883;
	@%p365 bra 	$L__BB5_318;
	setp.gt.u32 	%p366, %r600, %r7883;
	@%p366 bra 	$L__BB5_319;
	setp.lt.u32 	%p367, %r601, %r7884;
	@%p367 bra 	$L__BB5_318;
	setp.gt.u32 	%p368, %r601, %r7884;
	@%p368 bra 	$L__BB5_319;
	setp.lt.u32 	%p369, %r602, %r7885;
	@%p369 bra 	$L__BB5_318;
	setp.gt.u32 	%p370, %r602, %r7885;
	@%p370 bra 	$L__BB5_319;
	setp.lt.u32 	%p371, %r603, %r7886;
	@%p371 bra 	$L__BB5_318;
	setp.gt.u32 	%p372, %r603, %r7886;
	@%p372 bra 	$L__BB5_319;
	setp.lt.u32 	%p373, %r604, %r7887;
	@%p373 bra 	$L__BB5_318;
	setp.gt.u32 	%p374, %r604, %r7887;
	setp.lt.u32 	%p375, %r7888, %r605;
	or.pred  	%p376, %p374, %p375;
	@%p376 bra 	$L__BB5_319;
$L__BB5_318:
	sub.s32 	%r7888, %r7888, %r605;
	sub.s32 	%r7887, %r7887, %r604;
	sub.s32 	%r7886, %r7886, %r603;
	sub.s32 	%r7885, %r7885, %r602;
	sub.s32 	%r7884, %r7884, %r601;
	sub.s32 	%r7883, %r7883, %r600;
	sub.s32 	%r7882, %r7882, %r599;
	sub.s32 	%r7881, %r7881, %r598;
$L__BB5_319:
	ld.const.u32 	%r678, [P_CONST+28];
	ld.const.u32 	%r679, [P_CONST+24];
	ld.const.u32 	%r680, [P_CONST+20];
	ld.const.u32 	%r681, [P_CONST+16];
	ld.const.u32 	%r682, [P_CONST+12];
	ld.const.u32 	%r683, [P_CONST+8];
	ld.const.u32 	%r684, [P_CONST+4];
	ld.const.u32 	%r685, [P_CONST];
	mul.wide.u32 	%rd8131, %r7888, %r7888;
	cvt.u32.u64 	%r4919, %rd8131;
	shr.u64 	%rd8132, %rd8131, 32;
	mul.wide.u32 	%rd8133, %r7887, %r7888;
	add.s64 	%rd8134, %rd8132, %rd8133;
	shr.u64 	%rd8135, %rd8134, 32;
	mul.wide.u32 	%rd8136, %r7886, %r7888;
	add.s64 	%rd8137, %rd8135, %rd8136;
	shr.u64 	%rd8138, %rd8137, 32;
	mul.wide.u32 	%rd8139, %r7885, %r7888;
	add.s64 	%rd8140, %rd8138, %rd8139;
	shr.u64 	%rd8141, %rd8140, 32;
	mul.wide.u32 	%rd8142, %r7884, %r7888;
	add.s64 	%rd8143, %rd8141, %rd8142;
	shr.u64 	%rd8144, %rd8143, 32;
	mul.wide.u32 	%rd8145, %r7883, %r7888;
	add.s64 	%rd8146, %rd8144, %rd8145;
	shr.u64 	%rd8147, %rd8146, 32;
	mul.wide.u32 	%rd8148, %r7882, %r7888;
	add.s64 	%rd8149, %rd8147, %rd8148;
	shr.u64 	%rd8150, %rd8149, 32;
	mul.wide.u32 	%rd8151, %r7881, %r7888;
	add.s64 	%rd8152, %rd8150, %rd8151;
	shr.u64 	%rd8153, %rd8152, 32;
	and.b64  	%rd8154, %rd8134, 4294967295;
	add.s64 	%rd8155, %rd8133, %rd8154;
	shr.u64 	%rd8156, %rd8155, 32;
	mul.wide.u32 	%rd8157, %r7887, %r7887;
	and.b64  	%rd8158, %rd8137, 4294967295;
	add.s64 	%rd8159, %rd8156, %rd8158;
	add.s64 	%rd8160, %rd8159, %rd8157;
	shr.u64 	%rd8161, %rd8160, 32;
	mul.wide.u32 	%rd8162, %r7886, %r7887;
	and.b64  	%rd8163, %rd8140, 4294967295;
	add.s64 	%rd8164, %rd8161, %rd8163;
	add.s64 	%rd8165, %rd8164, %rd8162;
	shr.u64 	%rd8166, %rd8165, 32;
	mul.wide.u32 	%rd8167, %r7885, %r7887;
	and.b64  	%rd8168, %rd8143, 4294967295;
	add.s64 	%rd8169, %rd8166, %rd8168;
	add.s64 	%rd8170, %rd8169, %rd8167;
	shr.u64 	%rd8171, %rd8170, 32;
	mul.wide.u32 	%rd8172, %r7884, %r7887;
	and.b64  	%rd8173, %rd8146, 4294967295;
	add.s64 	%rd8174, %rd8171, %rd8173;
	add.s64 	%rd8175, %rd8174, %rd8172;
	shr.u64 	%rd8176, %rd8175, 32;
	mul.wide.u32 	%rd8177, %r7883, %r7887;
	and.b64  	%rd8178, %rd8149, 4294967295;
	add.s64 	%rd8179, %rd8176, %rd8178;
	add.s64 	%rd8180, %rd8179, %rd8177;
	shr.u64 	%rd8181, %rd8180, 32;
	mul.wide.u32 	%rd8182, %r7882, %r7887;
	and.b64  	%rd8183, %rd8152, 4294967295;
	add.s64 	%rd8184, %rd8181, %rd8183;
	add.s64 	%rd8185, %rd8184, %rd8182;
	shr.u64 	%rd8186, %rd8185, 32;
	mul.wide.u32 	%rd8187, %r7881, %r7887;
	add.s64 	%rd8188, %rd8186, %rd8153;
	add.s64 	%rd8189, %rd8188, %rd8187;
	shr.u64 	%rd8190, %rd8189, 32;
	and.b64  	%rd8191, %rd8160, 4294967295;
	add.s64 	%rd8192, %rd8136, %rd8191;
	shr.u64 	%rd8193, %rd8192, 32;
	and.b64  	%rd8194, %rd8165, 4294967295;
	add.s64 	%rd8195, %rd8193, %rd8194;
	add.s64 	%rd8196, %rd8195, %rd8162;
	shr.u64 	%rd8197, %rd8196, 32;
	mul.wide.u32 	%rd8198, %r7886, %r7886;
	and.b64  	%rd8199, %rd8170, 4294967295;
	add.s64 	%rd8200, %rd8197, %rd8199;
	add.s64 	%rd8201, %rd8200, %rd8198;
	shr.u64 	%rd8202, %rd8201, 32;
	mul.wide.u32 	%rd8203, %r7885, %r7886;
	and.b64  	%rd8204, %rd8175, 4294967295;
	add.s64 	%rd8205, %rd8202, %rd8204;
	add.s64 	%rd8206, %rd8205, %rd8203;
	shr.u64 	%rd8207, %rd8206, 32;
	mul.wide.u32 	%rd8208, %r7884, %r7886;
	and.b64  	%rd8209, %rd8180, 4294967295;
	add.s64 	%rd8210, %rd8207, %rd8209;
	add.s64 	%rd8211, %rd8210, %rd8208;
	shr.u64 	%rd8212, %rd8211, 32;
	mul.wide.u32 	%rd8213, %r7883, %r7886;
	and.b64  	%rd8214, %rd8185, 4294967295;
	add.s64 	%rd8215, %rd8212, %rd8214;
	add.s64 	%rd8216, %rd8215, %rd8213;
	shr.u64 	%rd8217, %rd8216, 32;
	mul.wide.u32 	%rd8218, %r7882, %r7886;
	and.b64  	%rd8219, %rd8189, 4294967295;
	add.s64 	%rd8220, %rd8217, %rd8219;
	add.s64 	%rd8221, %rd8220, %rd8218;
	shr.u64 	%rd8222, %rd8221, 32;
	mul.wide.u32 	%rd8223, %r7881, %r7886;
	add.s64 	%rd8224, %rd8222, %rd8190;
	add.s64 	%rd8225, %rd8224, %rd8223;
	shr.u64 	%rd8226, %rd8225, 32;
	and.b64  	%rd8227, %rd8196, 4294967295;
	add.s64 	%rd8228, %rd8139, %rd8227;
	shr.u64 	%rd8229, %rd8228, 32;
	and.b64  	%rd8230, %rd8201, 4294967295;
	add.s64 	%rd8231, %rd8229, %rd8230;
	add.s64 	%rd8232, %rd8231, %rd8167;
	shr.u64 	%rd8233, %rd8232, 32;
	and.b64  	%rd8234, %rd8206, 4294967295;
	add.s64 	%rd8235, %rd8233, %rd8234;
	add.s64 	%rd8236, %rd8235, %rd8203;
	shr.u64 	%rd8237, %rd8236, 32;
	mul.wide.u32 	%rd8238, %r7885, %r7885;
	and.b64  	%rd8239, %rd8211, 4294967295;
	add.s64 	%rd8240, %rd8237, %rd8239;
	add.s64 	%rd8241, %rd8240, %rd8238;
	shr.u64 	%rd8242, %rd8241, 32;
	mul.wide.u32 	%rd8243, %r7884, %r7885;
	and.b64  	%rd8244, %rd8216, 4294967295;
	add.s64 	%rd8245, %rd8242, %rd8244;
	add.s64 	%rd8246, %rd8245, %rd8243;
	shr.u64 	%rd8247, %rd8246, 32;
	mul.wide.u32 	%rd8248, %r7883, %r7885;
	and.b64  	%rd8249, %rd8221, 4294967295;
	add.s64 	%rd8250, %rd8247, %rd8249;
	add.s64 	%rd8251, %rd8250, %rd8248;
	shr.u64 	%rd8252, %rd8251, 32;
	mul.wide.u32 	%rd8253, %r7882, %r7885;
	and.b64  	%rd8254, %rd8225, 4294967295;
	add.s64 	%rd8255, %rd8252, %rd8254;
	add.s64 	%rd8256, %rd8255, %rd8253;
	shr.u64 	%rd8257, %rd8256, 32;
	mul.wide.u32 	%rd8258, %r7881, %r7885;
	add.s64 	%rd8259, %rd8257, %rd8226;
	add.s64 	%rd8260, %rd8259, %rd8258;
	shr.u64 	%rd8261, %rd8260, 32;
	and.b64  	%rd8262, %rd8232, 4294967295;
	add.s64 	%rd8263, %rd8142, %rd8262;
	shr.u64 	%rd8264, %rd8263, 32;
	and.b64  	%rd8265, %rd8236, 4294967295;
	add.s64 	%rd8266, %rd8264, %rd8265;
	add.s64 	%rd8267, %rd8266, %rd8172;
	shr.u64 	%rd8268, %rd8267, 32;
	and.b64  	%rd8269, %rd8241, 4294967295;
	add.s64 	%rd8270, %rd8268, %rd8269;
	add.s64 	%rd8271, %rd8270, %rd8208;
	shr.u64 	%rd8272, %rd8271, 32;
	and.b64  	%rd8273, %rd8246, 4294967295;
	add.s64 	%rd8274, %rd8272, %rd8273;
	add.s64 	%rd8275, %rd8274, %rd8243;
	shr.u64 	%rd8276, %rd8275, 32;
	mul.wide.u32 	%rd8277, %r7884, %r7884;
	and.b64  	%rd8278, %rd8251, 4294967295;
	add.s64 	%rd8279, %rd8276, %rd8278;
	add.s64 	%rd8280, %rd8279, %rd8277;
	shr.u64 	%rd8281, %rd8280, 32;
	mul.wide.u32 	%rd8282, %r7883, %r7884;
	and.b64  	%rd8283, %rd8256, 4294967295;
	add.s64 	%rd8284, %rd8281, %rd8283;
	add.s64 	%rd8285, %rd8284, %rd8282;
	shr.u64 	%rd8286, %rd8285, 32;
	mul.wide.u32 	%rd8287, %r7882, %r7884;
	and.b64  	%rd8288, %rd8260, 4294967295;
	add.s64 	%rd8289, %rd8286, %rd8288;
	add.s64 	%rd8290, %rd8289, %rd8287;
	shr.u64 	%rd8291, %rd8290, 32;
	mul.wide.u32 	%rd8292, %r7881, %r7884;
	add.s64 	%rd8293, %rd8291, %rd8261;
	add.s64 	%rd8294, %rd8293, %rd8292;
	shr.u64 	%rd8295, %rd8294, 32;
	and.b64  	%rd8296, %rd8267, 4294967295;
	add.s64 	%rd8297, %rd8145, %rd8296;
	shr.u64 	%rd8298, %rd8297, 32;
	and.b64  	%rd8299, %rd8271, 4294967295;
	add.s64 	%rd8300, %rd8298, %rd8299;
	add.s64 	%rd8301, %rd8300, %rd8177;
	shr.u64 	%rd8302, %rd8301, 32;
	and.b64  	%rd8303, %rd8275, 4294967295;
	add.s64 	%rd8304, %rd8302, %rd8303;
	add.s64 	%rd8305, %rd8304, %rd8213;
	shr.u64 	%rd8306, %rd8305, 32;
	and.b64  	%rd8307, %rd8280, 4294967295;
	add.s64 	%rd8308, %rd8306, %rd8307;
	add.s64 	%rd8309, %rd8308, %rd8248;
	shr.u64 	%rd8310, %rd8309, 32;
	and.b64  	%rd8311, %rd8285, 4294967295;
	add.s64 	%rd8312, %rd8310, %rd8311;
	add.s64 	%rd8313, %rd8312, %rd8282;
	shr.u64 	%rd8314, %rd8313, 32;
	mul.wide.u32 	%rd8315, %r7883, %r7883;
	and.b64  	%rd8316, %rd8290, 4294967295;
	add.s64 	%rd8317, %rd8314, %rd8316;
	add.s64 	%rd8318, %rd8317, %rd8315;
	shr.u64 	%rd8319, %rd8318, 32;
	mul.wide.u32 	%rd8320, %r7882, %r7883;
	and.b64  	%rd8321, %rd8294, 4294967295;
	add.s64 	%rd8322, %rd8319, %rd8321;
	add.s64 	%rd8323, %rd8322, %rd8320;
	shr.u64 	%rd8324, %rd8323, 32;
	mul.wide.u32 	%rd8325, %r7881, %r7883;
	add.s64 	%rd8326, %rd8324, %rd8295;
	add.s64 	%rd8327, %rd8326, %rd8325;
	shr.u64 	%rd8328, %rd8327, 32;
	and.b64  	%rd8329, %rd8301, 4294967295;
	add.s64 	%rd8330, %rd8148, %rd8329;
	shr.u64 	%rd8331, %rd8330, 32;
	and.b64  	%rd8332, %rd8305, 4294967295;
	add.s64 	%rd8333, %rd8331, %rd8332;
	add.s64 	%rd8334, %rd8333, %rd8182;
	shr.u64 	%rd8335, %rd8334, 32;
	and.b64  	%rd8336, %rd8309, 4294967295;
	add.s64 	%rd8337, %rd8335, %rd8336;
	add.s64 	%rd8338, %rd8337, %rd8218;
	shr.u64 	%rd8339, %rd8338, 32;
	and.b64  	%rd8340, %rd8313, 4294967295;
	add.s64 	%rd8341, %rd8339, %rd8340;
	add.s64 	%rd8342, %rd8341, %rd8253;
	shr.u64 	%rd8343, %rd8342, 32;
	and.b64  	%rd8344, %rd8318, 4294967295;
	add.s64 	%rd8345, %rd8343, %rd8344;
	add.s64 	%rd8346, %rd8345, %rd8287;
	shr.u64 	%rd8347, %rd8346, 32;
	and.b64  	%rd8348, %rd8323, 4294967295;
	add.s64 	%rd8349, %rd8347, %rd8348;
	add.s64 	%rd8350, %rd8349, %rd8320;
	shr.u64 	%rd8351, %rd8350, 32;
	mul.wide.u32 	%rd8352, %r7882, %r7882;
	and.b64  	%rd8353, %rd8327, 4294967295;
	add.s64 	%rd8354, %rd8351, %rd8353;
	add.s64 	%rd8355, %rd8354, %rd8352;
	shr.u64 	%rd8356, %rd8355, 32;
	mul.wide.u32 	%rd8357, %r7881, %r7882;
	add.s64 	%rd8358, %rd8356, %rd8328;
	add.s64 	%rd8359, %rd8358, %rd8357;
	shr.u64 	%rd8360, %rd8359, 32;
	and.b64  	%rd8361, %rd8334, 4294967295;
	add.s64 	%rd8362, %rd8151, %rd8361;
	shr.u64 	%rd8363, %rd8362, 32;
	and.b64  	%rd8364, %rd8338, 4294967295;
	add.s64 	%rd8365, %rd8363, %rd8364;
	add.s64 	%rd8366, %rd8365, %rd8187;
	shr.u64 	%rd8367, %rd8366, 32;
	and.b64  	%rd8368, %rd8342, 4294967295;
	add.s64 	%rd8369, %rd8367, %rd8368;
	add.s64 	%rd8370, %rd8369, %rd8223;
	shr.u64 	%rd8371, %rd8370, 32;
	and.b64  	%rd8372, %rd8346, 4294967295;
	add.s64 	%rd8373, %rd8371, %rd8372;
	add.s64 	%rd8374, %rd8373, %rd8258;
	shr.u64 	%rd8375, %rd8374, 32;
	and.b64  	%rd8376, %rd8350, 4294967295;
	add.s64 	%rd8377, %rd8375, %rd8376;
	add.s64 	%rd8378, %rd8377, %rd8292;
	shr.u64 	%rd8379, %rd8378, 32;
	and.b64  	%rd8380, %rd8355, 4294967295;
	add.s64 	%rd8381, %rd8379, %rd8380;
	add.s64 	%rd8382, %rd8381, %rd8325;
	shr.u64 	%rd8383, %rd8382, 32;
	and.b64  	%rd8384, %rd8359, 4294967295;
	add.s64 	%rd8385, %rd8383, %rd8384;
	add.s64 	%rd8386, %rd8385, %rd8357;
	shr.u64 	%rd8387, %rd8386, 32;
	mul.wide.u32 	%rd8388, %r7881, %r7881;
	add.s64 	%rd8389, %rd8387, %rd8360;
	add.s64 	%rd8390, %rd8389, %rd8388;
	{ .reg .b32 tmp; mov.b64 {tmp, %r4920}, %rd8390; }
	ld.const.u32 	%r4921, [MU_P];
	mul.lo.s32 	%r4922, %r4921, %r4919;
	mul.wide.u32 	%rd8391, %r685, %r4922;
	and.b64  	%rd8392, %rd8131, 4294967293;
	add.s64 	%rd8393, %rd8391, %rd8392;
	shr.u64 	%rd8394, %rd8393, 32;
	mul.wide.u32 	%rd8395, %r684, %r4922;
	and.b64  	%rd8396, %rd8155, 4294967295;
	add.s64 	%rd8397, %rd8394, %rd8396;
	add.s64 	%rd8398, %rd8397, %rd8395;
	cvt.u32.u64 	%r4923, %rd8398;
	shr.u64 	%rd8399, %rd8398, 32;
	mul.wide.u32 	%rd8400, %r683, %r4922;
	and.b64  	%rd8401, %rd8192, 4294967295;
	add.s64 	%rd8402, %rd8399, %rd8401;
	add.s64 	%rd8403, %rd8402, %rd8400;
	shr.u64 	%rd8404, %rd8403, 32;
	mul.wide.u32 	%rd8405, %r682, %r4922;
	and.b64  	%rd8406, %rd8228, 4294967295;
	add.s64 	%rd8407, %rd8404, %rd8406;
	add.s64 	%rd8408, %rd8407, %rd8405;
	shr.u64 	%rd8409, %rd8408, 32;
	mul.wide.u32 	%rd8410, %r681, %r4922;
	and.b64  	%rd8411, %rd8263, 4294967295;
	add.s64 	%rd8412, %rd8409, %rd8411;
	add.s64 	%rd8413, %rd8412, %rd8410;
	shr.u64 	%rd8414, %rd8413, 32;
	mul.wide.u32 	%rd8415, %r680, %r4922;
	and.b64  	%rd8416, %rd8297, 4294967295;
	add.s64 	%rd8417, %rd8414, %rd8416;
	add.s64 	%rd8418, %rd8417, %rd8415;
	shr.u64 	%rd8419, %rd8418, 32;
	mul.wide.u32 	%rd8420, %r679, %r4922;
	and.b64  	%rd8421, %rd8330, 4294967295;
	add.s64 	%rd8422, %rd8419, %rd8421;
	add.s64 	%rd8423, %rd8422, %rd8420;
	shr.u64 	%rd8424, %rd8423, 32;
	mul.wide.u32 	%rd8425, %r678, %r4922;
	and.b64  	%rd8426, %rd8362, 4294967295;
	add.s64 	%rd8427, %rd8424, %rd8426;
	add.s64 	%rd8428, %rd8427, %rd8425;
	shr.u64 	%rd8429, %rd8428, 32;
	and.b64  	%rd8430, %rd8366, 4294967295;
	add.s64 	%rd8431, %rd8429, %rd8430;
	shr.u64 	%rd8432, %rd8431, 32;
	and.b64  	%rd8433, %rd8370, 4294967295;
	add.s64 	%rd8434, %rd8432, %rd8433;
	shr.u64 	%rd8435, %rd8434, 32;
	and.b64  	%rd8436, %rd8374, 4294967295;
	add.s64 	%rd8437, %rd8435, %rd8436;
	shr.u64 	%rd8438, %rd8437, 32;
	and.b64  	%rd8439, %rd8378, 4294967295;
	add.s64 	%rd8440, %rd8438, %rd8439;
	shr.u64 	%rd8441, %rd8440, 32;
	and.b64  	%rd8442, %rd8382, 4294967295;
	add.s64 	%rd8443, %rd8441, %rd8442;
	shr.u64 	%rd8444, %rd8443, 32;
	and.b64  	%rd8445, %rd8386, 4294967295;
	add.s64 	%rd8446, %rd8444, %rd8445;
	shr.u64 	%rd8447, %rd8446, 32;
	and.b64  	%rd8448, %rd8390, 4294967295;
	add.s64 	%rd8449, %rd8447, %rd8448;
	{ .reg .b32 tmp; mov.b64 {tmp, %r4924}, %rd8449; }
	add.s32 	%r4925, %r4920, %r4924;
	mul.lo.s32 	%r4926, %r4921, %r4923;
	mul.wide.u32 	%rd8450, %r685, %r4926;
	and.b64  	%rd8451, %rd8398, 4294967295;
	add.s64 	%rd8452, %rd8450, %rd8451;
	shr.u64 	%rd8453, %rd8452, 32;
	mul.wide.u32 	%rd8454, %r684, %r4926;
	and.b64  	%rd8455, %rd8403, 4294967295;
	add.s64 	%rd8456, %rd8453, %rd8455;
	add.s64 	%rd8457, %rd8456, %rd8454;
	cvt.u32.u64 	%r4927, %rd8457;
	shr.u64 	%rd8458, %rd8457, 32;
	mul.wide.u32 	%rd8459, %r683, %r4926;
	and.b64  	%rd8460, %rd8408, 4294967295;
	add.s64 	%rd8461, %rd8458, %rd8460;
	add.s64 	%rd8462, %rd8461, %rd8459;
	shr.u64 	%rd8463, %rd8462, 32;
	mul.wide.u32 	%rd8464, %r682, %r4926;
	and.b64  	%rd8465, %rd8413, 4294967295;
	add.s64 	%rd8466, %rd8463, %rd8465;
	add.s64 	%rd8467, %rd8466, %rd8464;
	shr.u64 	%rd8468, %rd8467, 32;
	mul.wide.u32 	%rd8469, %r681, %r4926;
	and.b64  	%rd8470, %rd8418, 4294967295;
	add.s64 	%rd8471, %rd8468, %rd8470;
	add.s64 	%rd8472, %rd8471, %rd8469;
	shr.u64 	%rd8473, %rd8472, 32;
	mul.wide.u32 	%rd8474, %r680, %r4926;
	and.b64  	%rd8475, %rd8423, 4294967295;
	add.s64 	%rd8476, %rd8473, %rd8475;
	add.s64 	%rd8477, %rd8476, %rd8474;
	shr.u64 	%rd8478, %rd8477, 32;
	mul.wide.u32 	%rd8479, %r679, %r4926;
	and.b64  	%rd8480, %rd8428, 4294967295;
	add.s64 	%rd8481, %rd8478, %rd8480;
	add.s64 	%rd8482, %rd8481, %rd8479;
	shr.u64 	%rd8483, %rd8482, 32;
	mul.wide.u32 	%rd8484, %r678, %r4926;
	and.b64  	%rd8485, %rd8431, 4294967295;
	add.s64 	%rd8486, %rd8483, %rd8485;
	add.s64 	%rd8487, %rd8486, %rd8484;
	shr.u64 	%rd8488, %rd8487, 32;
	and.b64  	%rd8489, %rd8434, 4294967295;
	add.s64 	%rd8490, %rd8488, %rd8489;
	shr.u64 	%rd8491, %rd8490, 32;
	and.b64  	%rd8492, %rd8437, 4294967295;
	add.s64 	%rd8493, %rd8491, %rd8492;
	shr.u64 	%rd8494, %rd8493, 32;
	and.b64  	%rd8495, %rd8440, 4294967295;
	add.s64 	%rd8496, %rd8494, %rd8495;
	shr.u64 	%rd8497, %rd8496, 32;
	and.b64  	%rd8498, %rd8443, 4294967295;
	add.s64 	%rd8499, %rd8497, %rd8498;
	shr.u64 	%rd8500, %rd8499, 32;
	and.b64  	%rd8501, %rd8446, 4294967295;
	add.s64 	%rd8502, %rd8500, %rd8501;
	shr.u64 	%rd8503, %rd8502, 32;
	and.b64  	%rd8504, %rd8449, 4294967295;
	add.s64 	%rd8505, %rd8503, %rd8504;
	{ .reg .b32 tmp; mov.b64 {tmp, %r4928}, %rd8505; }
	add.s32 	%r4929, %r4925, %r4928;
	mul.lo.s32 	%r4930, %r4921, %r4927;
	mul.wide.u32 	%rd8506, %r685, %r4930;
	and.b64  	%rd8507, %rd8457, 4294967295;
	add.s64 	%rd8508, %rd8506, %rd8507;
	shr.u64 	%rd8509, %rd8508, 32;
	mul.wide.u32 	%rd8510, %r684, %r4930;
	and.b64  	%rd8511, %rd8462, 4294967295;
	add.s64 	%rd8512, %rd8509, %rd8511;
	add.s64 	%rd8513, %rd8512, %rd8510;
	cvt.u32.u64 	%r4931, %rd8513;
	shr.u64 	%rd8514, %rd8513, 32;
	mul.wide.u32 	%rd8515, %r683, %r4930;
	and.b64  	%rd8516, %rd8467, 4294967295;
	add.s64 	%rd8517, %rd8514, %rd8516;
	add.s64 	%rd8518, %rd8517, %rd8515;
	shr.u64 	%rd8519, %rd8518, 32;
	mul.wide.u32 	%rd8520, %r682, %r4930;
	and.b64  	%rd8521, %rd8472, 4294967295;
	add.s64 	%rd8522, %rd8519, %rd8521;
	add.s64 	%rd8523, %rd8522, %rd8520;
	shr.u64 	%rd8524, %rd8523, 32;
	mul.wide.u32 	%rd8525, %r681, %r4930;
	and.b64  	%rd8526, %rd8477, 4294967295;
	add.s64 	%rd8527, %rd8524, %rd8526;
	add.s64 	%rd8528, %rd8527, %rd8525;
	shr.u64 	%rd8529, %rd8528, 32;
	mul.wide.u32 	%rd8530, %r680, %r4930;
	and.b64  	%rd8531, %rd8482, 4294967295;
	add.s64 	%rd8532, %rd8529, %rd8531;
	add.s64 	%rd8533, %rd8532, %rd8530;
	shr.u64 	%rd8534, %rd8533, 32;
	mul.wide.u32 	%rd8535, %r679, %r4930;
	and.b64  	%rd8536, %rd8487, 4294967295;
	add.s64 	%rd8537, %rd8534, %rd8536;
	add.s64 	%rd8538, %rd8537, %rd8535;
	shr.u64 	%rd8539, %rd8538, 32;
	mul.wide.u32 	%rd8540, %r678, %r4930;
	and.b64  	%rd8541, %rd8490, 4294967295;
	add.s64 	%rd8542, %rd8539, %rd8541;
	add.s64 	%rd8543, %rd8542, %rd8540;
	shr.u64 	%rd8544, %rd8543, 32;
	and.b64  	%rd8545, %rd8493, 4294967295;
	add.s64 	%rd8546, %rd8544, %rd8545;
	shr.u64 	%rd8547, %rd8546, 32;
	and.b64  	%rd8548, %rd8496, 4294967295;
	add.s64 	%rd8549, %rd8547, %rd8548;
	shr.u64 	%rd8550, %rd8549, 32;
	and.b64  	%rd8551, %rd8499, 4294967295;
	add.s64 	%rd8552, %rd8550, %rd8551;
	shr.u64 	%rd8553, %rd8552, 32;
	and.b64  	%rd8554, %rd8502, 4294967295;
	add.s64 	%rd8555, %rd8553, %rd8554;
	shr.u64 	%rd8556, %rd8555, 32;
	and.b64  	%rd8557, %rd8505, 4294967295;
	add.s64 	%rd8558, %rd8556, %rd8557;
	{ .reg .b32 tmp; mov.b64 {tmp, %r4932}, %rd8558; }
	add.s32 	%r4933, %r4929, %r4932;
	mul.lo.s32 	%r4934, %r4921, %r4931;
	mul.wide.u32 	%rd8559, %r685, %r4934;
	and.b64  	%rd8560, %rd8513, 4294967295;
	add.s64 	%rd8561, %rd8559, %rd8560;
	shr.u64 	%rd8562, %rd8561, 32;
	mul.wide.u32 	%rd8563, %r684, %r4934;
	and.b64  	%rd8564, %rd8518, 4294967295;
	add.s64 	%rd8565, %rd8562, %rd8564;
	add.s64 	%rd8566, %rd8565, %rd8563;
	cvt.u32.u64 	%r4935, %rd8566;
	shr.u64 	%rd8567, %rd8566, 32;
	mul.wide.u32 	%rd8568, %r683, %r4934;
	and.b64  	%rd8569, %rd8523, 4294967295;
	add.s64 	%rd8570, %rd8567, %rd8569;
	add.s64 	%rd8571, %rd8570, %rd8568;
	shr.u64 	%rd8572, %rd8571, 32;
	mul.wide.u32 	%rd8573, %r682, %r4934;
	and.b64  	%rd8574, %rd8528, 4294967295;
	add.s64 	%rd8575, %rd8572, %rd8574;
	add.s64 	%rd8576, %rd8575, %rd8573;
	shr.u64 	%rd8577, %rd8576, 32;
	mul.wide.u32 	%rd8578, %r681, %r4934;
	and.b64  	%rd8579, %rd8533, 4294967295;
	add.s64 	%rd8580, %rd8577, %rd8579;
	add.s64 	%rd8581, %rd8580, %rd8578;
	shr.u64 	%rd8582, %rd8581, 32;
	mul.wide.u32 	%rd8583, %r680, %r4934;
	and.b64  	%rd8584, %rd8538, 4294967295;
	add.s64 	%rd8585, %rd8582, %rd8584;
	add.s64 	%rd8586, %rd8585, %rd8583;
	shr.u64 	%rd8587, %rd8586, 32;
	mul.wide.u32 	%rd8588, %r679, %r4934;
	and.b64  	%rd8589, %rd8543, 4294967295;
	add.s64 	%rd8590, %rd8587, %rd8589;
	add.s64 	%rd8591, %rd8590, %rd8588;
	shr.u64 	%rd8592, %rd8591, 32;
	mul.wide.u32 	%rd8593, %r678, %r4934;
	and.b64  	%rd8594, %rd8546, 4294967295;
	add.s64 	%rd8595, %rd8592, %rd8594;
	add.s64 	%rd8596, %rd8595, %rd8593;
	shr.u64 	%rd8597, %rd8596, 32;
	and.b64  	%rd8598, %rd8549, 4294967295;
	add.s64 	%rd8599, %rd8597, %rd8598;
	shr.u64 	%rd8600, %rd8599, 32;
	and.b64  	%rd8601, %rd8552, 4294967295;
	add.s64 	%rd8602, %rd8600, %rd8601;
	shr.u64 	%rd8603, %rd8602, 32;
	and.b64  	%rd8604, %rd8555, 4294967295;
	add.s64 	%rd8605, %rd8603, %rd8604;
	shr.u64 	%rd8606, %rd8605, 32;
	and.b64  	%rd8607, %rd8558, 4294967295;
	add.s64 	%rd8608, %rd8606, %rd8607;
	{ .reg .b32 tmp; mov.b64 {tmp, %r4936}, %rd8608; }
	add.s32 	%r4937, %r4933, %r4936;
	mul.lo.s32 	%r4938, %r4921, %r4935;
	mul.wide.u32 	%rd8609, %r685, %r4938;
	and.b64  	%rd8610, %rd8566, 4294967295;
	add.s64 	%rd8611, %rd8609, %rd8610;
	shr.u64 	%rd8612, %rd8611, 32;
	mul.wide.u32 	%rd8613, %r684, %r4938;
	and.b64  	%rd8614, %rd8571, 4294967295;
	add.s64 	%rd8615, %rd8612, %rd8614;
	add.s64 	%rd8616, %rd8615, %rd8613;
	cvt.u32.u64 	%r4939, %rd8616;
	shr.u64 	%rd8617, %rd8616, 32;
	mul.wide.u32 	%rd8618, %r683, %r4938;
	and.b64  	%rd8619, %rd8576, 4294967295;
	add.s64 	%rd8620, %rd8617, %rd8619;
	add.s64 	%rd8621, %rd8620, %rd8618;
	shr.u64 	%rd8622, %rd8621, 32;
	mul.wide.u32 	%rd8623, %r682, %r4938;
	and.b64  	%rd8624, %rd8581, 4294967295;
	add.s64 	%rd8625, %rd8622, %rd8624;
	add.s64 	%rd8626, %rd8625, %rd8623;
	shr.u64 	%rd8627, %rd8626, 32;
	mul.wide.u32 	%rd8628, %r681, %r4938;
	and.b64  	%rd8629, %rd8586, 4294967295;
	add.s64 	%rd8630, %rd8627, %rd8629;
	add.s64 	%rd8631, %rd8630, %rd8628;
	shr.u64 	%rd8632, %rd8631, 32;
	mul.wide.u32 	%rd8633, %r680, %r4938;
	and.b64  	%rd8634, %rd8591, 4294967295;
	add.s64 	%rd8635, %rd8632, %rd8634;
	add.s64 	%rd8636, %rd8635, %rd8633;
	shr.u64 	%rd8637, %rd8636, 32;
	mul.wide.u32 	%rd8638, %r679, %r4938;
	and.b64  	%rd8639, %rd8596, 4294967295;
	add.s64 	%rd8640, %rd8637, %rd8639;
	add.s64 	%rd8641, %rd8640, %rd8638;
	shr.u64 	%rd8642, %rd8641, 32;
	mul.wide.u32 	%rd8643, %r678, %r4938;
	and.b64  	%rd8644, %rd8599, 4294967295;
	add.s64 	%rd8645, %rd8642, %rd8644;
	add.s64 	%rd8646, %rd8645, %rd8643;
	shr.u64 	%rd8647, %rd8646, 32;
	and.b64  	%rd8648, %rd8602, 4294967295;
	add.s64 	%rd8649, %rd8647, %rd8648;
	shr.u64 	%rd8650, %rd8649, 32;
	and.b64  	%rd8651, %rd8605, 4294967295;
	add.s64 	%rd8652, %rd8650, %rd8651;
	shr.u64 	%rd8653, %rd8652, 32;
	and.b64  	%rd8654, %rd8608, 4294967295;
	add.s64 	%rd8655, %rd8653, %rd8654;
	{ .reg .b32 tmp; mov.b64 {tmp, %r4940}, %rd8655; }
	add.s32 	%r4941, %r4937, %r4940;
	mul.lo.s32 	%r4942, %r4921, %r4939;
	mul.wide.u32 	%rd8656, %r685, %r4942;
	and.b64  	%rd8657, %rd8616, 4294967295;
	add.s64 	%rd8658, %rd8656, %rd8657;
	shr.u64 	%rd8659, %rd8658, 32;
	mul.wide.u32 	%rd8660, %r684, %r4942;
	and.b64  	%rd8661, %rd8621, 4294967295;
	add.s64 	%rd8662, %rd8659, %rd8661;
	add.s64 	%rd8663, %rd8662, %rd8660;
	cvt.u32.u64 	%r4943, %rd8663;
	shr.u64 	%rd8664, %rd8663, 32;
	mul.wide.u32 	%rd8665, %r683, %r4942;
	and.b64  	%rd8666, %rd8626, 4294967295;
	add.s64 	%rd8667, %rd8664, %rd8666;
	add.s64 	%rd8668, %rd8667, %rd8665;
	shr.u64 	%rd8669, %rd8668, 32;
	mul.wide.u32 	%rd8670, %r682, %r4942;
	and.b64  	%rd8671, %rd8631, 4294967295;
	add.s64 	%rd8672, %rd8669, %rd8671;
	add.s64 	%rd8673, %rd8672, %rd8670;
	shr.u64 	%rd8674, %rd8673, 32;
	mul.wide.u32 	%rd8675, %r681, %r4942;
	and.b64  	%rd8676, %rd8636, 4294967295;
	add.s64 	%rd8677, %rd8674, %rd8676;
	add.s64 	%rd8678, %rd8677, %rd8675;
	shr.u64 	%rd8679, %rd8678, 32;
	mul.wide.u32 	%rd8680, %r680, %r4942;
	and.b64  	%rd8681, %rd8641, 4294967295;
	add.s64 	%rd8682, %rd8679, %rd8681;
	add.s64 	%rd8683, %rd8682, %rd8680;
	shr.u64 	%rd8684, %rd8683, 32;
	mul.wide.u32 	%rd8685, %r679, %r4942;
	and.b64  	%rd8686, %rd8646, 4294967295;
	add.s64 	%rd8687, %rd8684, %rd8686;
	add.s64 	%rd8688, %rd8687, %rd8685;
	shr.u64 	%rd8689, %rd8688, 32;
	mul.wide.u32 	%rd8690, %r678, %r4942;
	and.b64  	%rd8691, %rd8649, 4294967295;
	add.s64 	%rd8692, %rd8689, %rd8691;
	add.s64 	%rd8693, %rd8692, %rd8690;
	shr.u64 	%rd8694, %rd8693, 32;
	and.b64  	%rd8695, %rd8652, 4294967295;
	add.s64 	%rd8696, %rd8694, %rd8695;
	shr.u64 	%rd8697, %rd8696, 32;
	and.b64  	%rd8698, %rd8655, 4294967295;
	add.s64 	%rd8699, %rd8697, %rd8698;
	{ .reg .b32 tmp; mov.b64 {tmp, %r4944}, %rd8699; }
	add.s32 	%r4945, %r4941, %r4944;
	mul.lo.s32 	%r4946, %r4921, %r4943;
	mul.wide.u32 	%rd8700, %r685, %r4946;
	and.b64  	%rd8701, %rd8663, 4294967295;
	add.s64 	%rd8702, %rd8700, %rd8701;
	shr.u64 	%rd8703, %rd8702, 32;
	mul.wide.u32 	%rd8704, %r684, %r4946;
	and.b64  	%rd8705, %rd8668, 4294967295;
	add.s64 	%rd8706, %rd8703, %rd8705;
	add.s64 	%rd8707, %rd8706, %rd8704;
	cvt.u32.u64 	%r4947, %rd8707;
	shr.u64 	%rd8708, %rd8707, 32;
	mul.wide.u32 	%rd8709, %r683, %r4946;
	and.b64  	%rd8710, %rd8673, 4294967295;
	add.s64 	%rd8711, %rd8708, %rd8710;
	add.s64 	%rd8712, %rd8711, %rd8709;
	shr.u64 	%rd8713, %rd8712, 32;
	mul.wide.u32 	%rd8714, %r682, %r4946;
	and.b64  	%rd8715, %rd8678, 4294967295;
	add.s64 	%rd8716, %rd8713, %rd8715;
	add.s64 	%rd8717, %rd8716, %rd8714;
	shr.u64 	%rd8718, %rd8717, 32;
	mul.wide.u32 	%rd8719, %r681, %r4946;
	and.b64  	%rd8720, %rd8683, 4294967295;
	add.s64 	%rd8721, %rd8718, %rd8720;
	add.s64 	%rd8722, %rd8721, %rd8719;
	shr.u64 	%rd8723, %rd8722, 32;
	mul.wide.u32 	%rd8724, %r680, %r4946;
	and.b64  	%rd8725, %rd8688, 4294967295;
	add.s64 	%rd8726, %rd8723, %rd8725;
	add.s64 	%rd8727, %rd8726, %rd8724;
	shr.u64 	%rd8728, %rd8727, 32;
	mul.wide.u32 	%rd8729, %r679, %r4946;
	and.b64  	%rd8730, %rd8693, 4294967295;
	add.s64 	%rd8731, %rd8728, %rd8730;
	add.s64 	%rd8732, %rd8731, %rd8729;
	shr.u64 	%rd8733, %rd8732, 32;
	mul.wide.u32 	%rd8734, %r678, %r4946;
	and.b64  	%rd8735, %rd8696, 4294967295;
	add.s64 	%rd8736, %rd8733, %rd8735;
	add.s64 	%rd8737, %rd8736, %rd8734;
	shr.u64 	%rd8738, %rd8737, 32;
	and.b64  	%rd8739, %rd8699, 4294967295;
	add.s64 	%rd8740, %rd8738, %rd8739;
	{ .reg .b32 tmp; mov.b64 {tmp, %r4948}, %rd8740; }
	add.s32 	%r4949, %r4945, %r4948;
	mul.lo.s32 	%r4950, %r4921, %r4947;
	mul.wide.u32 	%rd8741, %r685, %r4950;
	and.b64  	%rd8742, %rd8707, 4294967295;
	add.s64 	%rd8743, %rd8741, %rd8742;
	shr.u64 	%rd8744, %rd8743, 32;
	mul.wide.u32 	%rd8745, %r684, %r4950;
	and.b64  	%rd8746, %rd8712, 4294967295;
	add.s64 	%rd8747, %rd8744, %rd8746;
	add.s64 	%rd8748, %rd8747, %rd8745;
	cvt.u32.u64 	%r7896, %rd8748;
	shr.u64 	%rd8749, %rd8748, 32;
	mul.wide.u32 	%rd8750, %r683, %r4950;
	and.b64  	%rd8751, %rd8717, 4294967295;
	add.s64 	%rd8752, %rd8749, %rd8751;
	add.s64 	%rd8753, %rd8752, %rd8750;
	cvt.u32.u64 	%r7895, %rd8753;
	shr.u64 	%rd8754, %rd8753, 32;
	mul.wide.u32 	%rd8755, %r682, %r4950;
	and.b64  	%rd8756, %rd8722, 4294967295;
	add.s64 	%rd8757, %rd8754, %rd8756;
	add.s64 	%rd8758, %rd8757, %rd8755;
	cvt.u32.u64 	%r7894, %rd8758;
	shr.u64 	%rd8759, %rd8758, 32;
	mul.wide.u32 	%rd8760, %r681, %r4950;
	and.b64  	%rd8761, %rd8727, 4294967295;
	add.s64 	%rd8762, %rd8759, %rd8761;
	add.s64 	%rd8763, %rd8762, %rd8760;
	cvt.u32.u64 	%r7893, %rd8763;
	shr.u64 	%rd8764, %rd8763, 32;
	mul.wide.u32 	%rd8765, %r680, %r4950;
	and.b64  	%rd8766, %rd8732, 4294967295;
	add.s64 	%rd8767, %rd8764, %rd8766;
	add.s64 	%rd8768, %rd8767, %rd8765;
	cvt.u32.u64 	%r7892, %rd8768;
	shr.u64 	%rd8769, %rd8768, 32;
	mul.wide.u32 	%rd8770, %r679, %r4950;
	and.b64  	%rd8771, %rd8737, 4294967295;
	add.s64 	%rd8772, %rd8769, %rd8771;
	add.s64 	%rd8773, %rd8772, %rd8770;
	cvt.u32.u64 	%r7891, %rd8773;
	shr.u64 	%rd8774, %rd8773, 32;
	mul.wide.u32 	%rd8775, %r678, %r4950;
	and.b64  	%rd8776, %rd8740, 4294967295;
	add.s64 	%rd8777, %rd8774, %rd8776;
	add.s64 	%rd8778, %rd8777, %rd8775;
	cvt.u32.u64 	%r7890, %rd8778;
	{ .reg .b32 tmp; mov.b64 {tmp, %r4951}, %rd8778; }
	add.s32 	%r7889, %r4949, %r4951;
	setp.gt.u32 	%p377, %r7889, %r678;
	@%p377 bra 	$L__BB5_333;
	setp.lt.u32 	%p378, %r7889, %r678;
	@%p378 bra 	$L__BB5_334;
	setp.lt.u32 	%p379, %r679, %r7890;
	@%p379 bra 	$L__BB5_333;
	setp.gt.u32 	%p380, %r679, %r7890;
	@%p380 bra 	$L__BB5_334;
	setp.lt.u32 	%p381, %r680, %r7891;
	@%p381 bra 	$L__BB5_333;
	setp.gt.u32 	%p382, %r680, %r7891;
	@%p382 bra 	$L__BB5_334;
	setp.lt.u32 	%p383, %r681, %r7892;
	@%p383 bra 	$L__BB5_333;
	setp.gt.u32 	%p384, %r681, %r7892;
	@%p384 bra 	$L__BB5_334;
	setp.lt.u32 	%p385, %r682, %r7893;
	@%p385 bra 	$L__BB5_333;
	setp.gt.u32 	%p386, %r682, %r7893;
	@%p386 bra 	$L__BB5_334;
	setp.lt.u32 	%p387, %r683, %r7894;
	@%p387 bra 	$L__BB5_333;
	setp.gt.u32 	%p388, %r683, %r7894;
	@%p388 bra 	$L__BB5_334;
	setp.lt.u32 	%p389, %r684, %r7895;
	@%p389 bra 	$L__BB5_333;
	setp.gt.u32 	%p390, %r684, %r7895;
	setp.gt.u32 	%p391, %r685, %r7896;
	or.pred  	%p392, %p390, %p391;
	@%p392 bra 	$L__BB5_334;
$L__BB5_333:
	sub.s32 	%r7896, %r7896, %r685;
	sub.s32 	%r7895, %r7895, %r684;
	sub.s32 	%r7894, %r7894, %r683;
	sub.s32 	%r7893, %r7893, %r682;
	sub.s32 	%r7892, %r7892, %r681;
	sub.s32 	%r7891, %r7891, %r680;
	sub.s32 	%r7890, %r7890, %r679;
	sub.s32 	%r7889, %r7889, %r678;
$L__BB5_334:
	shl.b32 	%r4952, %r7832, 1;
	sub.s32 	%r8033, %r7896, %r4952;
	shl.b32 	%r4953, %r7831, 1;
	sub.s32 	%r8032, %r7895, %r4953;
	shl.b32 	%r4954, %r7830, 1;
	sub.s32 	%r8031, %r7894, %r4954;
	shl.b32 	%r4955, %r7829, 1;
	sub.s32 	%r8030, %r7893, %r4955;
	shl.b32 	%r4956, %r7828, 1;
	sub.s32 	%r8029, %r7892, %r4956;
	shl.b32 	%r4957, %r7827, 1;
	sub.s32 	%r8028, %r7891, %r4957;
	shl.b32 	%r4958, %r7826, 1;
	sub.s32 	%r8027, %r7890, %r4958;
	shl.b32 	%r4959, %r7825, 1;
	sub.s32 	%r8026, %r7889, %r4959;
	sub.s32 	%r4960, %r7832, %r8033;
	sub.s32 	%r4961, %r7831, %r8032;
	sub.s32 	%r4962, %r7830, %r8031;
	sub.s32 	%r4963, %r7829, %r8030;
	sub.s32 	%r4964, %r7828, %r8029;
	sub.s32 	%r4965, %r7827, %r8028;
	sub.s32 	%r4966, %r7826, %r8027;
	sub.s32 	%r4967, %r7825, %r8026;
	mul.wide.u32 	%rd8779, %r4960, %r7888;
	cvt.u32.u64 	%r4968, %rd8779;
	shr.u64 	%rd8780, %rd8779, 32;
	mul.wide.u32 	%rd8781, %r4961, %r7888;
	add.s64 	%rd8782, %rd8780, %rd8781;
	shr.u64 	%rd8783, %rd8782, 32;
	mul.wide.u32 	%rd8784, %r4962, %r7888;
	add.s64 	%rd8785, %rd8783, %rd8784;
	shr.u64 	%rd8786, %rd8785, 32;
	mul.wide.u32 	%rd8787, %r4963, %r7888;
	add.s64 	%rd8788, %rd8786, %rd8787;
	shr.u64 	%rd8789, %rd8788, 32;
	mul.wide.u32 	%rd8790, %r4964, %r7888;
	add.s64 	%rd8791, %rd8789, %rd8790;
	shr.u64 	%rd8792, %rd8791, 32;
	mul.wide.u32 	%rd8793, %r4965, %r7888;
	add.s64 	%rd8794, %rd8792, %rd8793;
	shr.u64 	%rd8795, %rd8794, 32;
	mul.wide.u32 	%rd8796, %r4966, %r7888;
	add.s64 	%rd8797, %rd8795, %rd8796;
	shr.u64 	%rd8798, %rd8797, 32;
	mul.wide.u32 	%rd8799, %r4967, %r7888;
	add.s64 	%rd8800, %rd8798, %rd8799;
	shr.u64 	%rd8801, %rd8800, 32;
	mul.wide.u32 	%rd8802, %r4960, %r7887;
	and.b64  	%rd8803, %rd8782, 4294967295;
	add.s64 	%rd8804, %rd8802, %rd8803;
	shr.u64 	%rd8805, %rd8804, 32;
	mul.wide.u32 	%rd8806, %r4961, %r7887;
	and.b64  	%rd8807, %rd8785, 4294967295;
	add.s64 	%rd8808, %rd8805, %rd8807;
	add.s64 	%rd8809, %rd8808, %rd8806;
	shr.u64 	%rd8810, %rd8809, 32;
	mul.wide.u32 	%rd8811, %r4962, %r7887;
	and.b64  	%rd8812, %rd8788, 4294967295;
	add.s64 	%rd8813, %rd8810, %rd8812;
	add.s64 	%rd8814, %rd8813, %rd8811;
	shr.u64 	%rd8815, %rd8814, 32;
	mul.wide.u32 	%rd8816, %r4963, %r7887;
	and.b64  	%rd8817, %rd8791, 4294967295;
	add.s64 	%rd8818, %rd8815, %rd8817;
	add.s64 	%rd8819, %rd8818, %rd8816;
	shr.u64 	%rd8820, %rd8819, 32;
	mul.wide.u32 	%rd8821, %r4964, %r7887;
	and.b64  	%rd8822, %rd8794, 4294967295;
	add.s64 	%rd8823, %rd8820, %rd8822;
	add.s64 	%rd8824, %rd8823, %rd8821;
	shr.u64 	%rd8825, %rd8824, 32;
	mul.wide.u32 	%rd8826, %r4965, %r7887;
	and.b64  	%rd8827, %rd8797, 4294967295;
	add.s64 	%rd8828, %rd8825, %rd8827;
	add.s64 	%rd8829, %rd8828, %rd8826;
	shr.u64 	%rd8830, %rd8829, 32;
	mul.wide.u32 	%rd8831, %r4966, %r7887;
	and.b64  	%rd8832, %rd8800, 4294967295;
	add.s64 	%rd8833, %rd8830, %rd8832;
	add.s64 	%rd8834, %rd8833, %rd8831;
	shr.u64 	%rd8835, %rd8834, 32;
	mul.wide.u32 	%rd8836, %r4967, %r7887;
	add.s64 	%rd8837, %rd8835, %rd8801;
	add.s64 	%rd8838, %rd8837, %rd8836;
	shr.u64 	%rd8839, %rd8838, 32;
	mul.wide.u32 	%rd8840, %r4960, %r7886;
	and.b64  	%rd8841, %rd8809, 4294967295;
	add.s64 	%rd8842, %rd8840, %rd8841;
	shr.u64 	%rd8843, %rd8842, 32;
	mul.wide.u32 	%rd8844, %r4961, %r7886;
	and.b64  	%rd8845, %rd8814, 4294967295;
	add.s64 	%rd8846, %rd8843, %rd8845;
	add.s64 	%rd8847, %rd8846, %rd8844;
	shr.u64 	%rd8848, %rd8847, 32;
	mul.wide.u32 	%rd8849, %r4962, %r7886;
	and.b64  	%rd8850, %rd8819, 4294967295;
	add.s64 	%rd8851, %rd8848, %rd8850;
	add.s64 	%rd8852, %rd8851, %rd8849;
	shr.u64 	%rd8853, %rd8852, 32;
	mul.wide.u32 	%rd8854, %r4963, %r7886;
	and.b64  	%rd8855, %rd8824, 4294967295;
	add.s64 	%rd8856, %rd8853, %rd8855;
	add.s64 	%rd8857, %rd8856, %rd8854;
	shr.u64 	%rd8858, %rd8857, 32;
	mul.wide.u32 	%rd8859, %r4964, %r7886;
	and.b64  	%rd8860, %rd8829, 4294967295;
	add.s64 	%rd8861, %rd8858, %rd8860;
	add.s64 	%rd8862, %rd8861, %rd8859;
	shr.u64 	%rd8863, %rd8862, 32;
	mul.wide.u32 	%rd8864, %r4965, %r7886;
	and.b64  	%rd8865, %rd8834, 4294967295;
	add.s64 	%rd8866, %rd8863, %rd8865;
	add.s64 	%rd8867, %rd8866, %rd8864;
	shr.u64 	%rd8868, %rd8867, 32;
	mul.wide.u32 	%rd8869, %r4966, %r7886;
	and.b64  	%rd8870, %rd8838, 4294967295;
	add.s64 	%rd8871, %rd8868, %rd8870;
	add.s64 	%rd8872, %rd8871, %rd8869;
	shr.u64 	%rd8873, %rd8872, 32;
	mul.wide.u32 	%rd8874, %r4967, %r7886;
	add.s64 	%rd8875, %rd8873, %rd8839;
	add.s64 	%rd8876, %rd8875, %rd8874;
	shr.u64 	%rd8877, %rd8876, 32;
	mul.wide.u32 	%rd8878, %r4960, %r7885;
	and.b64  	%rd8879, %rd8847, 4294967295;
	add.s64 	%rd8880, %rd8878, %rd8879;
	shr.u64 	%rd8881, %rd8880, 32;
	mul.wide.u32 	%rd8882, %r4961, %r7885;
	and.b64  	%rd8883, %rd8852, 4294967295;
	add.s64 	%rd8884, %rd8881, %rd8883;
	add.s64 	%rd8885, %rd8884, %rd8882;
	shr.u64 	%rd8886, %rd8885, 32;
	mul.wide.u32 	%rd8887, %r4962, %r7885;
	and.b64  	%rd8888, %rd8857, 4294967295;
	add.s64 	%rd8889, %rd8886, %rd8888;
	add.s64 	%rd8890, %rd8889, %rd8887;
	shr.u64 	%rd8891, %rd8890, 32;
	mul.wide.u32 	%rd8892, %r4963, %r7885;
	and.b64  	%rd8893, %rd8862, 4294967295;
	add.s64 	%rd8894, %rd8891, %rd8893;
	add.s64 	%rd8895, %rd8894, %rd8892;
	shr.u64 	%rd8896, %rd8895, 32;
	mul.wide.u32 	%rd8897, %r4964, %r7885;
	and.b64  	%rd8898, %rd8867, 4294967295;
	add.s64 	%rd8899, %rd8896, %rd8898;
	add.s64 	%rd8900, %rd8899, %rd8897;
	shr.u64 	%rd8901, %rd8900, 32;
	mul.wide.u32 	%rd8902, %r4965, %r7885;
	and.b64  	%rd8903, %rd8872, 4294967295;
	add.s64 	%rd8904, %rd8901, %rd8903;
	add.s64 	%rd8905, %rd8904, %rd8902;
	shr.u64 	%rd8906, %rd8905, 32;
	mul.wide.u32 	%rd8907, %r4966, %r7885;
	and.b64  	%rd8908, %rd8876, 4294967295;
	add.s64 	%rd8909, %rd8906, %rd8908;
	add.s64 	%rd8910, %rd8909, %rd8907;
	shr.u64 	%rd8911, %rd8910, 32;
	mul.wide.u32 	%rd8912, %r4967, %r7885;
	add.s64 	%rd8913, %rd8911, %rd8877;
	add.s64 	%rd8914, %rd8913, %rd8912;
	shr.u64 	%rd8915, %rd8914, 32;
	mul.wide.u32 	%rd8916, %r4960, %r7884;
	and.b64  	%rd8917, %rd8885, 4294967295;
	add.s64 	%rd8918, %rd8916, %rd8917;
	shr.u64 	%rd8919, %rd8918, 32;
	mul.wide.u32 	%rd8920, %r4961, %r7884;
	and.b64  	%rd8921, %rd8890, 4294967295;
	add.s64 	%rd8922, %rd8919, %rd8921;
	add.s64 	%rd8923, %rd8922, %rd8920;
	shr.u64 	%rd8924, %rd8923, 32;
	mul.wide.u32 	%rd8925, %r4962, %r7884;
	and.b64  	%rd8926, %rd8895, 4294967295;
	add.s64 	%rd8927, %rd8924, %rd8926;
	add.s64 	%rd8928, %rd8927, %rd8925;
	shr.u64 	%rd8929, %rd8928, 32;
	mul.wide.u32 	%rd8930, %r4963, %r7884;
	and.b64  	%rd8931, %rd8900, 4294967295;
	add.s64 	%rd8932, %rd8929, %rd8931;
	add.s64 	%rd8933, %rd8932, %rd8930;
	shr.u64 	%rd8934, %rd8933, 32;
	mul.wide.u32 	%rd8935, %r4964, %r7884;
	and.b64  	%rd8936, %rd8905, 4294967295;
	add.s64 	%rd8937, %rd8934, %rd8936;
	add.s64 	%rd8938, %rd8937, %rd8935;
	shr.u64 	%rd8939, %rd8938, 32;
	mul.wide.u32 	%rd8940, %r4965, %r7884;
	and.b64  	%rd8941, %rd8910, 4294967295;
	add.s64 	%rd8942, %rd8939, %rd8941;
	add.s64 	%rd8943, %rd8942, %rd8940;
	shr.u64 	%rd8944, %rd8943, 32;
	mul.wide.u32 	%rd8945, %r4966, %r7884;
	and.b64  	%rd8946, %rd8914, 4294967295;
	add.s64 	%rd8947, %rd8944, %rd8946;
	add.s64 	%rd8948, %rd8947, %rd8945;
	shr.u64 	%rd8949, %rd8948, 32;
	mul.wide.u32 	%rd8950, %r4967, %r7884;
	add.s64 	%rd8951, %rd8949, %rd8915;
	add.s64 	%rd8952, %rd8951, %rd8950;
	shr.u64 	%rd8953, %rd8952, 32;
	mul.wide.u32 	%rd8954, %r4960, %r7883;
	and.b64  	%rd8955, %rd8923, 4294967295;
	add.s64 	%rd8956, %rd8954, %rd8955;
	shr.u64 	%rd8957, %rd8956, 32;
	mul.wide.u32 	%rd8958, %r4961, %r7883;
	and.b64  	%rd8959, %rd8928, 4294967295;
	add.s64 	%rd8960, %rd8957, %rd8959;
	add.s64 	%rd8961, %rd8960, %rd8958;
	shr.u64 	%rd8962, %rd8961, 32;
	mul.wide.u32 	%rd8963, %r4962, %r7883;
	and.b64  	%rd8964, %rd8933, 4294967295;
	add.s64 	%rd8965, %rd8962, %rd8964;
	add.s64 	%rd8966, %rd8965, %rd8963;
	shr.u64 	%rd8967, %rd8966, 32;
	mul.wide.u32 	%rd8968, %r4963, %r7883;
	and.b64  	%rd8969, %rd8938, 4294967295;
	add.s64 	%rd8970, %rd8967, %rd8969;
	add.s64 	%rd8971, %rd8970, %rd8968;
	shr.u64 	%rd8972, %rd8971, 32;
	mul.wide.u32 	%rd8973, %r4964, %r7883;
	and.b64  	%rd8974, %rd8943, 4294967295;
	add.s64 	%rd8975, %rd8972, %rd8974;
	add.s64 	%rd8976, %rd8975, %rd8973;
	shr.u64 	%rd8977, %rd8976, 32;
	mul.wide.u32 	%rd8978, %r4965, %r7883;
	and.b64  	%rd8979, %rd8948, 4294967295;
	add.s64 	%rd8980, %rd8977, %rd8979;
	add.s64 	%rd8981, %rd8980, %rd8978;
	shr.u64 	%rd8982, %rd8981, 32;
	mul.wide.u32 	%rd8983, %r4966, %r7883;
	and.b64  	%rd8984, %rd8952, 4294967295;
	add.s64 	%rd8985, %rd8982, %rd8984;
	add.s64 	%rd8986, %rd8985, %rd8983;
	shr.u64 	%rd8987, %rd8986, 32;
	mul.wide.u32 	%rd8988, %r4967, %r7883;
	add.s64 	%rd8989, %rd8987, %rd8953;
	add.s64 	%rd8990, %rd8989, %rd8988;
	shr.u64 	%rd8991, %rd8990, 32;
	mul.wide.u32 	%rd8992, %r4960, %r7882;
	and.b64  	%rd8993, %rd8961, 4294967295;
	add.s64 	%rd8994, %rd8992, %rd8993;
	shr.u64 	%rd8995, %rd8994, 32;
	mul.wide.u32 	%rd8996, %r4961, %r7882;
	and.b64  	%rd8997, %rd8966, 4294967295;
	add.s64 	%rd8998, %rd8995, %rd8997;
	add.s64 	%rd8999, %rd8998, %rd8996;
	shr.u64 	%rd9000, %rd8999, 32;
	mul.wide.u32 	%rd9001, %r4962, %r7882;
	and.b64  	%rd9002, %rd8971, 4294967295;
	add.s64 	%rd9003, %rd9000, %rd9002;
	add.s64 	%rd9004, %rd9003, %rd9001;
	shr.u64 	%rd9005, %rd9004, 32;
	mul.wide.u32 	%rd9006, %r4963, %r7882;
	and.b64  	%rd9007, %rd8976, 4294967295;
	add.s64 	%rd9008, %rd9005, %rd9007;
	add.s64 	%rd9009, %rd9008, %rd9006;
	shr.u64 	%rd9010, %rd9009, 32;
	mul.wide.u32 	%rd9011, %r4964, %r7882;
	and.b64  	%rd9012, %rd8981, 4294967295;
	add.s64 	%rd9013, %rd9010, %rd9012;
	add.s64 	%rd9014, %rd9013, %rd9011;
	shr.u64 	%rd9015, %rd9014, 32;
	mul.wide.u32 	%rd9016, %r4965, %r7882;
	and.b64  	%rd9017, %rd8986, 4294967295;
	add.s64 	%rd9018, %rd9015, %rd9017;
	add.s64 	%rd9019, %rd9018, %rd9016;
	shr.u64 	%rd9020, %rd9019, 32;
	mul.wide.u32 	%rd9021, %r4966, %r7882;
	and.b64  	%rd9022, %rd8990, 4294967295;
	add.s64 	%rd9023, %rd9020, %rd9022;
	add.s64 	%rd9024, %rd9023, %rd9021;
	shr.u64 	%rd9025, %rd9024, 32;
	mul.wide.u32 	%rd9026, %r4967, %r7882;
	add.s64 	%rd9027, %rd9025, %rd8991;
	add.s64 	%rd9028, %rd9027, %rd9026;
	shr.u64 	%rd9029, %rd9028, 32;
	mul.wide.u32 	%rd9030, %r4960, %r7881;
	and.b64  	%rd9031, %rd8999, 4294967295;
	add.s64 	%rd9032, %rd9030, %rd9031;
	shr.u64 	%rd9033, %rd9032, 32;
	mul.wide.u32 	%rd9034, %r4961, %r7881;
	and.b64  	%rd9035, %rd9004, 4294967295;
	add.s64 	%rd9036, %rd9033, %rd9035;
	add.s64 	%rd9037, %rd9036, %rd9034;
	shr.u64 	%rd9038, %rd9037, 32;
	mul.wide.u32 	%rd9039, %r4962, %r7881;
	and.b64  	%rd9040, %rd9009, 4294967295;
	add.s64 	%rd9041, %rd9038, %rd9040;
	add.s64 	%rd9042, %rd9041, %rd9039;
	shr.u64 	%rd9043, %rd9042, 32;
	mul.wide.u32 	%rd9044, %r4963, %r7881;
	and.b64  	%rd9045, %rd9014, 4294967295;
	add.s64 	%rd9046, %rd9043, %rd9045;
	add.s64 	%rd9047, %rd9046, %rd9044;
	shr.u64 	%rd9048, %rd9047, 32;
	mul.wide.u32 	%rd9049, %r4964, %r7881;
	and.b64  	%rd9050, %rd9019, 4294967295;
	add.s64 	%rd9051, %rd9048, %rd9050;
	add.s64 	%rd9052, %rd9051, %rd9049;
	shr.u64 	%rd9053, %rd9052, 32;
	mul.wide.u32 	%rd9054, %r4965, %r7881;
	and.b64  	%rd9055, %rd9024, 4294967295;
	add.s64 	%rd9056, %rd9053, %rd9055;
	add.s64 	%rd9057, %rd9056, %rd9054;
	shr.u64 	%rd9058, %rd9057, 32;
	mul.wide.u32 	%rd9059, %r4966, %r7881;
	and.b64  	%rd9060, %rd9028, 4294967295;
	add.s64 	%rd9061, %rd9058, %rd9060;
	add.s64 	%rd9062, %rd9061, %rd9059;
	shr.u64 	%rd9063, %rd9062, 32;
	mul.wide.u32 	%rd9064, %r4967, %r7881;
	add.s64 	%rd9065, %rd9063, %rd9029;
	add.s64 	%rd9066, %rd9065, %rd9064;
	{ .reg .b32 tmp; mov.b64 {tmp, %r4969}, %rd9066; }
	mul.lo.s32 	%r4971, %r4921, %r4968;
	mul.wide.u32 	%rd9067, %r685, %r4971;
	and.b64  	%rd9068, %rd8779, 4294967295;
	add.s64 	%rd9069, %rd9067, %rd9068;
	shr.u64 	%rd9070, %rd9069, 32;
	mul.wide.u32 	%rd9071, %r684, %r4971;
	and.b64  	%rd9072, %rd8804, 4294967295;
	add.s64 	%rd9073, %rd9070, %rd9072;
	add.s64 	%rd9074, %rd9073, %rd9071;
	cvt.u32.u64 	%r4972, %rd9074;
	shr.u64 	%rd9075, %rd9074, 32;
	mul.wide.u32 	%rd9076, %r683, %r4971;
	and.b64  	%rd9077, %rd8842, 4294967295;
	add.s64 	%rd9078, %rd9075, %rd9077;
	add.s64 	%rd9079, %rd9078, %rd9076;
	shr.u64 	%rd9080, %rd9079, 32;
	mul.wide.u32 	%rd9081, %r682, %r4971;
	and.b64  	%rd9082, %rd8880, 4294967295;
	add.s64 	%rd9083, %rd9080, %rd9082;
	add.s64 	%rd9084, %rd9083, %rd9081;
	shr.u64 	%rd9085, %rd9084, 32;
	mul.wide.u32 	%rd9086, %r681, %r4971;
	and.b64  	%rd9087, %rd8918, 4294967295;
	add.s64 	%rd9088, %rd9085, %rd9087;
	add.s64 	%rd9089, %rd9088, %rd9086;
	shr.u64 	%rd9090, %rd9089, 32;
	mul.wide.u32 	%rd9091, %r680, %r4971;
	and.b64  	%rd9092, %rd8956, 4294967295;
	add.s64 	%rd9093, %rd9090, %rd9092;
	add.s64 	%rd9094, %rd9093, %rd9091;
	shr.u64 	%rd9095, %rd9094, 32;
	mul.wide.u32 	%rd9096, %r679, %r4971;
	and.b64  	%rd9097, %rd8994, 4294967295;
	add.s64 	%rd9098, %rd9095, %rd9097;
	add.s64 	%rd9099, %rd9098, %rd9096;
	shr.u64 	%rd9100, %rd9099, 32;
	mul.wide.u32 	%rd9101, %r678, %r4971;
	and.b64  	%rd9102, %rd9032, 4294967295;
	add.s64 	%rd9103, %rd9100, %rd9102;
	add.s64 	%rd9104, %rd9103, %rd9101;
	shr.u64 	%rd9105, %rd9104, 32;
	and.b64  	%rd9106, %rd9037, 4294967295;
	add.s64 	%rd9107, %rd9105, %rd9106;
	shr.u64 	%rd9108, %rd9107, 32;
	and.b64  	%rd9109, %rd9042, 4294967295;
	add.s64 	%rd9110, %rd9108, %rd9109;
	shr.u64 	%rd9111, %rd9110, 32;
	and.b64  	%rd9112, %rd9047, 4294967295;
	add.s64 	%rd9113, %rd9111, %rd9112;
	shr.u64 	%rd9114, %rd9113, 32;
	and.b64  	%rd9115, %rd9052, 4294967295;
	add.s64 	%rd9116, %rd9114, %rd9115;
	shr.u64 	%rd9117, %rd9116, 32;
	and.b64  	%rd9118, %rd9057, 4294967295;
	add.s64 	%rd9119, %rd9117, %rd9118;
	shr.u64 	%rd9120, %rd9119, 32;
	and.b64  	%rd9121, %rd9062, 4294967295;
	add.s64 	%rd9122, %rd9120, %rd9121;
	shr.u64 	%rd9123, %rd9122, 32;
	and.b64  	%rd9124, %rd9066, 4294967295;
	add.s64 	%rd9125, %rd9123, %rd9124;
	{ .reg .b32 tmp; mov.b64 {tmp, %r4973}, %rd9125; }
	add.s32 	%r4974, %r4969, %r4973;
	mul.lo.s32 	%r4975, %r4921, %r4972;
	mul.wide.u32 	%rd9126, %r685, %r4975;
	and.b64  	%rd9127, %rd9074, 4294967295;
	add.s64 	%rd9128, %rd9126, %rd9127;
	shr.u64 	%rd9129, %rd9128, 32;
	mul.wide.u32 	%rd9130, %r684, %r4975;
	and.b64  	%rd9131, %rd9079, 4294967295;
	add.s64 	%rd9132, %rd9129, %rd9131;
	add.s64 	%rd9133, %rd9132, %rd9130;
	cvt.u32.u64 	%r4976, %rd9133;
	shr.u64 	%rd9134, %rd9133, 32;
	mul.wide.u32 	%rd9135, %r683, %r4975;
	and.b64  	%rd9136, %rd9084, 4294967295;
	add.s64 	%rd9137, %rd9134, %rd9136;
	add.s64 	%rd9138, %rd9137, %rd9135;
	shr.u64 	%rd9139, %rd9138, 32;
	mul.wide.u32 	%rd9140, %r682, %r4975;
	and.b64  	%rd9141, %rd9089, 4294967295;
	add.s64 	%rd9142, %rd9139, %rd9141;
	add.s64 	%rd9143, %rd9142, %rd9140;
	shr.u64 	%rd9144, %rd9143, 32;
	mul.wide.u32 	%rd9145, %r681, %r4975;
	and.b64  	%rd9146, %rd9094, 4294967295;
	add.s64 	%rd9147, %rd9144, %rd9146;
	add.s64 	%rd9148, %rd9147, %rd9145;
	shr.u64 	%rd9149, %rd9148, 32;
	mul.wide.u32 	%rd9150, %r680, %r4975;
	and.b64  	%rd9151, %rd9099, 4294967295;
	add.s64 	%rd9152, %rd9149, %rd9151;
	add.s64 	%rd9153, %rd9152, %rd9150;
	shr.u64 	%rd9154, %rd9153, 32;
	mul.wide.u32 	%rd9155, %r679, %r4975;
	and.b64  	%rd9156, %rd9104, 4294967295;
	add.s64 	%rd9157, %rd9154, %rd9156;
	add.s64 	%rd9158, %rd9157, %rd9155;
	shr.u64 	%rd9159, %rd9158, 32;
	mul.wide.u32 	%rd9160, %r678, %r4975;
	and.b64  	%rd9161, %rd9107, 4294967295;
	add.s64 	%rd9162, %rd9159, %rd9161;
	add.s64 	%rd9163, %rd9162, %rd9160;
	shr.u64 	%rd9164, %rd9163, 32;
	and.b64  	%rd9165, %rd9110, 4294967295;
	add.s64 	%rd9166, %rd9164, %rd9165;
	shr.u64 	%rd9167, %rd9166, 32;
	and.b64  	%rd9168, %rd9113, 4294967295;
	add.s64 	%rd9169, %rd9167, %rd9168;
	shr.u64 	%rd9170, %rd9169, 32;
	and.b64  	%rd9171, %rd9116, 4294967295;
	add.s64 	%rd9172, %rd9170, %rd9171;
	shr.u64 	%rd9173, %rd9172, 32;
	and.b64  	%rd9174, %rd9119, 4294967295;
	add.s64 	%rd9175, %rd9173, %rd9174;
	shr.u64 	%rd9176, %rd9175, 32;
	and.b64  	%rd9177, %rd9122, 4294967295;
	add.s64 	%rd9178, %rd9176, %rd9177;
	shr.u64 	%rd9179, %rd9178, 32;
	and.b64  	%rd9180, %rd9125, 4294967295;
	add.s64 	%rd9181, %rd9179, %rd9180;
	{ .reg .b32 tmp; mov.b64 {tmp, %r4977}, %rd9181; }
	add.s32 	%r4978, %r4974, %r4977;
	mul.lo.s32 	%r4979, %r4921, %r4976;
	mul.wide.u32 	%rd9182, %r685, %r4979;
	and.b64  	%rd9183, %rd9133, 4294967295;
	add.s64 	%rd9184, %rd9182, %rd9183;
	shr.u64 	%rd9185, %rd9184, 32;
	mul.wide.u32 	%rd9186, %r684, %r4979;
	and.b64  	%rd9187, %rd9138, 4294967295;
	add.s64 	%rd9188, %rd9185, %rd9187;
	add.s64 	%rd9189, %rd9188, %rd9186;
	cvt.u32.u64 	%r4980, %rd9189;
	shr.u64 	%rd9190, %rd9189, 32;
	mul.wide.u32 	%rd9191, %r683, %r4979;
	and.b64  	%rd9192, %rd9143, 4294967295;
	add.s64 	%rd9193, %rd9190, %rd9192;
	add.s64 	%rd9194, %rd9193, %rd9191;
	shr.u64 	%rd9195, %rd9194, 32;
	mul.wide.u32 	%rd9196, %r682, %r4979;
	and.b64  	%rd9197, %rd9148, 4294967295;
	add.s64 	%rd9198, %rd9195, %rd9197;
	add.s64 	%rd9199, %rd9198, %rd9196;
	shr.u64 	%rd9200, %rd9199, 32;
	mul.wide.u32 	%rd9201, %r681, %r4979;
	and.b64  	%rd9202, %rd9153, 4294967295;
	add.s64 	%rd9203, %rd9200, %rd9202;
	add.s64 	%rd9204, %rd9203, %rd9201;
	shr.u64 	%rd9205, %rd9204, 32;
	mul.wide.u32 	%rd9206, %r680, %r4979;
	and.b64  	%rd9207, %rd9158, 4294967295;
	add.s64 	%rd9208, %rd9205, %rd9207;
	add.s64 	%rd9209, %rd9208, %rd9206;
	shr.u64 	%rd9210, %rd9209, 32;
	mul.wide.u32 	%rd9211, %r679, %r4979;
	and.b64  	%rd9212, %rd9163, 4294967295;
	add.s64 	%rd9213, %rd9210, %rd9212;
	add.s64 	%rd9214, %rd9213, %rd9211;
	shr.u64 	%rd9215, %rd9214, 32;
	mul.wide.u32 	%rd9216, %r678, %r4979;
	and.b64  	%rd9217, %rd9166, 4294967295;
	add.s64 	%rd9218, %rd9215, %rd9217;
	add.s64 	%rd9219, %rd9218, %rd9216;
	shr.u64 	%rd9220, %rd9219, 32;
	and.b64  	%rd9221, %rd9169, 4294967295;
	add.s64 	%rd9222, %rd9220, %rd9221;
	shr.u64 	%rd9223, %rd9222, 32;
	and.b64  	%rd9224, %rd9172, 4294967295;
	add.s64 	%rd9225, %rd9223, %rd9224;
	shr.u64 	%rd9226, %rd9225, 32;
	and.b64  	%rd9227, %rd9175, 4294967295;
	add.s64 	%rd9228, %rd9226, %rd9227;
	shr.u64 	%rd9229, %rd9228, 32;
	and.b64  	%rd9230, %rd9178, 4294967295;
	add.s64 	%rd9231, %rd9229, %rd9230;
	shr.u64 	%rd9232, %rd9231, 32;
	and.b64  	%rd9233, %rd9181, 4294967295;
	add.s64 	%rd9234, %rd9232, %rd9233;
	{ .reg .b32 tmp; mov.b64 {tmp, %r4981}, %rd9234; }
	add.s32 	%r4982, %r4978, %r4981;
	mul.lo.s32 	%r4983, %r4921, %r4980;
	mul.wide.u32 	%rd9235, %r685, %r4983;
	and.b64  	%rd9236, %rd9189, 4294967295;
	add.s64 	%rd9237, %rd9235, %rd9236;
	shr.u64 	%rd9238, %rd9237, 32;
	mul.wide.u32 	%rd9239, %r684, %r4983;
	and.b64  	%rd9240, %rd9194, 4294967295;
	add.s64 	%rd9241, %rd9238, %rd9240;
	add.s64 	%rd9242, %rd9241, %rd9239;
	cvt.u32.u64 	%r4984, %rd9242;
	shr.u64 	%rd9243, %rd9242, 32;
	mul.wide.u32 	%rd9244, %r683, %r4983;
	and.b64  	%rd9245, %rd9199, 4294967295;
	add.s64 	%rd9246, %rd9243, %rd9245;
	add.s64 	%rd9247, %rd9246, %rd9244;
	shr.u64 	%rd9248, %rd9247, 32;
	mul.wide.u32 	%rd9249, %r682, %r4983;
	and.b64  	%rd9250, %rd9204, 4294967295;
	add.s64 	%rd9251, %rd9248, %rd9250;
	add.s64 	%rd9252, %rd9251, %rd9249;
	shr.u64 	%rd9253, %rd9252, 32;
	mul.wide.u32 	%rd9254, %r681, %r4983;
	and.b64  	%rd9255, %rd9209, 4294967295;
	add.s64 	%rd9256, %rd9253, %rd9255;
	add.s64 	%rd9257, %rd9256, %rd9254;
	shr.u64 	%rd9258, %rd9257, 32;
	mul.wide.u32 	%rd9259, %r680, %r4983;
	and.b64  	%rd9260, %rd9214, 4294967295;
	add.s64 	%rd9261, %rd9258, %rd9260;
	add.s64 	%rd9262, %rd9261, %rd9259;
	shr.u64 	%rd9263, %rd9262, 32;
	mul.wide.u32 	%rd9264, %r679, %r4983;
	and.b64  	%rd9265, %rd9219, 4294967295;
	add.s64 	%rd9266, %rd9263, %rd9265;
	add.s64 	%rd9267, %rd9266, %rd9264;
	shr.u64 	%rd9268, %rd9267, 32;
	mul.wide.u32 	%rd9269, %r678, %r4983;
	and.b64  	%rd9270, %rd9222, 4294967295;
	add.s64 	%rd9271, %rd9268, %rd9270;
	add.s64 	%rd9272, %rd9271, %rd9269;
	shr.u64 	%rd9273, %rd9272, 32;
	and.b64  	%rd9274, %rd9225, 4294967295;
	add.s64 	%rd9275, %rd9273, %rd9274;
	shr.u64 	%rd9276, %rd9275, 32;
	and.b64  	%rd9277, %rd9228, 4294967295;
	add.s64 	%rd9278, %rd9276, %rd9277;
	shr.u64 	%rd9279, %rd9278, 32;
	and.b64  	%rd9280, %rd9231, 4294967295;
	add.s64 	%rd9281, %rd9279, %rd9280;
	shr.u64 	%rd9282, %rd9281, 32;
	and.b64  	%rd9283, %rd9234, 4294967295;
	add.s64 	%rd9284, %rd9282, %rd9283;
	{ .reg .b32 tmp; mov.b64 {tmp, %r4985}, %rd9284; }
	add.s32 	%r4986, %r4982, %r4985;
	mul.lo.s32 	%r4987, %r4921, %r4984;
	mul.wide.u32 	%rd9285, %r685, %r4987;
	and.b64  	%rd9286, %rd9242, 4294967295;
	add.s64 	%rd9287, %rd9285, %rd9286;
	shr.u64 	%rd9288, %rd9287, 32;
	mul.wide.u32 	%rd9289, %r684, %r4987;
	and.b64  	%rd9290, %rd9247, 4294967295;
	add.s64 	%rd9291, %rd9288, %rd9290;
	add.s64 	%rd9292, %rd9291, %rd9289;
	cvt.u32.u64 	%r4988, %rd9292;
	shr.u64 	%rd9293, %rd9292, 32;
	mul.wide.u32 	%rd9294, %r683, %r4987;
	and.b64  	%rd9295, %rd9252, 4294967295;
	add.s64 	%rd9296, %rd9293, %rd9295;
	add.s64 	%rd9297, %rd9296, %rd9294;
	shr.u64 	%rd9298, %rd9297, 32;
	mul.wide.u32 	%rd9299, %r682, %r4987;
	and.b64  	%rd9300, %rd9257, 4294967295;
	add.s64 	%rd9301, %rd9298, %rd9300;
	add.s64 	%rd9302, %rd9301, %rd9299;
	shr.u64 	%rd9303, %rd9302, 32;
	mul.wide.u32 	%rd9304, %r681, %r4987;
	and.b64  	%rd9305, %rd9262, 4294967295;
	add.s64 	%rd9306, %rd9303, %rd9305;
	add.s64 	%rd9307, %rd9306, %rd9304;
	shr.u64 	%rd9308, %rd9307, 32;
	mul.wide.u32 	%rd9309, %r680, %r4987;
	and.b64  	%rd9310, %rd9267, 4294967295;
	add.s64 	%rd9311, %rd9308, %rd9310;
	add.s64 	%rd9312, %rd9311, %rd9309;
	shr.u64 	%rd9313, %rd9312, 32;
	mul.wide.u32 	%rd9314, %r679, %r4987;
	and.b64  	%rd9315, %rd9272, 4294967295;
	add.s64 	%rd9316, %rd9313, %rd9315;
	add.s64 	%rd9317, %rd9316, %rd9314;
	shr.u64 	%rd9318, %rd9317, 32;
	mul.wide.u32 	%rd9319, %r678, %r4987;
	and.b64  	%rd9320, %rd9275, 4294967295;
	add.s64 	%rd9321, %rd9318, %rd9320;
	add.s64 	%rd9322, %rd9321, %rd9319;
	shr.u64 	%rd9323, %rd9322, 32;
	and.b64  	%rd9324, %rd9278, 4294967295;
	add.s64 	%rd9325, %rd9323, %rd9324;
	shr.u64 	%rd9326, %rd9325, 32;
	and.b64  	%rd9327, %rd9281, 4294967295;
	add.s64 	%rd9328, %rd9326, %rd9327;
	shr.u64 	%rd9329, %rd9328, 32;
	and.b64  	%rd9330, %rd9284, 4294967295;
	add.s64 	%rd9331, %rd9329, %rd9330;
	{ .reg .b32 tmp; mov.b64 {tmp, %r4989}, %rd9331; }
	add.s32 	%r4990, %r4986, %r4989;
	mul.lo.s32 	%r4991, %r4921, %r4988;
	mul.wide.u32 	%rd9332, %r685, %r4991;
	and.b64  	%rd9333, %rd9292, 4294967295;
	add.s64 	%rd9334, %rd9332, %rd9333;
	shr.u64 	%rd9335, %rd9334, 32;
	mul.wide.u32 	%rd9336, %r684, %r4991;
	and.b64  	%rd9337, %rd9297, 4294967295;
	add.s64 	%rd9338, %rd9335, %rd9337;
	add.s64 	%rd9339, %rd9338, %rd9336;
	cvt.u32.u64 	%r4992, %rd9339;
	shr.u64 	%rd9340, %rd9339, 32;
	mul.wide.u32 	%rd9341, %r683, %r4991;
	and.b64  	%rd9342, %rd9302, 4294967295;
	add.s64 	%rd9343, %rd9340, %rd9342;
	add.s64 	%rd9344, %rd9343, %rd9341;
	shr.u64 	%rd9345, %rd9344, 32;
	mul.wide.u32 	%rd9346, %r682, %r4991;
	and.b64  	%rd9347, %rd9307, 4294967295;
	add.s64 	%rd9348, %rd9345, %rd9347;
	add.s64 	%rd9349, %rd9348, %rd9346;
	shr.u64 	%rd9350, %rd9349, 32;
	mul.wide.u32 	%rd9351, %r681, %r4991;
	and.b64  	%rd9352, %rd9312, 4294967295;
	add.s64 	%rd9353, %rd9350, %rd9352;
	add.s64 	%rd9354, %rd9353, %rd9351;
	shr.u64 	%rd9355, %rd9354, 32;
	mul.wide.u32 	%rd9356, %r680, %r4991;
	and.b64  	%rd9357, %rd9317, 4294967295;
	add.s64 	%rd9358, %rd9355, %rd9357;
	add.s64 	%rd9359, %rd9358, %rd9356;
	shr.u64 	%rd9360, %rd9359, 32;
	mul.wide.u32 	%rd9361, %r679, %r4991;
	and.b64  	%rd9362, %rd9322, 4294967295;
	add.s64 	%rd9363, %rd9360, %rd9362;
	add.s64 	%rd9364, %rd9363, %rd9361;
	shr.u64 	%rd9365, %rd9364, 32;
	mul.wide.u32 	%rd9366, %r678, %r4991;
	and.b64  	%rd9367, %rd9325, 4294967295;
	add.s64 	%rd9368, %rd9365, %rd9367;
	add.s64 	%rd9369, %rd9368, %rd9366;
	shr.u64 	%rd9370, %rd9369, 32;
	and.b64  	%rd9371, %rd9328, 4294967295;
	add.s64 	%rd9372, %rd9370, %rd9371;
	shr.u64 	%rd9373, %rd9372, 32;
	and.b64  	%rd9374, %rd9331, 4294967295;
	add.s64 	%rd9375, %rd9373, %rd9374;
	{ .reg .b32 tmp; mov.b64 {tmp, %r4993}, %rd9375; }
	add.s32 	%r4994, %r4990, %r4993;
	mul.lo.s32 	%r4995, %r4921, %r4992;
	mul.wide.u32 	%rd9376, %r685, %r4995;
	and.b64  	%rd9377, %rd9339, 4294967295;
	add.s64 	%rd9378, %rd9376, %rd9377;
	shr.u64 	%rd9379, %rd9378, 32;
	mul.wide.u32 	%rd9380, %r684, %r4995;
	and.b64  	%rd9381, %rd9344, 4294967295;
	add.s64 	%rd9382, %rd9379, %rd9381;
	add.s64 	%rd9383, %rd9382, %rd9380;
	cvt.u32.u64 	%r4996, %rd9383;
	shr.u64 	%rd9384, %rd9383, 32;
	mul.wide.u32 	%rd9385, %r683, %r4995;
	and.b64  	%rd9386, %rd9349, 4294967295;
	add.s64 	%rd9387, %rd9384, %rd9386;
	add.s64 	%rd9388, %rd9387, %rd9385;
	shr.u64 	%rd9389, %rd9388, 32;
	mul.wide.u32 	%rd9390, %r682, %r4995;
	and.b64  	%rd9391, %rd9354, 4294967295;
	add.s64 	%rd9392, %rd9389, %rd9391;
	add.s64 	%rd9393, %rd9392, %rd9390;
	shr.u64 	%rd9394, %rd9393, 32;
	mul.wide.u32 	%rd9395, %r681, %r4995;
	and.b64  	%rd9396, %rd9359, 4294967295;
	add.s64 	%rd9397, %rd9394, %rd9396;
	add.s64 	%rd9398, %rd9397, %rd9395;
	shr.u64 	%rd9399, %rd9398, 32;
	mul.wide.u32 	%rd9400, %r680, %r4995;
	and.b64  	%rd9401, %rd9364, 4294967295;
	add.s64 	%rd9402, %rd9399, %rd9401;
	add.s64 	%rd9403, %rd9402, %rd9400;
	shr.u64 	%rd9404, %rd9403, 32;
	mul.wide.u32 	%rd9405, %r679, %r4995;
	and.b64  	%rd9406, %rd9369, 4294967295;
	add.s64 	%rd9407, %rd9404, %rd9406;
	add.s64 	%rd9408, %rd9407, %rd9405;
	shr.u64 	%rd9409, %rd9408, 32;
	mul.wide.u32 	%rd9410, %r678, %r4995;
	and.b64  	%rd9411, %rd9372, 4294967295;
	add.s64 	%rd9412, %rd9409, %rd9411;
	add.s64 	%rd9413, %rd9412, %rd9410;
	shr.u64 	%rd9414, %rd9413, 32;
	and.b64  	%rd9415, %rd9375, 4294967295;
	add.s64 	%rd9416, %rd9414, %rd9415;
	{ .reg .b32 tmp; mov.b64 {tmp, %r4997}, %rd9416; }
	add.s32 	%r4998, %r4994, %r4997;
	mul.lo.s32 	%r4999, %r4921, %r4996;
	mul.wide.u32 	%rd9417, %r685, %r4999;
	and.b64  	%rd9418, %rd9383, 4294967295;
	add.s64 	%rd9419, %rd9417, %rd9418;
	shr.u64 	%rd9420, %rd9419, 32;
	mul.wide.u32 	%rd9421, %r684, %r4999;
	and.b64  	%rd9422, %rd9388, 4294967295;
	add.s64 	%rd9423, %rd9420, %rd9422;
	add.s64 	%rd9424, %rd9423, %rd9421;
	cvt.u32.u64 	%r7904, %rd9424;
	shr.u64 	%rd9425, %rd9424, 32;
	mul.wide.u32 	%rd9426, %r683, %r4999;
	and.b64  	%rd9427, %rd9393, 4294967295;
	add.s64 	%rd9428, %rd9425, %rd9427;
	add.s64 	%rd9429, %rd9428, %rd9426;
	cvt.u32.u64 	%r7903, %rd9429;
	shr.u64 	%rd9430, %rd9429, 32;
	mul.wide.u32 	%rd9431, %r682, %r4999;
	and.b64  	%rd9432, %rd9398, 4294967295;
	add.s64 	%rd9433, %rd9430, %rd9432;
	add.s64 	%rd9434, %rd9433, %rd9431;
	cvt.u32.u64 	%r7902, %rd9434;
	shr.u64 	%rd9435, %rd9434, 32;
	mul.wide.u32 	%rd9436, %r681, %r4999;
	and.b64  	%rd9437, %rd9403, 4294967295;
	add.s64 	%rd9438, %rd9435, %rd9437;
	add.s64 	%rd9439, %rd9438, %rd9436;
	cvt.u32.u64 	%r7901, %rd9439;
	shr.u64 	%rd9440, %rd9439, 32;
	mul.wide.u32 	%rd9441, %r680, %r4999;
	and.b64  	%rd9442, %rd9408, 4294967295;
	add.s64 	%rd9443, %rd9440, %rd9442;
	add.s64 	%rd9444, %rd9443, %rd9441;
	cvt.u32.u64 	%r7900, %rd9444;
	shr.u64 	%rd9445, %rd9444, 32;
	mul.wide.u32 	%rd9446, %r679, %r4999;
	and.b64  	%rd9447, %rd9413, 4294967295;
	add.s64 	%rd9448, %rd9445, %rd9447;
	add.s64 	%rd9449, %rd9448, %rd9446;
	cvt.u32.u64 	%r7899, %rd9449;
	shr.u64 	%rd9450, %rd9449, 32;
	mul.wide.u32 	%rd9451, %r678, %r4999;
	and.b64  	%rd9452, %rd9416, 4294967295;
	add.s64 	%rd9453, %rd9450, %rd9452;
	add.s64 	%rd9454, %rd9453, %rd9451;
	cvt.u32.u64 	%r7898, %rd9454;
	{ .reg .b32 tmp; mov.b64 {tmp, %r5000}, %rd9454; }
	add.s32 	%r7897, %r4998, %r5000;
	setp.gt.u32 	%p393, %r7897, %r678;
	@%p393 bra 	$L__BB5_348;
	setp.lt.u32 	%p394, %r7897, %r678;
	@%p394 bra 	$L__BB5_349;
	setp.lt.u32 	%p395, %r679, %r7898;
	@%p395 bra 	$L__BB5_348;
	setp.gt.u32 	%p396, %r679, %r7898;
	@%p396 bra 	$L__BB5_349;
	setp.lt.u32 	%p397, %r680, %r7899;
	@%p397 bra 	$L__BB5_348;
	setp.gt.u32 	%p398, %r680, %r7899;
	@%p398 bra 	$L__BB5_349;
	setp.lt.u32 	%p399, %r681, %r7900;
	@%p399 bra 	$L__BB5_348;
	setp.gt.u32 	%p400, %r681, %r7900;
	@%p400 bra 	$L__BB5_349;
	setp.lt.u32 	%p401, %r682, %r7901;
	@%p401 bra 	$L__BB5_348;
	setp.gt.u32 	%p402, %r682, %r7901;
	@%p402 bra 	$L__BB5_349;
	setp.lt.u32 	%p403, %r683, %r7902;
	@%p403 bra 	$L__BB5_348;
	setp.gt.u32 	%p404, %r683, %r7902;
	@%p404 bra 	$L__BB5_349;
	setp.lt.u32 	%p405, %r684, %r7903;
	@%p405 bra 	$L__BB5_348;
	setp.gt.u32 	%p406, %r684, %r7903;
	setp.gt.u32 	%p407, %r685, %r7904;
	or.pred  	%p408, %p406, %p407;
	@%p408 bra 	$L__BB5_349;
$L__BB5_348:
	sub.s32 	%r7904, %r7904, %r685;
	sub.s32 	%r7903, %r7903, %r684;
	sub.s32 	%r7902, %r7902, %r683;
	sub.s32 	%r7901, %r7901, %r682;
	sub.s32 	%r7900, %r7900, %r681;
	sub.s32 	%r7899, %r7899, %r680;
	sub.s32 	%r7898, %r7898, %r679;
	sub.s32 	%r7897, %r7897, %r678;
$L__BB5_349:
	ld.const.u32 	%r752, [P_CONST+20];
	ld.const.u32 	%r753, [P_CONST+16];
	ld.const.u32 	%r754, [P_CONST+12];
	ld.const.u32 	%r755, [P_CONST+8];
	ld.const.u32 	%r756, [P_CONST+4];
	ld.const.u32 	%r757, [P_CONST];
	sub.s32 	%r8025, %r7904, %r7864;
	sub.s32 	%r8024, %r7903, %r7863;
	sub.s32 	%r8023, %r7902, %r7862;
	sub.s32 	%r8022, %r7901, %r7861;
	sub.s32 	%r8021, %r7900, %r7860;
	sub.s32 	%r8020, %r7899, %r7859;
	sub.s32 	%r8019, %r7898, %r7858;
	sub.s32 	%r8018, %r7897, %r7857;
	mul.wide.u32 	%rd9455, %r109, %r117;
	cvt.u32.u64 	%r5001, %rd9455;
	shr.u64 	%rd9456, %rd9455, 32;
	mul.wide.u32 	%rd9457, %r108, %r117;
	add.s64 	%rd9458, %rd9456, %rd9457;
	shr.u64 	%rd9459, %rd9458, 32;
	mul.wide.u32 	%rd9460, %r107, %r117;
	add.s64 	%rd9461, %rd9459, %rd9460;
	shr.u64 	%rd9462, %rd9461, 32;
	mul.wide.u32 	%rd9463, %r106, %r117;
	add.s64 	%rd9464, %rd9462, %rd9463;
	shr.u64 	%rd9465, %rd9464, 32;
	mul.wide.u32 	%rd9466, %r105, %r117;
	add.s64 	%rd9467, %rd9465, %rd9466;
	shr.u64 	%rd9468, %rd9467, 32;
	mul.wide.u32 	%rd9469, %r104, %r117;
	add.s64 	%rd9470, %rd9468, %rd9469;
	shr.u64 	%rd9471, %rd9470, 32;
	mul.wide.u32 	%rd9472, %r103, %r117;
	add.s64 	%rd9473, %rd9471, %rd9472;
	shr.u64 	%rd9474, %rd9473, 32;
	mul.wide.u32 	%rd9475, %r102, %r117;
	add.s64 	%rd9476, %rd9474, %rd9475;
	shr.u64 	%rd9477, %rd9476, 32;
	mul.wide.u32 	%rd9478, %r109, %r116;
	and.b64  	%rd9479, %rd9458, 4294967295;
	add.s64 	%rd9480, %rd9478, %rd9479;
	shr.u64 	%rd9481, %rd9480, 32;
	mul.wide.u32 	%rd9482, %r108, %r116;
	and.b64  	%rd9483, %rd9461, 4294967295;
	add.s64 	%rd9484, %rd9481, %rd9483;
	add.s64 	%rd9485, %rd9484, %rd9482;
	shr.u64 	%rd9486, %rd9485, 32;
	mul.wide.u32 	%rd9487, %r107, %r116;
	and.b64  	%rd9488, %rd9464, 4294967295;
	add.s64 	%rd9489, %rd9486, %rd9488;
	add.s64 	%rd9490, %rd9489, %rd9487;
	shr.u64 	%rd9491, %rd9490, 32;
	mul.wide.u32 	%rd9492, %r106, %r116;
	and.b64  	%rd9493, %rd9467, 4294967295;
	add.s64 	%rd9494, %rd9491, %rd9493;
	add.s64 	%rd9495, %rd9494, %rd9492;
	shr.u64 	%rd9496, %rd9495, 32;
	mul.wide.u32 	%rd9497, %r105, %r116;
	and.b64  	%rd9498, %rd9470, 4294967295;
	add.s64 	%rd9499, %rd9496, %rd9498;
	add.s64 	%rd9500, %rd9499, %rd9497;
	shr.u64 	%rd9501, %rd9500, 32;
	mul.wide.u32 	%rd9502, %r104, %r116;
	and.b64  	%rd9503, %rd9473, 4294967295;
	add.s64 	%rd9504, %rd9501, %rd9503;
	add.s64 	%rd9505, %rd9504, %rd9502;
	shr.u64 	%rd9506, %rd9505, 32;
	mul.wide.u32 	%rd9507, %r103, %r116;
	and.b64  	%rd9508, %rd9476, 4294967295;
	add.s64 	%rd9509, %rd9506, %rd9508;
	add.s64 	%rd9510, %rd9509, %rd9507;
	shr.u64 	%rd9511, %rd9510, 32;
	mul.wide.u32 	%rd9512, %r102, %r116;
	add.s64 	%rd9513, %rd9511, %rd9477;
	add.s64 	%rd9514, %rd9513, %rd9512;
	shr.u64 	%rd9515, %rd9514, 32;
	mul.wide.u32 	%rd9516, %r109, %r115;
	and.b64  	%rd9517, %rd9485, 4294967295;
	add.s64 	%rd9518, %rd9516, %rd9517;
	shr.u64 	%rd9519, %rd9518, 32;
	mul.wide.u32 	%rd9520, %r108, %r115;
	and.b64  	%rd9521, %rd9490, 4294967295;
	add.s64 	%rd9522, %rd9519, %rd9521;
	add.s64 	%rd9523, %rd9522, %rd9520;
	shr.u64 	%rd9524, %rd9523, 32;
	mul.wide.u32 	%rd9525, %r107, %r115;
	and.b64  	%rd9526, %rd9495, 4294967295;
	add.s64 	%rd9527, %rd9524, %rd9526;
	add.s64 	%rd9528, %rd9527, %rd9525;
	shr.u64 	%rd9529, %rd9528, 32;
	mul.wide.u32 	%rd9530, %r106, %r115;
	and.b64  	%rd9531, %rd9500, 4294967295;
	add.s64 	%rd9532, %rd9529, %rd9531;
	add.s64 	%rd9533, %rd9532, %rd9530;
	shr.u64 	%rd9534, %rd9533, 32;
	mul.wide.u32 	%rd9535, %r105, %r115;
	and.b64  	%rd9536, %rd9505, 4294967295;
	add.s64 	%rd9537, %rd9534, %rd9536;
	add.s64 	%rd9538, %rd9537, %rd9535;
	shr.u64 	%rd9539, %rd9538, 32;
	mul.wide.u32 	%rd9540, %r104, %r115;
	and.b64  	%rd9541, %rd9510, 4294967295;
	add.s64 	%rd9542, %rd9539, %rd9541;
	add.s64 	%rd9543, %rd9542, %rd9540;
	shr.u64 	%rd9544, %rd9543, 32;
	mul.wide.u32 	%rd9545, %r103, %r115;
	and.b64  	%rd9546, %rd9514, 4294967295;
	add.s64 	%rd9547, %rd9544, %rd9546;
	add.s64 	%rd9548, %rd9547, %rd9545;
	shr.u64 	%rd9549, %rd9548, 32;
	mul.wide.u32 	%rd9550, %r102, %r115;
	add.s64 	%rd9551, %rd9549, %rd9515;
	add.s64 	%rd9552, %rd9551, %rd9550;
	shr.u64 	%rd9553, %rd9552, 32;
	mul.wide.u32 	%rd9554, %r109, %r114;
	and.b64  	%rd9555, %rd9523, 4294967295;
	add.s64 	%rd9556, %rd9554, %rd9555;
	shr.u64 	%rd9557, %rd9556, 32;
	mul.wide.u32 	%rd9558, %r108, %r114;
	and.b64  	%rd9559, %rd9528, 4294967295;
	add.s64 	%rd9560, %rd9557, %rd9559;
	add.s64 	%rd9561, %rd9560, %rd9558;
	shr.u64 	%rd9562, %rd9561, 32;
	mul.wide.u32 	%rd9563, %r107, %r114;
	and.b64  	%rd9564, %rd9533, 4294967295;
	add.s64 	%rd9565, %rd9562, %rd9564;
	add.s64 	%rd9566, %rd9565, %rd9563;
	shr.u64 	%rd9567, %rd9566, 32;
	mul.wide.u32 	%rd9568, %r106, %r114;
	and.b64  	%rd9569, %rd9538, 4294967295;
	add.s64 	%rd9570, %rd9567, %rd9569;
	add.s64 	%rd9571, %rd9570, %rd9568;
	shr.u64 	%rd9572, %rd9571, 32;
	mul.wide.u32 	%rd9573, %r105, %r114;
	and.b64  	%rd9574, %rd9543, 4294967295;
	add.s64 	%rd9575, %rd9572, %rd9574;
	add.s64 	%rd9576, %rd9575, %rd9573;
	shr.u64 	%rd9577, %rd9576, 32;
	mul.wide.u32 	%rd9578, %r104, %r114;
	and.b64  	%rd9579, %rd9548, 4294967295;
	add.s64 	%rd9580, %rd9577, %rd9579;
	add.s64 	%rd9581, %rd9580, %rd9578;
	shr.u64 	%rd9582, %rd9581, 32;
	mul.wide.u32 	%rd9583, %r103, %r114;
	and.b64  	%rd9584, %rd9552, 4294967295;
	add.s64 	%rd9585, %rd9582, %rd9584;
	add.s64 	%rd9586, %rd9585, %rd9583;
	shr.u64 	%rd9587, %rd9586, 32;
	mul.wide.u32 	%rd9588, %r102, %r114;
	add.s64 	%rd9589, %rd9587, %rd9553;
	add.s64 	%rd9590, %rd9589, %rd9588;
	shr.u64 	%rd9591, %rd9590, 32;
	mul.wide.u32 	%rd9592, %r109, %r113;
	and.b64  	%rd9593, %rd9561, 4294967295;
	add.s64 	%rd9594, %rd9592, %rd9593;
	shr.u64 	%rd9595, %rd9594, 32;
	mul.wide.u32 	%rd9596, %r108, %r113;
	and.b64  	%rd9597, %rd9566, 4294967295;
	add.s64 	%rd9598, %rd9595, %rd9597;
	add.s64 	%rd9599, %rd9598, %rd9596;
	shr.u64 	%rd9600, %rd9599, 32;
	mul.wide.u32 	%rd9601, %r107, %r113;
	and.b64  	%rd9602, %rd9571, 4294967295;
	add.s64 	%rd9603, %rd9600, %rd9602;
	add.s64 	%rd9604, %rd9603, %rd9601;
	shr.u64 	%rd9605, %rd9604, 32;
	mul.wide.u32 	%rd9606, %r106, %r113;
	and.b64  	%rd9607, %rd9576, 4294967295;
	add.s64 	%rd9608, %rd9605, %rd9607;
	add.s64 	%rd9609, %rd9608, %rd9606;
	shr.u64 	%rd9610, %rd9609, 32;
	mul.wide.u32 	%rd9611, %r105, %r113;
	and.b64  	%rd9612, %rd9581, 4294967295;
	add.s64 	%rd9613, %rd9610, %rd9612;
	add.s64 	%rd9614, %rd9613, %rd9611;
	shr.u64 	%rd9615, %rd9614, 32;
	mul.wide.u32 	%rd9616, %r104, %r113;
	and.b64  	%rd9617, %rd9586, 4294967295;
	add.s64 	%rd9618, %rd9615, %rd9617;
	add.s64 	%rd9619, %rd9618, %rd9616;
	shr.u64 	%rd9620, %rd9619, 32;
	mul.wide.u32 	%rd9621, %r103, %r113;
	and.b64  	%rd9622, %rd9590, 4294967295;
	add.s64 	%rd9623, %rd9620, %rd9622;
	add.s64 	%rd9624, %rd9623, %rd9621;
	shr.u64 	%rd9625, %rd9624, 32;
	mul.wide.u32 	%rd9626, %r102, %r113;
	add.s64 	%rd9627, %rd9625, %rd9591;
	add.s64 	%rd9628, %rd9627, %rd9626;
	shr.u64 	%rd9629, %rd9628, 32;
	mul.wide.u32 	%rd9630, %r109, %r112;
	and.b64  	%rd9631, %rd9599, 4294967295;
	add.s64 	%rd9632, %rd9630, %rd9631;
	shr.u64 	%rd9633, %rd9632, 32;
	mul.wide.u32 	%rd9634, %r108, %r112;
	and.b64  	%rd9635, %rd9604, 4294967295;
	add.s64 	%rd9636, %rd9633, %rd9635;
	add.s64 	%rd9637, %rd9636, %rd9634;
	shr.u64 	%rd9638, %rd9637, 32;
	mul.wide.u32 	%rd9639, %r107, %r112;
	and.b64  	%rd9640, %rd9609, 4294967295;
	add.s64 	%rd9641, %rd9638, %rd9640;
	add.s64 	%rd9642, %rd9641, %rd9639;
	shr.u64 	%rd9643, %rd9642, 32;
	mul.wide.u32 	%rd9644, %r106, %r112;
	and.b64  	%rd9645, %rd9614, 4294967295;
	add.s64 	%rd9646, %rd9643, %rd9645;
	add.s64 	%rd9647, %rd9646, %rd9644;
	shr.u64 	%rd9648, %rd9647, 32;
	mul.wide.u32 	%rd9649, %r105, %r112;
	and.b64  	%rd9650, %rd9619, 4294967295;
	add.s64 	%rd9651, %rd9648, %rd9650;
	add.s64 	%rd9652, %rd9651, %rd9649;
	shr.u64 	%rd9653, %rd9652, 32;
	mul.wide.u32 	%rd9654, %r104, %r112;
	and.b64  	%rd9655, %rd9624, 4294967295;
	add.s64 	%rd9656, %rd9653, %rd9655;
	add.s64 	%rd9657, %rd9656, %rd9654;
	shr.u64 	%rd9658, %rd9657, 32;
	mul.wide.u32 	%rd9659, %r103, %r112;
	and.b64  	%rd9660, %rd9628, 4294967295;
	add.s64 	%rd9661, %rd9658, %rd9660;
	add.s64 	%rd9662, %rd9661, %rd9659;
	shr.u64 	%rd9663, %rd9662, 32;
	mul.wide.u32 	%rd9664, %r102, %r112;
	add.s64 	%rd9665, %rd9663, %rd9629;
	add.s64 	%rd9666, %rd9665, %rd9664;
	shr.u64 	%rd9667, %rd9666, 32;
	mul.wide.u32 	%rd9668, %r109, %r111;
	and.b64  	%rd9669, %rd9637, 4294967295;
	add.s64 	%rd9670, %rd9668, %rd9669;
	shr.u64 	%rd9671, %rd9670, 32;
	mul.wide.u32 	%rd9672, %r108, %r111;
	and.b64  	%rd9673, %rd9642, 4294967295;
	add.s64 	%rd9674, %rd9671, %rd9673;
	add.s64 	%rd9675, %rd9674, %rd9672;
	shr.u64 	%rd9676, %rd9675, 32;
	mul.wide.u32 	%rd9677, %r107, %r111;
	and.b64  	%rd9678, %rd9647, 4294967295;
	add.s64 	%rd9679, %rd9676, %rd9678;
	add.s64 	%rd9680, %rd9679, %rd9677;
	shr.u64 	%rd9681, %rd9680, 32;
	mul.wide.u32 	%rd9682, %r106, %r111;
	and.b64  	%rd9683, %rd9652, 4294967295;
	add.s64 	%rd9684, %rd9681, %rd9683;
	add.s64 	%rd9685, %rd9684, %rd9682;
	shr.u64 	%rd9686, %rd9685, 32;
	mul.wide.u32 	%rd9687, %r105, %r111;
	and.b64  	%rd9688, %rd9657, 4294967295;
	add.s64 	%rd9689, %rd9686, %rd9688;
	add.s64 	%rd9690, %rd9689, %rd9687;
	shr.u64 	%rd9691, %rd9690, 32;
	mul.wide.u32 	%rd9692, %r104, %r111;
	and.b64  	%rd9693, %rd9662, 4294967295;
	add.s64 	%rd9694, %rd9691, %rd9693;
	add.s64 	%rd9695, %rd9694, %rd9692;
	shr.u64 	%rd9696, %rd9695, 32;
	mul.wide.u32 	%rd9697, %r103, %r111;
	and.b64  	%rd9698, %rd9666, 4294967295;
	add.s64 	%rd9699, %rd9696, %rd9698;
	add.s64 	%rd9700, %rd9699, %rd9697;
	shr.u64 	%rd9701, %rd9700, 32;
	mul.wide.u32 	%rd9702, %r102, %r111;
	add.s64 	%rd9703, %rd9701, %rd9667;
	add.s64 	%rd9704, %rd9703, %rd9702;
	shr.u64 	%rd9705, %rd9704, 32;
	mul.wide.u32 	%rd9706, %r109, %r110;
	and.b64  	%rd9707, %rd9675, 4294967295;
	add.s64 	%rd9708, %rd9706, %rd9707;
	shr.u64 	%rd9709, %rd9708, 32;
	mul.wide.u32 	%rd9710, %r108, %r110;
	and.b64  	%rd9711, %rd9680, 4294967295;
	add.s64 	%rd9712, %rd9709, %rd9711;
	add.s64 	%rd9713, %rd9712, %rd9710;
	shr.u64 	%rd9714, %rd9713, 32;
	mul.wide.u32 	%rd9715, %r107, %r110;
	and.b64  	%rd9716, %rd9685, 4294967295;
	add.s64 	%rd9717, %rd9714, %rd9716;
	add.s64 	%rd9718, %rd9717, %rd9715;
	shr.u64 	%rd9719, %rd9718, 32;
	mul.wide.u32 	%rd9720, %r106, %r110;
	and.b64  	%rd9721, %rd9690, 4294967295;
	add.s64 	%rd9722, %rd9719, %rd9721;
	add.s64 	%rd9723, %rd9722, %rd9720;
	shr.u64 	%rd9724, %rd9723, 32;
	mul.wide.u32 	%rd9725, %r105, %r110;
	and.b64  	%rd9726, %rd9695, 4294967295;
	add.s64 	%rd9727, %rd9724, %rd9726;
	add.s64 	%rd9728, %rd9727, %rd9725;
	shr.u64 	%rd9729, %rd9728, 32;
	mul.wide.u32 	%rd9730, %r104, %r110;
	and.b64  	%rd9731, %rd9700, 4294967295;
	add.s64 	%rd9732, %rd9729, %rd9731;
	add.s64 	%rd9733, %rd9732, %rd9730;
	shr.u64 	%rd9734, %rd9733, 32;
	mul.wide.u32 	%rd9735, %r103, %r110;
	and.b64  	%rd9736, %rd9704, 4294967295;
	add.s64 	%rd9737, %rd9734, %rd9736;
	add.s64 	%rd9738, %rd9737, %rd9735;
	shr.u64 	%rd9739, %rd9738, 32;
	mul.wide.u32 	%rd9740, %r102, %r110;
	add.s64 	%rd9741, %rd9739, %rd9705;
	add.s64 	%rd9742, %rd9741, %rd9740;
	{ .reg .b32 tmp; mov.b64 {tmp, %r5002}, %rd9742; }
	ld.const.u32 	%r5003, [MU_P];
	mul.lo.s32 	%r5004, %r5003, %r5001;
	mul.wide.u32 	%rd9743, %r757, %r5004;
	and.b64  	%rd9744, %rd9455, 4294967295;
	add.s64 	%rd9745, %rd9743, %rd9744;
	shr.u64 	%rd9746, %rd9745, 32;
	mul.wide.u32 	%rd9747, %r756, %r5004;
	and.b64  	%rd9748, %rd9480, 4294967295;
	add.s64 	%rd9749, %rd9746, %rd9748;
	add.s64 	%rd9750, %rd9749, %rd9747;
	cvt.u32.u64 	%r5005, %rd9750;
	shr.u64 	%rd9751, %rd9750, 32;
	mul.wide.u32 	%rd9752, %r755, %r5004;
	and.b64  	%rd9753, %rd9518, 4294967295;
	add.s64 	%rd9754, %rd9751, %rd9753;
	add.s64 	%rd9755, %rd9754, %rd9752;
	shr.u64 	%rd9756, %rd9755, 32;
	mul.wide.u32 	%rd9757, %r754, %r5004;
	and.b64  	%rd9758, %rd9556, 4294967295;
	add.s64 	%rd9759, %rd9756, %rd9758;
	add.s64 	%rd9760, %rd9759, %rd9757;
	shr.u64 	%rd9761, %rd9760, 32;
	mul.wide.u32 	%rd9762, %r753, %r5004;
	and.b64  	%rd9763, %rd9594, 4294967295;
	add.s64 	%rd9764, %rd9761, %rd9763;
	add.s64 	%rd9765, %rd9764, %rd9762;
	shr.u64 	%rd9766, %rd9765, 32;
	mul.wide.u32 	%rd9767, %r752, %r5004;
	and.b64  	%rd9768, %rd9632, 4294967295;
	add.s64 	%rd9769, %rd9766, %rd9768;
	add.s64 	%rd9770, %rd9769, %rd9767;
	shr.u64 	%rd9771, %rd9770, 32;
	mul.wide.u32 	%rd9772, %r679, %r5004;
	and.b64  	%rd9773, %rd9670, 4294967295;
	add.s64 	%rd9774, %rd9771, %rd9773;
	add.s64 	%rd9775, %rd9774, %rd9772;
	shr.u64 	%rd9776, %rd9775, 32;
	mul.wide.u32 	%rd9777, %r678, %r5004;
	and.b64  	%rd9778, %rd9708, 4294967295;
	add.s64 	%rd9779, %rd9776, %rd9778;
	add.s64 	%rd9780, %rd9779, %rd9777;
	shr.u64 	%rd9781, %rd9780, 32;
	and.b64  	%rd9782, %rd9713, 4294967295;
	add.s64 	%rd9783, %rd9781, %rd9782;
	shr.u64 	%rd9784, %rd9783, 32;
	and.b64  	%rd9785, %rd9718, 4294967295;
	add.s64 	%rd9786, %rd9784, %rd9785;
	shr.u64 	%rd9787, %rd9786, 32;
	and.b64  	%rd9788, %rd9723, 4294967295;
	add.s64 	%rd9789, %rd9787, %rd9788;
	shr.u64 	%rd9790, %rd9789, 32;
	and.b64  	%rd9791, %rd9728, 4294967295;
	add.s64 	%rd9792, %rd9790, %rd9791;
	shr.u64 	%rd9793, %rd9792, 32;
	and.b64  	%rd9794, %rd9733, 4294967295;
	add.s64 	%rd9795, %rd9793, %rd9794;
	shr.u64 	%rd9796, %rd9795, 32;
	and.b64  	%rd9797, %rd9738, 4294967295;
	add.s64 	%rd9798, %rd9796, %rd9797;
	shr.u64 	%rd9799, %rd9798, 32;
	and.b64  	%rd9800, %rd9742, 4294967295;
	add.s64 	%rd9801, %rd9799, %rd9800;
	{ .reg .b32 tmp; mov.b64 {tmp, %r5006}, %rd9801; }
	add.s32 	%r5007, %r5002, %r5006;
	mul.lo.s32 	%r5008, %r5003, %r5005;
	mul.wide.u32 	%rd9802, %r757, %r5008;
	and.b64  	%rd9803, %rd9750, 4294967295;
	add.s64 	%rd9804, %rd9802, %rd9803;
	shr.u64 	%rd9805, %rd9804, 32;
	mul.wide.u32 	%rd9806, %r756, %r5008;
	and.b64  	%rd9807, %rd9755, 4294967295;
	add.s64 	%rd9808, %rd9805, %rd9807;
	add.s64 	%rd9809, %rd9808, %rd9806;
	cvt.u32.u64 	%r5009, %rd9809;
	shr.u64 	%rd9810, %rd9809, 32;
	mul.wide.u32 	%rd9811, %r755, %r5008;
	and.b64  	%rd9812, %rd9760, 4294967295;
	add.s64 	%rd9813, %rd9810, %rd9812;
	add.s64 	%rd9814, %rd9813, %rd9811;
	shr.u64 	%rd9815, %rd9814, 32;
	mul.wide.u32 	%rd9816, %r754, %r5008;
	and.b64  	%rd9817, %rd9765, 4294967295;
	add.s64 	%rd9818, %rd9815, %rd9817;
	add.s64 	%rd9819, %rd9818, %rd9816;
	shr.u64 	%rd9820, %rd9819, 32;
	mul.wide.u32 	%rd9821, %r753, %r5008;
	and.b64  	%rd9822, %rd9770, 4294967295;
	add.s64 	%rd9823, %rd9820, %rd9822;
	add.s64 	%rd9824, %rd9823, %rd9821;
	shr.u64 	%rd9825, %rd9824, 32;
	mul.wide.u32 	%rd9826, %r752, %r5008;
	and.b64  	%rd9827, %rd9775, 4294967295;
	add.s64 	%rd9828, %rd9825, %rd9827;
	add.s64 	%rd9829, %rd9828, %rd9826;
	shr.u64 	%rd9830, %rd9829, 32;
	mul.wide.u32 	%rd9831, %r679, %r5008;
	and.b64  	%rd9832, %rd9780, 4294967295;
	add.s64 	%rd9833, %rd9830, %rd9832;
	add.s64 	%rd9834, %rd9833, %rd9831;
	shr.u64 	%rd9835, %rd9834, 32;
	mul.wide.u32 	%rd9836, %r678, %r5008;
	and.b64  	%rd9837, %rd9783, 4294967295;
	add.s64 	%rd9838, %rd9835, %rd9837;
	add.s64 	%rd9839, %rd9838, %rd9836;
	shr.u64 	%rd9840, %rd9839, 32;
	and.b64  	%rd9841, %rd9786, 4294967295;
	add.s64 	%rd9842, %rd9840, %rd9841;
	shr.u64 	%rd9843, %rd9842, 32;
	and.b64  	%rd9844, %rd9789, 4294967295;
	add.s64 	%rd9845, %rd9843, %rd9844;
	shr.u64 	%rd9846, %rd9845, 32;
	and.b64  	%rd9847, %rd9792, 4294967295;
	add.s64 	%rd9848, %rd9846, %rd9847;
	shr.u64 	%rd9849, %rd9848, 32;
	and.b64  	%rd9850, %rd9795, 4294967295;
	add.s64 	%rd9851, %rd9849, %rd9850;
	shr.u64 	%rd9852, %rd9851, 32;
	and.b64  	%rd9853, %rd9798, 4294967295;
	add.s64 	%rd9854, %rd9852, %rd9853;
	shr.u64 	%rd9855, %rd9854, 32;
	and.b64  	%rd9856, %rd9801, 4294967295;
	add.s64 	%rd9857, %rd9855, %rd9856;
	{ .reg .b32 tmp; mov.b64 {tmp, %r5010}, %rd9857; }
	add.s32 	%r5011, %r5007, %r5010;
	mul.lo.s32 	%r5012, %r5003, %r5009;
	mul.wide.u32 	%rd9858, %r757, %r5012;
	and.b64  	%rd9859, %rd9809, 4294967295;
	add.s64 	%rd9860, %rd9858, %rd9859;
	shr.u64 	%rd9861, %rd9860, 32;
	mul.wide.u32 	%rd9862, %r756, %r5012;
	and.b64  	%rd9863, %rd9814, 4294967295;
	add.s64 	%rd9864, %rd9861, %rd9863;
	add.s64 	%rd9865, %rd9864, %rd9862;
	cvt.u32.u64 	%r5013, %rd9865;
	shr.u64 	%rd9866, %rd9865, 32;
	mul.wide.u32 	%rd9867, %r755, %r5012;
	and.b64  	%rd9868, %rd9819, 4294967295;
	add.s64 	%rd9869, %rd9866, %rd9868;
	add.s64 	%rd9870, %rd9869, %rd9867;
	shr.u64 	%rd9871, %rd9870, 32;
	mul.wide.u32 	%rd9872, %r754, %r5012;
	and.b64  	%rd9873, %rd9824, 4294967295;
	add.s64 	%rd9874, %rd9871, %rd9873;
	add.s64 	%rd9875, %rd9874, %rd9872;
	shr.u64 	%rd9876, %rd9875, 32;
	mul.wide.u32 	%rd9877, %r753, %r5012;
	and.b64  	%rd9878, %rd9829, 4294967295;
	add.s64 	%rd9879, %rd9876, %rd9878;
	add.s64 	%rd9880, %rd9879, %rd9877;
	shr.u64 	%rd9881, %rd9880, 32;
	mul.wide.u32 	%rd9882, %r752, %r5012;
	and.b64  	%rd9883, %rd9834, 4294967295;
	add.s64 	%rd9884, %rd9881, %rd9883;
	add.s64 	%rd9885, %rd9884, %rd9882;
	shr.u64 	%rd9886, %rd9885, 32;
	mul.wide.u32 	%rd9887, %r679, %r5012;
	and.b64  	%rd9888, %rd9839, 4294967295;
	add.s64 	%rd9889, %rd9886, %rd9888;
	add.s64 	%rd9890, %rd9889, %rd9887;
	shr.u64 	%rd9891, %rd9890, 32;
	mul.wide.u32 	%rd9892, %r678, %r5012;
	and.b64  	%rd9893, %rd9842, 4294967295;
	add.s64 	%rd9894, %rd9891, %rd9893;
	add.s64 	%rd9895, %rd9894, %rd9892;
	shr.u64 	%rd9896, %rd9895, 32;
	and.b64  	%rd9897, %rd9845, 4294967295;
	add.s64 	%rd9898, %rd9896, %rd9897;
	shr.u64 	%rd9899, %rd9898, 32;
	and.b64  	%rd9900, %rd9848, 4294967295;
	add.s64 	%rd9901, %rd9899, %rd9900;
	shr.u64 	%rd9902, %rd9901, 32;
	and.b64  	%rd9903, %rd9851, 4294967295;
	add.s64 	%rd9904, %rd9902, %rd9903;
	shr.u64 	%rd9905, %rd9904, 32;
	and.b64  	%rd9906, %rd9854, 4294967295;
	add.s64 	%rd9907, %rd9905, %rd9906;
	shr.u64 	%rd9908, %rd9907, 32;
	and.b64  	%rd9909, %rd9857, 4294967295;
	add.s64 	%rd9910, %rd9908, %rd9909;
	{ .reg .b32 tmp; mov.b64 {tmp, %r5014}, %rd9910; }
	add.s32 	%r5015, %r5011, %r5014;
	mul.lo.s32 	%r5016, %r5003, %r5013;
	mul.wide.u32 	%rd9911, %r757, %r5016;
	and.b64  	%rd9912, %rd9865, 4294967295;
	add.s64 	%rd9913, %rd9911, %rd9912;
	shr.u64 	%rd9914, %rd9913, 32;
	mul.wide.u32 	%rd9915, %r756, %r5016;
	and.b64  	%rd9916, %rd9870, 4294967295;
	add.s64 	%rd9917, %rd9914, %rd9916;
	add.s64 	%rd9918, %rd9917, %rd9915;
	cvt.u32.u64 	%r5017, %rd9918;
	shr.u64 	%rd9919, %rd9918, 32;
	mul.wide.u32 	%rd9920, %r755, %r5016;
	and.b64  	%rd9921, %rd9875, 4294967295;
	add.s64 	%rd9922, %rd9919, %rd9921;
	add.s64 	%rd9923, %rd9922, %rd9920;
	shr.u64 	%rd9924, %rd9923, 32;
	mul.wide.u32 	%rd9925, %r754, %r5016;
	and.b64  	%rd9926, %rd9880, 4294967295;
	add.s64 	%rd9927, %rd9924, %rd9926;
	add.s64 	%rd9928, %rd9927, %rd9925;
	shr.u64 	%rd9929, %rd9928, 32;
	mul.wide.u32 	%rd9930, %r753, %r5016;
	and.b64  	%rd9931, %rd9885, 4294967295;
	add.s64 	%rd9932, %rd9929, %rd9931;
	add.s64 	%rd9933, %rd9932, %rd9930;
	shr.u64 	%rd9934, %rd9933, 32;
	mul.wide.u32 	%rd9935, %r752, %r5016;
	and.b64  	%rd9936, %rd9890, 4294967295;
	add.s64 	%rd9937, %rd9934, %rd9936;
	add.s64 	%rd9938, %rd9937, %rd9935;
	shr.u64 	%rd9939, %rd9938, 32;
	mul.wide.u32 	%rd9940, %r679, %r5016;
	and.b64  	%rd9941, %rd9895, 4294967295;
	add.s64 	%rd9942, %rd9939, %rd9941;
	add.s64 	%rd9943, %rd9942, %rd9940;
	shr.u64 	%rd9944, %rd9943, 32;
	mul.wide.u32 	%rd9945, %r678, %r5016;
	and.b64  	%rd9946, %rd9898, 4294967295;
	add.s64 	%rd9947, %rd9944, %rd9946;
	add.s64 	%rd9948, %rd9947, %rd9945;
	shr.u64 	%rd9949, %rd9948, 32;
	and.b64  	%rd9950, %rd9901, 4294967295;
	add.s64 	%rd9951, %rd9949, %rd9950;
	shr.u64 	%rd9952, %rd9951, 32;
	and.b64  	%rd9953, %rd9904, 4294967295;
	add.s64 	%rd9954, %rd9952, %rd9953;
	shr.u64 	%rd9955, %rd9954, 32;
	and.b64  	%rd9956, %rd9907, 4294967295;
	add.s64 	%rd9957, %rd9955, %rd9956;
	shr.u64 	%rd9958, %rd9957, 32;
	and.b64  	%rd9959, %rd9910, 4294967295;
	add.s64 	%rd9960, %rd9958, %rd9959;
	{ .reg .b32 tmp; mov.b64 {tmp, %r5018}, %rd9960; }
	add.s32 	%r5019, %r5015, %r5018;
	mul.lo.s32 	%r5020, %r5003, %r5017;
	mul.wide.u32 	%rd9961, %r757, %r5020;
	and.b64  	%rd9962, %rd9918, 4294967295;
	add.s64 	%rd9963, %rd9961, %rd9962;
	shr.u64 	%rd9964, %rd9963, 32;
	mul.wide.u32 	%rd9965, %r756, %r5020;
	and.b64  	%rd9966, %rd9923, 4294967295;
	add.s64 	%rd9967, %rd9964, %rd9966;
	add.s64 	%rd9968, %rd9967, %rd9965;
	cvt.u32.u64 	%r5021, %rd9968;
	shr.u64 	%rd9969, %rd9968, 32;
	mul.wide.u32 	%rd9970, %r755, %r5020;
	and.b64  	%rd9971, %rd9928, 4294967295;
	add.s64 	%rd9972, %rd9969, %rd9971;
	add.s64 	%rd9973, %rd9972, %rd9970;
	shr.u64 	%rd9974, %rd9973, 32;
	mul.wide.u32 	%rd9975, %r754, %r5020;
	and.b64  	%rd9976, %rd9933, 4294967295;
	add.s64 	%rd9977, %rd9974, %rd9976;
	add.s64 	%rd9978, %rd9977, %rd9975;
	shr.u64 	%rd9979, %rd9978, 32;
	mul.wide.u32 	%rd9980, %r753, %r5020;
	and.b64  	%rd9981, %rd9938, 4294967295;
	add.s64 	%rd9982, %rd9979, %rd9981;
	add.s64 	%rd9983, %rd9982, %rd9980;
	shr.u64 	%rd9984, %rd9983, 32;
	mul.wide.u32 	%rd9985, %r752, %r5020;
	and.b64  	%rd9986, %rd9943, 4294967295;
	add.s64 	%rd9987, %rd9984, %rd9986;
	add.s64 	%rd9988, %rd9987, %rd9985;
	shr.u64 	%rd9989, %rd9988, 32;
	mul.wide.u32 	%rd9990, %r679, %r5020;
	and.b64  	%rd9991, %rd9948, 4294967295;
	add.s64 	%rd9992, %rd9989, %rd9991;
	add.s64 	%rd9993, %rd9992, %rd9990;
	shr.u64 	%rd9994, %rd9993, 32;
	mul.wide.u32 	%rd9995, %r678, %r5020;
	and.b64  	%rd9996, %rd9951, 4294967295;
	add.s64 	%rd9997, %rd9994, %rd9996;
	add.s64 	%rd9998, %rd9997, %rd9995;
	shr.u64 	%rd9999, %rd9998, 32;
	and.b64  	%rd10000, %rd9954, 4294967295;
	add.s64 	%rd10001, %rd9999, %rd10000;
	shr.u64 	%rd10002, %rd10001, 32;
	and.b64  	%rd10003, %rd9957, 4294967295;
	add.s64 	%rd10004, %rd10002, %rd10003;
	shr.u64 	%rd10005, %rd10004, 32;
	and.b64  	%rd10006, %rd9960, 4294967295;
	add.s64 	%rd10007, %rd10005, %rd10006;
	{ .reg .b32 tmp; mov.b64 {tmp, %r5022}, %rd10007; }
	add.s32 	%r5023, %r5019, %r5022;
	mul.lo.s32 	%r5024, %r5003, %r5021;
	mul.wide.u32 	%rd10008, %r757, %r5024;
	and.b64  	%rd10009, %rd9968, 4294967295;
	add.s64 	%rd10010, %rd10008, %rd10009;
	shr.u64 	%rd10011, %rd10010, 32;
	mul.wide.u32 	%rd10012, %r756, %r5024;
	and.b64  	%rd10013, %rd9973, 4294967295;
	add.s64 	%rd10014, %rd10011, %rd10013;
	add.s64 	%rd10015, %rd10014, %rd10012;
	cvt.u32.u64 	%r5025, %rd10015;
	shr.u64 	%rd10016, %rd10015, 32;
	mul.wide.u32 	%rd10017, %r755, %r5024;
	and.b64  	%rd10018, %rd9978, 4294967295;
	add.s64 	%rd10019, %rd10016, %rd10018;
	add.s64 	%rd10020, %rd10019, %rd10017;
	shr.u64 	%rd10021, %rd10020, 32;
	mul.wide.u32 	%rd10022, %r754, %r5024;
	and.b64  	%rd10023, %rd9983, 4294967295;
	add.s64 	%rd10024, %rd10021, %rd10023;
	add.s64 	%rd10025, %rd10024, %rd10022;
	shr.u64 	%rd10026, %rd10025, 32;
	mul.wide.u32 	%rd10027, %r753, %r5024;
	and.b64  	%rd10028, %rd9988, 4294967295;
	add.s64 	%rd10029, %rd10026, %rd10028;
	add.s64 	%rd10030, %rd10029, %rd10027;
	shr.u64 	%rd10031, %rd10030, 32;
	mul.wide.u32 	%rd10032, %r752, %r5024;
	and.b64  	%rd10033, %rd9993, 4294967295;
	add.s64 	%rd10034, %rd10031, %rd10033;
	add.s64 	%rd10035, %rd10034, %rd10032;
	shr.u64 	%rd10036, %rd10035, 32;
	mul.wide.u32 	%rd10037, %r679, %r5024;
	and.b64  	%rd10038, %rd9998, 4294967295;
	add.s64 	%rd10039, %rd10036, %rd10038;
	add.s64 	%rd10040, %rd10039, %rd10037;
	shr.u64 	%rd10041, %rd10040, 32;
	mul.wide.u32 	%rd10042, %r678, %r5024;
	and.b64  	%rd10043, %rd10001, 4294967295;
	add.s64 	%rd10044, %rd10041, %rd10043;
	add.s64 	%rd10045, %rd10044, %rd10042;
	shr.u64 	%rd10046, %rd10045, 32;
	and.b64  	%rd10047, %rd10004, 4294967295;
	add.s64 	%rd10048, %rd10046, %rd10047;
	shr.u64 	%rd10049, %rd10048, 32;
	and.b64  	%rd10050, %rd10007, 4294967295;
	add.s64 	%rd10051, %rd10049, %rd10050;
	{ .reg .b32 tmp; mov.b64 {tmp, %r5026}, %rd10051; }
	add.s32 	%r5027, %r5023, %r5026;
	mul.lo.s32 	%r5028, %r5003, %r5025;
	mul.wide.u32 	%rd10052, %r757, %r5028;
	and.b64  	%rd10053, %rd10015, 4294967295;
	add.s64 	%rd10054, %rd10052, %rd10053;
	shr.u64 	%rd10055, %rd10054, 32;
	mul.wide.u32 	%rd10056, %r756, %r5028;
	and.b64  	%rd10057, %rd10020, 4294967295;
	add.s64 	%rd10058, %rd10055, %rd10057;
	add.s64 	%rd10059, %rd10058, %rd10056;
	cvt.u32.u64 	%r5029, %rd10059;
	shr.u64 	%rd10060, %rd10059, 32;
	mul.wide.u32 	%rd10061, %r755, %r5028;
	and.b64  	%rd10062, %rd10025, 4294967295;
	add.s64 	%rd10063, %rd10060, %rd10062;
	add.s64 	%rd10064, %rd10063, %rd10061;
	shr.u64 	%rd10065, %rd10064, 32;
	mul.wide.u32 	%rd10066, %r754, %r5028;
	and.b64  	%rd10067, %rd10030, 4294967295;
	add.s64 	%rd10068, %rd10065, %rd10067;
	add.s64 	%rd10069, %rd10068, %rd10066;
	shr.u64 	%rd10070, %rd10069, 32;
	mul.wide.u32 	%rd10071, %r753, %r5028;
	and.b64  	%rd10072, %rd10035, 4294967295;
	add.s64 	%rd10073, %rd10070, %rd10072;
	add.s64 	%rd10074, %rd10073, %rd10071;
	shr.u64 	%rd10075, %rd10074, 32;
	mul.wide.u32 	%rd10076, %r752, %r5028;
	and.b64  	%rd10077, %rd10040, 4294967295;
	add.s64 	%rd10078, %rd10075, %rd10077;
	add.s64 	%rd10079, %rd10078, %rd10076;
	shr.u64 	%rd10080, %rd10079, 32;
	mul.wide.u32 	%rd10081, %r679, %r5028;
	and.b64  	%rd10082, %rd10045, 4294967295;
	add.s64 	%rd10083, %rd10080, %rd10082;
	add.s64 	%rd10084, %rd10083, %rd10081;
	shr.u64 	%rd10085, %rd10084, 32;
	mul.wide.u32 	%rd10086, %r678, %r5028;
	and.b64  	%rd10087, %rd10048, 4294967295;
	add.s64 	%rd10088, %rd10085, %rd10087;
	add.s64 	%rd10089, %rd10088, %rd10086;
	shr.u64 	%rd10090, %rd10089, 32;
	and.b64  	%rd10091, %rd10051, 4294967295;
	add.s64 	%rd10092, %rd10090, %rd10091;
	{ .reg .b32 tmp; mov.b64 {tmp, %r5030}, %rd10092; }
	add.s32 	%r5031, %r5027, %r5030;
	mul.lo.s32 	%r5032, %r5003, %r5029;
	mul.wide.u32 	%rd10093, %r757, %r5032;
	and.b64  	%rd10094, %rd10059, 4294967295;
	add.s64 	%rd10095, %rd10093, %rd10094;
	shr.u64 	%rd10096, %rd10095, 32;
	mul.wide.u32 	%rd10097, %r756, %r5032;
	and.b64  	%rd10098, %rd10064, 4294967295;
	add.s64 	%rd10099, %rd10096, %rd10098;
	add.s64 	%rd10100, %rd10099, %rd10097;
	cvt.u32.u64 	%r7912, %rd10100;
	shr.u64 	%rd10101, %rd10100, 32;
	mul.wide.u32 	%rd10102, %r755, %r5032;
	and.b64  	%rd10103, %rd10069, 4294967295;
	add.s64 	%rd10104, %rd10101, %rd10103;
	add.s64 	%rd10105, %rd10104, %rd10102;
	cvt.u32.u64 	%r7911, %rd10105;
	shr.u64 	%rd10106, %rd10105, 32;
	mul.wide.u32 	%rd10107, %r754, %r5032;
	and.b64  	%rd10108, %rd10074, 4294967295;
	add.s64 	%rd10109, %rd10106, %rd10108;
	add.s64 	%rd10110, %rd10109, %rd10107;
	cvt.u32.u64 	%r7910, %rd10110;
	shr.u64 	%rd10111, %rd10110, 32;
	mul.wide.u32 	%rd10112, %r753, %r5032;
	and.b64  	%rd10113, %rd10079, 4294967295;
	add.s64 	%rd10114, %rd10111, %rd10113;
	add.s64 	%rd10115, %rd10114, %rd10112;
	cvt.u32.u64 	%r7909, %rd10115;
	shr.u64 	%rd10116, %rd10115, 32;
	mul.wide.u32 	%rd10117, %r752, %r5032;
	and.b64  	%rd10118, %rd10084, 4294967295;
	add.s64 	%rd10119, %rd10116, %rd10118;
	add.s64 	%rd10120, %rd10119, %rd10117;
	cvt.u32.u64 	%r7908, %rd10120;
	shr.u64 	%rd10121, %rd10120, 32;
	mul.wide.u32 	%rd10122, %r679, %r5032;
	and.b64  	%rd10123, %rd10089, 4294967295;
	add.s64 	%rd10124, %rd10121, %rd10123;
	add.s64 	%rd10125, %rd10124, %rd10122;
	cvt.u32.u64 	%r7907, %rd10125;
	shr.u64 	%rd10126, %rd10125, 32;
	mul.wide.u32 	%rd10127, %r678, %r5032;
	and.b64  	%rd10128, %rd10092, 4294967295;
	add.s64 	%rd10129, %rd10126, %rd10128;
	add.s64 	%rd10130, %rd10129, %rd10127;
	cvt.u32.u64 	%r7906, %rd10130;
	{ .reg .b32 tmp; mov.b64 {tmp, %r5033}, %rd10130; }
	add.s32 	%r7905, %r5031, %r5033;
	setp.gt.u32 	%p409, %r7905, %r678;
	@%p409 bra 	$L__BB5_363;
	setp.lt.u32 	%p410, %r7905, %r678;
	@%p410 bra 	$L__BB5_364;
	setp.lt.u32 	%p411, %r679, %r7906;
	@%p411 bra 	$L__BB5_363;
	setp.gt.u32 	%p412, %r679, %r7906;
	@%p412 bra 	$L__BB5_364;
	setp.lt.u32 	%p413, %r752, %r7907;
	@%p413 bra 	$L__BB5_363;
	setp.gt.u32 	%p414, %r752, %r7907;
	@%p414 bra 	$L__BB5_364;
	setp.lt.u32 	%p415, %r753, %r7908;
	@%p415 bra 	$L__BB5_363;
	setp.gt.u32 	%p416, %r753, %r7908;
	@%p416 bra 	$L__BB5_364;
	setp.lt.u32 	%p417, %r754, %r7909;
	@%p417 bra 	$L__BB5_363;
	setp.gt.u32 	%p418, %r754, %r7909;
	@%p418 bra 	$L__BB5_364;
	setp.lt.u32 	%p419, %r755, %r7910;
	@%p419 bra 	$L__BB5_363;
	setp.gt.u32 	%p420, %r755, %r7910;
	@%p420 bra 	$L__BB5_364;
	setp.lt.u32 	%p421, %r756, %r7911;
	@%p421 bra 	$L__BB5_363;
	setp.gt.u32 	%p422, %r756, %r7911;
	setp.gt.u32 	%p423, %r757, %r7912;
	or.pred  	%p424, %p422, %p423;
	@%p424 bra 	$L__BB5_364;
$L__BB5_363:
	sub.s32 	%r7912, %r7912, %r757;
	sub.s32 	%r7911, %r7911, %r756;
	sub.s32 	%r7910, %r7910, %r755;
	sub.s32 	%r7909, %r7909, %r754;
	sub.s32 	%r7908, %r7908, %r753;
	sub.s32 	%r7907, %r7907, %r752;
	sub.s32 	%r7906, %r7906, %r679;
	sub.s32 	%r7905, %r7905, %r678;
$L__BB5_364:
	shl.b32 	%r8017, %r7912, 1;
	shr.u32 	%r5034, %r7912, 31;
	cvt.u64.u32 	%rd10131, %r5034;
	mul.wide.u32 	%rd10132, %r7911, 2;
	cvt.u32.u64 	%r5035, %rd10132;
	cvt.u32.u64 	%r5036, %rd10131;
	or.b32  	%r8016, %r5035, %r5036;
	shr.u64 	%rd10133, %rd10132, 32;
	mul.wide.u32 	%rd10134, %r7910, 2;
	cvt.u32.u64 	%r5037, %rd10134;
	cvt.u32.u64 	%r5038, %rd10133;
	or.b32  	%r8015, %r5038, %r5037;
	shr.u64 	%rd10135, %rd10134, 32;
	mul.wide.u32 	%rd10136, %r7909, 2;
	cvt.u32.u64 	%r5039, %rd10136;
	cvt.u32.u64 	%r5040, %rd10135;
	or.b32  	%r8014, %r5040, %r5039;
	shr.u64 	%rd10137, %rd10136, 32;
	mul.wide.u32 	%rd10138, %r7908, 2;
	add.s64 	%rd10139, %rd10137, %rd10138;
	cvt.u32.u64 	%r8013, %rd10139;
	shr.u64 	%rd10140, %rd10139, 32;
	mul.wide.u32 	%rd10141, %r7907, 2;
	add.s64 	%rd10142, %rd10140, %rd10141;
	cvt.u32.u64 	%r8012, %rd10142;
	shr.u64 	%rd10143, %rd10142, 32;
	mul.wide.u32 	%rd10144, %r7906, 2;
	add.s64 	%rd10145, %rd10143, %rd10144;
	cvt.u32.u64 	%r8011, %rd10145;
	shr.u64 	%rd10146, %rd10145, 32;
	mul.wide.u32 	%rd10147, %r7905, 2;
	add.s64 	%rd10148, %rd10146, %rd10147;
	cvt.u32.u64 	%r8010, %rd10148;
	setp.gt.u64 	%p425, %rd10148, 4294967295;
	setp.lt.u32 	%p426, %r678, %r8010;
	or.pred  	%p427, %p425, %p426;
	@%p427 bra 	$L__BB5_378;
	setp.gt.u32 	%p428, %r678, %r8010;
	mov.b32 	%r8009, 0;
	@%p428 bra 	$L__BB5_574;
	setp.lt.u32 	%p429, %r679, %r8011;
	@%p429 bra 	$L__BB5_378;
	setp.gt.u32 	%p430, %r679, %r8011;
	@%p430 bra 	$L__BB5_574;
	setp.lt.u32 	%p431, %r752, %r8012;
	@%p431 bra 	$L__BB5_378;
	setp.gt.u32 	%p432, %r752, %r8012;
	@%p432 bra 	$L__BB5_574;
	setp.lt.u32 	%p433, %r753, %r8013;
	@%p433 bra 	$L__BB5_378;
	setp.gt.u32 	%p434, %r753, %r8013;
	@%p434 bra 	$L__BB5_574;
	setp.lt.u32 	%p435, %r754, %r8014;
	@%p435 bra 	$L__BB5_378;
	setp.gt.u32 	%p436, %r754, %r8014;
	@%p436 bra 	$L__BB5_574;
	setp.lt.u32 	%p437, %r755, %r8015;
	@%p437 bra 	$L__BB5_378;
	setp.gt.u32 	%p438, %r755, %r8015;
	@%p438 bra 	$L__BB5_574;
	setp.lt.u32 	%p439, %r756, %r8016;
	@%p439 bra 	$L__BB5_378;
	setp.gt.u32 	%p440, %r756, %r8016;
	setp.lt.u32 	%p441, %r8017, %r757;
	or.pred  	%p442, %p440, %p441;
	@%p442 bra 	$L__BB5_574;
$L__BB5_378:
	sub.s32 	%r8017, %r8017, %r757;
	sub.s32 	%r8016, %r8016, %r756;
	sub.s32 	%r8015, %r8015, %r755;
	sub.s32 	%r8014, %r8014, %r754;
	sub.s32 	%r8013, %r8013, %r753;
	sub.s32 	%r8012, %r8012, %r752;
	sub.s32 	%r8011, %r8011, %r679;
	sub.s32 	%r8010, %r8010, %r678;
	mov.b32 	%r8009, 0;
	bra.uni 	$L__BB5_574;
$L__BB5_379:
	setp.lt.u32 	%p445, %r807, %r7914;
	@%p445 bra 	$L__BB5_391;
	setp.gt.u32 	%p446, %r807, %r7914;
	@%p446 bra 	$L__BB5_394;
	setp.lt.u32 	%p447, %r808, %r7915;
	@%p447 bra 	$L__BB5_391;
	setp.gt.u32 	%p448, %r808, %r7915;
	@%p448 bra 	$L__BB5_394;
	setp.lt.u32 	%p449, %r809, %r7916;
	@%p449 bra 	$L__BB5_391;
	setp.gt.u32 	%p450, %r809, %r7916;
	@%p450 bra 	$L__BB5_394;
	setp.lt.u32 	%p451, %r810, %r7917;
	@%p451 bra 	$L__BB5_391;
	setp.gt.u32 	%p452, %r810, %r7917;
	@%p452 bra 	$L__BB5_394;
	setp.lt.u32 	%p453, %r811, %r7918;
	@%p453 bra 	$L__BB5_391;
	setp.gt.u32 	%p454, %r811, %r7918;
	@%p454 bra 	$L__BB5_394;
	setp.lt.u32 	%p455, %r812, %r7919;
	@%p455 bra 	$L__BB5_391;
	setp.gt.u32 	%p456, %r812, %r7919;
	setp.gt.u32 	%p457, %r813, %r7920;
	or.pred  	%p458, %p456, %p457;
	@%p458 bra 	$L__BB5_394;
$L__BB5_391:
	sub.s32 	%r7920, %r7920, %r813;
	sub.s32 	%r7919, %r7919, %r812;
	sub.s32 	%r7918, %r7918, %r811;
	sub.s32 	%r7917, %r7917, %r810;
	sub.s32 	%r7916, %r7916, %r809;
	sub.s32 	%r7915, %r7915, %r808;
	sub.s32 	%r7914, %r7914, %r807;
	sub.s32 	%r7913, %r7913, %r806;
	bra.uni 	$L__BB5_394;
$L__BB5_392:
	ld.const.u32 	%r806, [P_CONST+28];
	ld.const.u32 	%r807, [P_CONST+24];
	ld.const.u32 	%r808, [P_CONST+20];
	ld.const.u32 	%r809, [P_CONST+16];
	ld.const.u32 	%r810, [P_CONST+12];
	ld.const.u32 	%r811, [P_CONST+8];
	ld.const.u32 	%r812, [P_CONST+4];
	ld.const.u32 	%r813, [P_CONST];
	sub.s32 	%r814, %r7768, %r7760;
	sub.s32 	%r815, %r7767, %r7759;
	sub.s32 	%r816, %r7766, %r7758;
	sub.s32 	%r817, %r7765, %r7757;
	sub.s32 	%r818, %r7764, %r7756;
	sub.s32 	%r819, %r7763, %r7755;
	sub.s32 	%r820, %r7762, %r7754;
	sub.s32 	%r821, %r7761, %r7753;
	mul.wide.u32 	%rd10150, %r814, %r814;
	cvt.u32.u64 	%r5049, %rd10150;
	shr.u64 	%rd10151, %rd10150, 32;
	mul.wide.u32 	%rd10152, %r815, %r814;
	add.s64 	%rd10153, %rd10151, %rd10152;
	shr.u64 	%rd10154, %rd10153, 32;
	mul.wide.u32 	%rd10155, %r816, %r814;
	add.s64 	%rd10156, %rd10154, %rd10155;
	shr.u64 	%rd10157, %rd10156, 32;
	mul.wide.u32 	%rd10158, %r817, %r814;
	add.s64 	%rd10159, %rd10157, %rd10158;
	shr.u64 	%rd10160, %rd10159, 32;
	mul.wide.u32 	%rd10161, %r818, %r814;
	add.s64 	%rd10162, %rd10160, %rd10161;
	shr.u64 	%rd10163, %rd10162, 32;
	mul.wide.u32 	%rd10164, %r819, %r814;
	add.s64 	%rd10165, %rd10163, %rd10164;
	shr.u64 	%rd10166, %rd10165, 32;
	mul.wide.u32 	%rd10167, %r820, %r814;
	add.s64 	%rd10168, %rd10166, %rd10167;
	shr.u64 	%rd10169, %rd10168, 32;
	mul.wide.u32 	%rd10170, %r821, %r814;
	add.s64 	%rd10171, %rd10169, %rd10170;
	shr.u64 	%rd10172, %rd10171, 32;
	and.b64  	%rd10173, %rd10153, 4294967295;
	add.s64 	%rd10174, %rd10152, %rd10173;
	shr.u64 	%rd10175, %rd10174, 32;
	mul.wide.u32 	%rd10176, %r815, %r815;
	and.b64  	%rd10177, %rd10156, 4294967295;
	add.s64 	%rd10178, %rd10175, %rd10177;
	add.s64 	%rd10179, %rd10178, %rd10176;
	shr.u64 	%rd10180, %rd10179, 32;
	mul.wide.u32 	%rd10181, %r816, %r815;
	and.b64  	%rd10182, %rd10159, 4294967295;
	add.s64 	%rd10183, %rd10180, %rd10182;
	add.s64 	%rd10184, %rd10183, %rd10181;
	shr.u64 	%rd10185, %rd10184, 32;
	mul.wide.u32 	%rd10186, %r817, %r815;
	and.b64  	%rd10187, %rd10162, 4294967295;
	add.s64 	%rd10188, %rd10185, %rd10187;
	add.s64 	%rd10189, %rd10188, %rd10186;
	shr.u64 	%rd10190, %rd10189, 32;
	mul.wide.u32 	%rd10191, %r818, %r815;
	and.b64  	%rd10192, %rd10165, 4294967295;
	add.s64 	%rd10193, %rd10190, %rd10192;
	add.s64 	%rd10194, %rd10193, %rd10191;
	shr.u64 	%rd10195, %rd10194, 32;
	mul.wide.u32 	%rd10196, %r819, %r815;
	and.b64  	%rd10197, %rd10168, 4294967295;
	add.s64 	%rd10198, %rd10195, %rd10197;
	add.s64 	%rd10199, %rd10198, %rd10196;
	shr.u64 	%rd10200, %rd10199, 32;
	mul.wide.u32 	%rd10201, %r820, %r815;
	and.b64  	%rd10202, %rd10171, 4294967295;
	add.s64 	%rd10203, %rd10200, %rd10202;
	add.s64 	%rd10204, %rd10203, %rd10201;
	shr.u64 	%rd10205, %rd10204, 32;
	mul.wide.u32 	%rd10206, %r821, %r815;
	add.s64 	%rd10207, %rd10205, %rd10172;
	add.s64 	%rd10208, %rd10207, %rd10206;
	shr.u64 	%rd10209, %rd10208, 32;
	and.b64  	%rd10210, %rd10179, 4294967295;
	add.s64 	%rd10211, %rd10155, %rd10210;
	shr.u64 	%rd10212, %rd10211, 32;
	and.b64  	%rd10213, %rd10184, 4294967295;
	add.s64 	%rd10214, %rd10212, %rd10213;
	add.s64 	%rd10215, %rd10214, %rd10181;
	shr.u64 	%rd10216, %rd10215, 32;
	mul.wide.u32 	%rd10217, %r816, %r816;
	and.b64  	%rd10218, %rd10189, 4294967295;
	add.s64 	%rd10219, %rd10216, %rd10218;
	add.s64 	%rd10220, %rd10219, %rd10217;
	shr.u64 	%rd10221, %rd10220, 32;
	mul.wide.u32 	%rd10222, %r817, %r816;
	and.b64  	%rd10223, %rd10194, 4294967295;
	add.s64 	%rd10224, %rd10221, %rd10223;
	add.s64 	%rd10225, %rd10224, %rd10222;
	shr.u64 	%rd10226, %rd10225, 32;
	mul.wide.u32 	%rd10227, %r818, %r816;
	and.b64  	%rd10228, %rd10199, 4294967295;
	add.s64 	%rd10229, %rd10226, %rd10228;
	add.s64 	%rd10230, %rd10229, %rd10227;
	shr.u64 	%rd10231, %rd10230, 32;
	mul.wide.u32 	%rd10232, %r819, %r816;
	and.b64  	%rd10233, %rd10204, 4294967295;
	add.s64 	%rd10234, %rd10231, %rd10233;
	add.s64 	%rd10235, %rd10234, %rd10232;
	shr.u64 	%rd10236, %rd10235, 32;
	mul.wide.u32 	%rd10237, %r820, %r816;
	and.b64  	%rd10238, %rd10208, 4294967295;
	add.s64 	%rd10239, %rd10236, %rd10238;
	add.s64 	%rd10240, %rd10239, %rd10237;
	shr.u64 	%rd10241, %rd10240, 32;
	mul.wide.u32 	%rd10242, %r821, %r816;
	add.s64 	%rd10243, %rd10241, %rd10209;
	add.s64 	%rd10244, %rd10243, %rd10242;
	shr.u64 	%rd10245, %rd10244, 32;
	and.b64  	%rd10246, %rd10215, 4294967295;
	add.s64 	%rd10247, %rd10158, %rd10246;
	shr.u64 	%rd10248, %rd10247, 32;
	and.b64  	%rd10249, %rd10220, 4294967295;
	add.s64 	%rd10250, %rd10248, %rd10249;
	add.s64 	%rd10251, %rd10250, %rd10186;
	shr.u64 	%rd10252, %rd10251, 32;
	and.b64  	%rd10253, %rd10225, 4294967295;
	add.s64 	%rd10254, %rd10252, %rd10253;
	add.s64 	%rd10255, %rd10254, %rd10222;
	shr.u64 	%rd10256, %rd10255, 32;
	mul.wide.u32 	%rd10257, %r817, %r817;
	and.b64  	%rd10258, %rd10230, 4294967295;
	add.s64 	%rd10259, %rd10256, %rd10258;
	add.s64 	%rd10260, %rd10259, %rd10257;
	shr.u64 	%rd10261, %rd10260, 32;
	mul.wide.u32 	%rd10262, %r818, %r817;
	and.b64  	%rd10263, %rd10235, 4294967295;
	add.s64 	%rd10264, %rd10261, %rd10263;
	add.s64 	%rd10265, %rd10264, %rd10262;
	shr.u64 	%rd10266, %rd10265, 32;
	mul.wide.u32 	%rd10267, %r819, %r817;
	and.b64  	%rd10268, %rd10240, 4294967295;
	add.s64 	%rd10269, %rd10266, %rd10268;
	add.s64 	%rd10270, %rd10269, %rd10267;
	shr.u64 	%rd10271, %rd10270, 32;
	mul.wide.u32 	%rd10272, %r820, %r817;
	and.b64  	%rd10273, %rd10244, 4294967295;
	add.s64 	%rd10274, %rd10271, %rd10273;
	add.s64 	%rd10275, %rd10274, %rd10272;
	shr.u64 	%rd10276, %rd10275, 32;
	mul.wide.u32 	%rd10277, %r821, %r817;
	add.s64 	%rd10278, %rd10276, %rd10245;
	add.s64 	%rd10279, %rd10278, %rd10277;
	shr.u64 	%rd10280, %rd10279, 32;
	and.b64  	%rd10281, %rd10251, 4294967295;
	add.s64 	%rd10282, %rd10161, %rd10281;
	shr.u64 	%rd10283, %rd10282, 32;
	and.b64  	%rd10284, %rd10255, 4294967295;
	add.s64 	%rd10285, %rd10283, %rd10284;
	add.s64 	%rd10286, %rd10285, %rd10191;
	shr.u64 	%rd10287, %rd10286, 32;
	and.b64  	%rd10288, %rd10260, 4294967295;
	add.s64 	%rd10289, %rd10287, %rd10288;
	add.s64 	%rd10290, %rd10289, %rd10227;
	shr.u64 	%rd10291, %rd10290, 32;
	and.b64  	%rd10292, %rd10265, 4294967295;
	add.s64 	%rd10293, %rd10291, %rd10292;
	add.s64 	%rd10294, %rd10293, %rd10262;
	shr.u64 	%rd10295, %rd10294, 32;
	mul.wide.u32 	%rd10296, %r818, %r818;
	and.b64  	%rd10297, %rd10270, 4294967295;
	add.s64 	%rd10298, %rd10295, %rd10297;
	add.s64 	%rd10299, %rd10298, %rd10296;
	shr.u64 	%rd10300, %rd10299, 32;
	mul.wide.u32 	%rd10301, %r819, %r818;
	and.b64  	%rd10302, %rd10275, 4294967295;
	add.s64 	%rd10303, %rd10300, %rd10302;
	add.s64 	%rd10304, %rd10303, %rd10301;
	shr.u64 	%rd10305, %rd10304, 32;
	mul.wide.u32 	%rd10306, %r820, %r818;
	and.b64  	%rd10307, %rd10279, 4294967295;
	add.s64 	%rd10308, %rd10305, %rd10307;
	add.s64 	%rd10309, %rd10308, %rd10306;
	shr.u64 	%rd10310, %rd10309, 32;
	mul.wide.u32 	%rd10311, %r821, %r818;
	add.s64 	%rd10312, %rd10310, %rd10280;
	add.s64 	%rd10313, %rd10312, %rd10311;
	shr.u64 	%rd10314, %rd10313, 32;
	and.b64  	%rd10315, %rd10286, 4294967295;
	add.s64 	%rd10316, %rd10164, %rd10315;
	shr.u64 	%rd10317, %rd10316, 32;
	and.b64  	%rd10318, %rd10290, 4294967295;
	add.s64 	%rd10319, %rd10317, %rd10318;
	add.s64 	%rd10320, %rd10319, %rd10196;
	shr.u64 	%rd10321, %rd10320, 32;
	and.b64  	%rd10322, %rd10294, 4294967295;
	add.s64 	%rd10323, %rd10321, %rd10322;
	add.s64 	%rd10324, %rd10323, %rd10232;
	shr.u64 	%rd10325, %rd10324, 32;
	and.b64  	%rd10326, %rd10299, 4294967295;
	add.s64 	%rd10327, %rd10325, %rd10326;
	add.s64 	%rd10328, %rd10327, %rd10267;
	shr.u64 	%rd10329, %rd10328, 32;
	and.b64  	%rd10330, %rd10304, 4294967295;
	add.s64 	%rd10331, %rd10329, %rd10330;
	add.s64 	%rd10332, %rd10331, %rd10301;
	shr.u64 	%rd10333, %rd10332, 32;
	mul.wide.u32 	%rd10334, %r819, %r819;
	and.b64  	%rd10335, %rd10309, 4294967295;
	add.s64 	%rd10336, %rd10333, %rd10335;
	add.s64 	%rd10337, %rd10336, %rd10334;
	shr.u64 	%rd10338, %rd10337, 32;
	mul.wide.u32 	%rd10339, %r820, %r819;
	and.b64  	%rd10340, %rd10313, 4294967295;
	add.s64 	%rd10341, %rd10338, %rd10340;
	add.s64 	%rd10342, %rd10341, %rd10339;
	shr.u64 	%rd10343, %rd10342, 32;
	mul.wide.u32 	%rd10344, %r821, %r819;
	add.s64 	%rd10345, %rd10343, %rd10314;
	add.s64 	%rd10346, %rd10345, %rd10344;
	shr.u64 	%rd10347, %rd10346, 32;
	and.b64  	%rd10348, %rd10320, 4294967295;
	add.s64 	%rd10349, %rd10167, %rd10348;
	shr.u64 	%rd10350, %rd10349, 32;
	and.b64  	%rd10351, %rd10324, 4294967295;
	add.s64 	%rd10352, %rd10350, %rd10351;
	add.s64 	%rd10353, %rd10352, %rd10201;
	shr.u64 	%rd10354, %rd10353, 32;
	and.b64  	%rd10355, %rd10328, 4294967295;
	add.s64 	%rd10356, %rd10354, %rd10355;
	add.s64 	%rd10357, %rd10356, %rd10237;
	shr.u64 	%rd10358, %rd10357, 32;
	and.b64  	%rd10359, %rd10332, 4294967295;
	add.s64 	%rd10360, %rd10358, %rd10359;
	add.s64 	%rd10361, %rd10360, %rd10272;
	shr.u64 	%rd10362, %rd10361, 32;
	and.b64  	%rd10363, %rd10337, 4294967295;
	add.s64 	%rd10364, %rd10362, %rd10363;
	add.s64 	%rd10365, %rd10364, %rd10306;
	shr.u64 	%rd10366, %rd10365, 32;
	and.b64  	%rd10367, %rd10342, 4294967295;
	add.s64 	%rd10368, %rd10366, %rd10367;
	add.s64 	%rd10369, %rd10368, %rd10339;
	shr.u64 	%rd10370, %rd10369, 32;
	mul.wide.u32 	%rd10371, %r820, %r820;
	and.b64  	%rd10372, %rd10346, 4294967295;
	add.s64 	%rd10373, %rd10370, %rd10372;
	add.s64 	%rd10374, %rd10373, %rd10371;
	shr.u64 	%rd10375, %rd10374, 32;
	mul.wide.u32 	%rd10376, %r821, %r820;
	add.s64 	%rd10377, %rd10375, %rd10347;
	add.s64 	%rd10378, %rd10377, %rd10376;
	shr.u64 	%rd10379, %rd10378, 32;
	and.b64  	%rd10380, %rd10353, 4294967295;
	add.s64 	%rd10381, %rd10170, %rd10380;
	shr.u64 	%rd10382, %rd10381, 32;
	and.b64  	%rd10383, %rd10357, 4294967295;
	add.s64 	%rd10384, %rd10382, %rd10383;
	add.s64 	%rd10385, %rd10384, %rd10206;
	shr.u64 	%rd10386, %rd10385, 32;
	and.b64  	%rd10387, %rd10361, 4294967295;
	add.s64 	%rd10388, %rd10386, %rd10387;
	add.s64 	%rd10389, %rd10388, %rd10242;
	shr.u64 	%rd10390, %rd10389, 32;
	and.b64  	%rd10391, %rd10365, 4294967295;
	add.s64 	%rd10392, %rd10390, %rd10391;
	add.s64 	%rd10393, %rd10392, %rd10277;
	shr.u64 	%rd10394, %rd10393, 32;
	and.b64  	%rd10395, %rd10369, 4294967295;
	add.s64 	%rd10396, %rd10394, %rd10395;
	add.s64 	%rd10397, %rd10396, %rd10311;
	shr.u64 	%rd10398, %rd10397, 32;
	and.b64  	%rd10399, %rd10374, 4294967295;
	add.s64 	%rd10400, %rd10398, %rd10399;
	add.s64 	%rd10401, %rd10400, %rd10344;
	shr.u64 	%rd10402, %rd10401, 32;
	and.b64  	%rd10403, %rd10378, 4294967295;
	add.s64 	%rd10404, %rd10402, %rd10403;
	add.s64 	%rd10405, %rd10404, %rd10376;
	shr.u64 	%rd10406, %rd10405, 32;
	mul.wide.u32 	%rd10407, %r821, %r821;
	add.s64 	%rd10408, %rd10406, %rd10379;
	add.s64 	%rd10409, %rd10408, %rd10407;
	{ .reg .b32 tmp; mov.b64 {tmp, %r5050}, %rd10409; }
	ld.const.u32 	%r5051, [MU_P];
	mul.lo.s32 	%r5052, %r5051, %r5049;
	mul.wide.u32 	%rd10410, %r813, %r5052;
	and.b64  	%rd10411, %rd10150, 4294967293;
	add.s64 	%rd10412, %rd10410, %rd10411;
	shr.u64 	%rd10413, %rd10412, 32;
	mul.wide.u32 	%rd10414, %r812, %r5052;
	and.b64  	%rd10415, %rd10174, 4294967295;
	add.s64 	%rd10416, %rd10413, %rd10415;
	add.s64 	%rd10417, %rd10416, %rd10414;
	cvt.u32.u64 	%r5053, %rd10417;
	shr.u64 	%rd10418, %rd10417, 32;
	mul.wide.u32 	%rd10419, %r811, %r5052;
	and.b64  	%rd10420, %rd10211, 4294967295;
	add.s64 	%rd10421, %rd10418, %rd10420;
	add.s64 	%rd10422, %rd10421, %rd10419;
	shr.u64 	%rd10423, %rd10422, 32;
	mul.wide.u32 	%rd10424, %r810, %r5052;
	and.b64  	%rd10425, %rd10247, 4294967295;
	add.s64 	%rd10426, %rd10423, %rd10425;
	add.s64 	%rd10427, %rd10426, %rd10424;
	shr.u64 	%rd10428, %rd10427, 32;
	mul.wide.u32 	%rd10429, %r809, %r5052;
	and.b64  	%rd10430, %rd10282, 4294967295;
	add.s64 	%rd10431, %rd10428, %rd10430;
	add.s64 	%rd10432, %rd10431, %rd10429;
	shr.u64 	%rd10433, %rd10432, 32;
	mul.wide.u32 	%rd10434, %r808, %r5052;
	and.b64  	%rd10435, %rd10316, 4294967295;
	add.s64 	%rd10436, %rd10433, %rd10435;
	add.s64 	%rd10437, %rd10436, %rd10434;
	shr.u64 	%rd10438, %rd10437, 32;
	mul.wide.u32 	%rd10439, %r807, %r5052;
	and.b64  	%rd10440, %rd10349, 4294967295;
	add.s64 	%rd10441, %rd10438, %rd10440;
	add.s64 	%rd10442, %rd10441, %rd10439;
	shr.u64 	%rd10443, %rd10442, 32;
	mul.wide.u32 	%rd10444, %r806, %r5052;
	and.b64  	%rd10445, %rd10381, 4294967295;
	add.s64 	%rd10446, %rd10443, %rd10445;
	add.s64 	%rd10447, %rd10446, %rd10444;
	shr.u64 	%rd10448, %rd10447, 32;
	and.b64  	%rd10449, %rd10385, 4294967295;
	add.s64 	%rd10450, %rd10448, %rd10449;
	shr.u64 	%rd10451, %rd10450, 32;
	and.b64  	%rd10452, %rd10389, 4294967295;
	add.s64 	%rd10453, %rd10451, %rd10452;
	shr.u64 	%rd10454, %rd10453, 32;
	and.b64  	%rd10455, %rd10393, 4294967295;
	add.s64 	%rd10456, %rd10454, %rd10455;
	shr.u64 	%rd10457, %rd10456, 32;
	and.b64  	%rd10458, %rd10397, 4294967295;
	add.s64 	%rd10459, %rd10457, %rd10458;
	shr.u64 	%rd10460, %rd10459, 32;
	and.b64  	%rd10461, %rd10401, 4294967295;
	add.s64 	%rd10462, %rd10460, %rd10461;
	shr.u64 	%rd10463, %rd10462, 32;
	and.b64  	%rd10464, %rd10405, 4294967295;
	add.s64 	%rd10465, %rd10463, %rd10464;
	shr.u64 	%rd10466, %rd10465, 32;
	and.b64  	%rd10467, %rd10409, 4294967295;
	add.s64 	%rd10468, %rd10466, %rd10467;
	{ .reg .b32 tmp; mov.b64 {tmp, %r5054}, %rd10468; }
	add.s32 	%r5055, %r5050, %r5054;
	mul.lo.s32 	%r5056, %r5051, %r5053;
	mul.wide.u32 	%rd10469, %r813, %r5056;
	and.b64  	%rd10470, %rd10417, 4294967295;
	add.s64 	%rd10471, %rd10469, %rd10470;
	shr.u64 	%rd10472, %rd10471, 32;
	mul.wide.u32 	%rd10473, %r812, %r5056;
	and.b64  	%rd10474, %rd10422, 4294967295;
	add.s64 	%rd10475, %rd10472, %rd10474;
	add.s64 	%rd10476, %rd10475, %rd10473;
	cvt.u32.u64 	%r5057, %rd10476;
	shr.u64 	%rd10477, %rd10476, 32;
	mul.wide.u32 	%rd10478, %r811, %r5056;
	and.b64  	%rd10479, %rd10427, 4294967295;
	add.s64 	%rd10480, %rd10477, %rd10479;
	add.s64 	%rd10481, %rd10480, %rd10478;
	shr.u64 	%rd10482, %rd10481, 32;
	mul.wide.u32 	%rd10483, %r810, %r5056;
	and.b64  	%rd10484, %rd10432, 4294967295;
	add.s64 	%rd10485, %rd10482, %rd10484;
	add.s64 	%rd10486, %rd10485, %rd10483;
	shr.u64 	%rd10487, %rd10486, 32;
	mul.wide.u32 	%rd10488, %r809, %r5056;
	and.b64  	%rd10489, %rd10437, 4294967295;
	add.s64 	%rd10490, %rd10487, %rd10489;
	add.s64 	%rd10491, %rd10490, %rd10488;
	shr.u64 	%rd10492, %rd10491, 32;
	mul.wide.u32 	%rd10493, %r808, %r5056;
	and.b64  	%rd10494, %rd10442, 4294967295;
	add.s64 	%rd10495, %rd10492, %rd10494;
	add.s64 	%rd10496, %rd10495, %rd10493;
	shr.u64 	%rd10497, %rd10496, 32;
	mul.wide.u32 	%rd10498, %r807, %r5056;
	and.b64  	%rd10499, %rd10447, 4294967295;
	add.s64 	%rd10500, %rd10497, %rd10499;
	add.s64 	%rd10501, %rd10500, %rd10498;
	shr.u64 	%rd10502, %rd10501, 32;
	mul.wide.u32 	%rd10503, %r806, %r5056;
	and.b64  	%rd10504, %rd10450, 4294967295;
	add.s64 	%rd10505, %rd10502, %rd10504;
	add.s64 	%rd10506, %rd10505, %rd10503;
	shr.u64 	%rd10507, %rd10506, 32;
	and.b64  	%rd10508, %rd10453, 4294967295;
	add.s64 	%rd10509, %rd10507, %rd10508;
	shr.u64 	%rd10510, %rd10509, 32;
	and.b64  	%rd10511, %rd10456, 4294967295;
	add.s64 	%rd10512, %rd10510, %rd10511;
	shr.u64 	%rd10513, %rd10512, 32;
	and.b64  	%rd10514, %rd10459, 4294967295;
	add.s64 	%rd10515, %rd10513, %rd10514;
	shr.u64 	%rd10516, %rd10515, 32;
	and.b64  	%rd10517, %rd10462, 4294967295;
	add.s64 	%rd10518, %rd10516, %rd10517;
	shr.u64 	%rd10519, %rd10518, 32;
	and.b64  	%rd10520, %rd10465, 4294967295;
	add.s64 	%rd10521, %rd10519, %rd10520;
	shr.u64 	%rd10522, %rd10521, 32;
	and.b64  	%rd10523, %rd10468, 4294967295;
	add.s64 	%rd10524, %rd10522, %rd10523;
	{ .reg .b32 tmp; mov.b64 {tmp, %r5058}, %rd10524; }
	add.s32 	%r5059, %r5055, %r5058;
	mul.lo.s32 	%r5060, %r5051, %r5057;
	mul.wide.u32 	%rd10525, %r813, %r5060;
	and.b64  	%rd10526, %rd10476, 4294967295;
	add.s64 	%rd10527, %rd10525, %rd10526;
	shr.u64 	%rd10528, %rd10527, 32;
	mul.wide.u32 	%rd10529, %r812, %r5060;
	and.b64  	%rd10530, %rd10481, 4294967295;
	add.s64 	%rd10531, %rd10528, %rd10530;
	add.s64 	%rd10532, %rd10531, %rd10529;
	cvt.u32.u64 	%r5061, %rd10532;
	shr.u64 	%rd10533, %rd10532, 32;
	mul.wide.u32 	%rd10534, %r811, %r5060;
	and.b64  	%rd10535, %rd10486, 4294967295;
	add.s64 	%rd10536, %rd10533, %rd10535;
	add.s64 	%rd10537, %rd10536, %rd10534;
	shr.u64 	%rd10538, %rd10537, 32;
	mul.wide.u32 	%rd10539, %r810, %r5060;
	and.b64  	%rd10540, %rd10491, 4294967295;
	add.s64 	%rd10541, %rd10538, %rd10540;
	add.s64 	%rd10542, %rd10541, %rd10539;
	shr.u64 	%rd10543, %rd10542, 32;
	mul.wide.u32 	%rd10544, %r809, %r5060;
	and.b64  	%rd10545, %rd10496, 4294967295;
	add.s64 	%rd10546, %rd10543, %rd10545;
	add.s64 	%rd10547, %rd10546, %rd10544;
	shr.u64 	%rd10548, %rd10547, 32;
	mul.wide.u32 	%rd10549, %r808, %r5060;
	and.b64  	%rd10550, %rd10501, 4294967295;
	add.s64 	%rd10551, %rd10548, %rd10550;
	add.s64 	%rd10552, %rd10551, %rd10549;
	shr.u64 	%rd10553, %rd10552, 32;
	mul.wide.u32 	%rd10554, %r807, %r5060;
	and.b64  	%rd10555, %rd10506, 4294967295;
	add.s64 	%rd10556, %rd10553, %rd10555;
	add.s64 	%rd10557, %rd10556, %rd10554;
	shr.u64 	%rd10558, %rd10557, 32;
	mul.wide.u32 	%rd10559, %r806, %r5060;
	and.b64  	%rd10560, %rd10509, 4294967295;
	add.s64 	%rd10561, %rd10558, %rd10560;
	add.s64 	%rd10562, %rd10561, %rd10559;
	shr.u64 	%rd10563, %rd10562, 32;
	and.b64  	%rd10564, %rd10512, 4294967295;
	add.s64 	%rd10565, %rd10563, %rd10564;
	shr.u64 	%rd10566, %rd10565, 32;
	and.b64  	%rd10567, %rd10515, 4294967295;
	add.s64 	%rd10568, %rd10566, %rd10567;
	shr.u64 	%rd10569, %rd10568, 32;
	and.b64  	%rd10570, %rd10518, 4294967295;
	add.s64 	%rd10571, %rd10569, %rd10570;
	shr.u64 	%rd10572, %rd10571, 32;
	and.b64  	%rd10573, %rd10521, 4294967295;
	add.s64 	%rd10574, %rd10572, %rd10573;
	shr.u64 	%rd10575, %rd10574, 32;
	and.b64  	%rd10576, %rd10524, 4294967295;
	add.s64 	%rd10577, %rd10575, %rd10576;
	{ .reg .b32 tmp; mov.b64 {tmp, %r5062}, %rd10577; }
	add.s32 	%r5063, %r5059, %r5062;
	mul.lo.s32 	%r5064, %r5051, %r5061;
	mul.wide.u32 	%rd10578, %r813, %r5064;
	and.b64  	%rd10579, %rd10532, 4294967295;
	add.s64 	%rd10580, %rd10578, %rd10579;
	shr.u64 	%rd10581, %rd10580, 32;
	mul.wide.u32 	%rd10582, %r812, %r5064;
	and.b64  	%rd10583, %rd10537, 4294967295;
	add.s64 	%rd10584, %rd10581, %rd10583;
	add.s64 	%rd10585, %rd10584, %rd10582;
	cvt.u32.u64 	%r5065, %rd10585;
	shr.u64 	%rd10586, %rd10585, 32;
	mul.wide.u32 	%rd10587, %r811, %r5064;
	and.b64  	%rd10588, %rd10542, 4294967295;
	add.s64 	%rd10589, %rd10586, %rd10588;
	add.s64 	%rd10590, %rd10589, %rd10587;
	shr.u64 	%rd10591, %rd10590, 32;
	mul.wide.u32 	%rd10592, %r810, %r5064;
	and.b64  	%rd10593, %rd10547, 4294967295;
	add.s64 	%rd10594, %rd10591, %rd10593;
	add.s64 	%rd10595, %rd10594, %rd10592;
	shr.u64 	%rd10596, %rd10595, 32;
	mul.wide.u32 	%rd10597, %r809, %r5064;
	and.b64  	%rd10598, %rd10552, 4294967295;
	add.s64 	%rd10599, %rd10596, %rd10598;
	add.s64 	%rd10600, %rd10599, %rd10597;
	shr.u64 	%rd10601, %rd10600, 32;
	mul.wide.u32 	%rd10602, %r808, %r5064;
	and.b64  	%rd10603, %rd10557, 4294967295;
	add.s64 	%rd10604, %rd10601, %rd10603;
	add.s64 	%rd10605, %rd10604, %rd10602;
	shr.u64 	%rd10606, %rd10605, 32;
	mul.wide.u32 	%rd10607, %r807, %r5064;
	and.b64  	%rd10608, %rd10562, 4294967295;
	add.s64 	%rd10609, %rd10606, %rd10608;
	add.s64 	%rd10610, %rd10609, %rd10607;
	shr.u64 	%rd10611, %rd10610, 32;
	mul.wide.u32 	%rd10612, %r806, %r5064;
	and.b64  	%rd10613, %rd10565, 4294967295;
	add.s64 	%rd10614, %rd10611, %rd10613;
	add.s64 	%rd10615, %rd10614, %rd10612;
	shr.u64 	%rd10616, %rd10615, 32;
	and.b64  	%rd10617, %rd10568, 4294967295;
	add.s64 	%rd10618, %rd10616, %rd10617;
	shr.u64 	%rd10619, %rd10618, 32;
	and.b64  	%rd10620, %rd10571, 4294967295;
	add.s64 	%rd10621, %rd10619, %rd10620;
	shr.u64 	%rd10622, %rd10621, 32;
	and.b64  	%rd10623, %rd10574, 4294967295;
	add.s64 	%rd10624, %rd10622, %rd10623;
	shr.u64 	%rd10625, %rd10624, 32;
	and.b64  	%rd10626, %rd10577, 4294967295;
	add.s64 	%rd10627, %rd10625, %rd10626;
	{ .reg .b32 tmp; mov.b64 {tmp, %r5066}, %rd10627; }
	add.s32 	%r5067, %r5063, %r5066;
	mul.lo.s32 	%r5068, %r5051, %r5065;
	mul.wide.u32 	%rd10628, %r813, %r5068;
	and.b64  	%rd10629, %rd10585, 4294967295;
	add.s64 	%rd10630, %rd10628, %rd10629;
	shr.u64 	%rd10631, %rd10630, 32;
	mul.wide.u32 	%rd10632, %r812, %r5068;
	and.b64  	%rd10633, %rd10590, 4294967295;
	add.s64 	%rd10634, %rd10631, %rd10633;
	add.s64 	%rd10635, %rd10634, %rd10632;
	cvt.u32.u64 	%r5069, %rd10635;
	shr.u64 	%rd10636, %rd10635, 32;
	mul.wide.u32 	%rd10637, %r811, %r5068;
	and.b64  	%rd10638, %rd10595, 4294967295;
	add.s64 	%rd10639, %rd10636, %rd10638;
	add.s64 	%rd10640, %rd10639, %rd10637;
	shr.u64 	%rd10641, %rd10640, 32;
	mul.wide.u32 	%rd10642, %r810, %r5068;
	and.b64  	%rd10643, %rd10600, 4294967295;
	add.s64 	%rd10644, %rd10641, %rd10643;
	add.s64 	%rd10645, %rd10644, %rd10642;
	shr.u64 	%rd10646, %rd10645, 32;
	mul.wide.u32 	%rd10647, %r809, %r5068;
	and.b64  	%rd10648, %rd10605, 4294967295;
	add.s64 	%rd10649, %rd10646, %rd10648;
	add.s64 	%rd10650, %rd10649, %rd10647;
	shr.u64 	%rd10651, %rd10650, 32;
	mul.wide.u32 	%rd10652, %r808, %r5068;
	and.b64  	%rd10653, %rd10610, 4294967295;
	add.s64 	%rd10654, %rd10651, %rd10653;
	add.s64 	%rd10655, %rd10654, %rd10652;
	shr.u64 	%rd10656, %rd10655, 32;
	mul.wide.u32 	%rd10657, %r807, %r5068;
	and.b64  	%rd10658, %rd10615, 4294967295;
	add.s64 	%rd10659, %rd10656, %rd10658;
	add.s64 	%rd10660, %rd10659, %rd10657;
	shr.u64 	%rd10661, %rd10660, 32;
	mul.wide.u32 	%rd10662, %r806, %r5068;
	and.b64  	%rd10663, %rd10618, 4294967295;
	add.s64 	%rd10664, %rd10661, %rd10663;
	add.s64 	%rd10665, %rd10664, %rd10662;
	shr.u64 	%rd10666, %rd10665, 32;
	and.b64  	%rd10667, %rd10621, 4294967295;
	add.s64 	%rd10668, %rd10666, %rd10667;
	shr.u64 	%rd10669, %rd10668, 32;
	and.b64  	%rd10670, %rd10624, 4294967295;
	add.s64 	%rd10671, %rd10669, %rd10670;
	shr.u64 	%rd10672, %rd10671, 32;
	and.b64  	%rd10673, %rd10627, 4294967295;
	add.s64 	%rd10674, %rd10672, %rd10673;
	{ .reg .b32 tmp; mov.b64 {tmp, %r5070}, %rd10674; }
	add.s32 	%r5071, %r5067, %r5070;
	mul.lo.s32 	%r5072, %r5051, %r5069;
	mul.wide.u32 	%rd10675, %r813, %r5072;
	and.b64  	%rd10676, %rd10635, 4294967295;
	add.s64 	%rd10677, %rd10675, %rd10676;
	shr.u64 	%rd10678, %rd10677, 32;
	mul.wide.u32 	%rd10679, %r812, %r5072;
	and.b64  	%rd10680, %rd10640, 4294967295;
	add.s64 	%rd10681, %rd10678, %rd10680;
	add.s64 	%rd10682, %rd10681, %rd10679;
	cvt.u32.u64 	%r5073, %rd10682;
	shr.u64 	%rd10683, %rd10682, 32;
	mul.wide.u32 	%rd10684, %r811, %r5072;
	and.b64  	%rd10685, %rd10645, 4294967295;
	add.s64 	%rd10686, %rd10683, %rd10685;
	add.s64 	%rd10687, %rd10686, %rd10684;
	shr.u64 	%rd10688, %rd10687, 32;
	mul.wide.u32 	%rd10689, %r810, %r5072;
	and.b64  	%rd10690, %rd10650, 4294967295;
	add.s64 	%rd10691, %rd10688, %rd10690;
	add.s64 	%rd10692, %rd10691, %rd10689;
	shr.u64 	%rd10693, %rd10692, 32;
	mul.wide.u32 	%rd10694, %r809, %r5072;
	and.b64  	%rd10695, %rd10655, 4294967295;
	add.s64 	%rd10696, %rd10693, %rd10695;
	add.s64 	%rd10697, %rd10696, %rd10694;
	shr.u64 	%rd10698, %rd10697, 32;
	mul.wide.u32 	%rd10699, %r808, %r5072;
	and.b64  	%rd10700, %rd10660, 4294967295;
	add.s64 	%rd10701, %rd10698, %rd10700;
	add.s64 	%rd10702, %rd10701, %rd10699;
	shr.u64 	%rd10703, %rd10702, 32;
	mul.wide.u32 	%rd10704, %r807, %r5072;
	and.b64  	%rd10705, %rd10665, 4294967295;
	add.s64 	%rd10706, %rd10703, %rd10705;
	add.s64 	%rd10707, %rd10706, %rd10704;
	shr.u64 	%rd10708, %rd10707, 32;
	mul.wide.u32 	%rd10709, %r806, %r5072;
	and.b64  	%rd10710, %rd10668, 4294967295;
	add.s64 	%rd10711, %rd10708, %rd10710;
	add.s64 	%rd10712, %rd10711, %rd10709;
	shr.u64 	%rd10713, %rd10712, 32;
	and.b64  	%rd10714, %rd10671, 4294967295;
	add.s64 	%rd10715, %rd10713, %rd10714;
	shr.u64 	%rd10716, %rd10715, 32;
	and.b64  	%rd10717, %rd10674, 4294967295;
	add.s64 	%rd10718, %rd10716, %rd10717;
	{ .reg .b32 tmp; mov.b64 {tmp, %r5074}, %rd10718; }
	add.s32 	%r5075, %r5071, %r5074;
	mul.lo.s32 	%r5076, %r5051, %r5073;
	mul.wide.u32 	%rd10719, %r813, %r5076;
	and.b64  	%rd10720, %rd10682, 4294967295;
	add.s64 	%rd10721, %rd10719, %rd10720;
	shr.u64 	%rd10722, %rd10721, 32;
	mul.wide.u32 	%rd10723, %r812, %r5076;
	and.b64  	%rd10724, %rd10687, 4294967295;
	add.s64 	%rd10725, %rd10722, %rd10724;
	add.s64 	%rd10726, %rd10725, %rd10723;
	cvt.u32.u64 	%r5077, %rd10726;
	shr.u64 	%rd10727, %rd10726, 32;
	mul.wide.u32 	%rd10728, %r811, %r5076;
	and.b64  	%rd10729, %rd10692, 4294967295;
	add.s64 	%rd10730, %rd10727, %rd10729;
	add.s64 	%rd10731, %rd10730, %rd10728;
	shr.u64 	%rd10732, %rd10731, 32;
	mul.wide.u32 	%rd10733, %r810, %r5076;
	and.b64  	%rd10734, %rd10697, 4294967295;
	add.s64 	%rd10735, %rd10732, %rd10734;
	add.s64 	%rd10736, %rd10735, %rd10733;
	shr.u64 	%rd10737, %rd10736, 32;
	mul.wide.u32 	%rd10738, %r809, %r5076;
	and.b64  	%rd10739, %rd10702, 4294967295;
	add.s64 	%rd10740, %rd10737, %rd10739;
	add.s64 	%rd10741, %rd10740, %rd10738;
	shr.u64 	%rd10742, %rd10741, 32;
	mul.wide.u32 	%rd10743, %r808, %r5076;
	and.b64  	%rd10744, %rd10707, 4294967295;
	add.s64 	%rd10745, %rd10742, %rd10744;
	add.s64 	%rd10746, %rd10745, %rd10743;
	shr.u64 	%rd10747, %rd10746, 32;
	mul.wide.u32 	%rd10748, %r807, %r5076;
	and.b64  	%rd10749, %rd10712, 4294967295;
	add.s64 	%rd10750, %rd10747, %rd10749;
	add.s64 	%rd10751, %rd10750, %rd10748;
	shr.u64 	%rd10752, %rd10751, 32;
	mul.wide.u32 	%rd10753, %r806, %r5076;
	and.b64  	%rd10754, %rd10715, 4294967295;
	add.s64 	%rd10755, %rd10752, %rd10754;
	add.s64 	%rd10756, %rd10755, %rd10753;
	shr.u64 	%rd10757, %rd10756, 32;
	and.b64  	%rd10758, %rd10718, 4294967295;
	add.s64 	%rd10759, %rd10757, %rd10758;
	{ .reg .b32 tmp; mov.b64 {tmp, %r5078}, %rd10759; }
	add.s32 	%r5079, %r5075, %r5078;
	mul.lo.s32 	%r5080, %r5051, %r5077;
	mul.wide.u32 	%rd10760, %r813, %r5080;
	and.b64  	%rd10761, %rd10726, 4294967295;
	add.s64 	%rd10762, %rd10760, %rd10761;
	shr.u64 	%rd10763, %rd10762, 32;
	mul.wide.u32 	%rd10764, %r812, %r5080;
	and.b64  	%rd10765, %rd10731, 4294967295;
	add.s64 	%rd10766, %rd10763, %rd10765;
	add.s64 	%rd10767, %rd10766, %rd10764;
	cvt.u32.u64 	%r7920, %rd10767;
	shr.u64 	%rd10768, %rd10767, 32;
	mul.wide.u32 	%rd10769, %r811, %r5080;
	and.b64  	%rd10770, %rd10736, 4294967295;
	add.s64 	%rd10771, %rd10768, %rd10770;
	add.s64 	%rd10772, %rd10771, %rd10769;
	cvt.u32.u64 	%r7919, %rd10772;
	shr.u64 	%rd10773, %rd10772, 32;
	mul.wide.u32 	%rd10774, %r810, %r5080;
	and.b64  	%rd10775, %rd10741, 4294967295;
	add.s64 	%rd10776, %rd10773, %rd10775;
	add.s64 	%rd10777, %rd10776, %rd10774;
	cvt.u32.u64 	%r7918, %rd10777;
	shr.u64 	%rd10778, %rd10777, 32;
	mul.wide.u32 	%rd10779, %r809, %r5080;
	and.b64  	%rd10780, %rd10746, 4294967295;
	add.s64 	%rd10781, %rd10778, %rd10780;
	add.s64 	%rd10782, %rd10781, %rd10779;
	cvt.u32.u64 	%r7917, %rd10782;
	shr.u64 	%rd10783, %rd10782, 32;
	mul.wide.u32 	%rd10784, %r808, %r5080;
	and.b64  	%rd10785, %rd10751, 4294967295;
	add.s64 	%rd10786, %rd10783, %rd10785;
	add.s64 	%rd10787, %rd10786, %rd10784;
	cvt.u32.u64 	%r7916, %rd10787;
	shr.u64 	%rd10788, %rd10787, 32;
	mul.wide.u32 	%rd10789, %r807, %r5080;
	and.b64  	%rd10790, %rd10756, 4294967295;
	add.s64 	%rd10791, %rd10788, %rd10790;
	add.s64 	%rd10792, %rd10791, %rd10789;
	cvt.u32.u64 	%r7915, %rd10792;
	shr.u64 	%rd10793, %rd10792, 32;
	mul.wide.u32 	%rd10794, %r806, %r5080;
	and.b64  	%rd10795, %rd10759, 4294967295;
	add.s64 	%rd10796, %rd10793, %rd10795;
	add.s64 	%rd10797, %rd10796, %rd10794;
	cvt.u32.u64 	%r7914, %rd10797;
	{ .reg .b32 tmp; mov.b64 {tmp, %r5081}, %rd10797; }
	add.s32 	%r7913, %r5079, %r5081;
	setp.gt.u32 	%p443, %r7913, %r806;
	@%p443 bra 	$L__BB5_391;
	setp.lt.u32 	%p444, %r7913, %r806;
	@%p444 bra 	$L__BB5_394;
	bra.uni 	$L__BB5_379;
$L__BB5_394:
	shl.b32 	%r7928, %r7920, 1;
	shr.u32 	%r5082, %r7920, 31;
	cvt.u64.u32 	%rd10798, %r5082;
	mul.wide.u32 	%rd10799, %r7919, 2;
	cvt.u32.u64 	%r5083, %rd10799;
	cvt.u32.u64 	%r5084, %rd10798;
	or.b32  	%r7927, %r5083, %r5084;
	shr.u64 	%rd10800, %rd10799, 32;
	mul.wide.u32 	%rd10801, %r7918, 2;
	cvt.u32.u64 	%r5085, %rd10801;
	cvt.u32.u64 	%r5086, %rd10800;
	or.b32  	%r7926, %r5086, %r5085;
	shr.u64 	%rd10802, %rd10801, 32;
	mul.wide.u32 	%rd10803, %r7917, 2;
	cvt.u32.u64 	%r5087, %rd10803;
	cvt.u32.u64 	%r5088, %rd10802;
	or.b32  	%r7925, %r5088, %r5087;
	shr.u64 	%rd10804, %rd10803, 32;
	mul.wide.u32 	%rd10805, %r7916, 2;
	add.s64 	%rd10806, %rd10804, %rd10805;
	cvt.u32.u64 	%r7924, %rd10806;
	shr.u64 	%rd10807, %rd10806, 32;
	mul.wide.u32 	%rd10808, %r7915, 2;
	add.s64 	%rd10809, %rd10807, %rd10808;
	cvt.u32.u64 	%r7923, %rd10809;
	shr.u64 	%rd10810, %rd10809, 32;
	mul.wide.u32 	%rd10811, %r7914, 2;
	add.s64 	%rd10812, %rd10810, %rd10811;
	cvt.u32.u64 	%r7922, %rd10812;
	shr.u64 	%rd10813, %rd10812, 32;
	mul.wide.u32 	%rd10814, %r7913, 2;
	add.s64 	%rd10815, %rd10813, %rd10814;
	cvt.u32.u64 	%r7921, %rd10815;
	setp.gt.u64 	%p459, %rd10815, 4294967295;
	setp.lt.u32 	%p460, %r806, %r7921;
	or.pred  	%p461, %p459, %p460;
	@%p461 bra 	$L__BB5_408;
	setp.gt.u32 	%p462, %r806, %r7921;
	@%p462 bra 	$L__BB5_409;
	setp.lt.u32 	%p463, %r807, %r7922;
	@%p463 bra 	$L__BB5_408;
	setp.gt.u32 	%p464, %r807, %r7922;
	@%p464 bra 	$L__BB5_409;
	setp.lt.u32 	%p465, %r808, %r7923;
	@%p465 bra 	$L__BB5_408;
	setp.gt.u32 	%p466, %r808, %r7923;
	@%p466 bra 	$L__BB5_409;
	setp.lt.u32 	%p467, %r809, %r7924;
	@%p467 bra 	$L__BB5_408;
	setp.gt.u32 	%p468, %r809, %r7924;
	@%p468 bra 	$L__BB5_409;
	setp.lt.u32 	%p469, %r810, %r7925;
	@%p469 bra 	$L__BB5_408;
	setp.gt.u32 	%p470, %r810, %r7925;
	@%p470 bra 	$L__BB5_409;
	setp.lt.u32 	%p471, %r811, %r7926;
	@%p471 bra 	$L__BB5_408;
	setp.gt.u32 	%p472, %r811, %r7926;
	@%p472 bra 	$L__BB5_409;
	setp.lt.u32 	%p473, %r812, %r7927;
	@%p473 bra 	$L__BB5_408;
	setp.gt.u32 	%p474, %r812, %r7927;
	setp.lt.u32 	%p475, %r7928, %r813;
	or.pred  	%p476, %p474, %p475;
	@%p476 bra 	$L__BB5_409;
$L__BB5_408:
	sub.s32 	%r7928, %r7928, %r813;
	sub.s32 	%r7927, %r7927, %r812;
	sub.s32 	%r7926, %r7926, %r811;
	sub.s32 	%r7925, %r7925, %r810;
	sub.s32 	%r7924, %r7924, %r809;
	sub.s32 	%r7923, %r7923, %r808;
	sub.s32 	%r7922, %r7922, %r807;
	sub.s32 	%r7921, %r7921, %r806;
$L__BB5_409:
	shl.b32 	%r7936, %r7928, 1;
	shr.u32 	%r5089, %r7928, 31;
	cvt.u64.u32 	%rd10817, %r5089;
	mul.wide.u32 	%rd10818, %r7927, 2;
	cvt.u32.u64 	%r5090, %rd10818;
	cvt.u32.u64 	%r5091, %rd10817;
	or.b32  	%r7935, %r5090, %r5091;
	shr.u64 	%rd10819, %rd10818, 32;
	mul.wide.u32 	%rd10820, %r7926, 2;
	cvt.u32.u64 	%r5092, %rd10820;
	cvt.u32.u64 	%r5093, %rd10819;
	or.b32  	%r7934, %r5093, %r5092;
	shr.u64 	%rd10821, %rd10820, 32;
	mul.wide.u32 	%rd10822, %r7925, 2;
	cvt.u32.u64 	%r5094, %rd10822;
	cvt.u32.u64 	%r5095, %rd10821;
	or.b32  	%r7933, %r5095, %r5094;
	shr.u64 	%rd10823, %rd10822, 32;
	mul.wide.u32 	%rd10824, %r7924, 2;
	add.s64 	%rd10825, %rd10823, %rd10824;
	cvt.u32.u64 	%r7932, %rd10825;
	shr.u64 	%rd10826, %rd10825, 32;
	mul.wide.u32 	%rd10827, %r7923, 2;
	add.s64 	%rd10828, %rd10826, %rd10827;
	cvt.u32.u64 	%r7931, %rd10828;
	shr.u64 	%rd10829, %rd10828, 32;
	mul.wide.u32 	%rd10830, %r7922, 2;
	add.s64 	%rd10831, %rd10829, %rd10830;
	cvt.u32.u64 	%r7930, %rd10831;
	shr.u64 	%rd10832, %rd10831, 32;
	mul.wide.u32 	%rd10833, %r7921, 2;
	add.s64 	%rd10834, %rd10832, %rd10833;
	cvt.u32.u64 	%r7929, %rd10834;
	setp.gt.u64 	%p477, %rd10834, 4294967295;
	setp.lt.u32 	%p478, %r806, %r7929;
	or.pred  	%p479, %p477, %p478;
	@%p479 bra 	$L__BB5_423;
	setp.gt.u32 	%p480, %r806, %r7929;
	@%p480 bra 	$L__BB5_424;
	setp.lt.u32 	%p481, %r807, %r7930;
	@%p481 bra 	$L__BB5_423;
	setp.gt.u32 	%p482, %r807, %r7930;
	@%p482 bra 	$L__BB5_424;
	setp.lt.u32 	%p483, %r808, %r7931;
	@%p483 bra 	$L__BB5_423;
	setp.gt.u32 	%p484, %r808, %r7931;
	@%p484 bra 	$L__BB5_424;
	setp.lt.u32 	%p485, %r809, %r7932;
	@%p485 bra 	$L__BB5_423;
	setp.gt.u32 	%p486, %r809, %r7932;
	@%p486 bra 	$L__BB5_424;
	setp.lt.u32 	%p487, %r810, %r7933;
	@%p487 bra 	$L__BB5_423;
	setp.gt.u32 	%p488, %r810, %r7933;
	@%p488 bra 	$L__BB5_424;
	setp.lt.u32 	%p489, %r811, %r7934;
	@%p489 bra 	$L__BB5_423;
	setp.gt.u32 	%p490, %r811, %r7934;
	@%p490 bra 	$L__BB5_424;
	setp.lt.u32 	%p491, %r812, %r7935;
	@%p491 bra 	$L__BB5_423;
	setp.gt.u32 	%p492, %r812, %r7935;
	setp.lt.u32 	%p493, %r7936, %r813;
	or.pred  	%p494, %p492, %p493;
	@%p494 bra 	$L__BB5_424;
$L__BB5_423:
	sub.s32 	%r7936, %r7936, %r813;
	sub.s32 	%r7935, %r7935, %r812;
	sub.s32 	%r7934, %r7934, %r811;
	sub.s32 	%r7933, %r7933, %r810;
	sub.s32 	%r7932, %r7932, %r809;
	sub.s32 	%r7931, %r7931, %r808;
	sub.s32 	%r7930, %r7930, %r807;
	sub.s32 	%r7929, %r7929, %r806;
$L__BB5_424:
	ld.const.u32 	%r895, [P_CONST+24];
	ld.const.u32 	%r896, [P_CONST+20];
	ld.const.u32 	%r897, [P_CONST+16];
	ld.const.u32 	%r898, [P_CONST+12];
	ld.const.u32 	%r899, [P_CONST+8];
	ld.const.u32 	%r900, [P_CONST+4];
	ld.const.u32 	%r901, [P_CONST];
	mul.wide.u32 	%rd10836, %r7936, %r814;
	cvt.u32.u64 	%r5096, %rd10836;
	shr.u64 	%rd10837, %rd10836, 32;
	mul.wide.u32 	%rd10838, %r7935, %r814;
	add.s64 	%rd10839, %rd10837, %rd10838;
	shr.u64 	%rd10840, %rd10839, 32;
	mul.wide.u32 	%rd10841, %r7934, %r814;
	add.s64 	%rd10842, %rd10840, %rd10841;
	shr.u64 	%rd10843, %rd10842, 32;
	mul.wide.u32 	%rd10844, %r7933, %r814;
	add.s64 	%rd10845, %rd10843, %rd10844;
	shr.u64 	%rd10846, %rd10845, 32;
	mul.wide.u32 	%rd10847, %r7932, %r814;
	add.s64 	%rd10848, %rd10846, %rd10847;
	shr.u64 	%rd10849, %rd10848, 32;
	mul.wide.u32 	%rd10850, %r7931, %r814;
	add.s64 	%rd10851, %rd10849, %rd10850;
	shr.u64 	%rd10852, %rd10851, 32;
	mul.wide.u32 	%rd10853, %r7930, %r814;
	add.s64 	%rd10854, %rd10852, %rd10853;
	shr.u64 	%rd10855, %rd10854, 32;
	mul.wide.u32 	%rd10856, %r7929, %r814;
	add.s64 	%rd10857, %rd10855, %rd10856;
	shr.u64 	%rd10858, %rd10857, 32;
	mul.wide.u32 	%rd10859, %r7936, %r815;
	and.b64  	%rd10860, %rd10839, 4294967295;
	add.s64 	%rd10861, %rd10859, %rd10860;
	shr.u64 	%rd10862, %rd10861, 32;
	mul.wide.u32 	%rd10863, %r7935, %r815;
	and.b64  	%rd10864, %rd10842, 4294967295;
	add.s64 	%rd10865, %rd10862, %rd10864;
	add.s64 	%rd10866, %rd10865, %rd10863;
	shr.u64 	%rd10867, %rd10866, 32;
	mul.wide.u32 	%rd10868, %r7934, %r815;
	and.b64  	%rd10869, %rd10845, 4294967295;
	add.s64 	%rd10870, %rd10867, %rd10869;
	add.s64 	%rd10871, %rd10870, %rd10868;
	shr.u64 	%rd10872, %rd10871, 32;
	mul.wide.u32 	%rd10873, %r7933, %r815;
	and.b64  	%rd10874, %rd10848, 4294967295;
	add.s64 	%rd10875, %rd10872, %rd10874;
	add.s64 	%rd10876, %rd10875, %rd10873;
	shr.u64 	%rd10877, %rd10876, 32;
	mul.wide.u32 	%rd10878, %r7932, %r815;
	and.b64  	%rd10879, %rd10851, 4294967295;
	add.s64 	%rd10880, %rd10877, %rd10879;
	add.s64 	%rd10881, %rd10880, %rd10878;
	shr.u64 	%rd10882, %rd10881, 32;
	mul.wide.u32 	%rd10883, %r7931, %r815;
	and.b64  	%rd10884, %rd10854, 4294967295;
	add.s64 	%rd10885, %rd10882, %rd10884;
	add.s64 	%rd10886, %rd10885, %rd10883;
	shr.u64 	%rd10887, %rd10886, 32;
	mul.wide.u32 	%rd10888, %r7930, %r815;
	and.b64  	%rd10889, %rd10857, 4294967295;
	add.s64 	%rd10890, %rd10887, %rd10889;
	add.s64 	%rd10891, %rd10890, %rd10888;
	shr.u64 	%rd10892, %rd10891, 32;
	mul.wide.u32 	%rd10893, %r7929, %r815;
	add.s64 	%rd10894, %rd10892, %rd10858;
	add.s64 	%rd10895, %rd10894, %rd10893;
	shr.u64 	%rd10896, %rd10895, 32;
	mul.wide.u32 	%rd10897, %r7936, %r816;
	and.b64  	%rd10898, %rd10866, 4294967295;
	add.s64 	%rd10899, %rd10897, %rd10898;
	shr.u64 	%rd10900, %rd10899, 32;
	mul.wide.u32 	%rd10901, %r7935, %r816;
	and.b64  	%rd10902, %rd10871, 4294967295;
	add.s64 	%rd10903, %rd10900, %rd10902;
	add.s64 	%rd10904, %rd10903, %rd10901;
	shr.u64 	%rd10905, %rd10904, 32;
	mul.wide.u32 	%rd10906, %r7934, %r816;
	and.b64  	%rd10907, %rd10876, 4294967295;
	add.s64 	%rd10908, %rd10905, %rd10907;
	add.s64 	%rd10909, %rd10908, %rd10906;
	shr.u64 	%rd10910, %rd10909, 32;
	mul.wide.u32 	%rd10911, %r7933, %r816;
	and.b64  	%rd10912, %rd10881, 4294967295;
	add.s64 	%rd10913, %rd10910, %rd10912;
	add.s64 	%rd10914, %rd10913, %rd10911;
	shr.u64 	%rd10915, %rd10914, 32;
	mul.wide.u32 	%rd10916, %r7932, %r816;
	and.b64  	%rd10917, %rd10886, 4294967295;
	add.s64 	%rd10918, %rd10915, %rd10917;
	add.s64 	%rd10919, %rd10918, %rd10916;
	shr.u64 	%rd10920, %rd10919, 32;
	mul.wide.u32 	%rd10921, %r7931, %r816;
	and.b64  	%rd10922, %rd10891, 4294967295;
	add.s64 	%rd10923, %rd10920, %rd10922;
	add.s64 	%rd10924, %rd10923, %rd10921;
	shr.u64 	%rd10925, %rd10924, 32;
	mul.wide.u32 	%rd10926, %r7930, %r816;
	and.b64  	%rd10927, %rd10895, 4294967295;
	add.s64 	%rd10928, %rd10925, %rd10927;
	add.s64 	%rd10929, %rd10928, %rd10926;
	shr.u64 	%rd10930, %rd10929, 32;
	mul.wide.u32 	%rd10931, %r7929, %r816;
	add.s64 	%rd10932, %rd10930, %rd10896;
	add.s64 	%rd10933, %rd10932, %rd10931;
	shr.u64 	%rd10934, %rd10933, 32;
	mul.wide.u32 	%rd10935, %r7936, %r817;
	and.b64  	%rd10936, %rd10904, 4294967295;
	add.s64 	%rd10937, %rd10935, %rd10936;
	shr.u64 	%rd10938, %rd10937, 32;
	mul.wide.u32 	%rd10939, %r7935, %r817;
	and.b64  	%rd10940, %rd10909, 4294967295;
	add.s64 	%rd10941, %rd10938, %rd10940;
	add.s64 	%rd10942, %rd10941, %rd10939;
	shr.u64 	%rd10943, %rd10942, 32;
	mul.wide.u32 	%rd10944, %r7934, %r817;
	and.b64  	%rd10945, %rd10914, 4294967295;
	add.s64 	%rd10946, %rd10943, %rd10945;
	add.s64 	%rd10947, %rd10946, %rd10944;
	shr.u64 	%rd10948, %rd10947, 32;
	mul.wide.u32 	%rd10949, %r7933, %r817;
	and.b64  	%rd10950, %rd10919, 4294967295;
	add.s64 	%rd10951, %rd10948, %rd10950;
	add.s64 	%rd10952, %rd10951, %rd10949;
	shr.u64 	%rd10953, %rd10952, 32;
	mul.wide.u32 	%rd10954, %r7932, %r817;
	and.b64  	%rd10955, %rd10924, 4294967295;
	add.s64 	%rd10956, %rd10953, %rd10955;
	add.s64 	%rd10957, %rd10956, %rd10954;
	shr.u64 	%rd10958, %rd10957, 32;
	mul.wide.u32 	%rd10959, %r7931, %r817;
	and.b64  	%rd10960, %rd10929, 4294967295;
	add.s64 	%rd10961, %rd10958, %rd10960;
	add.s64 	%rd10962, %rd10961, %rd10959;
	shr.u64 	%rd10963, %rd10962, 32;
	mul.wide.u32 	%rd10964, %r7930, %r817;
	and.b64  	%rd10965, %rd10933, 4294967295;
	add.s64 	%rd10966, %rd10963, %rd10965;
	add.s64 	%rd10967, %rd10966, %rd10964;
	shr.u64 	%rd10968, %rd10967, 32;
	mul.wide.u32 	%rd10969, %r7929, %r817;
	add.s64 	%rd10970, %rd10968, %rd10934;
	add.s64 	%rd10971, %rd10970, %rd10969;
	shr.u64 	%rd10972, %rd10971, 32;
	mul.wide.u32 	%rd10973, %r7936, %r818;
	and.b64  	%rd10974, %rd10942, 4294967295;
	add.s64 	%rd10975, %rd10973, %rd10974;
	shr.u64 	%rd10976, %rd10975, 32;
	mul.wide.u32 	%rd10977, %r7935, %r818;
	and.b64  	%rd10978, %rd10947, 4294967295;
	add.s64 	%rd10979, %rd10976, %rd10978;
	add.s64 	%rd10980, %rd10979, %rd10977;
	shr.u64 	%rd10981, %rd10980, 32;
	mul.wide.u32 	%rd10982, %r7934, %r818;
	and.b64  	%rd10983, %rd10952, 4294967295;
	add.s64 	%rd10984, %rd10981, %rd10983;
	add.s64 	%rd10985, %rd10984, %rd10982;
	shr.u64 	%rd10986, %rd10985, 32;
	mul.wide.u32 	%rd10987, %r7933, %r818;
	and.b64  	%rd10988, %rd10957, 4294967295;
	add.s64 	%rd10989, %rd10986, %rd10988;
	add.s64 	%rd10990, %rd10989, %rd10987;
	shr.u64 	%rd10991, %rd10990, 32;
	mul.wide.u32 	%rd10992, %r7932, %r818;
	and.b64  	%rd10993, %rd10962, 4294967295;
	add.s64 	%rd10994, %rd10991, %rd10993;
	add.s64 	%rd10995, %rd10994, %rd10992;
	shr.u64 	%rd10996, %rd10995, 32;
	mul.wide.u32 	%rd10997, %r7931, %r818;
	and.b64  	%rd10998, %rd10967, 4294967295;
	add.s64 	%rd10999, %rd10996, %rd10998;
	add.s64 	%rd11000, %rd10999, %rd10997;
	shr.u64 	%rd11001, %rd11000, 32;
	mul.wide.u32 	%rd11002, %r7930, %r818;
	and.b64  	%rd11003, %rd10971, 4294967295;
	add.s64 	%rd11004, %rd11001, %rd11003;
	add.s64 	%rd11005, %rd11004, %rd11002;
	shr.u64 	%rd11006, %rd11005, 32;
	mul.wide.u32 	%rd11007, %r7929, %r818;
	add.s64 	%rd11008, %rd11006, %rd10972;
	add.s64 	%rd11009, %rd11008, %rd11007;
	shr.u64 	%rd11010, %rd11009, 32;
	mul.wide.u32 	%rd11011, %r7936, %r819;
	and.b64  	%rd11012, %rd10980, 4294967295;
	add.s64 	%rd11013, %rd11011, %rd11012;
	shr.u64 	%rd11014, %rd11013, 32;
	mul.wide.u32 	%rd11015, %r7935, %r819;
	and.b64  	%rd11016, %rd10985, 4294967295;
	add.s64 	%rd11017, %rd11014, %rd11016;
	add.s64 	%rd11018, %rd11017, %rd11015;
	shr.u64 	%rd11019, %rd11018, 32;
	mul.wide.u32 	%rd11020, %r7934, %r819;
	and.b64  	%rd11021, %rd10990, 4294967295;
	add.s64 	%rd11022, %rd11019, %rd11021;
	add.s64 	%rd11023, %rd11022, %rd11020;
	shr.u64 	%rd11024, %rd11023, 32;
	mul.wide.u32 	%rd11025, %r7933, %r819;
	and.b64  	%rd11026, %rd10995, 4294967295;
	add.s64 	%rd11027, %rd11024, %rd11026;
	add.s64 	%rd11028, %rd11027, %rd11025;
	shr.u64 	%rd11029, %rd11028, 32;
	mul.wide.u32 	%rd11030, %r7932, %r819;
	and.b64  	%rd11031, %rd11000, 4294967295;
	add.s64 	%rd11032, %rd11029, %rd11031;
	add.s64 	%rd11033, %rd11032, %rd11030;
	shr.u64 	%rd11034, %rd11033, 32;
	mul.wide.u32 	%rd11035, %r7931, %r819;
	and.b64  	%rd11036, %rd11005, 4294967295;
	add.s64 	%rd11037, %rd11034, %rd11036;
	add.s64 	%rd11038, %rd11037, %rd11035;
	shr.u64 	%rd11039, %rd11038, 32;
	mul.wide.u32 	%rd11040, %r7930, %r819;
	and.b64  	%rd11041, %rd11009, 4294967295;
	add.s64 	%rd11042, %rd11039, %rd11041;
	add.s64 	%rd11043, %rd11042, %rd11040;
	shr.u64 	%rd11044, %rd11043, 32;
	mul.wide.u32 	%rd11045, %r7929, %r819;
	add.s64 	%rd11046, %rd11044, %rd11010;
	add.s64 	%rd11047, %rd11046, %rd11045;
	shr.u64 	%rd11048, %rd11047, 32;
	mul.wide.u32 	%rd11049, %r7936, %r820;
	and.b64  	%rd11050, %rd11018, 4294967295;
	add.s64 	%rd11051, %rd11049, %rd11050;
	shr.u64 	%rd11052, %rd11051, 32;
	mul.wide.u32 	%rd11053, %r7935, %r820;
	and.b64  	%rd11054, %rd11023, 4294967295;
	add.s64 	%rd11055, %rd11052, %rd11054;
	add.s64 	%rd11056, %rd11055, %rd11053;
	shr.u64 	%rd11057, %rd11056, 32;
	mul.wide.u32 	%rd11058, %r7934, %r820;
	and.b64  	%rd11059, %rd11028, 4294967295;
	add.s64 	%rd11060, %rd11057, %rd11059;
	add.s64 	%rd11061, %rd11060, %rd11058;
	shr.u64 	%rd11062, %rd11061, 32;
	mul.wide.u32 	%rd11063, %r7933, %r820;
	and.b64  	%rd11064, %rd11033, 4294967295;
	add.s64 	%rd11065, %rd11062, %rd11064;
	add.s64 	%rd11066, %rd11065, %rd11063;
	shr.u64 	%rd11067, %rd11066, 32;
	mul.wide.u32 	%rd11068, %r7932, %r820;
	and.b64  	%rd11069, %rd11038, 4294967295;
	add.s64 	%rd11070, %rd11067, %rd11069;
	add.s64 	%rd11071, %rd11070, %rd11068;
	shr.u64 	%rd11072, %rd11071, 32;
	mul.wide.u32 	%rd11073, %r7931, %r820;
	and.b64  	%rd11074, %rd11043, 4294967295;
	add.s64 	%rd11075, %rd11072, %rd11074;
	add.s64 	%rd11076, %rd11075, %rd11073;
	shr.u64 	%rd11077, %rd11076, 32;
	mul.wide.u32 	%rd11078, %r7930, %r820;
	and.b64  	%rd11079, %rd11047, 4294967295;
	add.s64 	%rd11080, %rd11077, %rd11079;
	add.s64 	%rd11081, %rd11080, %rd11078;
	shr.u64 	%rd11082, %rd11081, 32;
	mul.wide.u32 	%rd11083, %r7929, %r820;
	add.s64 	%rd11084, %rd11082, %rd11048;
	add.s64 	%rd11085, %rd11084, %rd11083;
	shr.u64 	%rd11086, %rd11085, 32;
	mul.wide.u32 	%rd11087, %r7936, %r821;
	and.b64  	%rd11088, %rd11056, 4294967295;
	add.s64 	%rd11089, %rd11087, %rd11088;
	shr.u64 	%rd11090, %rd11089, 32;
	mul.wide.u32 	%rd11091, %r7935, %r821;
	and.b64  	%rd11092, %rd11061, 4294967295;
	add.s64 	%rd11093, %rd11090, %rd11092;
	add.s64 	%rd11094, %rd11093, %rd11091;
	shr.u64 	%rd11095, %rd11094, 32;
	mul.wide.u32 	%rd11096, %r7934, %r821;
	and.b64  	%rd11097, %rd11066, 4294967295;
	add.s64 	%rd11098, %rd11095, %rd11097;
	add.s64 	%rd11099, %rd11098, %rd11096;
	shr.u64 	%rd11100, %rd11099, 32;
	mul.wide.u32 	%rd11101, %r7933, %r821;
	and.b64  	%rd11102, %rd11071, 4294967295;
	add.s64 	%rd11103, %rd11100, %rd11102;
	add.s64 	%rd11104, %rd11103, %rd11101;
	shr.u64 	%rd11105, %rd11104, 32;
	mul.wide.u32 	%rd11106, %r7932, %r821;
	and.b64  	%rd11107, %rd11076, 4294967295;
	add.s64 	%rd11108, %rd11105, %rd11107;
	add.s64 	%rd11109, %rd11108, %rd11106;
	shr.u64 	%rd11110, %rd11109, 32;
	mul.wide.u32 	%rd11111, %r7931, %r821;
	and.b64  	%rd11112, %rd11081, 4294967295;
	add.s64 	%rd11113, %rd11110, %rd11112;
	add.s64 	%rd11114, %rd11113, %rd11111;
	shr.u64 	%rd11115, %rd11114, 32;
	mul.wide.u32 	%rd11116, %r7930, %r821;
	and.b64  	%rd11117, %rd11085, 4294967295;
	add.s64 	%rd11118, %rd11115, %rd11117;
	add.s64 	%rd11119, %rd11118, %rd11116;
	shr.u64 	%rd11120, %rd11119, 32;
	mul.wide.u32 	%rd11121, %r7929, %r821;
	add.s64 	%rd11122, %rd11120, %rd11086;
	add.s64 	%rd11123, %rd11122, %rd11121;
	{ .reg .b32 tmp; mov.b64 {tmp, %r5097}, %rd11123; }
	ld.const.u32 	%r5098, [MU_P];
	mul.lo.s32 	%r5099, %r5098, %r5096;
	mul.wide.u32 	%rd11124, %r901, %r5099;
	and.b64  	%rd11125, %rd10836, 4294967295;
	add.s64 	%rd11126, %rd11124, %rd11125;
	shr.u64 	%rd11127, %rd11126, 32;
	mul.wide.u32 	%rd11128, %r900, %r5099;
	and.b64  	%rd11129, %rd10861, 4294967295;
	add.s64 	%rd11130, %rd11127, %rd11129;
	add.s64 	%rd11131, %rd11130, %rd11128;
	cvt.u32.u64 	%r5100, %rd11131;
	shr.u64 	%rd11132, %rd11131, 32;
	mul.wide.u32 	%rd11133, %r899, %r5099;
	and.b64  	%rd11134, %rd10899, 4294967295;
	add.s64 	%rd11135, %rd11132, %rd11134;
	add.s64 	%rd11136, %rd11135, %rd11133;
	shr.u64 	%rd11137, %rd11136, 32;
	mul.wide.u32 	%rd11138, %r898, %r5099;
	and.b64  	%rd11139, %rd10937, 4294967295;
	add.s64 	%rd11140, %rd11137, %rd11139;
	add.s64 	%rd11141, %rd11140, %rd11138;
	shr.u64 	%rd11142, %rd11141, 32;
	mul.wide.u32 	%rd11143, %r897, %r5099;
	and.b64  	%rd11144, %rd10975, 4294967295;
	add.s64 	%rd11145, %rd11142, %rd11144;
	add.s64 	%rd11146, %rd11145, %rd11143;
	shr.u64 	%rd11147, %rd11146, 32;
	mul.wide.u32 	%rd11148, %r896, %r5099;
	and.b64  	%rd11149, %rd11013, 4294967295;
	add.s64 	%rd11150, %rd11147, %rd11149;
	add.s64 	%rd11151, %rd11150, %rd11148;
	shr.u64 	%rd11152, %rd11151, 32;
	mul.wide.u32 	%rd11153, %r895, %r5099;
	and.b64  	%rd11154, %rd11051, 4294967295;
	add.s64 	%rd11155, %rd11152, %rd11154;
	add.s64 	%rd11156, %rd11155, %rd11153;
	shr.u64 	%rd11157, %rd11156, 32;
	mul.wide.u32 	%rd11158, %r806, %r5099;
	and.b64  	%rd11159, %rd11089, 4294967295;
	add.s64 	%rd11160, %rd11157, %rd11159;
	add.s64 	%rd11161, %rd11160, %rd11158;
	shr.u64 	%rd11162, %rd11161, 32;
	and.b64  	%rd11163, %rd11094, 4294967295;
	add.s64 	%rd11164, %rd11162, %rd11163;
	shr.u64 	%rd11165, %rd11164, 32;
	and.b64  	%rd11166, %rd11099, 4294967295;
	add.s64 	%rd11167, %rd11165, %rd11166;
	shr.u64 	%rd11168, %rd11167, 32;
	and.b64  	%rd11169, %rd11104, 4294967295;
	add.s64 	%rd11170, %rd11168, %rd11169;
	shr.u64 	%rd11171, %rd11170, 32;
	and.b64  	%rd11172, %rd11109, 4294967295;
	add.s64 	%rd11173, %rd11171, %rd11172;
	shr.u64 	%rd11174, %rd11173, 32;
	and.b64  	%rd11175, %rd11114, 4294967295;
	add.s64 	%rd11176, %rd11174, %rd11175;
	shr.u64 	%rd11177, %rd11176, 32;
	and.b64  	%rd11178, %rd11119, 4294967295;
	add.s64 	%rd11179, %rd11177, %rd11178;
	shr.u64 	%rd11180, %rd11179, 32;
	and.b64  	%rd11181, %rd11123, 4294967295;
	add.s64 	%rd11182, %rd11180, %rd11181;
	{ .reg .b32 tmp; mov.b64 {tmp, %r5101}, %rd11182; }
	add.s32 	%r5102, %r5097, %r5101;
	mul.lo.s32 	%r5103, %r5098, %r5100;
	mul.wide.u32 	%rd11183, %r901, %r5103;
	and.b64  	%rd11184, %rd11131, 4294967295;
	add.s64 	%rd11185, %rd11183, %rd11184;
	shr.u64 	%rd11186, %rd11185, 32;
	mul.wide.u32 	%rd11187, %r900, %r5103;
	and.b64  	%rd11188, %rd11136, 4294967295;
	add.s64 	%rd11189, %rd11186, %rd11188;
	add.s64 	%rd11190, %rd11189, %rd11187;
	cvt.u32.u64 	%r5104, %rd11190;
	shr.u64 	%rd11191, %rd11190, 32;
	mul.wide.u32 	%rd11192, %r899, %r5103;
	and.b64  	%rd11193, %rd11141, 4294967295;
	add.s64 	%rd11194, %rd11191, %rd11193;
	add.s64 	%rd11195, %rd11194, %rd11192;
	shr.u64 	%rd11196, %rd11195, 32;
	mul.wide.u32 	%rd11197, %r898, %r5103;
	and.b64  	%rd11198, %rd11146, 4294967295;
	add.s64 	%rd11199, %rd11196, %rd11198;
	add.s64 	%rd11200, %rd11199, %rd11197;
	shr.u64 	%rd11201, %rd11200, 32;
	mul.wide.u32 	%rd11202, %r897, %r5103;
	and.b64  	%rd11203, %rd11151, 4294967295;
	add.s64 	%rd11204, %rd11201, %rd11203;
	add.s64 	%rd11205, %rd11204, %rd11202;
	shr.u64 	%rd11206, %rd11205, 32;
	mul.wide.u32 	%rd11207, %r896, %r5103;
	and.b64  	%rd11208, %rd11156, 4294967295;
	add.s64 	%rd11209, %rd11206, %rd11208;
	add.s64 	%rd11210, %rd11209, %rd11207;
	shr.u64 	%rd11211, %rd11210, 32;
	mul.wide.u32 	%rd11212, %r895, %r5103;
	and.b64  	%rd11213, %rd11161, 4294967295;
	add.s64 	%rd11214, %rd11211, %rd11213;
	add.s64 	%rd11215, %rd11214, %rd11212;
	shr.u64 	%rd11216, %rd11215, 32;
	mul.wide.u32 	%rd11217, %r806, %r5103;
	and.b64  	%rd11218, %rd11164, 4294967295;
	add.s64 	%rd11219, %rd11216, %rd11218;
	add.s64 	%rd11220, %rd11219, %rd11217;
	shr.u64 	%rd11221, %rd11220, 32;
	and.b64  	%rd11222, %rd11167, 4294967295;
	add.s64 	%rd11223, %rd11221, %rd11222;
	shr.u64 	%rd11224, %rd11223, 32;
	and.b64  	%rd11225, %rd11170, 4294967295;
	add.s64 	%rd11226, %rd11224, %rd11225;
	shr.u64 	%rd11227, %rd11226, 32;
	and.b64  	%rd11228, %rd11173, 4294967295;
	add.s64 	%rd11229, %rd11227, %rd11228;
	shr.u64 	%rd11230, %rd11229, 32;
	and.b64  	%rd11231, %rd11176, 4294967295;
	add.s64 	%rd11232, %rd11230, %rd11231;
	shr.u64 	%rd11233, %rd11232, 32;
	and.b64  	%rd11234, %rd11179, 4294967295;
	add.s64 	%rd11235, %rd11233, %rd11234;
	shr.u64 	%rd11236, %rd11235, 32;
	and.b64  	%rd11237, %rd11182, 4294967295;
	add.s64 	%rd11238, %rd11236, %rd11237;
	{ .reg .b32 tmp; mov.b64 {tmp, %r5105}, %rd11238; }
	add.s32 	%r5106, %r5102, %r5105;
	mul.lo.s32 	%r5107, %r5098, %r5104;
	mul.wide.u32 	%rd11239, %r901, %r5107;
	and.b64  	%rd11240, %rd11190, 4294967295;
	add.s64 	%rd11241, %rd11239, %rd11240;
	shr.u64 	%rd11242, %rd11241, 32;
	mul.wide.u32 	%rd11243, %r900, %r5107;
	and.b64  	%rd11244, %rd11195, 4294967295;
	add.s64 	%rd11245, %rd11242, %rd11244;
	add.s64 	%rd11246, %rd11245, %rd11243;
	cvt.u32.u64 	%r5108, %rd11246;
	shr.u64 	%rd11247, %rd11246, 32;
	mul.wide.u32 	%rd11248, %r899, %r5107;
	and.b64  	%rd11249, %rd11200, 4294967295;
	add.s64 	%rd11250, %rd11247, %rd11249;
	add.s64 	%rd11251, %rd11250, %rd11248;
	shr.u64 	%rd11252, %rd11251, 32;
	mul.wide.u32 	%rd11253, %r898, %r5107;
	and.b64  	%rd11254, %rd11205, 4294967295;
	add.s64 	%rd11255, %rd11252, %rd11254;
	add.s64 	%rd11256, %rd11255, %rd11253;
	shr.u64 	%rd11257, %rd11256, 32;
	mul.wide.u32 	%rd11258, %r897, %r5107;
	and.b64  	%rd11259, %rd11210, 4294967295;
	add.s64 	%rd11260, %rd11257, %rd11259;
	add.s64 	%rd11261, %rd11260, %rd11258;
	shr.u64 	%rd11262, %rd11261, 32;
	mul.wide.u32 	%rd11263, %r896, %r5107;
	and.b64  	%rd11264, %rd11215, 4294967295;
	add.s64 	%rd11265, %rd11262, %rd11264;
	add.s64 	%rd11266, %rd11265, %rd11263;
	shr.u64 	%rd11267, %rd11266, 32;
	mul.wide.u32 	%rd11268, %r895, %r5107;
	and.b64  	%rd11269, %rd11220, 4294967295;
	add.s64 	%rd11270, %rd11267, %rd11269;
	add.s64 	%rd11271, %rd11270, %rd11268;
	shr.u64 	%rd11272, %rd11271, 32;
	mul.wide.u32 	%rd11273, %r806, %r5107;
	and.b64  	%rd11274, %rd11223, 4294967295;
	add.s64 	%rd11275, %rd11272, %rd11274;
	add.s64 	%rd11276, %rd11275, %rd11273;
	shr.u64 	%rd11277, %rd11276, 32;
	and.b64  	%rd11278, %rd11226, 4294967295;
	add.s64 	%rd11279, %rd11277, %rd11278;
	shr.u64 	%rd11280, %rd11279, 32;
	and.b64  	%rd11281, %rd11229, 4294967295;
	add.s64 	%rd11282, %rd11280, %rd11281;
	shr.u64 	%rd11283, %rd11282, 32;
	and.b64  	%rd11284, %rd11232, 4294967295;
	add.s64 	%rd11285, %rd11283, %rd11284;
	shr.u64 	%rd11286, %rd11285, 32;
	and.b64  	%rd11287, %rd11235, 4294967295;
	add.s64 	%rd11288, %rd11286, %rd11287;
	shr.u64 	%rd11289, %rd11288, 32;
	and.b64  	%rd11290, %rd11238, 4294967295;
	add.s64 	%rd11291, %rd11289, %rd11290;
	{ .reg .b32 tmp; mov.b64 {tmp, %r5109}, %rd11291; }
	add.s32 	%r5110, %r5106, %r5109;
	mul.lo.s32 	%r5111, %r5098, %r5108;
	mul.wide.u32 	%rd11292, %r901, %r5111;
	and.b64  	%rd11293, %rd11246, 4294967295;
	add.s64 	%rd11294, %rd11292, %rd11293;
	shr.u64 	%rd11295, %rd11294, 32;
	mul.wide.u32 	%rd11296, %r900, %r5111;
	and.b64  	%rd11297, %rd11251, 4294967295;
	add.s64 	%rd11298, %rd11295, %rd11297;
	add.s64 	%rd11299, %rd11298, %rd11296;
	cvt.u32.u64 	%r5112, %rd11299;
	shr.u64 	%rd11300, %rd11299, 32;
	mul.wide.u32 	%rd11301, %r899, %r5111;
	and.b64  	%rd11302, %rd11256, 4294967295;
	add.s64 	%rd11303, %rd11300, %rd11302;
	add.s64 	%rd11304, %rd11303, %rd11301;
	shr.u64 	%rd11305, %rd11304, 32;
	mul.wide.u32 	%rd11306, %r898, %r5111;
	and.b64  	%rd11307, %rd11261, 4294967295;
	add.s64 	%rd11308, %rd11305, %rd11307;
	add.s64 	%rd11309, %rd11308, %rd11306;
	shr.u64 	%rd11310, %rd11309, 32;
	mul.wide.u32 	%rd11311, %r897, %r5111;
	and.b64  	%rd11312, %rd11266, 4294967295;
	add.s64 	%rd11313, %rd11310, %rd11312;
	add.s64 	%rd11314, %rd11313, %rd11311;
	shr.u64 	%rd11315, %rd11314, 32;
	mul.wide.u32 	%rd11316, %r896, %r5111;
	and.b64  	%rd11317, %rd11271, 4294967295;
	add.s64 	%rd11318, %rd11315, %rd11317;
	add.s64 	%rd11319, %rd11318, %rd11316;
	shr.u64 	%rd11320, %rd11319, 32;
	mul.wide.u32 	%rd11321, %r895, %r5111;
	and.b64  	%rd11322, %rd11276, 4294967295;
	add.s64 	%rd11323, %rd11320, %rd11322;
	add.s64 	%rd11324, %rd11323, %rd11321;
	shr.u64 	%rd11325, %rd11324, 32;
	mul.wide.u32 	%rd11326, %r806, %r5111;
	and.b64  	%rd11327, %rd11279, 4294967295;
	add.s64 	%rd11328, %rd11325, %rd11327;
	add.s64 	%rd11329, %rd11328, %rd11326;
	shr.u64 	%rd11330, %rd11329, 32;
	and.b64  	%rd11331, %rd11282, 4294967295;
	add.s64 	%rd11332, %rd11330, %rd11331;
	shr.u64 	%rd11333, %rd11332, 32;
	and.b64  	%rd11334, %rd11285, 4294967295;
	add.s64 	%rd11335, %rd11333, %rd11334;
	shr.u64 	%rd11336, %rd11335, 32;
	and.b64  	%rd11337, %rd11288, 4294967295;
	add.s64 	%rd11338, %rd11336, %rd11337;
	shr.u64 	%rd11339, %rd11338, 32;
	and.b64  	%rd11340, %rd11291, 4294967295;
	add.s64 	%rd11341, %rd11339, %rd11340;
	{ .reg .b32 tmp; mov.b64 {tmp, %r5113}, %rd11341; }
	add.s32 	%r5114, %r5110, %r5113;
	mul.lo.s32 	%r5115, %r5098, %r5112;
	mul.wide.u32 	%rd11342, %r901, %r5115;
	and.b64  	%rd11343, %rd11299, 4294967295;
	add.s64 	%rd11344, %rd11342, %rd11343;
	shr.u64 	%rd11345, %rd11344, 32;
	mul.wide.u32 	%rd11346, %r900, %r5115;
	and.b64  	%rd11347, %rd11304, 4294967295;
	add.s64 	%rd11348, %rd11345, %rd11347;
	add.s64 	%rd11349, %rd11348, %rd11346;
	cvt.u32.u64 	%r5116, %rd11349;
	shr.u64 	%rd11350, %rd11349, 32;
	mul.wide.u32 	%rd11351, %r899, %r5115;
	and.b64  	%rd11352, %rd11309, 4294967295;
	add.s64 	%rd11353, %rd11350, %rd11352;
	add.s64 	%rd11354, %rd11353, %rd11351;
	shr.u64 	%rd11355, %rd11354, 32;
	mul.wide.u32 	%rd11356, %r898, %r5115;
	and.b64  	%rd11357, %rd11314, 4294967295;
	add.s64 	%rd11358, %rd11355, %rd11357;
	add.s64 	%rd11359, %rd11358, %rd11356;
	shr.u64 	%rd11360, %rd11359, 32;
	mul.wide.u32 	%rd11361, %r897, %r5115;
	and.b64  	%rd11362, %rd11319, 4294967295;
	add.s64 	%rd11363, %rd11360, %rd11362;
	add.s64 	%rd11364, %rd11363, %rd11361;
	shr.u64 	%rd11365, %rd11364, 32;
	mul.wide.u32 	%rd11366, %r896, %r5115;
	and.b64  	%rd11367, %rd11324, 4294967295;
	add.s64 	%rd11368, %rd11365, %rd11367;
	add.s64 	%rd11369, %rd11368, %rd11366;
	shr.u64 	%rd11370, %rd11369, 32;
	mul.wide.u32 	%rd11371, %r895, %r5115;
	and.b64  	%rd11372, %rd11329, 4294967295;
	add.s64 	%rd11373, %rd11370, %rd11372;
	add.s64 	%rd11374, %rd11373, %rd11371;
	shr.u64 	%rd11375, %rd11374, 32;
	mul.wide.u32 	%rd11376, %r806, %r5115;
	and.b64  	%rd11377, %rd11332, 4294967295;
	add.s64 	%rd11378, %rd11375, %rd11377;
	add.s64 	%rd11379, %rd11378, %rd11376;
	shr.u64 	%rd11380, %rd11379, 32;
	and.b64  	%rd11381, %rd11335, 4294967295;
	add.s64 	%rd11382, %rd11380, %rd11381;
	shr.u64 	%rd11383, %rd11382, 32;
	and.b64  	%rd11384, %rd11338, 4294967295;
	add.s64 	%rd11385, %rd11383, %rd11384;
	shr.u64 	%rd11386, %rd11385, 32;
	and.b64  	%rd11387, %rd11341, 4294967295;
	add.s64 	%rd11388, %rd11386, %rd11387;
	{ .reg .b32 tmp; mov.b64 {tmp, %r5117}, %rd11388; }
	add.s32 	%r5118, %r5114, %r5117;
	mul.lo.s32 	%r5119, %r5098, %r5116;
	mul.wide.u32 	%rd11389, %r901, %r5119;
	and.b64  	%rd11390, %rd11349, 4294967295;
	add.s64 	%rd11391, %rd11389, %rd11390;
	shr.u64 	%rd11392, %rd11391, 32;
	mul.wide.u32 	%rd11393, %r900, %r5119;
	and.b64  	%rd11394, %rd11354, 4294967295;
	add.s64 	%rd11395, %rd11392, %rd11394;
	add.s64 	%rd11396, %rd11395, %rd11393;
	cvt.u32.u64 	%r5120, %rd11396;
	shr.u64 	%rd11397, %rd11396, 32;
	mul.wide.u32 	%rd11398, %r899, %r5119;
	and.b64  	%rd11399, %rd11359, 4294967295;
	add.s64 	%rd11400, %rd11397, %rd11399;
	add.s64 	%rd11401, %rd11400, %rd11398;
	shr.u64 	%rd11402, %rd11401, 32;
	mul.wide.u32 	%rd11403, %r898, %r5119;
	and.b64  	%rd11404, %rd11364, 4294967295;
	add.s64 	%rd11405, %rd11402, %rd11404;
	add.s64 	%rd11406, %rd11405, %rd11403;
	shr.u64 	%rd11407, %rd11406, 32;
	mul.wide.u32 	%rd11408, %r897, %r5119;
	and.b64  	%rd11409, %rd11369, 4294967295;
	add.s64 	%rd11410, %rd11407, %rd11409;
	add.s64 	%rd11411, %rd11410, %rd11408;
	shr.u64 	%rd11412, %rd11411, 32;
	mul.wide.u32 	%rd11413, %r896, %r5119;
	and.b64  	%rd11414, %rd11374, 4294967295;
	add.s64 	%rd11415, %rd11412, %rd11414;
	add.s64 	%rd11416, %rd11415, %rd11413;
	shr.u64 	%rd11417, %rd11416, 32;
	mul.wide.u32 	%rd11418, %r895, %r5119;
	and.b64  	%rd11419, %rd11379, 4294967295;
	add.s64 	%rd11420, %rd11417, %rd11419;
	add.s64 	%rd11421, %rd11420, %rd11418;
	shr.u64 	%rd11422, %rd11421, 32;
	mul.wide.u32 	%rd11423, %r806, %r5119;
	and.b64  	%rd11424, %rd11382, 4294967295;
	add.s64 	%rd11425, %rd11422, %rd11424;
	add.s64 	%rd11426, %rd11425, %rd11423;
	shr.u64 	%rd11427, %rd11426, 32;
	and.b64  	%rd11428, %rd11385, 4294967295;
	add.s64 	%rd11429, %rd11427, %rd11428;
	shr.u64 	%rd11430, %rd11429, 32;
	and.b64  	%rd11431, %rd11388, 4294967295;
	add.s64 	%rd11432, %rd11430, %rd11431;
	{ .reg .b32 tmp; mov.b64 {tmp, %r5121}, %rd11432; }
	add.s32 	%r5122, %r5118, %r5121;
	mul.lo.s32 	%r5123, %r5098, %r5120;
	mul.wide.u32 	%rd11433, %r901, %r5123;
	and.b64  	%rd11434, %rd11396, 4294967295;
	add.s64 	%rd11435, %rd11433, %rd11434;
	shr.u64 	%rd11436, %rd11435, 32;
	mul.wide.u32 	%rd11437, %r900, %r5123;
	and.b64  	%rd11438, %rd11401, 4294967295;
	add.s64 	%rd11439, %rd11436, %rd11438;
	add.s64 	%rd11440, %rd11439, %rd11437;
	cvt.u32.u64 	%r5124, %rd11440;
	shr.u64 	%rd11441, %rd11440, 32;
	mul.wide.u32 	%rd11442, %r899, %r5123;
	and.b64  	%rd11443, %rd11406, 4294967295;
	add.s64 	%rd11444, %rd11441, %rd11443;
	add.s64 	%rd11445, %rd11444, %rd11442;
	shr.u64 	%rd11446, %rd11445, 32;
	mul.wide.u32 	%rd11447, %r898, %r5123;
	and.b64  	%rd11448, %rd11411, 4294967295;
	add.s64 	%rd11449, %rd11446, %rd11448;
	add.s64 	%rd11450, %rd11449, %rd11447;
	shr.u64 	%rd11451, %rd11450, 32;
	mul.wide.u32 	%rd11452, %r897, %r5123;
	and.b64  	%rd11453, %rd11416, 4294967295;
	add.s64 	%rd11454, %rd11451, %rd11453;
	add.s64 	%rd11455, %rd11454, %rd11452;
	shr.u64 	%rd11456, %rd11455, 32;
	mul.wide.u32 	%rd11457, %r896, %r5123;
	and.b64  	%rd11458, %rd11421, 4294967295;
	add.s64 	%rd11459, %rd11456, %rd11458;
	add.s64 	%rd11460, %rd11459, %rd11457;
	shr.u64 	%rd11461, %rd11460, 32;
	mul.wide.u32 	%rd11462, %r895, %r5123;
	and.b64  	%rd11463, %rd11426, 4294967295;
	add.s64 	%rd11464, %rd11461, %rd11463;
	add.s64 	%rd11465, %rd11464, %rd11462;
	shr.u64 	%rd11466, %rd11465, 32;
	mul.wide.u32 	%rd11467, %r806, %r5123;
	and.b64  	%rd11468, %rd11429, 4294967295;
	add.s64 	%rd11469, %rd11466, %rd11468;
	add.s64 	%rd11470, %rd11469, %rd11467;
	shr.u64 	%rd11471, %rd11470, 32;
	and.b64  	%rd11472, %rd11432, 4294967295;
	add.s64 	%rd11473, %rd11471, %rd11472;
	{ .reg .b32 tmp; mov.b64 {tmp, %r5125}, %rd11473; }
	add.s32 	%r5126, %r5122, %r5125;
	mul.lo.s32 	%r5127, %r5098, %r5124;
	mul.wide.u32 	%rd11474, %r901, %r5127;
	and.b64  	%rd11475, %rd11440, 4294967295;
	add.s64 	%rd11476, %rd11474, %rd11475;
	shr.u64 	%rd11477, %rd11476, 32;
	mul.wide.u32 	%rd11478, %r900, %r5127;
	and.b64  	%rd11479, %rd11445, 4294967295;
	add.s64 	%rd11480, %rd11477, %rd11479;
	add.s64 	%rd11481, %rd11480, %rd11478;
	cvt.u32.u64 	%r7944, %rd11481;
	shr.u64 	%rd11482, %rd11481, 32;
	mul.wide.u32 	%rd11483, %r899, %r5127;
	and.b64  	%rd11484, %rd11450, 4294967295;
	add.s64 	%rd11485, %rd11482, %rd11484;
	add.s64 	%rd11486, %rd11485, %rd11483;
	cvt.u32.u64 	%r7943, %rd11486;
	shr.u64 	%rd11487, %rd11486, 32;
	mul.wide.u32 	%rd11488, %r898, %r5127;
	and.b64  	%rd11489, %rd11455, 4294967295;
	add.s64 	%rd11490, %rd11487, %rd11489;
	add.s64 	%rd11491, %rd11490, %rd11488;
	cvt.u32.u64 	%r7942, %rd11491;
	shr.u64 	%rd11492, %rd11491, 32;
	mul.wide.u32 	%rd11493, %r897, %r5127;
	and.b64  	%rd11494, %rd11460, 4294967295;
	add.s64 	%rd11495, %rd11492, %rd11494;
	add.s64 	%rd11496, %rd11495, %rd11493;
	cvt.u32.u64 	%r7941, %rd11496;
	shr.u64 	%rd11497, %rd11496, 32;
	mul.wide.u32 	%rd11498, %r896, %r5127;
	and.b64  	%rd11499, %rd11465, 4294967295;
	add.s64 	%rd11500, %rd11497, %rd11499;
	add.s64 	%rd11501, %rd11500, %rd11498;
	cvt.u32.u64 	%r7940, %rd11501;
	shr.u64 	%rd11502, %rd11501, 32;
	mul.wide.u32 	%rd11503, %r895, %r5127;
	and.b64  	%rd11504, %rd11470, 4294967295;
	add.s64 	%rd11505, %rd11502, %rd11504;
	add.s64 	%rd11506, %rd11505, %rd11503;
	cvt.u32.u64 	%r7939, %rd11506;
	shr.u64 	%rd11507, %rd11506, 32;
	mul.wide.u32 	%rd11508, %r806, %r5127;
	and.b64  	%rd11509, %rd11473, 4294967295;
	add.s64 	%rd11510, %rd11507, %rd11509;
	add.s64 	%rd11511, %rd11510, %rd11508;
	cvt.u32.u64 	%r7938, %rd11511;
	{ .reg .b32 tmp; mov.b64 {tmp, %r5128}, %rd11511; }
	add.s32 	%r7937, %r5126, %r5128;
	setp.gt.u32 	%p495, %r7937, %r806;
	@%p495 bra 	$L__BB5_438;
	setp.lt.u32 	%p496, %r7937, %r806;
	@%p496 bra 	$L__BB5_439;
	setp.lt.u32 	%p497, %r895, %r7938;
	@%p497 bra 	$L__BB5_438;
	setp.gt.u32 	%p498, %r895, %r7938;
	@%p498 bra 	$L__BB5_439;
	setp.lt.u32 	%p499, %r896, %r7939;
	@%p499 bra 	$L__BB5_438;
	setp.gt.u32 	%p500, %r896, %r7939;
	@%p500 bra 	$L__BB5_439;
	setp.lt.u32 	%p501, %r897, %r7940;
	@%p501 bra 	$L__BB5_438;
	setp.gt.u32 	%p502, %r897, %r7940;
	@%p502 bra 	$L__BB5_439;
	setp.lt.u32 	%p503, %r898, %r7941;
	@%p503 bra 	$L__BB5_438;
	setp.gt.u32 	%p504, %r898, %r7941;
	@%p504 bra 	$L__BB5_439;
	setp.lt.u32 	%p505, %r899, %r7942;
	@%p505 bra 	$L__BB5_438;
	setp.gt.u32 	%p506, %r899, %r7942;
	@%p506 bra 	$L__BB5_439;
	setp.lt.u32 	%p507, %r900, %r7943;
	@%p507 bra 	$L__BB5_438;
	setp.gt.u32 	%p508, %r900, %r7943;
	setp.gt.u32 	%p509, %r901, %r7944;
	or.pred  	%p510, %p508, %p509;
	@%p510 bra 	$L__BB5_439;
$L__BB5_438:
	sub.s32 	%r7944, %r7944, %r901;
	sub.s32 	%r7943, %r7943, %r900;
	sub.s32 	%r7942, %r7942, %r899;
	sub.s32 	%r7941, %r7941, %r898;
	sub.s32 	%r7940, %r7940, %r897;
	sub.s32 	%r7939, %r7939, %r896;
	sub.s32 	%r7938, %r7938, %r895;
	sub.s32 	%r7937, %r7937, %r806;
$L__BB5_439:
	sub.s32 	%r5129, %r7800, %r7784;
	sub.s32 	%r5130, %r7799, %r7783;
	sub.s32 	%r5131, %r7798, %r7782;
	sub.s32 	%r5132, %r7797, %r7781;
	sub.s32 	%r5133, %r7796, %r7780;
	sub.s32 	%r5134, %r7795, %r7779;
	sub.s32 	%r5135, %r7794, %r7778;
	sub.s32 	%r5136, %r7793, %r7777;
	shl.b32 	%r7952, %r5129, 1;
	shr.u32 	%r5137, %r5129, 31;
	cvt.u64.u32 	%rd11512, %r5137;
	mul.wide.u32 	%rd11513, %r5130, 2;
	cvt.u32.u64 	%r5138, %rd11513;
	cvt.u32.u64 	%r5139, %rd11512;
	or.b32  	%r7951, %r5138, %r5139;
	shr.u64 	%rd11514, %rd11513, 32;
	mul.wide.u32 	%rd11515, %r5131, 2;
	cvt.u32.u64 	%r5140, %rd11515;
	cvt.u32.u64 	%r5141, %rd11514;
	or.b32  	%r7950, %r5141, %r5140;
	shr.u64 	%rd11516, %rd11515, 32;
	mul.wide.u32 	%rd11517, %r5132, 2;
	cvt.u32.u64 	%r5142, %rd11517;
	cvt.u32.u64 	%r5143, %rd11516;
	or.b32  	%r7949, %r5143, %r5142;
	shr.u64 	%rd11518, %rd11517, 32;
	mul.wide.u32 	%rd11519, %r5133, 2;
	add.s64 	%rd11520, %rd11518, %rd11519;
	cvt.u32.u64 	%r7948, %rd11520;
	shr.u64 	%rd11521, %rd11520, 32;
	mul.wide.u32 	%rd11522, %r5134, 2;
	add.s64 	%rd11523, %rd11521, %rd11522;
	cvt.u32.u64 	%r7947, %rd11523;
	shr.u64 	%rd11524, %rd11523, 32;
	mul.wide.u32 	%rd11525, %r5135, 2;
	add.s64 	%rd11526, %rd11524, %rd11525;
	cvt.u32.u64 	%r7946, %rd11526;
	shr.u64 	%rd11527, %rd11526, 32;
	mul.wide.u32 	%rd11528, %r5136, 2;
	add.s64 	%rd11529, %rd11527, %rd11528;
	cvt.u32.u64 	%r7945, %rd11529;
	setp.gt.u64 	%p511, %rd11529, 4294967295;
	setp.lt.u32 	%p512, %r806, %r7945;
	or.pred  	%p513, %p511, %p512;
	@%p513 bra 	$L__BB5_453;
	setp.gt.u32 	%p514, %r806, %r7945;
	@%p514 bra 	$L__BB5_454;
	setp.lt.u32 	%p515, %r895, %r7946;
	@%p515 bra 	$L__BB5_453;
	setp.gt.u32 	%p516, %r895, %r7946;
	@%p516 bra 	$L__BB5_454;
	setp.lt.u32 	%p517, %r896, %r7947;
	@%p517 bra 	$L__BB5_453;
	setp.gt.u32 	%p518, %r896, %r7947;
	@%p518 bra 	$L__BB5_454;
	setp.lt.u32 	%p519, %r897, %r7948;
	@%p519 bra 	$L__BB5_453;
	setp.gt.u32 	%p520, %r897, %r7948;
	@%p520 bra 	$L__BB5_454;
	setp.lt.u32 	%p521, %r898, %r7949;
	@%p521 bra 	$L__BB5_453;
	setp.gt.u32 	%p522, %r898, %r7949;
	@%p522 bra 	$L__BB5_454;
	setp.lt.u32 	%p523, %r899, %r7950;
	@%p523 bra 	$L__BB5_453;
	setp.gt.u32 	%p524, %r899, %r7950;
	@%p524 bra 	$L__BB5_454;
	setp.lt.u32 	%p525, %r900, %r7951;
	@%p525 bra 	$L__BB5_453;
	setp.gt.u32 	%p526, %r900, %r7951;
	setp.lt.u32 	%p527, %r7952, %r901;
	or.pred  	%p528, %p526, %p527;
	@%p528 bra 	$L__BB5_454;
$L__BB5_453:
	sub.s32 	%r7952, %r7952, %r901;
	sub.s32 	%r7951, %r7951, %r900;
	sub.s32 	%r7950, %r7950, %r899;
	sub.s32 	%r7949, %r7949, %r898;
	sub.s32 	%r7948, %r7948, %r897;
	sub.s32 	%r7947, %r7947, %r896;
	sub.s32 	%r7946, %r7946, %r895;
	sub.s32 	%r7945, %r7945, %r806;
$L__BB5_454:
	ld.const.u32 	%r952, [P_CONST+20];
	ld.const.u32 	%r953, [P_CONST+16];
	ld.const.u32 	%r954, [P_CONST+12];
	ld.const.u32 	%r955, [P_CONST+8];
	ld.const.u32 	%r956, [P_CONST+4];
	ld.const.u32 	%r957, [P_CONST];
	mul.wide.u32 	%rd11531, %r7936, %r7760;
	cvt.u32.u64 	%r5144, %rd11531;
	shr.u64 	%rd11532, %rd11531, 32;
	mul.wide.u32 	%rd11533, %r7935, %r7760;
	add.s64 	%rd11534, %rd11532, %rd11533;
	shr.u64 	%rd11535, %rd11534, 32;
	mul.wide.u32 	%rd11536, %r7934, %r7760;
	add.s64 	%rd11537, %rd11535, %rd11536;
	shr.u64 	%rd11538, %rd11537, 32;
	mul.wide.u32 	%rd11539, %r7933, %r7760;
	add.s64 	%rd11540, %rd11538, %rd11539;
	shr.u64 	%rd11541, %rd11540, 32;
	mul.wide.u32 	%rd11542, %r7932, %r7760;
	add.s64 	%rd11543, %rd11541, %rd11542;
	shr.u64 	%rd11544, %rd11543, 32;
	mul.wide.u32 	%rd11545, %r7931, %r7760;
	add.s64 	%rd11546, %rd11544, %rd11545;
	shr.u64 	%rd11547, %rd11546, 32;
	mul.wide.u32 	%rd11548, %r7930, %r7760;
	add.s64 	%rd11549, %rd11547, %rd11548;
	shr.u64 	%rd11550, %rd11549, 32;
	mul.wide.u32 	%rd11551, %r7929, %r7760;
	add.s64 	%rd11552, %rd11550, %rd11551;
	shr.u64 	%rd11553, %rd11552, 32;
	mul.wide.u32 	%rd11554, %r7936, %r7759;
	and.b64  	%rd11555, %rd11534, 4294967295;
	add.s64 	%rd11556, %rd11554, %rd11555;
	shr.u64 	%rd11557, %rd11556, 32;
	mul.wide.u32 	%rd11558, %r7935, %r7759;
	and.b64  	%rd11559, %rd11537, 4294967295;
	add.s64 	%rd11560, %rd11557, %rd11559;
	add.s64 	%rd11561, %rd11560, %rd11558;
	shr.u64 	%rd11562, %rd11561, 32;
	mul.wide.u32 	%rd11563, %r7934, %r7759;
	and.b64  	%rd11564, %rd11540, 4294967295;
	add.s64 	%rd11565, %rd11562, %rd11564;
	add.s64 	%rd11566, %rd11565, %rd11563;
	shr.u64 	%rd11567, %rd11566, 32;
	mul.wide.u32 	%rd11568, %r7933, %r7759;
	and.b64  	%rd11569, %rd11543, 4294967295;
	add.s64 	%rd11570, %rd11567, %rd11569;
	add.s64 	%rd11571, %rd11570, %rd11568;
	shr.u64 	%rd11572, %rd11571, 32;
	mul.wide.u32 	%rd11573, %r7932, %r7759;
	and.b64  	%rd11574, %rd11546, 4294967295;
	add.s64 	%rd11575, %rd11572, %rd11574;
	add.s64 	%rd11576, %rd11575, %rd11573;
	shr.u64 	%rd11577, %rd11576, 32;
	mul.wide.u32 	%rd11578, %r7931, %r7759;
	and.b64  	%rd11579, %rd11549, 4294967295;
	add.s64 	%rd11580, %rd11577, %rd11579;
	add.s64 	%rd11581, %rd11580, %rd11578;
	shr.u64 	%rd11582, %rd11581, 32;
	mul.wide.u32 	%rd11583, %r7930, %r7759;
	and.b64  	%rd11584, %rd11552, 4294967295;
	add.s64 	%rd11585, %rd11582, %rd11584;
	add.s64 	%rd11586, %rd11585, %rd11583;
	shr.u64 	%rd11587, %rd11586, 32;
	mul.wide.u32 	%rd11588, %r7929, %r7759;
	add.s64 	%rd11589, %rd11587, %rd11553;
	add.s64 	%rd11590, %rd11589, %rd11588;
	shr.u64 	%rd11591, %rd11590, 32;
	mul.wide.u32 	%rd11592, %r7936, %r7758;
	and.b64  	%rd11593, %rd11561, 4294967295;
	add.s64 	%rd11594, %rd11592, %rd11593;
	shr.u64 	%rd11595, %rd11594, 32;
	mul.wide.u32 	%rd11596, %r7935, %r7758;
	and.b64  	%rd11597, %rd11566, 4294967295;
	add.s64 	%rd11598, %rd11595, %rd11597;
	add.s64 	%rd11599, %rd11598, %rd11596;
	shr.u64 	%rd11600, %rd11599, 32;
	mul.wide.u32 	%rd11601, %r7934, %r7758;
	and.b64  	%rd11602, %rd11571, 4294967295;
	add.s64 	%rd11603, %rd11600, %rd11602;
	add.s64 	%rd11604, %rd11603, %rd11601;
	shr.u64 	%rd11605, %rd11604, 32;
	mul.wide.u32 	%rd11606, %r7933, %r7758;
	and.b64  	%rd11607, %rd11576, 4294967295;
	add.s64 	%rd11608, %rd11605, %rd11607;
	add.s64 	%rd11609, %rd11608, %rd11606;
	shr.u64 	%rd11610, %rd11609, 32;
	mul.wide.u32 	%rd11611, %r7932, %r7758;
	and.b64  	%rd11612, %rd11581, 4294967295;
	add.s64 	%rd11613, %rd11610, %rd11612;
	add.s64 	%rd11614, %rd11613, %rd11611;
	shr.u64 	%rd11615, %rd11614, 32;
	mul.wide.u32 	%rd11616, %r7931, %r7758;
	and.b64  	%rd11617, %rd11586, 4294967295;
	add.s64 	%rd11618, %rd11615, %rd11617;
	add.s64 	%rd11619, %rd11618, %rd11616;
	shr.u64 	%rd11620, %rd11619, 32;
	mul.wide.u32 	%rd11621, %r7930, %r7758;
	and.b64  	%rd11622, %rd11590, 4294967295;
	add.s64 	%rd11623, %rd11620, %rd11622;
	add.s64 	%rd11624, %rd11623, %rd11621;
	shr.u64 	%rd11625, %rd11624, 32;
	mul.wide.u32 	%rd11626, %r7929, %r7758;
	add.s64 	%rd11627, %rd11625, %rd11591;
	add.s64 	%rd11628, %rd11627, %rd11626;
	shr.u64 	%rd11629, %rd11628, 32;
	mul.wide.u32 	%rd11630, %r7936, %r7757;
	and.b64  	%rd11631, %rd11599, 4294967295;
	add.s64 	%rd11632, %rd11630, %rd11631;
	shr.u64 	%rd11633, %rd11632, 32;
	mul.wide.u32 	%rd11634, %r7935, %r7757;
	and.b64  	%rd11635, %rd11604, 4294967295;
	add.s64 	%rd11636, %rd11633, %rd11635;
	add.s64 	%rd11637, %rd11636, %rd11634;
	shr.u64 	%rd11638, %rd11637, 32;
	mul.wide.u32 	%rd11639, %r7934, %r7757;
	and.b64  	%rd11640, %rd11609, 4294967295;
	add.s64 	%rd11641, %rd11638, %rd11640;
	add.s64 	%rd11642, %rd11641, %rd11639;
	shr.u64 	%rd11643, %rd11642, 32;
	mul.wide.u32 	%rd11644, %r7933, %r7757;
	and.b64  	%rd11645, %rd11614, 4294967295;
	add.s64 	%rd11646, %rd11643, %rd11645;
	add.s64 	%rd11647, %rd11646, %rd11644;
	shr.u64 	%rd11648, %rd11647, 32;
	mul.wide.u32 	%rd11649, %r7932, %r7757;
	and.b64  	%rd11650, %rd11619, 4294967295;
	add.s64 	%rd11651, %rd11648, %rd11650;
	add.s64 	%rd11652, %rd11651, %rd11649;
	shr.u64 	%rd11653, %rd11652, 32;
	mul.wide.u32 	%rd11654, %r7931, %r7757;
	and.b64  	%rd11655, %rd11624, 4294967295;
	add.s64 	%rd11656, %rd11653, %rd11655;
	add.s64 	%rd11657, %rd11656, %rd11654;
	shr.u64 	%rd11658, %rd11657, 32;
	mul.wide.u32 	%rd11659, %r7930, %r7757;
	and.b64  	%rd11660, %rd11628, 4294967295;
	add.s64 	%rd11661, %rd11658, %rd11660;
	add.s64 	%rd11662, %rd11661, %rd11659;
	shr.u64 	%rd11663, %rd11662, 32;
	mul.wide.u32 	%rd11664, %r7929, %r7757;
	add.s64 	%rd11665, %rd11663, %rd11629;
	add.s64 	%rd11666, %rd11665, %rd11664;
	shr.u64 	%rd11667, %rd11666, 32;
	mul.wide.u32 	%rd11668, %r7936, %r7756;
	and.b64  	%rd11669, %rd11637, 4294967295;
	add.s64 	%rd11670, %rd11668, %rd11669;
	shr.u64 	%rd11671, %rd11670, 32;
	mul.wide.u32 	%rd11672, %r7935, %r7756;
	and.b64  	%rd11673, %rd11642, 4294967295;
	add.s64 	%rd11674, %rd11671, %rd11673;
	add.s64 	%rd11675, %rd11674, %rd11672;
	shr.u64 	%rd11676, %rd11675, 32;
	mul.wide.u32 	%rd11677, %r7934, %r7756;
	and.b64  	%rd11678, %rd11647, 4294967295;
	add.s64 	%rd11679, %rd11676, %rd11678;
	add.s64 	%rd11680, %rd11679, %rd11677;
	shr.u64 	%rd11681, %rd11680, 32;
	mul.wide.u32 	%rd11682, %r7933, %r7756;
	and.b64  	%rd11683, %rd11652, 4294967295;
	add.s64 	%rd11684, %rd11681, %rd11683;
	add.s64 	%rd11685, %rd11684, %rd11682;
	shr.u64 	%rd11686, %rd11685, 32;
	mul.wide.u32 	%rd11687, %r7932, %r7756;
	and.b64  	%rd11688, %rd11657, 4294967295;
	add.s64 	%rd11689, %rd11686, %rd11688;
	add.s64 	%rd11690, %rd11689, %rd11687;
	shr.u64 	%rd11691, %rd11690, 32;
	mul.wide.u32 	%rd11692, %r7931, %r7756;
	and.b64  	%rd11693, %rd11662, 4294967295;
	add.s64 	%rd11694, %rd11691, %rd11693;
	add.s64 	%rd11695, %rd11694, %rd11692;
	shr.u64 	%rd11696, %rd11695, 32;
	mul.wide.u32 	%rd11697, %r7930, %r7756;
	and.b64  	%rd11698, %rd11666, 4294967295;
	add.s64 	%rd11699, %rd11696, %rd11698;
	add.s64 	%rd11700, %rd11699, %rd11697;
	shr.u64 	%rd11701, %rd11700, 32;
	mul.wide.u32 	%rd11702, %r7929, %r7756;
	add.s64 	%rd11703, %rd11701, %rd11667;
	add.s64 	%rd11704, %rd11703, %rd11702;
	shr.u64 	%rd11705, %rd11704, 32;
	mul.wide.u32 	%rd11706, %r7936, %r7755;
	and.b64  	%rd11707, %rd11675, 4294967295;
	add.s64 	%rd11708, %rd11706, %rd11707;
	shr.u64 	%rd11709, %rd11708, 32;
	mul.wide.u32 	%rd11710, %r7935, %r7755;
	and.b64  	%rd11711, %rd11680, 4294967295;
	add.s64 	%rd11712, %rd11709, %rd11711;
	add.s64 	%rd11713, %rd11712, %rd11710;
	shr.u64 	%rd11714, %rd11713, 32;
	mul.wide.u32 	%rd11715, %r7934, %r7755;
	and.b64  	%rd11716, %rd11685, 4294967295;
	add.s64 	%rd11717, %rd11714, %rd11716;
	add.s64 	%rd11718, %rd11717, %rd11715;
	shr.u64 	%rd11719, %rd11718, 32;
	mul.wide.u32 	%rd11720, %r7933, %r7755;
	and.b64  	%rd11721, %rd11690, 4294967295;
	add.s64 	%rd11722, %rd11719, %rd11721;
	add.s64 	%rd11723, %rd11722, %rd11720;
	shr.u64 	%rd11724, %rd11723, 32;
	mul.wide.u32 	%rd11725, %r7932, %r7755;
	and.b64  	%rd11726, %rd11695, 4294967295;
	add.s64 	%rd11727, %rd11724, %rd11726;
	add.s64 	%rd11728, %rd11727, %rd11725;
	shr.u64 	%rd11729, %rd11728, 32;
	mul.wide.u32 	%rd11730, %r7931, %r7755;
	and.b64  	%rd11731, %rd11700, 4294967295;
	add.s64 	%rd11732, %rd11729, %rd11731;
	add.s64 	%rd11733, %rd11732, %rd11730;
	shr.u64 	%rd11734, %rd11733, 32;
	mul.wide.u32 	%rd11735, %r7930, %r7755;
	and.b64  	%rd11736, %rd11704, 4294967295;
	add.s64 	%rd11737, %rd11734, %rd11736;
	add.s64 	%rd11738, %rd11737, %rd11735;
	shr.u64 	%rd11739, %rd11738, 32;
	mul.wide.u32 	%rd11740, %r7929, %r7755;
	add.s64 	%rd11741, %rd11739, %rd11705;
	add.s64 	%rd11742, %rd11741, %rd11740;
	shr.u64 	%rd11743, %rd11742, 32;
	mul.wide.u32 	%rd11744, %r7936, %r7754;
	and.b64  	%rd11745, %rd11713, 4294967295;
	add.s64 	%rd11746, %rd11744, %rd11745;
	shr.u64 	%rd11747, %rd11746, 32;
	mul.wide.u32 	%rd11748, %r7935, %r7754;
	and.b64  	%rd11749, %rd11718, 4294967295;
	add.s64 	%rd11750, %rd11747, %rd11749;
	add.s64 	%rd11751, %rd11750, %rd11748;
	shr.u64 	%rd11752, %rd11751, 32;
	mul.wide.u32 	%rd11753, %r7934, %r7754;
	and.b64  	%rd11754, %rd11723, 4294967295;
	add.s64 	%rd11755, %rd11752, %rd11754;
	add.s64 	%rd11756, %rd11755, %rd11753;
	shr.u64 	%rd11757, %rd11756, 32;
	mul.wide.u32 	%rd11758, %r7933, %r7754;
	and.b64  	%rd11759, %rd11728, 4294967295;
	add.s64 	%rd11760, %rd11757, %rd11759;
	add.s64 	%rd11761, %rd11760, %rd11758;
	shr.u64 	%rd11762, %rd11761, 32;
	mul.wide.u32 	%rd11763, %r7932, %r7754;
	and.b64  	%rd11764, %rd11733, 4294967295;
	add.s64 	%rd11765, %rd11762, %rd11764;
	add.s64 	%rd11766, %rd11765, %rd11763;
	shr.u64 	%rd11767, %rd11766, 32;
	mul.wide.u32 	%rd11768, %r7931, %r7754;
	and.b64  	%rd11769, %rd11738, 4294967295;
	add.s64 	%rd11770, %rd11767, %rd11769;
	add.s64 	%rd11771, %rd11770, %rd11768;
	shr.u64 	%rd11772, %rd11771, 32;
	mul.wide.u32 	%rd11773, %r7930, %r7754;
	and.b64  	%rd11774, %rd11742, 4294967295;
	add.s64 	%rd11775, %rd11772, %rd11774;
	add.s64 	%rd11776, %rd11775, %rd11773;
	shr.u64 	%rd11777, %rd11776, 32;
	mul.wide.u32 	%rd11778, %r7929, %r7754;
	add.s64 	%rd11779, %rd11777, %rd11743;
	add.s64 	%rd11780, %rd11779, %rd11778;
	shr.u64 	%rd11781, %rd11780, 32;
	mul.wide.u32 	%rd11782, %r7936, %r7753;
	and.b64  	%rd11783, %rd11751, 4294967295;
	add.s64 	%rd11784, %rd11782, %rd11783;
	shr.u64 	%rd11785, %rd11784, 32;
	mul.wide.u32 	%rd11786, %r7935, %r7753;
	and.b64  	%rd11787, %rd11756, 4294967295;
	add.s64 	%rd11788, %rd11785, %rd11787;
	add.s64 	%rd11789, %rd11788, %rd11786;
	shr.u64 	%rd11790, %rd11789, 32;
	mul.wide.u32 	%rd11791, %r7934, %r7753;
	and.b64  	%rd11792, %rd11761, 4294967295;
	add.s64 	%rd11793, %rd11790, %rd11792;
	add.s64 	%rd11794, %rd11793, %rd11791;
	shr.u64 	%rd11795, %rd11794, 32;
	mul.wide.u32 	%rd11796, %r7933, %r7753;
	and.b64  	%rd11797, %rd11766, 4294967295;
	add.s64 	%rd11798, %rd11795, %rd11797;
	add.s64 	%rd11799, %rd11798, %rd11796;
	shr.u64 	%rd11800, %rd11799, 32;
	mul.wide.u32 	%rd11801, %r7932, %r7753;
	and.b64  	%rd11802, %rd11771, 4294967295;
	add.s64 	%rd11803, %rd11800, %rd11802;
	add.s64 	%rd11804, %rd11803, %rd11801;
	shr.u64 	%rd11805, %rd11804, 32;
	mul.wide.u32 	%rd11806, %r7931, %r7753;
	and.b64  	%rd11807, %rd11776, 4294967295;
	add.s64 	%rd11808, %rd11805, %rd11807;
	add.s64 	%rd11809, %rd11808, %rd11806;
	shr.u64 	%rd11810, %rd11809, 32;
	mul.wide.u32 	%rd11811, %r7930, %r7753;
	and.b64  	%rd11812, %rd11780, 4294967295;
	add.s64 	%rd11813, %rd11810, %rd11812;
	add.s64 	%rd11814, %rd11813, %rd11811;
	shr.u64 	%rd11815, %rd11814, 32;
	mul.wide.u32 	%rd11816, %r7929, %r7753;
	add.s64 	%rd11817, %rd11815, %rd11781;
	add.s64 	%rd11818, %rd11817, %rd11816;
	{ .reg .b32 tmp; mov.b64 {tmp, %r5145}, %rd11818; }
	ld.const.u32 	%r5146, [MU_P];
	mul.lo.s32 	%r5147, %r5146, %r5144;
	mul.wide.u32 	%rd11819, %r957, %r5147;
	and.b64  	%rd11820, %rd11531, 4294967295;
	add.s64 	%rd11821, %rd11819, %rd11820;
	shr.u64 	%rd11822, %rd11821, 32;
	mul.wide.u32 	%rd11823, %r956, %r5147;
	and.b64  	%rd11824, %rd11556, 4294967295;
	add.s64 	%rd11825, %rd11822, %rd11824;
	add.s64 	%rd11826, %rd11825, %rd11823;
	cvt.u32.u64 	%r5148, %rd11826;
	shr.u64 	%rd11827, %rd11826, 32;
	mul.wide.u32 	%rd11828, %r955, %r5147;
	and.b64  	%rd11829, %rd11594, 4294967295;
	add.s64 	%rd11830, %rd11827, %rd11829;
	add.s64 	%rd11831, %rd11830, %rd11828;
	shr.u64 	%rd11832, %rd11831, 32;
	mul.wide.u32 	%rd11833, %r954, %r5147;
	and.b64  	%rd11834, %rd11632, 4294967295;
	add.s64 	%rd11835, %rd11832, %rd11834;
	add.s64 	%rd11836, %rd11835, %rd11833;
	shr.u64 	%rd11837, %rd11836, 32;
	mul.wide.u32 	%rd11838, %r953, %r5147;
	and.b64  	%rd11839, %rd11670, 4294967295;
	add.s64 	%rd11840, %rd11837, %rd11839;
	add.s64 	%rd11841, %rd11840, %rd11838;
	shr.u64 	%rd11842, %rd11841, 32;
	mul.wide.u32 	%rd11843, %r952, %r5147;
	and.b64  	%rd11844, %rd11708, 4294967295;
	add.s64 	%rd11845, %rd11842, %rd11844;
	add.s64 	%rd11846, %rd11845, %rd11843;
	shr.u64 	%rd11847, %rd11846, 32;
	mul.wide.u32 	%rd11848, %r895, %r5147;
	and.b64  	%rd11849, %rd11746, 4294967295;
	add.s64 	%rd11850, %rd11847, %rd11849;
	add.s64 	%rd11851, %rd11850, %rd11848;
	shr.u64 	%rd11852, %rd11851, 32;
	mul.wide.u32 	%rd11853, %r806, %r5147;
	and.b64  	%rd11854, %rd11784, 4294967295;
	add.s64 	%rd11855, %rd11852, %rd11854;
	add.s64 	%rd11856, %rd11855, %rd11853;
	shr.u64 	%rd11857, %rd11856, 32;
	and.b64  	%rd11858, %rd11789, 4294967295;
	add.s64 	%rd11859, %rd11857, %rd11858;
	shr.u64 	%rd11860, %rd11859, 32;
	and.b64  	%rd11861, %rd11794, 4294967295;
	add.s64 	%rd11862, %rd11860, %rd11861;
	shr.u64 	%rd11863, %rd11862, 32;
	and.b64  	%rd11864, %rd11799, 4294967295;
	add.s64 	%rd11865, %rd11863, %rd11864;
	shr.u64 	%rd11866, %rd11865, 32;
	and.b64  	%rd11867, %rd11804, 4294967295;
	add.s64 	%rd11868, %rd11866, %rd11867;
	shr.u64 	%rd11869, %rd11868, 32;
	and.b64  	%rd11870, %rd11809, 4294967295;
	add.s64 	%rd11871, %rd11869, %rd11870;
	shr.u64 	%rd11872, %rd11871, 32;
	and.b64  	%rd11873, %rd11814, 4294967295;
	add.s64 	%rd11874, %rd11872, %rd11873;
	shr.u64 	%rd11875, %rd11874, 32;
	and.b64  	%rd11876, %rd11818, 4294967295;
	add.s64 	%rd11877, %rd11875, %rd11876;
	{ .reg .b32 tmp; mov.b64 {tmp, %r5149}, %rd11877; }
	add.s32 	%r5150, %r5145, %r5149;
	mul.lo.s32 	%r5151, %r5146, %r5148;
	mul.wide.u32 	%rd11878, %r957, %r5151;
	and.b64  	%rd11879, %rd11826, 4294967295;
	add.s64 	%rd11880, %rd11878, %rd11879;
	shr.u64 	%rd11881, %rd11880, 32;
	mul.wide.u32 	%rd11882, %r956, %r5151;
	and.b64  	%rd11883, %rd11831, 4294967295;
	add.s64 	%rd11884, %rd11881, %rd11883;
	add.s64 	%rd11885, %rd11884, %rd11882;
	cvt.u32.u64 	%r5152, %rd11885;
	shr.u64 	%rd11886, %rd11885, 32;
	mul.wide.u32 	%rd11887, %r955, %r5151;
	and.b64  	%rd11888, %rd11836, 4294967295;
	add.s64 	%rd11889, %rd11886, %rd11888;
	add.s64 	%rd11890, %rd11889, %rd11887;
	shr.u64 	%rd11891, %rd11890, 32;
	mul.wide.u32 	%rd11892, %r954, %r5151;
	and.b64  	%rd11893, %rd11841, 4294967295;
	add.s64 	%rd11894, %rd11891, %rd11893;
	add.s64 	%rd11895, %rd11894, %rd11892;
	shr.u64 	%rd11896, %rd11895, 32;
	mul.wide.u32 	%rd11897, %r953, %r5151;
	and.b64  	%rd11898, %rd11846, 4294967295;
	add.s64 	%rd11899, %rd11896, %rd11898;
	add.s64 	%rd11900, %rd11899, %rd11897;
	shr.u64 	%rd11901, %rd11900, 32;
	mul.wide.u32 	%rd11902, %r952, %r5151;
	and.b64  	%rd11903, %rd11851, 4294967295;
	add.s64 	%rd11904, %rd11901, %rd11903;
	add.s64 	%rd11905, %rd11904, %rd11902;
	shr.u64 	%rd11906, %rd11905, 32;
	mul.wide.u32 	%rd11907, %r895, %r5151;
	and.b64  	%rd11908, %rd11856, 4294967295;
	add.s64 	%rd11909, %rd11906, %rd11908;
	add.s64 	%rd11910, %rd11909, %rd11907;
	shr.u64 	%rd11911, %rd11910, 32;
	mul.wide.u32 	%rd11912, %r806, %r5151;
	and.b64  	%rd11913, %rd11859, 4294967295;
	add.s64 	%rd11914, %rd11911, %rd11913;
	add.s64 	%rd11915, %rd11914, %rd11912;
	shr.u64 	%rd11916, %rd11915, 32;
	and.b64  	%rd11917, %rd11862, 4294967295;
	add.s64 	%rd11918, %rd11916, %rd11917;
	shr.u64 	%rd11919, %rd11918, 32;
	and.b64  	%rd11920, %rd11865, 4294967295;
	add.s64 	%rd11921, %rd11919, %rd11920;
	shr.u64 	%rd11922, %rd11921, 32;
	and.b64  	%rd11923, %rd11868, 4294967295;
	add.s64 	%rd11924, %rd11922, %rd11923;
	shr.u64 	%rd11925, %rd11924, 32;
	and.b64  	%rd11926, %rd11871, 4294967295;
	add.s64 	%rd11927, %rd11925, %rd11926;
	shr.u64 	%rd11928, %rd11927, 32;
	and.b64  	%rd11929, %rd11874, 4294967295;
	add.s64 	%rd11930, %rd11928, %rd11929;
	shr.u64 	%rd11931, %rd11930, 32;
	and.b64  	%rd11932, %rd11877, 4294967295;
	add.s64 	%rd11933, %rd11931, %rd11932;
	{ .reg .b32 tmp; mov.b64 {tmp, %r5153}, %rd11933; }
	add.s32 	%r5154, %r5150, %r5153;
	mul.lo.s32 	%r5155, %r5146, %r5152;
	mul.wide.u32 	%rd11934, %r957, %r5155;
	and.b64  	%rd11935, %rd11885, 4294967295;
	add.s64 	%rd11936, %rd11934, %rd11935;
	shr.u64 	%rd11937, %rd11936, 32;
	mul.wide.u32 	%rd11938, %r956, %r5155;
	and.b64  	%rd11939, %rd11890, 4294967295;
	add.s64 	%rd11940, %rd11937, %rd11939;
	add.s64 	%rd11941, %rd11940, %rd11938;
	cvt.u32.u64 	%r5156, %rd11941;
	shr.u64 	%rd11942, %rd11941, 32;
	mul.wide.u32 	%rd11943, %r955, %r5155;
	and.b64  	%rd11944, %rd11895, 4294967295;
	add.s64 	%rd11945, %rd11942, %rd11944;
	add.s64 	%rd11946, %rd11945, %rd11943;
	shr.u64 	%rd11947, %rd11946, 32;
	mul.wide.u32 	%rd11948, %r954, %r5155;
	and.b64  	%rd11949, %rd11900, 4294967295;
	add.s64 	%rd11950, %rd11947, %rd11949;
	add.s64 	%rd11951, %rd11950, %rd11948;
	shr.u64 	%rd11952, %rd11951, 32;
	mul.wide.u32 	%rd11953, %r953, %r5155;
	and.b64  	%rd11954, %rd11905, 4294967295;
	add.s64 	%rd11955, %rd11952, %rd11954;
	add.s64 	%rd11956, %rd11955, %rd11953;
	shr.u64 	%rd11957, %rd11956, 32;
	mul.wide.u32 	%rd11958, %r952, %r5155;
	and.b64  	%rd11959, %rd11910, 4294967295;
	add.s64 	%rd11960, %rd11957, %rd11959;
	add.s64 	%rd11961, %rd11960, %rd11958;
	shr.u64 	%rd11962, %rd11961, 32;
	mul.wide.u32 	%rd11963, %r895, %r5155;
	and.b64  	%rd11964, %rd11915, 4294967295;
	add.s64 	%rd11965, %rd11962, %rd11964;
	add.s64 	%rd11966, %rd11965, %rd11963;
	shr.u64 	%rd11967, %rd11966, 32;
	mul.wide.u32 	%rd11968, %r806, %r5155;
	and.b64  	%rd11969, %rd11918, 4294967295;
	add.s64 	%rd11970, %rd11967, %rd11969;
	add.s64 	%rd11971, %rd11970, %rd11968;
	shr.u64 	%rd11972, %rd11971, 32;
	and.b64  	%rd11973, %rd11921, 4294967295;
	add.s64 	%rd11974, %rd11972, %rd11973;
	shr.u64 	%rd11975, %rd11974, 32;
	and.b64  	%rd11976, %rd11924, 4294967295;
	add.s64 	%rd11977, %rd11975, %rd11976;
	shr.u64 	%rd11978, %rd11977, 32;
	and.b64  	%rd11979, %rd11927, 4294967295;
	add.s64 	%rd11980, %rd11978, %rd11979;
	shr.u64 	%rd11981, %rd11980, 32;
	and.b64  	%rd11982, %rd11930, 4294967295;
	add.s64 	%rd11983, %rd11981, %rd11982;
	shr.u64 	%rd11984, %rd11983, 32;
	and.b64  	%rd11985, %rd11933, 4294967295;
	add.s64 	%rd11986, %rd11984, %rd11985;
	{ .reg .b32 tmp; mov.b64 {tmp, %r5157}, %rd11986; }
	add.s32 	%r5158, %r5154, %r5157;
	mul.lo.s32 	%r5159, %r5146, %r5156;
	mul.wide.u32 	%rd11987, %r957, %r5159;
	and.b64  	%rd11988, %rd11941, 4294967295;
	add.s64 	%rd11989, %rd11987, %rd11988;
	shr.u64 	%rd11990, %rd11989, 32;
	mul.wide.u32 	%rd11991, %r956, %r5159;
	and.b64  	%rd11992, %rd11946, 4294967295;
	add.s64 	%rd11993, %rd11990, %rd11992;
	add.s64 	%rd11994, %rd11993, %rd11991;
	cvt.u32.u64 	%r5160, %rd11994;
	shr.u64 	%rd11995, %rd11994, 32;
	mul.wide.u32 	%rd11996, %r955, %r5159;
	and.b64  	%rd11997, %rd11951, 4294967295;
	add.s64 	%rd11998, %rd11995, %rd11997;
	add.s64 	%rd11999, %rd11998, %rd11996;
	shr.u64 	%rd12000, %rd11999, 32;
	mul.wide.u32 	%rd12001, %r954, %r5159;
	and.b64  	%rd12002, %rd11956, 4294967295;
	add.s64 	%rd12003, %rd12000, %rd12002;
	add.s64 	%rd12004, %rd12003, %rd12001;
	shr.u64 	%rd12005, %rd12004, 32;
	mul.wide.u32 	%rd12006, %r953, %r5159;
	and.b64  	%rd12007, %rd11961, 4294967295;
	add.s64 	%rd12008, %rd12005, %rd12007;
	add.s64 	%rd12009, %rd12008, %rd12006;
	shr.u64 	%rd12010, %rd12009, 32;
	mul.wide.u32 	%rd12011, %r952, %r5159;
	and.b64  	%rd12012, %rd11966, 4294967295;
	add.s64 	%rd12013, %rd12010, %rd12012;
	add.s64 	%rd12014, %rd12013, %rd12011;
	shr.u64 	%rd12015, %rd12014, 32;
	mul.wide.u32 	%rd12016, %r895, %r5159;
	and.b64  	%rd12017, %rd11971, 4294967295;
	add.s64 	%rd12018, %rd12015, %rd12017;
	add.s64 	%rd12019, %rd12018, %rd12016;
	shr.u64 	%rd12020, %rd12019, 32;
	mul.wide.u32 	%rd12021, %r806, %r5159;
	and.b64  	%rd12022, %rd11974, 4294967295;
	add.s64 	%rd12023, %rd12020, %rd12022;
	add.s64 	%rd12024, %rd12023, %rd12021;
	shr.u64 	%rd12025, %rd12024, 32;
	and.b64  	%rd12026, %rd11977, 4294967295;
	add.s64 	%rd12027, %rd12025, %rd12026;
	shr.u64 	%rd12028, %rd12027, 32;
	and.b64  	%rd12029, %rd11980, 4294967295;
	add.s64 	%rd12030, %rd12028, %rd12029;
	shr.u64 	%rd12031, %rd12030, 32;
	and.b64  	%rd12032, %rd11983, 4294967295;
	add.s64 	%rd12033, %rd12031, %rd12032;
	shr.u64 	%rd12034, %rd12033, 32;
	and.b64  	%rd12035, %rd11986, 4294967295;
	add.s64 	%rd12036, %rd12034, %rd12035;
	{ .reg .b32 tmp; mov.b64 {tmp, %r5161}, %rd12036; }
	add.s32 	%r5162, %r5158, %r5161;
	mul.lo.s32 	%r5163, %r5146, %r5160;
	mul.wide.u32 	%rd12037, %r957, %r5163;
	and.b64  	%rd12038, %rd11994, 4294967295;
	add.s64 	%rd12039, %rd12037, %rd12038;
	shr.u64 	%rd12040, %rd12039, 32;
	mul.wide.u32 	%rd12041, %r956, %r5163;
	and.b64  	%rd12042, %rd11999, 4294967295;
	add.s64 	%rd12043, %rd12040, %rd12042;
	add.s64 	%rd12044, %rd12043, %rd12041;
	cvt.u32.u64 	%r5164, %rd12044;
	shr.u64 	%rd12045, %rd12044, 32;
	mul.wide.u32 	%rd12046, %r955, %r5163;
	and.b64  	%rd12047, %rd12004, 4294967295;
	add.s64 	%rd12048, %rd12045, %rd12047;
	add.s64 	%rd12049, %rd12048, %rd12046;
	shr.u64 	%rd12050, %rd12049, 32;
	mul.wide.u32 	%rd12051, %r954, %r5163;
	and.b64  	%rd12052, %rd12009, 4294967295;
	add.s64 	%rd12053, %rd12050, %rd12052;
	add.s64 	%rd12054, %rd12053, %rd12051;
	shr.u64 	%rd12055, %rd12054, 32;
	mul.wide.u32 	%rd12056, %r953, %r5163;
	and.b64  	%rd12057, %rd12014, 4294967295;
	add.s64 	%rd12058, %rd12055, %rd12057;
	add.s64 	%rd12059, %rd12058, %rd12056;
	shr.u64 	%rd12060, %rd12059, 32;
	mul.wide.u32 	%rd12061, %r952, %r5163;
	and.b64  	%rd12062, %rd12019, 4294967295;
	add.s64 	%rd12063, %rd12060, %rd12062;
	add.s64 	%rd12064, %rd12063, %rd12061;
	shr.u64 	%rd12065, %rd12064, 32;
	mul.wide.u32 	%rd12066, %r895, %r5163;
	and.b64  	%rd12067, %rd12024, 4294967295;
	add.s64 	%rd12068, %rd12065, %rd12067;
	add.s64 	%rd12069, %rd12068, %rd12066;
	shr.u64 	%rd12070, %rd12069, 32;
	mul.wide.u32 	%rd12071, %r806, %r5163;
	and.b64  	%rd12072, %rd12027, 4294967295;
	add.s64 	%rd12073, %rd12070, %rd12072;
	add.s64 	%rd12074, %rd12073, %rd12071;
	shr.u64 	%rd12075, %rd12074, 32;
	and.b64  	%rd12076, %rd12030, 4294967295;
	add.s64 	%rd12077, %rd12075, %rd12076;
	shr.u64 	%rd12078, %rd12077, 32;
	and.b64  	%rd12079, %rd12033, 4294967295;
	add.s64 	%rd12080, %rd12078, %rd12079;
	shr.u64 	%rd12081, %rd12080, 32;
	and.b64  	%rd12082, %rd12036, 4294967295;
	add.s64 	%rd12083, %rd12081, %rd12082;
	{ .reg .b32 tmp; mov.b64 {tmp, %r5165}, %rd12083; }
	add.s32 	%r5166, %r5162, %r5165;
	mul.lo.s32 	%r5167, %r5146, %r5164;
	mul.wide.u32 	%rd12084, %r957, %r5167;
	and.b64  	%rd12085, %rd12044, 4294967295;
	add.s64 	%rd12086, %rd12084, %rd12085;
	shr.u64 	%rd12087, %rd12086, 32;
	mul.wide.u32 	%rd12088, %r956, %r5167;
	and.b64  	%rd12089, %rd12049, 4294967295;
	add.s64 	%rd12090, %rd12087, %rd12089;
	add.s64 	%rd12091, %rd12090, %rd12088;
	cvt.u32.u64 	%r5168, %rd12091;
	shr.u64 	%rd12092, %rd12091, 32;
	mul.wide.u32 	%rd12093, %r955, %r5167;
	and.b64  	%rd12094, %rd12054, 4294967295;
	add.s64 	%rd12095, %rd12092, %rd12094;
	add.s64 	%rd12096, %rd12095, %rd12093;
	shr.u64 	%rd12097, %rd12096, 32;
	mul.wide.u32 	%rd12098, %r954, %r5167;
	and.b64  	%rd12099, %rd12059, 4294967295;
	add.s64 	%rd12100, %rd12097, %rd12099;
	add.s64 	%rd12101, %rd12100, %rd12098;
	shr.u64 	%rd12102, %rd12101, 32;
	mul.wide.u32 	%rd12103, %r953, %r5167;
	and.b64  	%rd12104, %rd12064, 4294967295;
	add.s64 	%rd12105, %rd12102, %rd12104;
	add.s64 	%rd12106, %rd12105, %rd12103;
	shr.u64 	%rd12107, %rd12106, 32;
	mul.wide.u32 	%rd12108, %r952, %r5167;
	and.b64  	%rd12109, %rd12069, 4294967295;
	add.s64 	%rd12110, %rd12107, %rd12109;
	add.s64 	%rd12111, %rd12110, %rd12108;
	shr.u64 	%rd12112, %rd12111, 32;
	mul.wide.u32 	%rd12113, %r895, %r5167;
	and.b64  	%rd12114, %rd12074, 4294967295;
	add.s64 	%rd12115, %rd12112, %rd12114;
	add.s64 	%rd12116, %rd12115, %rd12113;
	shr.u64 	%rd12117, %rd12116, 32;
	mul.wide.u32 	%rd12118, %r806, %r5167;
	and.b64  	%rd12119, %rd12077, 4294967295;
	add.s64 	%rd12120, %rd12117, %rd12119;
	add.s64 	%rd12121, %rd12120, %rd12118;
	shr.u64 	%rd12122, %rd12121, 32;
	and.b64  	%rd12123, %rd12080, 4294967295;
	add.s64 	%rd12124, %rd12122, %rd12123;
	shr.u64 	%rd12125, %rd12124, 32;
	and.b64  	%rd12126, %rd12083, 4294967295;
	add.s64 	%rd12127, %rd12125, %rd12126;
	{ .reg .b32 tmp; mov.b64 {tmp, %r5169}, %rd12127; }
	add.s32 	%r5170, %r5166, %r5169;
	mul.lo.s32 	%r5171, %r5146, %r5168;
	mul.wide.u32 	%rd12128, %r957, %r5171;
	and.b64  	%rd12129, %rd12091, 4294967295;
	add.s64 	%rd12130, %rd12128, %rd12129;
	shr.u64 	%rd12131, %rd12130, 32;
	mul.wide.u32 	%rd12132, %r956, %r5171;
	and.b64  	%rd12133, %rd12096, 4294967295;
	add.s64 	%rd12134, %rd12131, %rd12133;
	add.s64 	%rd12135, %rd12134, %rd12132;
	cvt.u32.u64 	%r5172, %rd12135;
	shr.u64 	%rd12136, %rd12135, 32;
	mul.wide.u32 	%rd12137, %r955, %r5171;
	and.b64  	%rd12138, %rd12101, 4294967295;
	add.s64 	%rd12139, %rd12136, %rd12138;
	add.s64 	%rd12140, %rd12139, %rd12137;
	shr.u64 	%rd12141, %rd12140, 32;
	mul.wide.u32 	%rd12142, %r954, %r5171;
	and.b64  	%rd12143, %rd12106, 4294967295;
	add.s64 	%rd12144, %rd12141, %rd12143;
	add.s64 	%rd12145, %rd12144, %rd12142;
	shr.u64 	%rd12146, %rd12145, 32;
	mul.wide.u32 	%rd12147, %r953, %r5171;
	and.b64  	%rd12148, %rd12111, 4294967295;
	add.s64 	%rd12149, %rd12146, %rd12148;
	add.s64 	%rd12150, %rd12149, %rd12147;
	shr.u64 	%rd12151, %rd12150, 32;
	mul.wide.u32 	%rd12152, %r952, %r5171;
	and.b64  	%rd12153, %rd12116, 4294967295;
	add.s64 	%rd12154, %rd12151, %rd12153;
	add.s64 	%rd12155, %rd12154, %rd12152;
	shr.u64 	%rd12156, %rd12155, 32;
	mul.wide.u32 	%rd12157, %r895, %r5171;
	and.b64  	%rd12158, %rd12121, 4294967295;
	add.s64 	%rd12159, %rd12156, %rd12158;
	add.s64 	%rd12160, %rd12159, %rd12157;
	shr.u64 	%rd12161, %rd12160, 32;
	mul.wide.u32 	%rd12162, %r806, %r5171;
	and.b64  	%rd12163, %rd12124, 4294967295;
	add.s64 	%rd12164, %rd12161, %rd12163;
	add.s64 	%rd12165, %rd12164, %rd12162;
	shr.u64 	%rd12166, %rd12165, 32;
	and.b64  	%rd12167, %rd12127, 4294967295;
	add.s64 	%rd12168, %rd12166, %rd12167;
	{ .reg .b32 tmp; mov.b64 {tmp, %r5173}, %rd12168; }
	add.s32 	%r5174, %r5170, %r5173;
	mul.lo.s32 	%r5175, %r5146, %r5172;
	mul.wide.u32 	%rd12169, %r957, %r5175;
	and.b64  	%rd12170, %rd12135, 4294967295;
	add.s64 	%rd12171, %rd12169, %rd12170;
	shr.u64 	%rd12172, %rd12171, 32;
	mul.wide.u32 	%rd12173, %r956, %r5175;
	and.b64  	%rd12174, %rd12140, 4294967295;
	add.s64 	%rd12175, %rd12172, %rd12174;
	add.s64 	%rd12176, %rd12175, %rd12173;
	cvt.u32.u64 	%r7960, %rd12176;
	shr.u64 	%rd12177, %rd12176, 32;
	mul.wide.u32 	%rd12178, %r955, %r5175;
	and.b64  	%rd12179, %rd12145, 4294967295;
	add.s64 	%rd12180, %rd12177, %rd12179;
	add.s64 	%rd12181, %rd12180, %rd12178;
	cvt.u32.u64 	%r7959, %rd12181;
	shr.u64 	%rd12182, %rd12181, 32;
	mul.wide.u32 	%rd12183, %r954, %r5175;
	and.b64  	%rd12184, %rd12150, 4294967295;
	add.s64 	%rd12185, %rd12182, %rd12184;
	add.s64 	%rd12186, %rd12185, %rd12183;
	cvt.u32.u64 	%r7958, %rd12186;
	shr.u64 	%rd12187, %rd12186, 32;
	mul.wide.u32 	%rd12188, %r953, %r5175;
	and.b64  	%rd12189, %rd12155, 4294967295;
	add.s64 	%rd12190, %rd12187, %rd12189;
	add.s64 	%rd12191, %rd12190, %rd12188;
	cvt.u32.u64 	%r7957, %rd12191;
	shr.u64 	%rd12192, %rd12191, 32;
	mul.wide.u32 	%rd12193, %r952, %r5175;
	and.b64  	%rd12194, %rd12160, 4294967295;
	add.s64 	%rd12195, %rd12192, %rd12194;
	add.s64 	%rd12196, %rd12195, %rd12193;
	cvt.u32.u64 	%r7956, %rd12196;
	shr.u64 	%rd12197, %rd12196, 32;
	mul.wide.u32 	%rd12198, %r895, %r5175;
	and.b64  	%rd12199, %rd12165, 4294967295;
	add.s64 	%rd12200, %rd12197, %rd12199;
	add.s64 	%rd12201, %rd12200, %rd12198;
	cvt.u32.u64 	%r7955, %rd12201;
	shr.u64 	%rd12202, %rd12201, 32;
	mul.wide.u32 	%rd12203, %r806, %r5175;
	and.b64  	%rd12204, %rd12168, 4294967295;
	add.s64 	%rd12205, %rd12202, %rd12204;
	add.s64 	%rd12206, %rd12205, %rd12203;
	cvt.u32.u64 	%r7954, %rd12206;
	{ .reg .b32 tmp; mov.b64 {tmp, %r5176}, %rd12206; }
	add.s32 	%r7953, %r5174, %r5176;
	setp.gt.u32 	%p529, %r7953, %r806;
	@%p529 bra 	$L__BB5_468;
	setp.lt.u32 	%p530, %r7953, %r806;
	@%p530 bra 	$L__BB5_469;
	setp.lt.u32 	%p531, %r895, %r7954;
	@%p531 bra 	$L__BB5_468;
	setp.gt.u32 	%p532, %r895, %r7954;
	@%p532 bra 	$L__BB5_469;
	setp.lt.u32 	%p533, %r952, %r7955;
	@%p533 bra 	$L__BB5_468;
	setp.gt.u32 	%p534, %r952, %r7955;
	@%p534 bra 	$L__BB5_469;
	setp.lt.u32 	%p535, %r953, %r7956;
	@%p535 bra 	$L__BB5_468;
	setp.gt.u32 	%p536, %r953, %r7956;
	@%p536 bra 	$L__BB5_469;
	setp.lt.u32 	%p537, %r954, %r7957;
	@%p537 bra 	$L__BB5_468;
	setp.gt.u32 	%p538, %r954, %r7957;
	@%p538 bra 	$L__BB5_469;
	setp.lt.u32 	%p539, %r955, %r7958;
	@%p539 bra 	$L__BB5_468;
	setp.gt.u32 	%p540, %r955, %r7958;
	@%p540 bra 	$L__BB5_469;
	setp.lt.u32 	%p541, %r956, %r7959;
	@%p541 bra 	$L__BB5_468;
	setp.gt.u32 	%p542, %r956, %r7959;
	setp.gt.u32 	%p543, %r957, %r7960;
	or.pred  	%p544, %p542, %p543;
	@%p544 bra 	$L__BB5_469;
$L__BB5_468:
	sub.s32 	%r7960, %r7960, %r957;
	sub.s32 	%r7959, %r7959, %r956;
	sub.s32 	%r7958, %r7958, %r955;
	sub.s32 	%r7957, %r7957, %r954;
	sub.s32 	%r7956, %r7956, %r953;
	sub.s32 	%r7955, %r7955, %r952;
	sub.s32 	%r7954, %r7954, %r895;
	sub.s32 	%r7953, %r7953, %r806;
$L__BB5_469:
	ld.const.u32 	%r982, [P_CONST+28];
	ld.const.u32 	%r983, [P_CONST+24];
	ld.const.u32 	%r984, [P_CONST+20];
	ld.const.u32 	%r985, [P_CONST+16];
	ld.const.u32 	%r986, [P_CONST+12];
	ld.const.u32 	%r987, [P_CONST+8];
	ld.const.u32 	%r988, [P_CONST+4];
	ld.const.u32 	%r989, [P_CONST];
	mul.wide.u32 	%rd12207, %r7952, %r7952;
	cvt.u32.u64 	%r5177, %rd12207;
	shr.u64 	%rd12208, %rd12207, 32;
	mul.wide.u32 	%rd12209, %r7951, %r7952;
	add.s64 	%rd12210, %rd12208, %rd12209;
	shr.u64 	%rd12211, %rd12210, 32;
	mul.wide.u32 	%rd12212, %r7950, %r7952;
	add.s64 	%rd12213, %rd12211, %rd12212;
	shr.u64 	%rd12214, %rd12213, 32;
	mul.wide.u32 	%rd12215, %r7949, %r7952;
	add.s64 	%rd12216, %rd12214, %rd12215;
	shr.u64 	%rd12217, %rd12216, 32;
	mul.wide.u32 	%rd12218, %r7948, %r7952;
	add.s64 	%rd12219, %rd12217, %rd12218;
	shr.u64 	%rd12220, %rd12219, 32;
	mul.wide.u32 	%rd12221, %r7947, %r7952;
	add.s64 	%rd12222, %rd12220, %rd12221;
	shr.u64 	%rd12223, %rd12222, 32;
	mul.wide.u32 	%rd12224, %r7946, %r7952;
	add.s64 	%rd12225, %rd12223, %rd12224;
	shr.u64 	%rd12226, %rd12225, 32;
	mul.wide.u32 	%rd12227, %r7945, %r7952;
	add.s64 	%rd12228, %rd12226, %rd12227;
	shr.u64 	%rd12229, %rd12228, 32;
	and.b64  	%rd12230, %rd12210, 4294967295;
	add.s64 	%rd12231, %rd12209, %rd12230;
	shr.u64 	%rd12232, %rd12231, 32;
	mul.wide.u32 	%rd12233, %r7951, %r7951;
	and.b64  	%rd12234, %rd12213, 4294967295;
	add.s64 	%rd12235, %rd12232, %rd12234;
	add.s64 	%rd12236, %rd12235, %rd12233;
	shr.u64 	%rd12237, %rd12236, 32;
	mul.wide.u32 	%rd12238, %r7950, %r7951;
	and.b64  	%rd12239, %rd12216, 4294967295;
	add.s64 	%rd12240, %rd12237, %rd12239;
	add.s64 	%rd12241, %rd12240, %rd12238;
	shr.u64 	%rd12242, %rd12241, 32;
	mul.wide.u32 	%rd12243, %r7949, %r7951;
	and.b64  	%rd12244, %rd12219, 4294967295;
	add.s64 	%rd12245, %rd12242, %rd12244;
	add.s64 	%rd12246, %rd12245, %rd12243;
	shr.u64 	%rd12247, %rd12246, 32;
	mul.wide.u32 	%rd12248, %r7948, %r7951;
	and.b64  	%rd12249, %rd12222, 4294967295;
	add.s64 	%rd12250, %rd12247, %rd12249;
	add.s64 	%rd12251, %rd12250, %rd12248;
	shr.u64 	%rd12252, %rd12251, 32;
	mul.wide.u32 	%rd12253, %r7947, %r7951;
	and.b64  	%rd12254, %rd12225, 4294967295;
	add.s64 	%rd12255, %rd12252, %rd12254;
	add.s64 	%rd12256, %rd12255, %rd12253;
	shr.u64 	%rd12257, %rd12256, 32;
	mul.wide.u32 	%rd12258, %r7946, %r7951;
	and.b64  	%rd12259, %rd12228, 4294967295;
	add.s64 	%rd12260, %rd12257, %rd12259;
	add.s64 	%rd12261, %rd12260, %rd12258;
	shr.u64 	%rd12262, %rd12261, 32;
	mul.wide.u32 	%rd12263, %r7945, %r7951;
	add.s64 	%rd12264, %rd12262, %rd12229;
	add.s64 	%rd12265, %rd12264, %rd12263;
	shr.u64 	%rd12266, %rd12265, 32;
	and.b64  	%rd12267, %rd12236, 4294967295;
	add.s64 	%rd12268, %rd12212, %rd12267;
	shr.u64 	%rd12269, %rd12268, 32;
	and.b64  	%rd12270, %rd12241, 4294967295;
	add.s64 	%rd12271, %rd12269, %rd12270;
	add.s64 	%rd12272, %rd12271, %rd12238;
	shr.u64 	%rd12273, %rd12272, 32;
	mul.wide.u32 	%rd12274, %r7950, %r7950;
	and.b64  	%rd12275, %rd12246, 4294967295;
	add.s64 	%rd12276, %rd12273, %rd12275;
	add.s64 	%rd12277, %rd12276, %rd12274;
	shr.u64 	%rd12278, %rd12277, 32;
	mul.wide.u32 	%rd12279, %r7949, %r7950;
	and.b64  	%rd12280, %rd12251, 4294967295;
	add.s64 	%rd12281, %rd12278, %rd12280;
	add.s64 	%rd12282, %rd12281, %rd12279;
	shr.u64 	%rd12283, %rd12282, 32;
	mul.wide.u32 	%rd12284, %r7948, %r7950;
	and.b64  	%rd12285, %rd12256, 4294967295;
	add.s64 	%rd12286, %rd12283, %rd12285;
	add.s64 	%rd12287, %rd12286, %rd12284;
	shr.u64 	%rd12288, %rd12287, 32;
	mul.wide.u32 	%rd12289, %r7947, %r7950;
	and.b64  	%rd12290, %rd12261, 4294967295;
	add.s64 	%rd12291, %rd12288, %rd12290;
	add.s64 	%rd12292, %rd12291, %rd12289;
	shr.u64 	%rd12293, %rd12292, 32;
	mul.wide.u32 	%rd12294, %r7946, %r7950;
	and.b64  	%rd12295, %rd12265, 4294967295;
	add.s64 	%rd12296, %rd12293, %rd12295;
	add.s64 	%rd12297, %rd12296, %rd12294;
	shr.u64 	%rd12298, %rd12297, 32;
	mul.wide.u32 	%rd12299, %r7945, %r7950;
	add.s64 	%rd12300, %rd12298, %rd12266;
	add.s64 	%rd12301, %rd12300, %rd12299;
	shr.u64 	%rd12302, %rd12301, 32;
	and.b64  	%rd12303, %rd12272, 4294967295;
	add.s64 	%rd12304, %rd12215, %rd12303;
	shr.u64 	%rd12305, %rd12304, 32;
	and.b64  	%rd12306, %rd12277, 4294967295;
	add.s64 	%rd12307, %rd12305, %rd12306;
	add.s64 	%rd12308, %rd12307, %rd12243;
	shr.u64 	%rd12309, %rd12308, 32;
	and.b64  	%rd12310, %rd12282, 4294967295;
	add.s64 	%rd12311, %rd12309, %rd12310;
	add.s64 	%rd12312, %rd12311, %rd12279;
	shr.u64 	%rd12313, %rd12312, 32;
	mul.wide.u32 	%rd12314, %r7949, %r7949;
	and.b64  	%rd12315, %rd12287, 4294967295;
	add.s64 	%rd12316, %rd12313, %rd12315;
	add.s64 	%rd12317, %rd12316, %rd12314;
	shr.u64 	%rd12318, %rd12317, 32;
	mul.wide.u32 	%rd12319, %r7948, %r7949;
	and.b64  	%rd12320, %rd12292, 4294967295;
	add.s64 	%rd12321, %rd12318, %rd12320;
	add.s64 	%rd12322, %rd12321, %rd12319;
	shr.u64 	%rd12323, %rd12322, 32;
	mul.wide.u32 	%rd12324, %r7947, %r7949;
	and.b64  	%rd12325, %rd12297, 4294967295;
	add.s64 	%rd12326, %rd12323, %rd12325;
	add.s64 	%rd12327, %rd12326, %rd12324;
	shr.u64 	%rd12328, %rd12327, 32;
	mul.wide.u32 	%rd12329, %r7946, %r7949;
	and.b64  	%rd12330, %rd12301, 4294967295;
	add.s64 	%rd12331, %rd12328, %rd12330;
	add.s64 	%rd12332, %rd12331, %rd12329;
	shr.u64 	%rd12333, %rd12332, 32;
	mul.wide.u32 	%rd12334, %r7945, %r7949;
	add.s64 	%rd12335, %rd12333, %rd12302;
	add.s64 	%rd12336, %rd12335, %rd12334;
	shr.u64 	%rd12337, %rd12336, 32;
	and.b64  	%rd12338, %rd12308, 4294967295;
	add.s64 	%rd12339, %rd12218, %rd12338;
	shr.u64 	%rd12340, %rd12339, 32;
	and.b64  	%rd12341, %rd12312, 4294967295;
	add.s64 	%rd12342, %rd12340, %rd12341;
	add.s64 	%rd12343, %rd12342, %rd12248;
	shr.u64 	%rd12344, %rd12343, 32;
	and.b64  	%rd12345, %rd12317, 4294967295;
	add.s64 	%rd12346, %rd12344, %rd12345;
	add.s64 	%rd12347, %rd12346, %rd12284;
	shr.u64 	%rd12348, %rd12347, 32;
	and.b64  	%rd12349, %rd12322, 4294967295;
	add.s64 	%rd12350, %rd12348, %rd12349;
	add.s64 	%rd12351, %rd12350, %rd12319;
	shr.u64 	%rd12352, %rd12351, 32;
	mul.wide.u32 	%rd12353, %r7948, %r7948;
	and.b64  	%rd12354, %rd12327, 4294967295;
	add.s64 	%rd12355, %rd12352, %rd12354;
	add.s64 	%rd12356, %rd12355, %rd12353;
	shr.u64 	%rd12357, %rd12356, 32;
	mul.wide.u32 	%rd12358, %r7947, %r7948;
	and.b64  	%rd12359, %rd12332, 4294967295;
	add.s64 	%rd12360, %rd12357, %rd12359;
	add.s64 	%rd12361, %rd12360, %rd12358;
	shr.u64 	%rd12362, %rd12361, 32;
	mul.wide.u32 	%rd12363, %r7946, %r7948;
	and.b64  	%rd12364, %rd12336, 4294967295;
	add.s64 	%rd12365, %rd12362, %rd12364;
	add.s64 	%rd12366, %rd12365, %rd12363;
	shr.u64 	%rd12367, %rd12366, 32;
	mul.wide.u32 	%rd12368, %r7945, %r7948;
	add.s64 	%rd12369, %rd12367, %rd12337;
	add.s64 	%rd12370, %rd12369, %rd12368;
	shr.u64 	%rd12371, %rd12370, 32;
	and.b64  	%rd12372, %rd12343, 4294967295;
	add.s64 	%rd12373, %rd12221, %rd12372;
	shr.u64 	%rd12374, %rd12373, 32;
	and.b64  	%rd12375, %rd12347, 4294967295;
	add.s64 	%rd12376, %rd12374, %rd12375;
	add.s64 	%rd12377, %rd12376, %rd12253;
	shr.u64 	%rd12378, %rd12377, 32;
	and.b64  	%rd12379, %rd12351, 4294967295;
	add.s64 	%rd12380, %rd12378, %rd12379;
	add.s64 	%rd12381, %rd12380, %rd12289;
	shr.u64 	%rd12382, %rd12381, 32;
	and.b64  	%rd12383, %rd12356, 4294967295;
	add.s64 	%rd12384, %rd12382, %rd12383;
	add.s64 	%rd12385, %rd12384, %rd12324;
	shr.u64 	%rd12386, %rd12385, 32;
	and.b64  	%rd12387, %rd12361, 4294967295;
	add.s64 	%rd12388, %rd12386, %rd12387;
	add.s64 	%rd12389, %rd12388, %rd12358;
	shr.u64 	%rd12390, %rd12389, 32;
	mul.wide.u32 	%rd12391, %r7947, %r7947;
	and.b64  	%rd12392, %rd12366, 4294967295;
	add.s64 	%rd12393, %rd12390, %rd12392;
	add.s64 	%rd12394, %rd12393, %rd12391;
	shr.u64 	%rd12395, %rd12394, 32;
	mul.wide.u32 	%rd12396, %r7946, %r7947;
	and.b64  	%rd12397, %rd12370, 4294967295;
	add.s64 	%rd12398, %rd12395, %rd12397;
	add.s64 	%rd12399, %rd12398, %rd12396;
	shr.u64 	%rd12400, %rd12399, 32;
	mul.wide.u32 	%rd12401, %r7945, %r7947;
	add.s64 	%rd12402, %rd12400, %rd12371;
	add.s64 	%rd12403, %rd12402, %rd12401;
	shr.u64 	%rd12404, %rd12403, 32;
	and.b64  	%rd12405, %rd12377, 4294967295;
	add.s64 	%rd12406, %rd12224, %rd12405;
	shr.u64 	%rd12407, %rd12406, 32;
	and.b64  	%rd12408, %rd12381, 4294967295;
	add.s64 	%rd12409, %rd12407, %rd12408;
	add.s64 	%rd12410, %rd12409, %rd12258;
	shr.u64 	%rd12411, %rd12410, 32;
	and.b64  	%rd12412, %rd12385, 4294967295;
	add.s64 	%rd12413, %rd12411, %rd12412;
	add.s64 	%rd12414, %rd12413, %rd12294;
	shr.u64 	%rd12415, %rd12414, 32;
	and.b64  	%rd12416, %rd12389, 4294967295;
	add.s64 	%rd12417, %rd12415, %rd12416;
	add.s64 	%rd12418, %rd12417, %rd12329;
	shr.u64 	%rd12419, %rd12418, 32;
	and.b64  	%rd12420, %rd12394, 4294967295;
	add.s64 	%rd12421, %rd12419, %rd12420;
	add.s64 	%rd12422, %rd12421, %rd12363;
	shr.u64 	%rd12423, %rd12422, 32;
	and.b64  	%rd12424, %rd12399, 4294967295;
	add.s64 	%rd12425, %rd12423, %rd12424;
	add.s64 	%rd12426, %rd12425, %rd12396;
	shr.u64 	%rd12427, %rd12426, 32;
	mul.wide.u32 	%rd12428, %r7946, %r7946;
	and.b64  	%rd12429, %rd12403, 4294967295;
	add.s64 	%rd12430, %rd12427, %rd12429;
	add.s64 	%rd12431, %rd12430, %rd12428;
	shr.u64 	%rd12432, %rd12431, 32;
	mul.wide.u32 	%rd12433, %r7945, %r7946;
	add.s64 	%rd12434, %rd12432, %rd12404;
	add.s64 	%rd12435, %rd12434, %rd12433;
	shr.u64 	%rd12436, %rd12435, 32;
	and.b64  	%rd12437, %rd12410, 4294967295;
	add.s64 	%rd12438, %rd12227, %rd12437;
	shr.u64 	%rd12439, %rd12438, 32;
	and.b64  	%rd12440, %rd12414, 4294967295;
	add.s64 	%rd12441, %rd12439, %rd12440;
	add.s64 	%rd12442, %rd12441, %rd12263;
	shr.u64 	%rd12443, %rd12442, 32;
	and.b64  	%rd12444, %rd12418, 4294967295;
	add.s64 	%rd12445, %rd12443, %rd12444;
	add.s64 	%rd12446, %rd12445, %rd12299;
	shr.u64 	%rd12447, %rd12446, 32;
	and.b64  	%rd12448, %rd12422, 4294967295;
	add.s64 	%rd12449, %rd12447, %rd12448;
	add.s64 	%rd12450, %rd12449, %rd12334;
	shr.u64 	%rd12451, %rd12450, 32;
	and.b64  	%rd12452, %rd12426, 4294967295;
	add.s64 	%rd12453, %rd12451, %rd12452;
	add.s64 	%rd12454, %rd12453, %rd12368;
	shr.u64 	%rd12455, %rd12454, 32;
	and.b64  	%rd12456, %rd12431, 4294967295;
	add.s64 	%rd12457, %rd12455, %rd12456;
	add.s64 	%rd12458, %rd12457, %rd12401;
	shr.u64 	%rd12459, %rd12458, 32;
	and.b64  	%rd12460, %rd12435, 4294967295;
	add.s64 	%rd12461, %rd12459, %rd12460;
	add.s64 	%rd12462, %rd12461, %rd12433;
	shr.u64 	%rd12463, %rd12462, 32;
	mul.wide.u32 	%rd12464, %r7945, %r7945;
	add.s64 	%rd12465, %rd12463, %rd12436;
	add.s64 	%rd12466, %rd12465, %rd12464;
	{ .reg .b32 tmp; mov.b64 {tmp, %r5178}, %rd12466; }
	ld.const.u32 	%r5179, [MU_P];
	mul.lo.s32 	%r5180, %r5179, %r5177;
	mul.wide.u32 	%rd12467, %r989, %r5180;
	and.b64  	%rd12468, %rd12207, 4294967293;
	add.s64 	%rd12469, %rd12467, %rd12468;
	shr.u64 	%rd12470, %rd12469, 32;
	mul.wide.u32 	%rd12471, %r988, %r5180;
	and.b64  	%rd12472, %rd12231, 4294967295;
	add.s64 	%rd12473, %rd12470, %rd12472;
	add.s64 	%rd12474, %rd12473, %rd12471;
	cvt.u32.u64 	%r5181, %rd12474;
	shr.u64 	%rd12475, %rd12474, 32;
	mul.wide.u32 	%rd12476, %r987, %r5180;
	and.b64  	%rd12477, %rd12268, 4294967295;
	add.s64 	%rd12478, %rd12475, %rd12477;
	add.s64 	%rd12479, %rd12478, %rd12476;
	shr.u64 	%rd12480, %rd12479, 32;
	mul.wide.u32 	%rd12481, %r986, %r5180;
	and.b64  	%rd12482, %rd12304, 4294967295;
	add.s64 	%rd12483, %rd12480, %rd12482;
	add.s64 	%rd12484, %rd12483, %rd12481;
	shr.u64 	%rd12485, %rd12484, 32;
	mul.wide.u32 	%rd12486, %r985, %r5180;
	and.b64  	%rd12487, %rd12339, 4294967295;
	add.s64 	%rd12488, %rd12485, %rd12487;
	add.s64 	%rd12489, %rd12488, %rd12486;
	shr.u64 	%rd12490, %rd12489, 32;
	mul.wide.u32 	%rd12491, %r984, %r5180;
	and.b64  	%rd12492, %rd12373, 4294967295;
	add.s64 	%rd12493, %rd12490, %rd12492;
	add.s64 	%rd12494, %rd12493, %rd12491;
	shr.u64 	%rd12495, %rd12494, 32;
	mul.wide.u32 	%rd12496, %r983, %r5180;
	and.b64  	%rd12497, %rd12406, 4294967295;
	add.s64 	%rd12498, %rd12495, %rd12497;
	add.s64 	%rd12499, %rd12498, %rd12496;
	shr.u64 	%rd12500, %rd12499, 32;
	mul.wide.u32 	%rd12501, %r982, %r5180;
	and.b64  	%rd12502, %rd12438, 4294967295;
	add.s64 	%rd12503, %rd12500, %rd12502;
	add.s64 	%rd12504, %rd12503, %rd12501;
	shr.u64 	%rd12505, %rd12504, 32;
	and.b64  	%rd12506, %rd12442, 4294967295;
	add.s64 	%rd12507, %rd12505, %rd12506;
	shr.u64 	%rd12508, %rd12507, 32;
	and.b64  	%rd12509, %rd12446, 4294967295;
	add.s64 	%rd12510, %rd12508, %rd12509;
	shr.u64 	%rd12511, %rd12510, 32;
	and.b64  	%rd12512, %rd12450, 4294967295;
	add.s64 	%rd12513, %rd12511, %rd12512;
	shr.u64 	%rd12514, %rd12513, 32;
	and.b64  	%rd12515, %rd12454, 4294967295;
	add.s64 	%rd12516, %rd12514, %rd12515;
	shr.u64 	%rd12517, %rd12516, 32;
	and.b64  	%rd12518, %rd12458, 4294967295;
	add.s64 	%rd12519, %rd12517, %rd12518;
	shr.u64 	%rd12520, %rd12519, 32;
	and.b64  	%rd12521, %rd12462, 4294967295;
	add.s64 	%rd12522, %rd12520, %rd12521;
	shr.u64 	%rd12523, %rd12522, 32;
	and.b64  	%rd12524, %rd12466, 4294967295;
	add.s64 	%rd12525, %rd12523, %rd12524;
	{ .reg .b32 tmp; mov.b64 {tmp, %r5182}, %rd12525; }
	add.s32 	%r5183, %r5178, %r5182;
	mul.lo.s32 	%r5184, %r5179, %r5181;
	mul.wide.u32 	%rd12526, %r989, %r5184;
	and.b64  	%rd12527, %rd12474, 4294967295;
	add.s64 	%rd12528, %rd12526, %rd12527;
	shr.u64 	%rd12529, %rd12528, 32;
	mul.wide.u32 	%rd12530, %r988, %r5184;
	and.b64  	%rd12531, %rd12479, 4294967295;
	add.s64 	%rd12532, %rd12529, %rd12531;
	add.s64 	%rd12533, %rd12532, %rd12530;
	cvt.u32.u64 	%r5185, %rd12533;
	shr.u64 	%rd12534, %rd12533, 32;
	mul.wide.u32 	%rd12535, %r987, %r5184;
	and.b64  	%rd12536, %rd12484, 4294967295;
	add.s64 	%rd12537, %rd12534, %rd12536;
	add.s64 	%rd12538, %rd12537, %rd12535;
	shr.u64 	%rd12539, %rd12538, 32;
	mul.wide.u32 	%rd12540, %r986, %r5184;
	and.b64  	%rd12541, %rd12489, 4294967295;
	add.s64 	%rd12542, %rd12539, %rd12541;
	add.s64 	%rd12543, %rd12542, %rd12540;
	shr.u64 	%rd12544, %rd12543, 32;
	mul.wide.u32 	%rd12545, %r985, %r5184;
	and.b64  	%rd12546, %rd12494, 4294967295;
	add.s64 	%rd12547, %rd12544, %rd12546;
	add.s64 	%rd12548, %rd12547, %rd12545;
	shr.u64 	%rd12549, %rd12548, 32;
	mul.wide.u32 	%rd12550, %r984, %r5184;
	and.b64  	%rd12551, %rd12499, 4294967295;
	add.s64 	%rd12552, %rd12549, %rd12551;
	add.s64 	%rd12553, %rd12552, %rd12550;
	shr.u64 	%rd12554, %rd12553, 32;
	mul.wide.u32 	%rd12555, %r983, %r5184;
	and.b64  	%rd12556, %rd12504, 4294967295;
	add.s64 	%rd12557, %rd12554, %rd12556;
	add.s64 	%rd12558, %rd12557, %rd12555;
	shr.u64 	%rd12559, %rd12558, 32;
	mul.wide.u32 	%rd12560, %r982, %r5184;
	and.b64  	%rd12561, %rd12507, 4294967295;
	add.s64 	%rd12562, %rd12559, %rd12561;
	add.s64 	%rd12563, %rd12562, %rd12560;
	shr.u64 	%rd12564, %rd12563, 32;
	and.b64  	%rd12565, %rd12510, 4294967295;
	add.s64 	%rd12566, %rd12564, %rd12565;
	shr.u64 	%rd12567, %rd12566, 32;
	and.b64  	%rd12568, %rd12513, 4294967295;
	add.s64 	%rd12569, %rd12567, %rd12568;
	shr.u64 	%rd12570, %rd12569, 32;
	and.b64  	%rd12571, %rd12516, 4294967295;
	add.s64 	%rd12572, %rd12570, %rd12571;
	shr.u64 	%rd12573, %rd12572, 32;
	and.b64  	%rd12574, %rd12519, 4294967295;
	add.s64 	%rd12575, %rd12573, %rd12574;
	shr.u64 	%rd12576, %rd12575, 32;
	and.b64  	%rd12577, %rd12522, 4294967295;
	add.s64 	%rd12578, %rd12576, %rd12577;
	shr.u64 	%rd12579, %rd12578, 32;
	and.b64  	%rd12580, %rd12525, 4294967295;
	add.s64 	%rd12581, %rd12579, %rd12580;
	{ .reg .b32 tmp; mov.b64 {tmp, %r5186}, %rd12581; }
	add.s32 	%r5187, %r5183, %r5186;
	mul.lo.s32 	%r5188, %r5179, %r5185;
	mul.wide.u32 	%rd12582, %r989, %r5188;
	and.b64  	%rd12583, %rd12533, 4294967295;
	add.s64 	%rd12584, %rd12582, %rd12583;
	shr.u64 	%rd12585, %rd12584, 32;
	mul.wide.u32 	%rd12586, %r988, %r5188;
	and.b64  	%rd12587, %rd12538, 4294967295;
	add.s64 	%rd12588, %rd12585, %rd12587;
	add.s64 	%rd12589, %rd12588, %rd12586;
	cvt.u32.u64 	%r5189, %rd12589;
	shr.u64 	%rd12590, %rd12589, 32;
	mul.wide.u32 	%rd12591, %r987, %r5188;
	and.b64  	%rd12592, %rd12543, 4294967295;
	add.s64 	%rd12593, %rd12590, %rd12592;
	add.s64 	%rd12594, %rd12593, %rd12591;
	shr.u64 	%rd12595, %rd12594, 32;
	mul.wide.u32 	%rd12596, %r986, %r5188;
	and.b64  	%rd12597, %rd12548, 4294967295;
	add.s64 	%rd12598, %rd12595, %rd12597;
	add.s64 	%rd12599, %rd12598, %rd12596;
	shr.u64 	%rd12600, %rd12599, 32;
	mul.wide.u32 	%rd12601, %r985, %r5188;
	and.b64  	%rd12602, %rd12553, 4294967295;
	add.s64 	%rd12603, %rd12600, %rd12602;
	add.s64 	%rd12604, %rd12603, %rd12601;
	shr.u64 	%rd12605, %rd12604, 32;
	mul.wide.u32 	%rd12606, %r984, %r5188;
	and.b64  	%rd12607, %rd12558, 4294967295;
	add.s64 	%rd12608, %rd12605, %rd12607;
	add.s64 	%rd12609, %rd12608, %rd12606;
	shr.u64 	%rd12610, %rd12609, 32;
	mul.wide.u32 	%rd12611, %r983, %r5188;
	and.b64  	%rd12612, %rd12563, 4294967295;
	add.s64 	%rd12613, %rd12610, %rd12612;
	add.s64 	%rd12614, %rd12613, %rd12611;
	shr.u64 	%rd12615, %rd12614, 32;
	mul.wide.u32 	%rd12616, %r982, %r5188;
	and.b64  	%rd12617, %rd12566, 4294967295;
	add.s64 	%rd12618, %rd12615, %rd12617;
	add.s64 	%rd12619, %rd12618, %rd12616;
	shr.u64 	%rd12620, %rd12619, 32;
	and.b64  	%rd12621, %rd12569, 4294967295;
	add.s64 	%rd12622, %rd12620, %rd12621;
	shr.u64 	%rd12623, %rd12622, 32;
	and.b64  	%rd12624, %rd12572, 4294967295;
	add.s64 	%rd12625, %rd12623, %rd12624;
	shr.u64 	%rd12626, %rd12625, 32;
	and.b64  	%rd12627, %rd12575, 4294967295;
	add.s64 	%rd12628, %rd12626, %rd12627;
	shr.u64 	%rd12629, %rd12628, 32;
	and.b64  	%rd12630, %rd12578, 4294967295;
	add.s64 	%rd12631, %rd12629, %rd12630;
	shr.u64 	%rd12632, %rd12631, 32;
	and.b64  	%rd12633, %rd12581, 4294967295;
	add.s64 	%rd12634, %rd12632, %rd12633;
	{ .reg .b32 tmp; mov.b64 {tmp, %r5190}, %rd12634; }
	add.s32 	%r5191, %r5187, %r5190;
	mul.lo.s32 	%r5192, %r5179, %r5189;
	mul.wide.u32 	%rd12635, %r989, %r5192;
	and.b64  	%rd12636, %rd12589, 4294967295;
	add.s64 	%rd12637, %rd12635, %rd12636;
	shr.u64 	%rd12638, %rd12637, 32;
	mul.wide.u32 	%rd12639, %r988, %r5192;
	and.b64  	%rd12640, %rd12594, 4294967295;
	add.s64 	%rd12641, %rd12638, %rd12640;
	add.s64 	%rd12642, %rd12641, %rd12639;
	cvt.u32.u64 	%r5193, %rd12642;
	shr.u64 	%rd12643, %rd12642, 32;
	mul.wide.u32 	%rd12644, %r987, %r5192;
	and.b64  	%rd12645, %rd12599, 4294967295;
	add.s64 	%rd12646, %rd12643, %rd12645;
	add.s64 	%rd12647, %rd12646, %rd12644;
	shr.u64 	%rd12648, %rd12647, 32;
	mul.wide.u32 	%rd12649, %r986, %r5192;
	and.b64  	%rd12650, %rd12604, 4294967295;
	add.s64 	%rd12651, %rd12648, %rd12650;
	add.s64 	%rd12652, %rd12651, %rd12649;
	shr.u64 	%rd12653, %rd12652, 32;
	mul.wide.u32 	%rd12654, %r985, %r5192;
	and.b64  	%rd12655, %rd12609, 4294967295;
	add.s64 	%rd12656, %rd12653, %rd12655;
	add.s64 	%rd12657, %rd12656, %rd12654;
	shr.u64 	%rd12658, %rd12657, 32;
	mul.wide.u32 	%rd12659, %r984, %r5192;
	and.b64  	%rd12660, %rd12614, 4294967295;
	add.s64 	%rd12661, %rd12658, %rd12660;
	add.s64 	%rd12662, %rd12661, %rd12659;
	shr.u64 	%rd12663, %rd12662, 32;
	mul.wide.u32 	%rd12664, %r983, %r5192;
	and.b64  	%rd12665, %rd12619, 4294967295;
	add.s64 	%rd12666, %rd12663, %rd12665;
	add.s64 	%rd12667, %rd12666, %rd12664;
	shr.u64 	%rd12668, %rd12667, 32;
	mul.wide.u32 	%rd12669, %r982, %r5192;
	and.b64  	%rd12670, %rd12622, 4294967295;
	add.s64 	%rd12671, %rd12668, %rd12670;
	add.s64 	%rd12672, %rd12671, %rd12669;
	shr.u64 	%rd12673, %rd12672, 32;
	and.b64  	%rd12674, %rd12625, 4294967295;
	add.s64 	%rd12675, %rd12673, %rd12674;
	shr.u64 	%rd12676, %rd12675, 32;
	and.b64  	%rd12677, %rd12628, 4294967295;
	add.s64 	%rd12678, %rd12676, %rd12677;
	shr.u64 	%rd12679, %rd12678, 32;
	and.b64  	%rd12680, %rd12631, 4294967295;
	add.s64 	%rd12681, %rd12679, %rd12680;
	shr.u64 	%rd12682, %rd12681, 32;
	and.b64  	%rd12683, %rd12634, 4294967295;
	add.s64 	%rd12684, %rd12682, %rd12683;
	{ .reg .b32 tmp; mov.b64 {tmp, %r5194}, %rd12684; }
	add.s32 	%r5195, %r5191, %r5194;
	mul.lo.s32 	%r5196, %r5179, %r5193;
	mul.wide.u32 	%rd12685, %r989, %r5196;
	and.b64  	%rd12686, %rd12642, 4294967295;
	add.s64 	%rd12687, %rd12685, %rd12686;
	shr.u64 	%rd12688, %rd12687, 32;
	mul.wide.u32 	%rd12689, %r988, %r5196;
	and.b64  	%rd12690, %rd12647, 4294967295;
	add.s64 	%rd12691, %rd12688, %rd12690;
	add.s64 	%rd12692, %rd12691, %rd12689;
	cvt.u32.u64 	%r5197, %rd12692;
	shr.u64 	%rd12693, %rd12692, 32;
	mul.wide.u32 	%rd12694, %r987, %r5196;
	and.b64  	%rd12695, %rd12652, 4294967295;
	add.s64 	%rd12696, %rd12693, %rd12695;
	add.s64 	%rd12697, %rd12696, %rd12694;
	shr.u64 	%rd12698, %rd12697, 32;
	mul.wide.u32 	%rd12699, %r986, %r5196;
	and.b64  	%rd12700, %rd12657, 4294967295;
	add.s64 	%rd12701, %rd12698, %rd12700;
	add.s64 	%rd12702, %rd12701, %rd12699;
	shr.u64 	%rd12703, %rd12702, 32;
	mul.wide.u32 	%rd12704, %r985, %r5196;
	and.b64  	%rd12705, %rd12662, 4294967295;
	add.s64 	%rd12706, %rd12703, %rd12705;
	add.s64 	%rd12707, %rd12706, %rd12704;
	shr.u64 	%rd12708, %rd12707, 32;
	mul.wide.u32 	%rd12709, %r984, %r5196;
	and.b64  	%rd12710, %rd12667, 4294967295;
	add.s64 	%rd12711, %rd12708, %rd12710;
	add.s64 	%rd12712, %rd12711, %rd12709;
	shr.u64 	%rd12713, %rd12712, 32;
	mul.wide.u32 	%rd12714, %r983, %r5196;
	and.b64  	%rd12715, %rd12672, 4294967295;
	add.s64 	%rd12716, %rd12713, %rd12715;
	add.s64 	%rd12717, %rd12716, %rd12714;
	shr.u64 	%rd12718, %rd12717, 32;
	mul.wide.u32 	%rd12719, %r982, %r5196;
	and.b64  	%rd12720, %rd12675, 4294967295;
	add.s64 	%rd12721, %rd12718, %rd12720;
	add.s64 	%rd12722, %rd12721, %rd12719;
	shr.u64 	%rd12723, %rd12722, 32;
	and.b64  	%rd12724, %rd12678, 4294967295;
	add.s64 	%rd12725, %rd12723, %rd12724;
	shr.u64 	%rd12726, %rd12725, 32;
	and.b64  	%rd12727, %rd12681, 4294967295;
	add.s64 	%rd12728, %rd12726, %rd12727;
	shr.u64 	%rd12729, %rd12728, 32;
	and.b64  	%rd12730, %rd12684, 4294967295;
	add.s64 	%rd12731, %rd12729, %rd12730;
	{ .reg .b32 tmp; mov.b64 {tmp, %r5198}, %rd12731; }
	add.s32 	%r5199, %r5195, %r5198;
	mul.lo.s32 	%r5200, %r5179, %r5197;
	mul.wide.u32 	%rd12732, %r989, %r5200;
	and.b64  	%rd12733, %rd12692, 4294967295;
	add.s64 	%rd12734, %rd12732, %rd12733;
	shr.u64 	%rd12735, %rd12734, 32;
	mul.wide.u32 	%rd12736, %r988, %r5200;
	and.b64  	%rd12737, %rd12697, 4294967295;
	add.s64 	%rd12738, %rd12735, %rd12737;
	add.s64 	%rd12739, %rd12738, %rd12736;
	cvt.u32.u64 	%r5201, %rd12739;
	shr.u64 	%rd12740, %rd12739, 32;
	mul.wide.u32 	%rd12741, %r987, %r5200;
	and.b64  	%rd12742, %rd12702, 4294967295;
	add.s64 	%rd12743, %rd12740, %rd12742;
	add.s64 	%rd12744, %rd12743, %rd12741;
	shr.u64 	%rd12745, %rd12744, 32;
	mul.wide.u32 	%rd12746, %r986, %r5200;
	and.b64  	%rd12747, %rd12707, 4294967295;
	add.s64 	%rd12748, %rd12745, %rd12747;
	add.s64 	%rd12749, %rd12748, %rd12746;
	shr.u64 	%rd12750, %rd12749, 32;
	mul.wide.u32 	%rd12751, %r985, %r5200;
	and.b64  	%rd12752, %rd12712, 4294967295;
	add.s64 	%rd12753, %rd12750, %rd12752;
	add.s64 	%rd12754, %rd12753, %rd12751;
	shr.u64 	%rd12755, %rd12754, 32;
	mul.wide.u32 	%rd12756, %r984, %r5200;
	and.b64  	%rd12757, %rd12717, 4294967295;
	add.s64 	%rd12758, %rd12755, %rd12757;
	add.s64 	%rd12759, %rd12758, %rd12756;
	shr.u64 	%rd12760, %rd12759, 32;
	mul.wide.u32 	%rd12761, %r983, %r5200;
	and.b64  	%rd12762, %rd12722, 4294967295;
	add.s64 	%rd12763, %rd12760, %rd12762;
	add.s64 	%rd12764, %rd12763, %rd12761;
	shr.u64 	%rd12765, %rd12764, 32;
	mul.wide.u32 	%rd12766, %r982, %r5200;
	and.b64  	%rd12767, %rd12725, 4294967295;
	add.s64 	%rd12768, %rd12765, %rd12767;
	add.s64 	%rd12769, %rd12768, %rd12766;
	shr.u64 	%rd12770, %rd12769, 32;
	and.b64  	%rd12771, %rd12728, 4294967295;
	add.s64 	%rd12772, %rd12770, %rd12771;
	shr.u64 	%rd12773, %rd12772, 32;
	and.b64  	%rd12774, %rd12731, 4294967295;
	add.s64 	%rd12775, %rd12773, %rd12774;
	{ .reg .b32 tmp; mov.b64 {tmp, %r5202}, %rd12775; }
	add.s32 	%r5203, %r5199, %r5202;
	mul.lo.s32 	%r5204, %r5179, %r5201;
	mul.wide.u32 	%rd12776, %r989, %r5204;
	and.b64  	%rd12777, %rd12739, 4294967295;
	add.s64 	%rd12778, %rd12776, %rd12777;
	shr.u64 	%rd12779, %rd12778, 32;
	mul.wide.u32 	%rd12780, %r988, %r5204;
	and.b64  	%rd12781, %rd12744, 4294967295;
	add.s64 	%rd12782, %rd12779, %rd12781;
	add.s64 	%rd12783, %rd12782, %rd12780;
	cvt.u32.u64 	%r5205, %rd12783;
	shr.u64 	%rd12784, %rd12783, 32;
	mul.wide.u32 	%rd12785, %r987, %r5204;
	and.b64  	%rd12786, %rd12749, 4294967295;
	add.s64 	%rd12787, %rd12784, %rd12786;
	add.s64 	%rd12788, %rd12787, %rd12785;
	shr.u64 	%rd12789, %rd12788, 32;
	mul.wide.u32 	%rd12790, %r986, %r5204;
	and.b64  	%rd12791, %rd12754, 4294967295;
	add.s64 	%rd12792, %rd12789, %rd12791;
	add.s64 	%rd12793, %rd12792, %rd12790;
	shr.u64 	%rd12794, %rd12793, 32;
	mul.wide.u32 	%rd12795, %r985, %r5204;
	and.b64  	%rd12796, %rd12759, 4294967295;
	add.s64 	%rd12797, %rd12794, %rd12796;
	add.s64 	%rd12798, %rd12797, %rd12795;
	shr.u64 	%rd12799, %rd12798, 32;
	mul.wide.u32 	%rd12800, %r984, %r5204;
	and.b64  	%rd12801, %rd12764, 4294967295;
	add.s64 	%rd12802, %rd12799, %rd12801;
	add.s64 	%rd12803, %rd12802, %rd12800;
	shr.u64 	%rd12804, %rd12803, 32;
	mul.wide.u32 	%rd12805, %r983, %r5204;
	and.b64  	%rd12806, %rd12769, 4294967295;
	add.s64 	%rd12807, %rd12804, %rd12806;
	add.s64 	%rd12808, %rd12807, %rd12805;
	shr.u64 	%rd12809, %rd12808, 32;
	mul.wide.u32 	%rd12810, %r982, %r5204;
	and.b64  	%rd12811, %rd12772, 4294967295;
	add.s64 	%rd12812, %rd12809, %rd12811;
	add.s64 	%rd12813, %rd12812, %rd12810;
	shr.u64 	%rd12814, %rd12813, 32;
	and.b64  	%rd12815, %rd12775, 4294967295;
	add.s64 	%rd12816, %rd12814, %rd12815;
	{ .reg .b32 tmp; mov.b64 {tmp, %r5206}, %rd12816; }
	add.s32 	%r5207, %r5203, %r5206;
	mul.lo.s32 	%r5208, %r5179, %r5205;
	mul.wide.u32 	%rd12817, %r989, %r5208;
	and.b64  	%rd12818, %rd12783, 4294967295;
	add.s64 	%rd12819, %rd12817, %rd12818;
	shr.u64 	%rd12820, %rd12819, 32;
	mul.wide.u32 	%rd12821, %r988, %r5208;
	and.b64  	%rd12822, %rd12788, 4294967295;
	add.s64 	%rd12823, %rd12820, %rd12822;
	add.s64 	%rd12824, %rd12823, %rd12821;
	cvt.u32.u64 	%r7968, %rd12824;
	shr.u64 	%rd12825, %rd12824, 32;
	mul.wide.u32 	%rd12826, %r987, %r5208;
	and.b64  	%rd12827, %rd12793, 4294967295;
	add.s64 	%rd12828, %rd12825, %rd12827;
	add.s64 	%rd12829, %rd12828, %rd12826;
	cvt.u32.u64 	%r7967, %rd12829;
	shr.u64 	%rd12830, %rd12829, 32;
	mul.wide.u32 	%rd12831, %r986, %r5208;
	and.b64  	%rd12832, %rd12798, 4294967295;
	add.s64 	%rd12833, %rd12830, %rd12832;
	add.s64 	%rd12834, %rd12833, %rd12831;
	cvt.u32.u64 	%r7966, %rd12834;
	shr.u64 	%rd12835, %rd12834, 32;
	mul.wide.u32 	%rd12836, %r985, %r5208;
	and.b64  	%rd12837, %rd12803, 4294967295;
	add.s64 	%rd12838, %rd12835, %rd12837;
	add.s64 	%rd12839, %rd12838, %rd12836;
	cvt.u32.u64 	%r7965, %rd12839;
	shr.u64 	%rd12840, %rd12839, 32;
	mul.wide.u32 	%rd12841, %r984, %r5208;
	and.b64  	%rd12842, %rd12808, 4294967295;
	add.s64 	%rd12843, %rd12840, %rd12842;
	add.s64 	%rd12844, %rd12843, %rd12841;
	cvt.u32.u64 	%r7964, %rd12844;
	shr.u64 	%rd12845, %rd12844, 32;
	mul.wide.u32 	%rd12846, %r983, %r5208;
	and.b64  	%rd12847, %rd12813, 4294967295;
	add.s64 	%rd12848, %rd12845, %rd12847;
	add.s64 	%rd12849, %rd12848, %rd12846;
	cvt.u32.u64 	%r7963, %rd12849;
	shr.u64 	%rd12850, %rd12849, 32;
	mul.wide.u32 	%rd12851, %r982, %r5208;
	and.b64  	%rd12852, %rd12816, 4294967295;
	add.s64 	%rd12853, %rd12850, %rd12852;
	add.s64 	%rd12854, %rd12853, %rd12851;
	cvt.u32.u64 	%r7962, %rd12854;
	{ .reg .b32 tmp; mov.b64 {tmp, %r5209}, %rd12854; }
	add.s32 	%r7961, %r5207, %r5209;
	setp.gt.u32 	%p545, %r7961, %r982;
	@%p545 bra 	$L__BB5_483;
	setp.lt.u32 	%p546, %r7961, %r982;
	@%p546 bra 	$L__BB5_484;
	setp.lt.u32 	%p547, %r983, %r7962;
	@%p547 bra 	$L__BB5_483;
	setp.gt.u32 	%p548, %r983, %r7962;
	@%p548 bra 	$L__BB5_484;
	setp.lt.u32 	%p549, %r984, %r7963;
	@%p549 bra 	$L__BB5_483;
	setp.gt.u32 	%p550, %r984, %r7963;
	@%p550 bra 	$L__BB5_484;
	setp.lt.u32 	%p551, %r985, %r7964;
	@%p551 bra 	$L__BB5_483;
	setp.gt.u32 	%p552, %r985, %r7964;
	@%p552 bra 	$L__BB5_484;
	setp.lt.u32 	%p553, %r986, %r7965;
	@%p553 bra 	$L__BB5_483;
	setp.gt.u32 	%p554, %r986, %r7965;
	@%p554 bra 	$L__BB5_484;
	setp.lt.u32 	%p555, %r987, %r7966;
	@%p555 bra 	$L__BB5_483;
	setp.gt.u32 	%p556, %r987, %r7966;
	@%p556 bra 	$L__BB5_484;
	setp.lt.u32 	%p557, %r988, %r7967;
	@%p557 bra 	$L__BB5_483;
	setp.gt.u32 	%p558, %r988, %r7967;
	setp.gt.u32 	%p559, %r989, %r7968;
	or.pred  	%p560, %p558, %p559;
	@%p560 bra 	$L__BB5_484;
$L__BB5_483:
	sub.s32 	%r7968, %r7968, %r989;
	sub.s32 	%r7967, %r7967, %r988;
	sub.s32 	%r7966, %r7966, %r987;
	sub.s32 	%r7965, %r7965, %r986;
	sub.s32 	%r7964, %r7964, %r985;
	sub.s32 	%r7963, %r7963, %r984;
	sub.s32 	%r7962, %r7962, %r983;
	sub.s32 	%r7961, %r7961, %r982;
$L__BB5_484:
	ld.const.u32 	%r1016, [P_CONST+20];
	ld.const.u32 	%r1017, [P_CONST+16];
	ld.const.u32 	%r1018, [P_CONST+12];
	ld.const.u32 	%r1019, [P_CONST+8];
	ld.const.u32 	%r1020, [P_CONST+4];
	ld.const.u32 	%r1021, [P_CONST];
	shl.b32 	%r5210, %r7960, 1;
	add.s32 	%r5211, %r7944, %r5210;
	sub.s32 	%r8033, %r7968, %r5211;
	shl.b32 	%r5212, %r7959, 1;
	add.s32 	%r5213, %r7943, %r5212;
	sub.s32 	%r8032, %r7967, %r5213;
	shl.b32 	%r5214, %r7958, 1;
	add.s32 	%r5215, %r7942, %r5214;
	sub.s32 	%r8031, %r7966, %r5215;
	shl.b32 	%r5216, %r7957, 1;
	add.s32 	%r5217, %r7941, %r5216;
	sub.s32 	%r8030, %r7965, %r5217;
	shl.b32 	%r5218, %r7956, 1;
	add.s32 	%r5219, %r7940, %r5218;
	sub.s32 	%r8029, %r7964, %r5219;
	shl.b32 	%r5220, %r7955, 1;
	add.s32 	%r5221, %r7939, %r5220;
	sub.s32 	%r8028, %r7963, %r5221;
	shl.b32 	%r5222, %r7954, 1;
	add.s32 	%r5223, %r7938, %r5222;
	sub.s32 	%r8027, %r7962, %r5223;
	shl.b32 	%r5224, %r7953, 1;
	add.s32 	%r5225, %r7937, %r5224;
	sub.s32 	%r8026, %r7961, %r5225;
	sub.s32 	%r5226, %r7960, %r8033;
	sub.s32 	%r5227, %r7959, %r8032;
	sub.s32 	%r5228, %r7958, %r8031;
	sub.s32 	%r5229, %r7957, %r8030;
	sub.s32 	%r5230, %r7956, %r8029;
	sub.s32 	%r5231, %r7955, %r8028;
	sub.s32 	%r5232, %r7954, %r8027;
	sub.s32 	%r5233, %r7953, %r8026;
	mul.wide.u32 	%rd12855, %r5226, %r7952;
	cvt.u32.u64 	%r5234, %rd12855;
	shr.u64 	%rd12856, %rd12855, 32;
	mul.wide.u32 	%rd12857, %r5227, %r7952;
	add.s64 	%rd12858, %rd12856, %rd12857;
	shr.u64 	%rd12859, %rd12858, 32;
	mul.wide.u32 	%rd12860, %r5228, %r7952;
	add.s64 	%rd12861, %rd12859, %rd12860;
	shr.u64 	%rd12862, %rd12861, 32;
	mul.wide.u32 	%rd12863, %r5229, %r7952;
	add.s64 	%rd12864, %rd12862, %rd12863;
	shr.u64 	%rd12865, %rd12864, 32;
	mul.wide.u32 	%rd12866, %r5230, %r7952;
	add.s64 	%rd12867, %rd12865, %rd12866;
	shr.u64 	%rd12868, %rd12867, 32;
	mul.wide.u32 	%rd12869, %r5231, %r7952;
	add.s64 	%rd12870, %rd12868, %rd12869;
	shr.u64 	%rd12871, %rd12870, 32;
	mul.wide.u32 	%rd12872, %r5232, %r7952;
	add.s64 	%rd12873, %rd12871, %rd12872;
	shr.u64 	%rd12874, %rd12873, 32;
	mul.wide.u32 	%rd12875, %r5233, %r7952;
	add.s64 	%rd12876, %rd12874, %rd12875;
	shr.u64 	%rd12877, %rd12876, 32;
	mul.wide.u32 	%rd12878, %r5226, %r7951;
	and.b64  	%rd12879, %rd12858, 4294967295;
	add.s64 	%rd12880, %rd12878, %rd12879;
	shr.u64 	%rd12881, %rd12880, 32;
	mul.wide.u32 	%rd12882, %r5227, %r7951;
	and.b64  	%rd12883, %rd12861, 4294967295;
	add.s64 	%rd12884, %rd12881, %rd12883;
	add.s64 	%rd12885, %rd12884, %rd12882;
	shr.u64 	%rd12886, %rd12885, 32;
	mul.wide.u32 	%rd12887, %r5228, %r7951;
	and.b64  	%rd12888, %rd12864, 4294967295;
	add.s64 	%rd12889, %rd12886, %rd12888;
	add.s64 	%rd12890, %rd12889, %rd12887;
	shr.u64 	%rd12891, %rd12890, 32;
	mul.wide.u32 	%rd12892, %r5229, %r7951;
	and.b64  	%rd12893, %rd12867, 4294967295;
	add.s64 	%rd12894, %rd12891, %rd12893;
	add.s64 	%rd12895, %rd12894, %rd12892;
	shr.u64 	%rd12896, %rd12895, 32;
	mul.wide.u32 	%rd12897, %r5230, %r7951;
	and.b64  	%rd12898, %rd12870, 4294967295;
	add.s64 	%rd12899, %rd12896, %rd12898;
	add.s64 	%rd12900, %rd12899, %rd12897;
	shr.u64 	%rd12901, %rd12900, 32;
	mul.wide.u32 	%rd12902, %r5231, %r7951;
	and.b64  	%rd12903, %rd12873, 4294967295;
	add.s64 	%rd12904, %rd12901, %rd12903;
	add.s64 	%rd12905, %rd12904, %rd12902;
	shr.u64 	%rd12906, %rd12905, 32;
	mul.wide.u32 	%rd12907, %r5232, %r7951;
	and.b64  	%rd12908, %rd12876, 4294967295;
	add.s64 	%rd12909, %rd12906, %rd12908;
	add.s64 	%rd12910, %rd12909, %rd12907;
	shr.u64 	%rd12911, %rd12910, 32;
	mul.wide.u32 	%rd12912, %r5233, %r7951;
	add.s64 	%rd12913, %rd12911, %rd12877;
	add.s64 	%rd12914, %rd12913, %rd12912;
	shr.u64 	%rd12915, %rd12914, 32;
	mul.wide.u32 	%rd12916, %r5226, %r7950;
	and.b64  	%rd12917, %rd12885, 4294967295;
	add.s64 	%rd12918, %rd12916, %rd12917;
	shr.u64 	%rd12919, %rd12918, 32;
	mul.wide.u32 	%rd12920, %r5227, %r7950;
	and.b64  	%rd12921, %rd12890, 4294967295;
	add.s64 	%rd12922, %rd12919, %rd12921;
	add.s64 	%rd12923, %rd12922, %rd12920;
	shr.u64 	%rd12924, %rd12923, 32;
	mul.wide.u32 	%rd12925, %r5228, %r7950;
	and.b64  	%rd12926, %rd12895, 4294967295;
	add.s64 	%rd12927, %rd12924, %rd12926;
	add.s64 	%rd12928, %rd12927, %rd12925;
	shr.u64 	%rd12929, %rd12928, 32;
	mul.wide.u32 	%rd12930, %r5229, %r7950;
	and.b64  	%rd12931, %rd12900, 4294967295;
	add.s64 	%rd12932, %rd12929, %rd12931;
	add.s64 	%rd12933, %rd12932, %rd12930;
	shr.u64 	%rd12934, %rd12933, 32;
	mul.wide.u32 	%rd12935, %r5230, %r7950;
	and.b64  	%rd12936, %rd12905, 4294967295;
	add.s64 	%rd12937, %rd12934, %rd12936;
	add.s64 	%rd12938, %rd12937, %rd12935;
	shr.u64 	%rd12939, %rd12938, 32;
	mul.wide.u32 	%rd12940, %r5231, %r7950;
	and.b64  	%rd12941, %rd12910, 4294967295;
	add.s64 	%rd12942, %rd12939, %rd12941;
	add.s64 	%rd12943, %rd12942, %rd12940;
	shr.u64 	%rd12944, %rd12943, 32;
	mul.wide.u32 	%rd12945, %r5232, %r7950;
	and.b64  	%rd12946, %rd12914, 4294967295;
	add.s64 	%rd12947, %rd12944, %rd12946;
	add.s64 	%rd12948, %rd12947, %rd12945;
	shr.u64 	%rd12949, %rd12948, 32;
	mul.wide.u32 	%rd12950, %r5233, %r7950;
	add.s64 	%rd12951, %rd12949, %rd12915;
	add.s64 	%rd12952, %rd12951, %rd12950;
	shr.u64 	%rd12953, %rd12952, 32;
	mul.wide.u32 	%rd12954, %r5226, %r7949;
	and.b64  	%rd12955, %rd12923, 4294967295;
	add.s64 	%rd12956, %rd12954, %rd12955;
	shr.u64 	%rd12957, %rd12956, 32;
	mul.wide.u32 	%rd12958, %r5227, %r7949;
	and.b64  	%rd12959, %rd12928, 4294967295;
	add.s64 	%rd12960, %rd12957, %rd12959;
	add.s64 	%rd12961, %rd12960, %rd12958;
	shr.u64 	%rd12962, %rd12961, 32;
	mul.wide.u32 	%rd12963, %r5228, %r7949;
	and.b64  	%rd12964, %rd12933, 4294967295;
	add.s64 	%rd12965, %rd12962, %rd12964;
	add.s64 	%rd12966, %rd12965, %rd12963;
	shr.u64 	%rd12967, %rd12966, 32;
	mul.wide.u32 	%rd12968, %r5229, %r7949;
	and.b64  	%rd12969, %rd12938, 4294967295;
	add.s64 	%rd12970, %rd12967, %rd12969;
	add.s64 	%rd12971, %rd12970, %rd12968;
	shr.u64 	%rd12972, %rd12971, 32;
	mul.wide.u32 	%rd12973, %r5230, %r7949;
	and.b64  	%rd12974, %rd12943, 4294967295;
	add.s64 	%rd12975, %rd12972, %rd12974;
	add.s64 	%rd12976, %rd12975, %rd12973;
	shr.u64 	%rd12977, %rd12976, 32;
	mul.wide.u32 	%rd12978, %r5231, %r7949;
	and.b64  	%rd12979, %rd12948, 4294967295;
	add.s64 	%rd12980, %rd12977, %rd12979;
	add.s64 	%rd12981, %rd12980, %rd12978;
	shr.u64 	%rd12982, %rd12981, 32;
	mul.wide.u32 	%rd12983, %r5232, %r7949;
	and.b64  	%rd12984, %rd12952, 4294967295;
	add.s64 	%rd12985, %rd12982, %rd12984;
	add.s64 	%rd12986, %rd12985, %rd12983;
	shr.u64 	%rd12987, %rd12986, 32;
	mul.wide.u32 	%rd12988, %r5233, %r7949;
	add.s64 	%rd12989, %rd12987, %rd12953;
	add.s64 	%rd12990, %rd12989, %rd12988;
	shr.u64 	%rd12991, %rd12990, 32;
	mul.wide.u32 	%rd12992, %r5226, %r7948;
	and.b64  	%rd12993, %rd12961, 4294967295;
	add.s64 	%rd12994, %rd12992, %rd12993;
	shr.u64 	%rd12995, %rd12994, 32;
	mul.wide.u32 	%rd12996, %r5227, %r7948;
	and.b64  	%rd12997, %rd12966, 4294967295;
	add.s64 	%rd12998, %rd12995, %rd12997;
	add.s64 	%rd12999, %rd12998, %rd12996;
	shr.u64 	%rd13000, %rd12999, 32;
	mul.wide.u32 	%rd13001, %r5228, %r7948;
	and.b64  	%rd13002, %rd12971, 4294967295;
	add.s64 	%rd13003, %rd13000, %rd13002;
	add.s64 	%rd13004, %rd13003, %rd13001;
	shr.u64 	%rd13005, %rd13004, 32;
	mul.wide.u32 	%rd13006, %r5229, %r7948;
	and.b64  	%rd13007, %rd12976, 4294967295;
	add.s64 	%rd13008, %rd13005, %rd13007;
	add.s64 	%rd13009, %rd13008, %rd13006;
	shr.u64 	%rd13010, %rd13009, 32;
	mul.wide.u32 	%rd13011, %r5230, %r7948;
	and.b64  	%rd13012, %rd12981, 4294967295;
	add.s64 	%rd13013, %rd13010, %rd13012;
	add.s64 	%rd13014, %rd13013, %rd13011;
	shr.u64 	%rd13015, %rd13014, 32;
	mul.wide.u32 	%rd13016, %r5231, %r7948;
	and.b64  	%rd13017, %rd12986, 4294967295;
	add.s64 	%rd13018, %rd13015, %rd13017;
	add.s64 	%rd13019, %rd13018, %rd13016;
	shr.u64 	%rd13020, %rd13019, 32;
	mul.wide.u32 	%rd13021, %r5232, %r7948;
	and.b64  	%rd13022, %rd12990, 4294967295;
	add.s64 	%rd13023, %rd13020, %rd13022;
	add.s64 	%rd13024, %rd13023, %rd13021;
	shr.u64 	%rd13025, %rd13024, 32;
	mul.wide.u32 	%rd13026, %r5233, %r7948;
	add.s64 	%rd13027, %rd13025, %rd12991;
	add.s64 	%rd13028, %rd13027, %rd13026;
	shr.u64 	%rd13029, %rd13028, 32;
	mul.wide.u32 	%rd13030, %r5226, %r7947;
	and.b64  	%rd13031, %rd12999, 4294967295;
	add.s64 	%rd13032, %rd13030, %rd13031;
	shr.u64 	%rd13033, %rd13032, 32;
	mul.wide.u32 	%rd13034, %r5227, %r7947;
	and.b64  	%rd13035, %rd13004, 4294967295;
	add.s64 	%rd13036, %rd13033, %rd13035;
	add.s64 	%rd13037, %rd13036, %rd13034;
	shr.u64 	%rd13038, %rd13037, 32;
	mul.wide.u32 	%rd13039, %r5228, %r7947;
	and.b64  	%rd13040, %rd13009, 4294967295;
	add.s64 	%rd13041, %rd13038, %rd13040;
	add.s64 	%rd13042, %rd13041, %rd13039;
	shr.u64 	%rd13043, %rd13042, 32;
	mul.wide.u32 	%rd13044, %r5229, %r7947;
	and.b64  	%rd13045, %rd13014, 4294967295;
	add.s64 	%rd13046, %rd13043, %rd13045;
	add.s64 	%rd13047, %rd13046, %rd13044;
	shr.u64 	%rd13048, %rd13047, 32;
	mul.wide.u32 	%rd13049, %r5230, %r7947;
	and.b64  	%rd13050, %rd13019, 4294967295;
	add.s64 	%rd13051, %rd13048, %rd13050;
	add.s64 	%rd13052, %rd13051, %rd13049;
	shr.u64 	%rd13053, %rd13052, 32;
	mul.wide.u32 	%rd13054, %r5231, %r7947;
	and.b64  	%rd13055, %rd13024, 4294967295;
	add.s64 	%rd13056, %rd13053, %rd13055;
	add.s64 	%rd13057, %rd13056, %rd13054;
	shr.u64 	%rd13058, %rd13057, 32;
	mul.wide.u32 	%rd13059, %r5232, %r7947;
	and.b64  	%rd13060, %rd13028, 4294967295;
	add.s64 	%rd13061, %rd13058, %rd13060;
	add.s64 	%rd13062, %rd13061, %rd13059;
	shr.u64 	%rd13063, %rd13062, 32;
	mul.wide.u32 	%rd13064, %r5233, %r7947;
	add.s64 	%rd13065, %rd13063, %rd13029;
	add.s64 	%rd13066, %rd13065, %rd13064;
	shr.u64 	%rd13067, %rd13066, 32;
	mul.wide.u32 	%rd13068, %r5226, %r7946;
	and.b64  	%rd13069, %rd13037, 4294967295;
	add.s64 	%rd13070, %rd13068, %rd13069;
	shr.u64 	%rd13071, %rd13070, 32;
	mul.wide.u32 	%rd13072, %r5227, %r7946;
	and.b64  	%rd13073, %rd13042, 4294967295;
	add.s64 	%rd13074, %rd13071, %rd13073;
	add.s64 	%rd13075, %rd13074, %rd13072;
	shr.u64 	%rd13076, %rd13075, 32;
	mul.wide.u32 	%rd13077, %r5228, %r7946;
	and.b64  	%rd13078, %rd13047, 4294967295;
	add.s64 	%rd13079, %rd13076, %rd13078;
	add.s64 	%rd13080, %rd13079, %rd13077;
	shr.u64 	%rd13081, %rd13080, 32;
	mul.wide.u32 	%rd13082, %r5229, %r7946;
	and.b64  	%rd13083, %rd13052, 4294967295;
	add.s64 	%rd13084, %rd13081, %rd13083;
	add.s64 	%rd13085, %rd13084, %rd13082;
	shr.u64 	%rd13086, %rd13085, 32;
	mul.wide.u32 	%rd13087, %r5230, %r7946;
	and.b64  	%rd13088, %rd13057, 4294967295;
	add.s64 	%rd13089, %rd13086, %rd13088;
	add.s64 	%rd13090, %rd13089, %rd13087;
	shr.u64 	%rd13091, %rd13090, 32;
	mul.wide.u32 	%rd13092, %r5231, %r7946;
	and.b64  	%rd13093, %rd13062, 4294967295;
	add.s64 	%rd13094, %rd13091, %rd13093;
	add.s64 	%rd13095, %rd13094, %rd13092;
	shr.u64 	%rd13096, %rd13095, 32;
	mul.wide.u32 	%rd13097, %r5232, %r7946;
	and.b64  	%rd13098, %rd13066, 4294967295;
	add.s64 	%rd13099, %rd13096, %rd13098;
	add.s64 	%rd13100, %rd13099, %rd13097;
	shr.u64 	%rd13101, %rd13100, 32;
	mul.wide.u32 	%rd13102, %r5233, %r7946;
	add.s64 	%rd13103, %rd13101, %rd13067;
	add.s64 	%rd13104, %rd13103, %rd13102;
	shr.u64 	%rd13105, %rd13104, 32;
	mul.wide.u32 	%rd13106, %r5226, %r7945;
	and.b64  	%rd13107, %rd13075, 4294967295;
	add.s64 	%rd13108, %rd13106, %rd13107;
	shr.u64 	%rd13109, %rd13108, 32;
	mul.wide.u32 	%rd13110, %r5227, %r7945;
	and.b64  	%rd13111, %rd13080, 4294967295;
	add.s64 	%rd13112, %rd13109, %rd13111;
	add.s64 	%rd13113, %rd13112, %rd13110;
	shr.u64 	%rd13114, %rd13113, 32;
	mul.wide.u32 	%rd13115, %r5228, %r7945;
	and.b64  	%rd13116, %rd13085, 4294967295;
	add.s64 	%rd13117, %rd13114, %rd13116;
	add.s64 	%rd13118, %rd13117, %rd13115;
	shr.u64 	%rd13119, %rd13118, 32;
	mul.wide.u32 	%rd13120, %r5229, %r7945;
	and.b64  	%rd13121, %rd13090, 4294967295;
	add.s64 	%rd13122, %rd13119, %rd13121;
	add.s64 	%rd13123, %rd13122, %rd13120;
	shr.u64 	%rd13124, %rd13123, 32;
	mul.wide.u32 	%rd13125, %r5230, %r7945;
	and.b64  	%rd13126, %rd13095, 4294967295;
	add.s64 	%rd13127, %rd13124, %rd13126;
	add.s64 	%rd13128, %rd13127, %rd13125;
	shr.u64 	%rd13129, %rd13128, 32;
	mul.wide.u32 	%rd13130, %r5231, %r7945;
	and.b64  	%rd13131, %rd13100, 4294967295;
	add.s64 	%rd13132, %rd13129, %rd13131;
	add.s64 	%rd13133, %rd13132, %rd13130;
	shr.u64 	%rd13134, %rd13133, 32;
	mul.wide.u32 	%rd13135, %r5232, %r7945;
	and.b64  	%rd13136, %rd13104, 4294967295;
	add.s64 	%rd13137, %rd13134, %rd13136;
	add.s64 	%rd13138, %rd13137, %rd13135;
	shr.u64 	%rd13139, %rd13138, 32;
	mul.wide.u32 	%rd13140, %r5233, %r7945;
	add.s64 	%rd13141, %rd13139, %rd13105;
	add.s64 	%rd13142, %rd13141, %rd13140;
	{ .reg .b32 tmp; mov.b64 {tmp, %r5235}, %rd13142; }
	ld.const.u32 	%r5236, [MU_P];
	mul.lo.s32 	%r5237, %r5236, %r5234;
	mul.wide.u32 	%rd13143, %r1021, %r5237;
	and.b64  	%rd13144, %rd12855, 4294967295;
	add.s64 	%rd13145, %rd13143, %rd13144;
	shr.u64 	%rd13146, %rd13145, 32;
	mul.wide.u32 	%rd13147, %r1020, %r5237;
	and.b64  	%rd13148, %rd12880, 4294967295;
	add.s64 	%rd13149, %rd13146, %rd13148;
	add.s64 	%rd13150, %rd13149, %rd13147;
	cvt.u32.u64 	%r5238, %rd13150;
	shr.u64 	%rd13151, %rd13150, 32;
	mul.wide.u32 	%rd13152, %r1019, %r5237;
	and.b64  	%rd13153, %rd12918, 4294967295;
	add.s64 	%rd13154, %rd13151, %rd13153;
	add.s64 	%rd13155, %rd13154, %rd13152;
	shr.u64 	%rd13156, %rd13155, 32;
	mul.wide.u32 	%rd13157, %r1018, %r5237;
	and.b64  	%rd13158, %rd12956, 4294967295;
	add.s64 	%rd13159, %rd13156, %rd13158;
	add.s64 	%rd13160, %rd13159, %rd13157;
	shr.u64 	%rd13161, %rd13160, 32;
	mul.wide.u32 	%rd13162, %r1017, %r5237;
	and.b64  	%rd13163, %rd12994, 4294967295;
	add.s64 	%rd13164, %rd13161, %rd13163;
	add.s64 	%rd13165, %rd13164, %rd13162;
	shr.u64 	%rd13166, %rd13165, 32;
	mul.wide.u32 	%rd13167, %r1016, %r5237;
	and.b64  	%rd13168, %rd13032, 4294967295;
	add.s64 	%rd13169, %rd13166, %rd13168;
	add.s64 	%rd13170, %rd13169, %rd13167;
	shr.u64 	%rd13171, %rd13170, 32;
	mul.wide.u32 	%rd13172, %r983, %r5237;
	and.b64  	%rd13173, %rd13070, 4294967295;
	add.s64 	%rd13174, %rd13171, %rd13173;
	add.s64 	%rd13175, %rd13174, %rd13172;
	shr.u64 	%rd13176, %rd13175, 32;
	mul.wide.u32 	%rd13177, %r982, %r5237;
	and.b64  	%rd13178, %rd13108, 4294967295;
	add.s64 	%rd13179, %rd13176, %rd13178;
	add.s64 	%rd13180, %rd13179, %rd13177;
	shr.u64 	%rd13181, %rd13180, 32;
	and.b64  	%rd13182, %rd13113, 4294967295;
	add.s64 	%rd13183, %rd13181, %rd13182;
	shr.u64 	%rd13184, %rd13183, 32;
	and.b64  	%rd13185, %rd13118, 4294967295;
	add.s64 	%rd13186, %rd13184, %rd13185;
	shr.u64 	%rd13187, %rd13186, 32;
	and.b64  	%rd13188, %rd13123, 4294967295;
	add.s64 	%rd13189, %rd13187, %rd13188;
	shr.u64 	%rd13190, %rd13189, 32;
	and.b64  	%rd13191, %rd13128, 4294967295;
	add.s64 	%rd13192, %rd13190, %rd13191;
	shr.u64 	%rd13193, %rd13192, 32;
	and.b64  	%rd13194, %rd13133, 4294967295;
	add.s64 	%rd13195, %rd13193, %rd13194;
	shr.u64 	%rd13196, %rd13195, 32;
	and.b64  	%rd13197, %rd13138, 4294967295;
	add.s64 	%rd13198, %rd13196, %rd13197;
	shr.u64 	%rd13199, %rd13198, 32;
	and.b64  	%rd13200, %rd13142, 4294967295;
	add.s64 	%rd13201, %rd13199, %rd13200;
	{ .reg .b32 tmp; mov.b64 {tmp, %r5239}, %rd13201; }
	add.s32 	%r5240, %r5235, %r5239;
	mul.lo.s32 	%r5241, %r5236, %r5238;
	mul.wide.u32 	%rd13202, %r1021, %r5241;
	and.b64  	%rd13203, %rd13150, 4294967295;
	add.s64 	%rd13204, %rd13202, %rd13203;
	shr.u64 	%rd13205, %rd13204, 32;
	mul.wide.u32 	%rd13206, %r1020, %r5241;
	and.b64  	%rd13207, %rd13155, 4294967295;
	add.s64 	%rd13208, %rd13205, %rd13207;
	add.s64 	%rd13209, %rd13208, %rd13206;
	cvt.u32.u64 	%r5242, %rd13209;
	shr.u64 	%rd13210, %rd13209, 32;
	mul.wide.u32 	%rd13211, %r1019, %r5241;
	and.b64  	%rd13212, %rd13160, 4294967295;
	add.s64 	%rd13213, %rd13210, %rd13212;
	add.s64 	%rd13214, %rd13213, %rd13211;
	shr.u64 	%rd13215, %rd13214, 32;
	mul.wide.u32 	%rd13216, %r1018, %r5241;
	and.b64  	%rd13217, %rd13165, 4294967295;
	add.s64 	%rd13218, %rd13215, %rd13217;
	add.s64 	%rd13219, %rd13218, %rd13216;
	shr.u64 	%rd13220, %rd13219, 32;
	mul.wide.u32 	%rd13221, %r1017, %r5241;
	and.b64  	%rd13222, %rd13170, 4294967295;
	add.s64 	%rd13223, %rd13220, %rd13222;
	add.s64 	%rd13224, %rd13223, %rd13221;
	shr.u64 	%rd13225, %rd13224, 32;
	mul.wide.u32 	%rd13226, %r1016, %r5241;
	and.b64  	%rd13227, %rd13175, 4294967295;
	add.s64 	%rd13228, %rd13225, %rd13227;
	add.s64 	%rd13229, %rd13228, %rd13226;
	shr.u64 	%rd13230, %rd13229, 32;
	mul.wide.u32 	%rd13231, %r983, %r5241;
	and.b64  	%rd13232, %rd13180, 4294967295;
	add.s64 	%rd13233, %rd13230, %rd13232;
	add.s64 	%rd13234, %rd13233, %rd13231;
	shr.u64 	%rd13235, %rd13234, 32;
	mul.wide.u32 	%rd13236, %r982, %r5241;
	and.b64  	%rd13237, %rd13183, 4294967295;
	add.s64 	%rd13238, %rd13235, %rd13237;
	add.s64 	%rd13239, %rd13238, %rd13236;
	shr.u64 	%rd13240, %rd13239, 32;
	and.b64  	%rd13241, %rd13186, 4294967295;
	add.s64 	%rd13242, %rd13240, %rd13241;
	shr.u64 	%rd13243, %rd13242, 32;
	and.b64  	%rd13244, %rd13189, 4294967295;
	add.s64 	%rd13245, %rd13243, %rd13244;
	shr.u64 	%rd13246, %rd13245, 32;
	and.b64  	%rd13247, %rd13192, 4294967295;
	add.s64 	%rd13248, %rd13246, %rd13247;
	shr.u64 	%rd13249, %rd13248, 32;
	and.b64  	%rd13250, %rd13195, 4294967295;
	add.s64 	%rd13251, %rd13249, %rd13250;
	shr.u64 	%rd13252, %rd13251, 32;
	and.b64  	%rd13253, %rd13198, 4294967295;
	add.s64 	%rd13254, %rd13252, %rd13253;
	shr.u64 	%rd13255, %rd13254, 32;
	and.b64  	%rd13256, %rd13201, 4294967295;
	add.s64 	%rd13257, %rd13255, %rd13256;
	{ .reg .b32 tmp; mov.b64 {tmp, %r5243}, %rd13257; }
	add.s32 	%r5244, %r5240, %r5243;
	mul.lo.s32 	%r5245, %r5236, %r5242;
	mul.wide.u32 	%rd13258, %r1021, %r5245;
	and.b64  	%rd13259, %rd13209, 4294967295;
	add.s64 	%rd13260, %rd13258, %rd13259;
	shr.u64 	%rd13261, %rd13260, 32;
	mul.wide.u32 	%rd13262, %r1020, %r5245;
	and.b64  	%rd13263, %rd13214, 4294967295;
	add.s64 	%rd13264, %rd13261, %rd13263;
	add.s64 	%rd13265, %rd13264, %rd13262;
	cvt.u32.u64 	%r5246, %rd13265;
	shr.u64 	%rd13266, %rd13265, 32;
	mul.wide.u32 	%rd13267, %r1019, %r5245;
	and.b64  	%rd13268, %rd13219, 4294967295;
	add.s64 	%rd13269, %rd13266, %rd13268;
	add.s64 	%rd13270, %rd13269, %rd13267;
	shr.u64 	%rd13271, %rd13270, 32;
	mul.wide.u32 	%rd13272, %r1018, %r5245;
	and.b64  	%rd13273, %rd13224, 4294967295;
	add.s64 	%rd13274, %rd13271, %rd13273;
	add.s64 	%rd13275, %rd13274, %rd13272;
	shr.u64 	%rd13276, %rd13275, 32;
	mul.wide.u32 	%rd13277, %r1017, %r5245;
	and.b64  	%rd13278, %rd13229, 4294967295;
	add.s64 	%rd13279, %rd13276, %rd13278;
	add.s64 	%rd13280, %rd13279, %rd13277;
	shr.u64 	%rd13281, %rd13280, 32;
	mul.wide.u32 	%rd13282, %r1016, %r5245;
	and.b64  	%rd13283, %rd13234, 4294967295;
	add.s64 	%rd13284, %rd13281, %rd13283;
	add.s64 	%rd13285, %rd13284, %rd13282;
	shr.u64 	%rd13286, %rd13285, 32;
	mul.wide.u32 	%rd13287, %r983, %r5245;
	and.b64  	%rd13288, %rd13239, 4294967295;
	add.s64 	%rd13289, %rd13286, %rd13288;
	add.s64 	%rd13290, %rd13289, %rd13287;
	shr.u64 	%rd13291, %rd13290, 32;
	mul.wide.u32 	%rd13292, %r982, %r5245;
	and.b64  	%rd13293, %rd13242, 4294967295;
	add.s64 	%rd13294, %rd13291, %rd13293;
	add.s64 	%rd13295, %rd13294, %rd13292;
	shr.u64 	%rd13296, %rd13295, 32;
	and.b64  	%rd13297, %rd13245, 4294967295;
	add.s64 	%rd13298, %rd13296, %rd13297;
	shr.u64 	%rd13299, %rd13298, 32;
	and.b64  	%rd13300, %rd13248, 4294967295;
	add.s64 	%rd13301, %rd13299, %rd13300;
	shr.u64 	%rd13302, %rd13301, 32;
	and.b64  	%rd13303, %rd13251, 4294967295;
	add.s64 	%rd13304, %rd13302, %rd13303;
	shr.u64 	%rd13305, %rd13304, 32;
	and.b64  	%rd13306, %rd13254, 4294967295;
	add.s64 	%rd13307, %rd13305, %rd13306;
	shr.u64 	%rd13308, %rd13307, 32;
	and.b64  	%rd13309, %rd13257, 4294967295;
	add.s64 	%rd13310, %rd13308, %rd13309;
	{ .reg .b32 tmp; mov.b64 {tmp, %r5247}, %rd13310; }
	add.s32 	%r5248, %r5244, %r5247;
	mul.lo.s32 	%r5249, %r5236, %r5246;
	mul.wide.u32 	%rd13311, %r1021, %r5249;
	and.b64  	%rd13312, %rd13265, 4294967295;
	add.s64 	%rd13313, %rd13311, %rd13312;
	shr.u64 	%rd13314, %rd13313, 32;
	mul.wide.u32 	%rd13315, %r1020, %r5249;
	and.b64  	%rd13316, %rd13270, 4294967295;
	add.s64 	%rd13317, %rd13314, %rd13316;
	add.s64 	%rd13318, %rd13317, %rd13315;
	cvt.u32.u64 	%r5250, %rd13318;
	shr.u64 	%rd13319, %rd13318, 32;
	mul.wide.u32 	%rd13320, %r1019, %r5249;
	and.b64  	%rd13321, %rd13275, 4294967295;
	add.s64 	%rd13322, %rd13319, %rd13321;
	add.s64 	%rd13323, %rd13322, %rd13320;
	shr.u64 	%rd13324, %rd13323, 32;
	mul.wide.u32 	%rd13325, %r1018, %r5249;
	and.b64  	%rd13326, %rd13280, 4294967295;
	add.s64 	%rd13327, %rd13324, %rd13326;
	add.s64 	%rd13328, %rd13327, %rd13325;
	shr.u64 	%rd13329, %rd13328, 32;
	mul.wide.u32 	%rd13330, %r1017, %r5249;
	and.b64  	%rd13331, %rd13285, 4294967295;
	add.s64 	%rd13332, %rd13329, %rd13331;
	add.s64 	%rd13333, %rd13332, %rd13330;
	shr.u64 	%rd13334, %rd13333, 32;
	mul.wide.u32 	%rd13335, %r1016, %r5249;
	and.b64  	%rd13336, %rd13290, 4294967295;
	add.s64 	%rd13337, %rd13334, %rd13336;
	add.s64 	%rd13338, %rd13337, %rd13335;
	shr.u64 	%rd13339, %rd13338, 32;
	mul.wide.u32 	%rd13340, %r983, %r5249;
	and.b64  	%rd13341, %rd13295, 4294967295;
	add.s64 	%rd13342, %rd13339, %rd13341;
	add.s64 	%rd13343, %rd13342, %rd13340;
	shr.u64 	%rd13344, %rd13343, 32;
	mul.wide.u32 	%rd13345, %r982, %r5249;
	and.b64  	%rd13346, %rd13298, 4294967295;
	add.s64 	%rd13347, %rd13344, %rd13346;
	add.s64 	%rd13348, %rd13347, %rd13345;
	shr.u64 	%rd13349, %rd13348, 32;
	and.b64  	%rd13350, %rd13301, 4294967295;
	add.s64 	%rd13351, %rd13349, %rd13350;
	shr.u64 	%rd13352, %rd13351, 32;
	and.b64  	%rd13353, %rd13304, 4294967295;
	add.s64 	%rd13354, %rd13352, %rd13353;
	shr.u64 	%rd13355, %rd13354, 32;
	and.b64  	%rd13356, %rd13307, 4294967295;
	add.s64 	%rd13357, %rd13355, %rd13356;
	shr.u64 	%rd13358, %rd13357, 32;
	and.b64  	%rd13359, %rd13310, 4294967295;
	add.s64 	%rd13360, %rd13358, %rd13359;
	{ .reg .b32 tmp; mov.b64 {tmp, %r5251}, %rd13360; }
	add.s32 	%r5252, %r5248, %r5251;
	mul.lo.s32 	%r5253, %r5236, %r5250;
	mul.wide.u32 	%rd13361, %r1021, %r5253;
	and.b64  	%rd13362, %rd13318, 4294967295;
	add.s64 	%rd13363, %rd13361, %rd13362;
	shr.u64 	%rd13364, %rd13363, 32;
	mul.wide.u32 	%rd13365, %r1020, %r5253;
	and.b64  	%rd13366, %rd13323, 4294967295;
	add.s64 	%rd13367, %rd13364, %rd13366;
	add.s64 	%rd13368, %rd13367, %rd13365;
	cvt.u32.u64 	%r5254, %rd13368;
	shr.u64 	%rd13369, %rd13368, 32;
	mul.wide.u32 	%rd13370, %r1019, %r5253;
	and.b64  	%rd13371, %rd13328, 4294967295;
	add.s64 	%rd13372, %rd13369, %rd13371;
	add.s64 	%rd13373, %rd13372, %rd13370;
	shr.u64 	%rd13374, %rd13373, 32;
	mul.wide.u32 	%rd13375, %r1018, %r5253;
	and.b64  	%rd13376, %rd13333, 4294967295;
	add.s64 	%rd13377, %rd13374, %rd13376;
	add.s64 	%rd13378, %rd13377, %rd13375;
	shr.u64 	%rd13379, %rd13378, 32;
	mul.wide.u32 	%rd13380, %r1017, %r5253;
	and.b64  	%rd13381, %rd13338, 4294967295;
	add.s64 	%rd13382, %rd13379, %rd13381;
	add.s64 	%rd13383, %rd13382, %rd13380;
	shr.u64 	%rd13384, %rd13383, 32;
	mul.wide.u32 	%rd13385, %r1016, %r5253;
	and.b64  	%rd13386, %rd13343, 4294967295;
	add.s64 	%rd13387, %rd13384, %rd13386;
	add.s64 	%rd13388, %rd13387, %rd13385;
	shr.u64 	%rd13389, %rd13388, 32;
	mul.wide.u32 	%rd13390, %r983, %r5253;
	and.b64  	%rd13391, %rd13348, 4294967295;
	add.s64 	%rd13392, %rd13389, %rd13391;
	add.s64 	%rd13393, %rd13392, %rd13390;
	shr.u64 	%rd13394, %rd13393, 32;
	mul.wide.u32 	%rd13395, %r982, %r5253;
	and.b64  	%rd13396, %rd13351, 4294967295;
	add.s64 	%rd13397, %rd13394, %rd13396;
	add.s64 	%rd13398, %rd13397, %rd13395;
	shr.u64 	%rd13399, %rd13398, 32;
	and.b64  	%rd13400, %rd13354, 4294967295;
	add.s64 	%rd13401, %rd13399, %rd13400;
	shr.u64 	%rd13402, %rd13401, 32;
	and.b64  	%rd13403, %rd13357, 4294967295;
	add.s64 	%rd13404, %rd13402, %rd13403;
	shr.u64 	%rd13405, %rd13404, 32;
	and.b64  	%rd13406, %rd13360, 4294967295;
	add.s64 	%rd13407, %rd13405, %rd13406;
	{ .reg .b32 tmp; mov.b64 {tmp, %r5255}, %rd13407; }
	add.s32 	%r5256, %r5252, %r5255;
	mul.lo.s32 	%r5257, %r5236, %r5254;
	mul.wide.u32 	%rd13408, %r1021, %r5257;
	and.b64  	%rd13409, %rd13368, 4294967295;
	add.s64 	%rd13410, %rd13408, %rd13409;
	shr.u64 	%rd13411, %rd13410, 32;
	mul.wide.u32 	%rd13412, %r1020, %r5257;
	and.b64  	%rd13413, %rd13373, 4294967295;
	add.s64 	%rd13414, %rd13411, %rd13413;
	add.s64 	%rd13415, %rd13414, %rd13412;
	cvt.u32.u64 	%r5258, %rd13415;
	shr.u64 	%rd13416, %rd13415, 32;
	mul.wide.u32 	%rd13417, %r1019, %r5257;
	and.b64  	%rd13418, %rd13378, 4294967295;
	add.s64 	%rd13419, %rd13416, %rd13418;
	add.s64 	%rd13420, %rd13419, %rd13417;
	shr.u64 	%rd13421, %rd13420, 32;
	mul.wide.u32 	%rd13422, %r1018, %r5257;
	and.b64  	%rd13423, %rd13383, 4294967295;
	add.s64 	%rd13424, %rd13421, %rd13423;
	add.s64 	%rd13425, %rd13424, %rd13422;
	shr.u64 	%rd13426, %rd13425, 32;
	mul.wide.u32 	%rd13427, %r1017, %r5257;
	and.b64  	%rd13428, %rd13388, 4294967295;
	add.s64 	%rd13429, %rd13426, %rd13428;
	add.s64 	%rd13430, %rd13429, %rd13427;
	shr.u64 	%rd13431, %rd13430, 32;
	mul.wide.u32 	%rd13432, %r1016, %r5257;
	and.b64  	%rd13433, %rd13393, 4294967295;
	add.s64 	%rd13434, %rd13431, %rd13433;
	add.s64 	%rd13435, %rd13434, %rd13432;
	shr.u64 	%rd13436, %rd13435, 32;
	mul.wide.u32 	%rd13437, %r983, %r5257;
	and.b64  	%rd13438, %rd13398, 4294967295;
	add.s64 	%rd13439, %rd13436, %rd13438;
	add.s64 	%rd13440, %rd13439, %rd13437;
	shr.u64 	%rd13441, %rd13440, 32;
	mul.wide.u32 	%rd13442, %r982, %r5257;
	and.b64  	%rd13443, %rd13401, 4294967295;
	add.s64 	%rd13444, %rd13441, %rd13443;
	add.s64 	%rd13445, %rd13444, %rd13442;
	shr.u64 	%rd13446, %rd13445, 32;
	and.b64  	%rd13447, %rd13404, 4294967295;
	add.s64 	%rd13448, %rd13446, %rd13447;
	shr.u64 	%rd13449, %rd13448, 32;
	and.b64  	%rd13450, %rd13407, 4294967295;
	add.s64 	%rd13451, %rd13449, %rd13450;
	{ .reg .b32 tmp; mov.b64 {tmp, %r5259}, %rd13451; }
	add.s32 	%r5260, %r5256, %r5259;
	mul.lo.s32 	%r5261, %r5236, %r5258;
	mul.wide.u32 	%rd13452, %r1021, %r5261;
	and.b64  	%rd13453, %rd13415, 4294967295;
	add.s64 	%rd13454, %rd13452, %rd13453;
	shr.u64 	%rd13455, %rd13454, 32;
	mul.wide.u32 	%rd13456, %r1020, %r5261;
	and.b64  	%rd13457, %rd13420, 4294967295;
	add.s64 	%rd13458, %rd13455, %rd13457;
	add.s64 	%rd13459, %rd13458, %rd13456;
	cvt.u32.u64 	%r5262, %rd13459;
	shr.u64 	%rd13460, %rd13459, 32;
	mul.wide.u32 	%rd13461, %r1019, %r5261;
	and.b64  	%rd13462, %rd13425, 4294967295;
	add.s64 	%rd13463, %rd13460, %rd13462;
	add.s64 	%rd13464, %rd13463, %rd13461;
	shr.u64 	%rd13465, %rd13464, 32;
	mul.wide.u32 	%rd13466, %r1018, %r5261;
	and.b64  	%rd13467, %rd13430, 4294967295;
	add.s64 	%rd13468, %rd13465, %rd13467;
	add.s64 	%rd13469, %rd13468, %rd13466;
	shr.u64 	%rd13470, %rd13469, 32;
	mul.wide.u32 	%rd13471, %r1017, %r5261;
	and.b64  	%rd13472, %rd13435, 4294967295;
	add.s64 	%rd13473, %rd13470, %rd13472;
	add.s64 	%rd13474, %rd13473, %rd13471;
	shr.u64 	%rd13475, %rd13474, 32;
	mul.wide.u32 	%rd13476, %r1016, %r5261;
	and.b64  	%rd13477, %rd13440, 4294967295;
	add.s64 	%rd13478, %rd13475, %rd13477;
	add.s64 	%rd13479, %rd13478, %rd13476;
	shr.u64 	%rd13480, %rd13479, 32;
	mul.wide.u32 	%rd13481, %r983, %r5261;
	and.b64  	%rd13482, %rd13445, 4294967295;
	add.s64 	%rd13483, %rd13480, %rd13482;
	add.s64 	%rd13484, %rd13483, %rd13481;
	shr.u64 	%rd13485, %rd13484, 32;
	mul.wide.u32 	%rd13486, %r982, %r5261;
	and.b64  	%rd13487, %rd13448, 4294967295;
	add.s64 	%rd13488, %rd13485, %rd13487;
	add.s64 	%rd13489, %rd13488, %rd13486;
	shr.u64 	%rd13490, %rd13489, 32;
	and.b64  	%rd13491, %rd13451, 4294967295;
	add.s64 	%rd13492, %rd13490, %rd13491;
	{ .reg .b32 tmp; mov.b64 {tmp, %r5263}, %rd13492; }
	add.s32 	%r5264, %r5260, %r5263;
	mul.lo.s32 	%r5265, %r5236, %r5262;
	mul.wide.u32 	%rd13493, %r1021, %r5265;
	and.b64  	%rd13494, %rd13459, 4294967295;
	add.s64 	%rd13495, %rd13493, %rd13494;
	shr.u64 	%rd13496, %rd13495, 32;
	mul.wide.u32 	%rd13497, %r1020, %r5265;
	and.b64  	%rd13498, %rd13464, 4294967295;
	add.s64 	%rd13499, %rd13496, %rd13498;
	add.s64 	%rd13500, %rd13499, %rd13497;
	cvt.u32.u64 	%r7976, %rd13500;
	shr.u64 	%rd13501, %rd13500, 32;
	mul.wide.u32 	%rd13502, %r1019, %r5265;
	and.b64  	%rd13503, %rd13469, 4294967295;
	add.s64 	%rd13504, %rd13501, %rd13503;
	add.s64 	%rd13505, %rd13504, %rd13502;
	cvt.u32.u64 	%r7975, %rd13505;
	shr.u64 	%rd13506, %rd13505, 32;
	mul.wide.u32 	%rd13507, %r1018, %r5265;
	and.b64  	%rd13508, %rd13474, 4294967295;
	add.s64 	%rd13509, %rd13506, %rd13508;
	add.s64 	%rd13510, %rd13509, %rd13507;
	cvt.u32.u64 	%r7974, %rd13510;
	shr.u64 	%rd13511, %rd13510, 32;
	mul.wide.u32 	%rd13512, %r1017, %r5265;
	and.b64  	%rd13513, %rd13479, 4294967295;
	add.s64 	%rd13514, %rd13511, %rd13513;
	add.s64 	%rd13515, %rd13514, %rd13512;
	cvt.u32.u64 	%r7973, %rd13515;
	shr.u64 	%rd13516, %rd13515, 32;
	mul.wide.u32 	%rd13517, %r1016, %r5265;
	and.b64  	%rd13518, %rd13484, 4294967295;
	add.s64 	%rd13519, %rd13516, %rd13518;
	add.s64 	%rd13520, %rd13519, %rd13517;
	cvt.u32.u64 	%r7972, %rd13520;
	shr.u64 	%rd13521, %rd13520, 32;
	mul.wide.u32 	%rd13522, %r983, %r5265;
	and.b64  	%rd13523, %rd13489, 4294967295;
	add.s64 	%rd13524, %rd13521, %rd13523;
	add.s64 	%rd13525, %rd13524, %rd13522;
	cvt.u32.u64 	%r7971, %rd13525;
	shr.u64 	%rd13526, %rd13525, 32;
	mul.wide.u32 	%rd13527, %r982, %r5265;
	and.b64  	%rd13528, %rd13492, 4294967295;
	add.s64 	%rd13529, %rd13526, %rd13528;
	add.s64 	%rd13530, %rd13529, %rd13527;
	cvt.u32.u64 	%r7970, %rd13530;
	{ .reg .b32 tmp; mov.b64 {tmp, %r5266}, %rd13530; }
	add.s32 	%r7969, %r5264, %r5266;
	setp.gt.u32 	%p561, %r7969, %r982;
	@%p561 bra 	$L__BB5_498;
	setp.lt.u32 	%p562, %r7969, %r982;
	@%p562 bra 	$L__BB5_499;
	setp.lt.u32 	%p563, %r983, %r7970;
	@%p563 bra 	$L__BB5_498;
	setp.gt.u32 	%p564, %r983, %r7970;
	@%p564 bra 	$L__BB5_499;
	setp.lt.u32 	%p565, %r1016, %r7971;
	@%p565 bra 	$L__BB5_498;
	setp.gt.u32 	%p566, %r1016, %r7971;
	@%p566 bra 	$L__BB5_499;
	setp.lt.u32 	%p567, %r1017, %r7972;
	@%p567 bra 	$L__BB5_498;
	setp.gt.u32 	%p568, %r1017, %r7972;
	@%p568 bra 	$L__BB5_499;
	setp.lt.u32 	%p569, %r1018, %r7973;
	@%p569 bra 	$L__BB5_498;
	setp.gt.u32 	%p570, %r1018, %r7973;
	@%p570 bra 	$L__BB5_499;
	setp.lt.u32 	%p571, %r1019, %r7974;
	@%p571 bra 	$L__BB5_498;
	setp.gt.u32 	%p572, %r1019, %r7974;
	@%p572 bra 	$L__BB5_499;
	setp.lt.u32 	%p573, %r1020, %r7975;
	@%p573 bra 	$L__BB5_498;
	setp.gt.u32 	%p574, %r1020, %r7975;
	setp.gt.u32 	%p575, %r1021, %r7976;
	or.pred  	%p576, %p574, %p575;
	@%p576 bra 	$L__BB5_499;
$L__BB5_498:
	sub.s32 	%r7976, %r7976, %r1021;
	sub.s32 	%r7975, %r7975, %r1020;
	sub.s32 	%r7974, %r7974, %r1019;
	sub.s32 	%r7973, %r7973, %r1018;
	sub.s32 	%r7972, %r7972, %r1017;
	sub.s32 	%r7971, %r7971, %r1016;
	sub.s32 	%r7970, %r7970, %r983;
	sub.s32 	%r7969, %r7969, %r982;
$L__BB5_499:
	ld.const.u32 	%r1055, [P_CONST+24];
	mul.wide.u32 	%rd13531, %r7944, %r7784;
	cvt.u32.u64 	%r5267, %rd13531;
	shr.u64 	%rd13532, %rd13531, 32;
	mul.wide.u32 	%rd13533, %r7943, %r7784;
	add.s64 	%rd13534, %rd13532, %rd13533;
	shr.u64 	%rd13535, %rd13534, 32;
	mul.wide.u32 	%rd13536, %r7942, %r7784;
	add.s64 	%rd13537, %rd13535, %rd13536;
	shr.u64 	%rd13538, %rd13537, 32;
	mul.wide.u32 	%rd13539, %r7941, %r7784;
	add.s64 	%rd13540, %rd13538, %rd13539;
	shr.u64 	%rd13541, %rd13540, 32;
	mul.wide.u32 	%rd13542, %r7940, %r7784;
	add.s64 	%rd13543, %rd13541, %rd13542;
	shr.u64 	%rd13544, %rd13543, 32;
	mul.wide.u32 	%rd13545, %r7939, %r7784;
	add.s64 	%rd13546, %rd13544, %rd13545;
	shr.u64 	%rd13547, %rd13546, 32;
	mul.wide.u32 	%rd13548, %r7938, %r7784;
	add.s64 	%rd13549, %rd13547, %rd13548;
	shr.u64 	%rd13550, %rd13549, 32;
	mul.wide.u32 	%rd13551, %r7937, %r7784;
	add.s64 	%rd13552, %rd13550, %rd13551;
	shr.u64 	%rd13553, %rd13552, 32;
	mul.wide.u32 	%rd13554, %r7944, %r7783;
	and.b64  	%rd13555, %rd13534, 4294967295;
	add.s64 	%rd13556, %rd13554, %rd13555;
	shr.u64 	%rd13557, %rd13556, 32;
	mul.wide.u32 	%rd13558, %r7943, %r7783;
	and.b64  	%rd13559, %rd13537, 4294967295;
	add.s64 	%rd13560, %rd13557, %rd13559;
	add.s64 	%rd13561, %rd13560, %rd13558;
	shr.u64 	%rd13562, %rd13561, 32;
	mul.wide.u32 	%rd13563, %r7942, %r7783;
	and.b64  	%rd13564, %rd13540, 4294967295;
	add.s64 	%rd13565, %rd13562, %rd13564;
	add.s64 	%rd13566, %rd13565, %rd13563;
	shr.u64 	%rd13567, %rd13566, 32;
	mul.wide.u32 	%rd13568, %r7941, %r7783;
	and.b64  	%rd13569, %rd13543, 4294967295;
	add.s64 	%rd13570, %rd13567, %rd13569;
	add.s64 	%rd13571, %rd13570, %rd13568;
	shr.u64 	%rd13572, %rd13571, 32;
	mul.wide.u32 	%rd13573, %r7940, %r7783;
	and.b64  	%rd13574, %rd13546, 4294967295;
	add.s64 	%rd13575, %rd13572, %rd13574;
	add.s64 	%rd13576, %rd13575, %rd13573;
	shr.u64 	%rd13577, %rd13576, 32;
	mul.wide.u32 	%rd13578, %r7939, %r7783;
	and.b64  	%rd13579, %rd13549, 4294967295;
	add.s64 	%rd13580, %rd13577, %rd13579;
	add.s64 	%rd13581, %rd13580, %rd13578;
	shr.u64 	%rd13582, %rd13581, 32;
	mul.wide.u32 	%rd13583, %r7938, %r7783;
	and.b64  	%rd13584, %rd13552, 4294967295;
	add.s64 	%rd13585, %rd13582, %rd13584;
	add.s64 	%rd13586, %rd13585, %rd13583;
	shr.u64 	%rd13587, %rd13586, 32;
	mul.wide.u32 	%rd13588, %r7937, %r7783;
	add.s64 	%rd13589, %rd13587, %rd13553;
	add.s64 	%rd13590, %rd13589, %rd13588;
	shr.u64 	%rd13591, %rd13590, 32;
	mul.wide.u32 	%rd13592, %r7944, %r7782;
	and.b64  	%rd13593, %rd13561, 4294967295;
	add.s64 	%rd13594, %rd13592, %rd13593;
	shr.u64 	%rd13595, %rd13594, 32;
	mul.wide.u32 	%rd13596, %r7943, %r7782;
	and.b64  	%rd13597, %rd13566, 4294967295;
	add.s64 	%rd13598, %rd13595, %rd13597;
	add.s64 	%rd13599, %rd13598, %rd13596;
	shr.u64 	%rd13600, %rd13599, 32;
	mul.wide.u32 	%rd13601, %r7942, %r7782;
	and.b64  	%rd13602, %rd13571, 4294967295;
	add.s64 	%rd13603, %rd13600, %rd13602;
	add.s64 	%rd13604, %rd13603, %rd13601;
	shr.u64 	%rd13605, %rd13604, 32;
	mul.wide.u32 	%rd13606, %r7941, %r7782;
	and.b64  	%rd13607, %rd13576, 4294967295;
	add.s64 	%rd13608, %rd13605, %rd13607;
	add.s64 	%rd13609, %rd13608, %rd13606;
	shr.u64 	%rd13610, %rd13609, 32;
	mul.wide.u32 	%rd13611, %r7940, %r7782;
	and.b64  	%rd13612, %rd13581, 4294967295;
	add.s64 	%rd13613, %rd13610, %rd13612;
	add.s64 	%rd13614, %rd13613, %rd13611;
	shr.u64 	%rd13615, %rd13614, 32;
	mul.wide.u32 	%rd13616, %r7939, %r7782;
	and.b64  	%rd13617, %rd13586, 4294967295;
	add.s64 	%rd13618, %rd13615, %rd13617;
	add.s64 	%rd13619, %rd13618, %rd13616;
	shr.u64 	%rd13620, %rd13619, 32;
	mul.wide.u32 	%rd13621, %r7938, %r7782;
	and.b64  	%rd13622, %rd13590, 4294967295;
	add.s64 	%rd13623, %rd13620, %rd13622;
	add.s64 	%rd13624, %rd13623, %rd13621;
	shr.u64 	%rd13625, %rd13624, 32;
	mul.wide.u32 	%rd13626, %r7937, %r7782;
	add.s64 	%rd13627, %rd13625, %rd13591;
	add.s64 	%rd13628, %rd13627, %rd13626;
	shr.u64 	%rd13629, %rd13628, 32;
	mul.wide.u32 	%rd13630, %r7944, %r7781;
	and.b64  	%rd13631, %rd13599, 4294967295;
	add.s64 	%rd13632, %rd13630, %rd13631;
	shr.u64 	%rd13633, %rd13632, 32;
	mul.wide.u32 	%rd13634, %r7943, %r7781;
	and.b64  	%rd13635, %rd13604, 4294967295;
	add.s64 	%rd13636, %rd13633, %rd13635;
	add.s64 	%rd13637, %rd13636, %rd13634;
	shr.u64 	%rd13638, %rd13637, 32;
	mul.wide.u32 	%rd13639, %r7942, %r7781;
	and.b64  	%rd13640, %rd13609, 4294967295;
	add.s64 	%rd13641, %rd13638, %rd13640;
	add.s64 	%rd13642, %rd13641, %rd13639;
	shr.u64 	%rd13643, %rd13642, 32;
	mul.wide.u32 	%rd13644, %r7941, %r7781;
	and.b64  	%rd13645, %rd13614, 4294967295;
	add.s64 	%rd13646, %rd13643, %rd13645;
	add.s64 	%rd13647, %rd13646, %rd13644;
	shr.u64 	%rd13648, %rd13647, 32;
	mul.wide.u32 	%rd13649, %r7940, %r7781;
	and.b64  	%rd13650, %rd13619, 4294967295;
	add.s64 	%rd13651, %rd13648, %rd13650;
	add.s64 	%rd13652, %rd13651, %rd13649;
	shr.u64 	%rd13653, %rd13652, 32;
	mul.wide.u32 	%rd13654, %r7939, %r7781;
	and.b64  	%rd13655, %rd13624, 4294967295;
	add.s64 	%rd13656, %rd13653, %rd13655;
	add.s64 	%rd13657, %rd13656, %rd13654;
	shr.u64 	%rd13658, %rd13657, 32;
	mul.wide.u32 	%rd13659, %r7938, %r7781;
	and.b64  	%rd13660, %rd13628, 4294967295;
	add.s64 	%rd13661, %rd13658, %rd13660;
	add.s64 	%rd13662, %rd13661, %rd13659;
	shr.u64 	%rd13663, %rd13662, 32;
	mul.wide.u32 	%rd13664, %r7937, %r7781;
	add.s64 	%rd13665, %rd13663, %rd13629;
	add.s64 	%rd13666, %rd13665, %rd13664;
	shr.u64 	%rd13667, %rd13666, 32;
	mul.wide.u32 	%rd13668, %r7944, %r7780;
	and.b64  	%rd13669, %rd13637, 4294967295;
	add.s64 	%rd13670, %rd13668, %rd13669;
	shr.u64 	%rd13671, %rd13670, 32;
	mul.wide.u32 	%rd13672, %r7943, %r7780;
	and.b64  	%rd13673, %rd13642, 4294967295;
	add.s64 	%rd13674, %rd13671, %rd13673;
	add.s64 	%rd13675, %rd13674, %rd13672;
	shr.u64 	%rd13676, %rd13675, 32;
	mul.wide.u32 	%rd13677, %r7942, %r7780;
	and.b64  	%rd13678, %rd13647, 4294967295;
	add.s64 	%rd13679, %rd13676, %rd13678;
	add.s64 	%rd13680, %rd13679, %rd13677;
	shr.u64 	%rd13681, %rd13680, 32;
	mul.wide.u32 	%rd13682, %r7941, %r7780;
	and.b64  	%rd13683, %rd13652, 4294967295;
	add.s64 	%rd13684, %rd13681, %rd13683;
	add.s64 	%rd13685, %rd13684, %rd13682;
	shr.u64 	%rd13686, %rd13685, 32;
	mul.wide.u32 	%rd13687, %r7940, %r7780;
	and.b64  	%rd13688, %rd13657, 4294967295;
	add.s64 	%rd13689, %rd13686, %rd13688;
	add.s64 	%rd13690, %rd13689, %rd13687;
	shr.u64 	%rd13691, %rd13690, 32;
	mul.wide.u32 	%rd13692, %r7939, %r7780;
	and.b64  	%rd13693, %rd13662, 4294967295;
	add.s64 	%rd13694, %rd13691, %rd13693;
	add.s64 	%rd13695, %rd13694, %rd13692;
	shr.u64 	%rd13696, %rd13695, 32;
	mul.wide.u32 	%rd13697, %r7938, %r7780;
	and.b64  	%rd13698, %rd13666, 4294967295;
	add.s64 	%rd13699, %rd13696, %rd13698;
	add.s64 	%rd13700, %rd13699, %rd13697;
	shr.u64 	%rd13701, %rd13700, 32;
	mul.wide.u32 	%rd13702, %r7937, %r7780;
	add.s64 	%rd13703, %rd13701, %rd13667;
	add.s64 	%rd13704, %rd13703, %rd13702;
	shr.u64 	%rd13705, %rd13704, 32;
	mul.wide.u32 	%rd13706, %r7944, %r7779;
	and.b64  	%rd13707, %rd13675, 4294967295;
	add.s64 	%rd13708, %rd13706, %rd13707;
	shr.u64 	%rd13709, %rd13708, 32;
	mul.wide.u32 	%rd13710, %r7943, %r7779;
	and.b64  	%rd13711, %rd13680, 4294967295;
	add.s64 	%rd13712, %rd13709, %rd13711;
	add.s64 	%rd13713, %rd13712, %rd13710;
	shr.u64 	%rd13714, %rd13713, 32;
	mul.wide.u32 	%rd13715, %r7942, %r7779;
	and.b64  	%rd13716, %rd13685, 4294967295;
	add.s64 	%rd13717, %rd13714, %rd13716;
	add.s64 	%rd13718, %rd13717, %rd13715;
	shr.u64 	%rd13719, %rd13718, 32;
	mul.wide.u32 	%rd13720, %r7941, %r7779;
	and.b64  	%rd13721, %rd13690, 4294967295;
	add.s64 	%rd13722, %rd13719, %rd13721;
	add.s64 	%rd13723, %rd13722, %rd13720;
	shr.u64 	%rd13724, %rd13723, 32;
	mul.wide.u32 	%rd13725, %r7940, %r7779;
	and.b64  	%rd13726, %rd13695, 4294967295;
	add.s64 	%rd13727, %rd13724, %rd13726;
	add.s64 	%rd13728, %rd13727, %rd13725;
	shr.u64 	%rd13729, %rd13728, 32;
	mul.wide.u32 	%rd13730, %r7939, %r7779;
	and.b64  	%rd13731, %rd13700, 4294967295;
	add.s64 	%rd13732, %rd13729, %rd13731;
	add.s64 	%rd13733, %rd13732, %rd13730;
	shr.u64 	%rd13734, %rd13733, 32;
	mul.wide.u32 	%rd13735, %r7938, %r7779;
	and.b64  	%rd13736, %rd13704, 4294967295;
	add.s64 	%rd13737, %rd13734, %rd13736;
	add.s64 	%rd13738, %rd13737, %rd13735;
	shr.u64 	%rd13739, %rd13738, 32;
	mul.wide.u32 	%rd13740, %r7937, %r7779;
	add.s64 	%rd13741, %rd13739, %rd13705;
	add.s64 	%rd13742, %rd13741, %rd13740;
	shr.u64 	%rd13743, %rd13742, 32;
	mul.wide.u32 	%rd13744, %r7944, %r7778;
	and.b64  	%rd13745, %rd13713, 4294967295;
	add.s64 	%rd13746, %rd13744, %rd13745;
	shr.u64 	%rd13747, %rd13746, 32;
	mul.wide.u32 	%rd13748, %r7943, %r7778;
	and.b64  	%rd13749, %rd13718, 4294967295;
	add.s64 	%rd13750, %rd13747, %rd13749;
	add.s64 	%rd13751, %rd13750, %rd13748;
	shr.u64 	%rd13752, %rd13751, 32;
	mul.wide.u32 	%rd13753, %r7942, %r7778;
	and.b64  	%rd13754, %rd13723, 4294967295;
	add.s64 	%rd13755, %rd13752, %rd13754;
	add.s64 	%rd13756, %rd13755, %rd13753;
	shr.u64 	%rd13757, %rd13756, 32;
	mul.wide.u32 	%rd13758, %r7941, %r7778;
	and.b64  	%rd13759, %rd13728, 4294967295;
	add.s64 	%rd13760, %rd13757, %rd13759;
	add.s64 	%rd13761, %rd13760, %rd13758;
	shr.u64 	%rd13762, %rd13761, 32;
	mul.wide.u32 	%rd13763, %r7940, %r7778;
	and.b64  	%rd13764, %rd13733, 4294967295;
	add.s64 	%rd13765, %rd13762, %rd13764;
	add.s64 	%rd13766, %rd13765, %rd13763;
	shr.u64 	%rd13767, %rd13766, 32;
	mul.wide.u32 	%rd13768, %r7939, %r7778;
	and.b64  	%rd13769, %rd13738, 4294967295;
	add.s64 	%rd13770, %rd13767, %rd13769;
	add.s64 	%rd13771, %rd13770, %rd13768;
	shr.u64 	%rd13772, %rd13771, 32;
	mul.wide.u32 	%rd13773, %r7938, %r7778;
	and.b64  	%rd13774, %rd13742, 4294967295;
	add.s64 	%rd13775, %rd13772, %rd13774;
	add.s64 	%rd13776, %rd13775, %rd13773;
	shr.u64 	%rd13777, %rd13776, 32;
	mul.wide.u32 	%rd13778, %r7937, %r7778;
	add.s64 	%rd13779, %rd13777, %rd13743;
	add.s64 	%rd13780, %rd13779, %rd13778;
	shr.u64 	%rd13781, %rd13780, 32;
	mul.wide.u32 	%rd13782, %r7944, %r7777;
	and.b64  	%rd13783, %rd13751, 4294967295;
	add.s64 	%rd13784, %rd13782, %rd13783;
	shr.u64 	%rd13785, %rd13784, 32;
	mul.wide.u32 	%rd13786, %r7943, %r7777;
	and.b64  	%rd13787, %rd13756, 4294967295;
	add.s64 	%rd13788, %rd13785, %rd13787;
	add.s64 	%rd13789, %rd13788, %rd13786;
	shr.u64 	%rd13790, %rd13789, 32;
	mul.wide.u32 	%rd13791, %r7942, %r7777;
	and.b64  	%rd13792, %rd13761, 4294967295;
	add.s64 	%rd13793, %rd13790, %rd13792;
	add.s64 	%rd13794, %rd13793, %rd13791;
	shr.u64 	%rd13795, %rd13794, 32;
	mul.wide.u32 	%rd13796, %r7941, %r7777;
	and.b64  	%rd13797, %rd13766, 4294967295;
	add.s64 	%rd13798, %rd13795, %rd13797;
	add.s64 	%rd13799, %rd13798, %rd13796;
	shr.u64 	%rd13800, %rd13799, 32;
	mul.wide.u32 	%rd13801, %r7940, %r7777;
	and.b64  	%rd13802, %rd13771, 4294967295;
	add.s64 	%rd13803, %rd13800, %rd13802;
	add.s64 	%rd13804, %rd13803, %rd13801;
	shr.u64 	%rd13805, %rd13804, 32;
	mul.wide.u32 	%rd13806, %r7939, %r7777;
	and.b64  	%rd13807, %rd13776, 4294967295;
	add.s64 	%rd13808, %rd13805, %rd13807;
	add.s64 	%rd13809, %rd13808, %rd13806;
	shr.u64 	%rd13810, %rd13809, 32;
	mul.wide.u32 	%rd13811, %r7938, %r7777;
	and.b64  	%rd13812, %rd13780, 4294967295;
	add.s64 	%rd13813, %rd13810, %rd13812;
	add.s64 	%rd13814, %rd13813, %rd13811;
	shr.u64 	%rd13815, %rd13814, 32;
	mul.wide.u32 	%rd13816, %r7937, %r7777;
	add.s64 	%rd13817, %rd13815, %rd13781;
	add.s64 	%rd13818, %rd13817, %rd13816;
	{ .reg .b32 tmp; mov.b64 {tmp, %r5268}, %rd13818; }
	mul.lo.s32 	%r5270, %r5236, %r5267;
	mul.wide.u32 	%rd13819, %r1021, %r5270;
	and.b64  	%rd13820, %rd13531, 4294967295;
	add.s64 	%rd13821, %rd13819, %rd13820;
	shr.u64 	%rd13822, %rd13821, 32;
	mul.wide.u32 	%rd13823, %r1020, %r5270;
	and.b64  	%rd13824, %rd13556, 4294967295;
	add.s64 	%rd13825, %rd13822, %rd13824;
	add.s64 	%rd13826, %rd13825, %rd13823;
	cvt.u32.u64 	%r5271, %rd13826;
	shr.u64 	%rd13827, %rd13826, 32;
	mul.wide.u32 	%rd13828, %r1019, %r5270;
	and.b64  	%rd13829, %rd13594, 4294967295;
	add.s64 	%rd13830, %rd13827, %rd13829;
	add.s64 	%rd13831, %rd13830, %rd13828;
	shr.u64 	%rd13832, %rd13831, 32;
	mul.wide.u32 	%rd13833, %r1018, %r5270;
	and.b64  	%rd13834, %rd13632, 4294967295;
	add.s64 	%rd13835, %rd13832, %rd13834;
	add.s64 	%rd13836, %rd13835, %rd13833;
	shr.u64 	%rd13837, %rd13836, 32;
	mul.wide.u32 	%rd13838, %r1017, %r5270;
	and.b64  	%rd13839, %rd13670, 4294967295;
	add.s64 	%rd13840, %rd13837, %rd13839;
	add.s64 	%rd13841, %rd13840, %rd13838;
	shr.u64 	%rd13842, %rd13841, 32;
	mul.wide.u32 	%rd13843, %r1016, %r5270;
	and.b64  	%rd13844, %rd13708, 4294967295;
	add.s64 	%rd13845, %rd13842, %rd13844;
	add.s64 	%rd13846, %rd13845, %rd13843;
	shr.u64 	%rd13847, %rd13846, 32;
	mul.wide.u32 	%rd13848, %r1055, %r5270;
	and.b64  	%rd13849, %rd13746, 4294967295;
	add.s64 	%rd13850, %rd13847, %rd13849;
	add.s64 	%rd13851, %rd13850, %rd13848;
	shr.u64 	%rd13852, %rd13851, 32;
	mul.wide.u32 	%rd13853, %r982, %r5270;
	and.b64  	%rd13854, %rd13784, 4294967295;
	add.s64 	%rd13855, %rd13852, %rd13854;
	add.s64 	%rd13856, %rd13855, %rd13853;
	shr.u64 	%rd13857, %rd13856, 32;
	and.b64  	%rd13858, %rd13789, 4294967295;
	add.s64 	%rd13859, %rd13857, %rd13858;
	shr.u64 	%rd13860, %rd13859, 32;
	and.b64  	%rd13861, %rd13794, 4294967295;
	add.s64 	%rd13862, %rd13860, %rd13861;
	shr.u64 	%rd13863, %rd13862, 32;
	and.b64  	%rd13864, %rd13799, 4294967295;
	add.s64 	%rd13865, %rd13863, %rd13864;
	shr.u64 	%rd13866, %rd13865, 32;
	and.b64  	%rd13867, %rd13804, 4294967295;
	add.s64 	%rd13868, %rd13866, %rd13867;
	shr.u64 	%rd13869, %rd13868, 32;
	and.b64  	%rd13870, %rd13809, 4294967295;
	add.s64 	%rd13871, %rd13869, %rd13870;
	shr.u64 	%rd13872, %rd13871, 32;
	and.b64  	%rd13873, %rd13814, 4294967295;
	add.s64 	%rd13874, %rd13872, %rd13873;
	shr.u64 	%rd13875, %rd13874, 32;
	and.b64  	%rd13876, %rd13818, 4294967295;
	add.s64 	%rd13877, %rd13875, %rd13876;
	{ .reg .b32 tmp; mov.b64 {tmp, %r5272}, %rd13877; }
	add.s32 	%r5273, %r5268, %r5272;
	mul.lo.s32 	%r5274, %r5236, %r5271;
	mul.wide.u32 	%rd13878, %r1021, %r5274;
	and.b64  	%rd13879, %rd13826, 4294967295;
	add.s64 	%rd13880, %rd13878, %rd13879;
	shr.u64 	%rd13881, %rd13880, 32;
	mul.wide.u32 	%rd13882, %r1020, %r5274;
	and.b64  	%rd13883, %rd13831, 4294967295;
	add.s64 	%rd13884, %rd13881, %rd13883;
	add.s64 	%rd13885, %rd13884, %rd13882;
	cvt.u32.u64 	%r5275, %rd13885;
	shr.u64 	%rd13886, %rd13885, 32;
	mul.wide.u32 	%rd13887, %r1019, %r5274;
	and.b64  	%rd13888, %rd13836, 4294967295;
	add.s64 	%rd13889, %rd13886, %rd13888;
	add.s64 	%rd13890, %rd13889, %rd13887;
	shr.u64 	%rd13891, %rd13890, 32;
	mul.wide.u32 	%rd13892, %r1018, %r5274;
	and.b64  	%rd13893, %rd13841, 4294967295;
	add.s64 	%rd13894, %rd13891, %rd13893;
	add.s64 	%rd13895, %rd13894, %rd13892;
	shr.u64 	%rd13896, %rd13895, 32;
	mul.wide.u32 	%rd13897, %r1017, %r5274;
	and.b64  	%rd13898, %rd13846, 4294967295;
	add.s64 	%rd13899, %rd13896, %rd13898;
	add.s64 	%rd13900, %rd13899, %rd13897;
	shr.u64 	%rd13901, %rd13900, 32;
	mul.wide.u32 	%rd13902, %r1016, %r5274;
	and.b64  	%rd13903, %rd13851, 4294967295;
	add.s64 	%rd13904, %rd13901, %rd13903;
	add.s64 	%rd13905, %rd13904, %rd13902;
	shr.u64 	%rd13906, %rd13905, 32;
	mul.wide.u32 	%rd13907, %r1055, %r5274;
	and.b64  	%rd13908, %rd13856, 4294967295;
	add.s64 	%rd13909, %rd13906, %rd13908;
	add.s64 	%rd13910, %rd13909, %rd13907;
	shr.u64 	%rd13911, %rd13910, 32;
	mul.wide.u32 	%rd13912, %r982, %r5274;
	and.b64  	%rd13913, %rd13859, 4294967295;
	add.s64 	%rd13914, %rd13911, %rd13913;
	add.s64 	%rd13915, %rd13914, %rd13912;
	shr.u64 	%rd13916, %rd13915, 32;
	and.b64  	%rd13917, %rd13862, 4294967295;
	add.s64 	%rd13918, %rd13916, %rd13917;
	shr.u64 	%rd13919, %rd13918, 32;
	and.b64  	%rd13920, %rd13865, 4294967295;
	add.s64 	%rd13921, %rd13919, %rd13920;
	shr.u64 	%rd13922, %rd13921, 32;
	and.b64  	%rd13923, %rd13868, 4294967295;
	add.s64 	%rd13924, %rd13922, %rd13923;
	shr.u64 	%rd13925, %rd13924, 32;
	and.b64  	%rd13926, %rd13871, 4294967295;
	add.s64 	%rd13927, %rd13925, %rd13926;
	shr.u64 	%rd13928, %rd13927, 32;
	and.b64  	%rd13929, %rd13874, 4294967295;
	add.s64 	%rd13930, %rd13928, %rd13929;
	shr.u64 	%rd13931, %rd13930, 32;
	and.b64  	%rd13932, %rd13877, 4294967295;
	add.s64 	%rd13933, %rd13931, %rd13932;
	{ .reg .b32 tmp; mov.b64 {tmp, %r5276}, %rd13933; }
	add.s32 	%r5277, %r5273, %r5276;
	mul.lo.s32 	%r5278, %r5236, %r5275;
	mul.wide.u32 	%rd13934, %r1021, %r5278;
	and.b64  	%rd13935, %rd13885, 4294967295;
	add.s64 	%rd13936, %rd13934, %rd13935;
	shr.u64 	%rd13937, %rd13936, 32;
	mul.wide.u32 	%rd13938, %r1020, %r5278;
	and.b64  	%rd13939, %rd13890, 4294967295;
	add.s64 	%rd13940, %rd13937, %rd13939;
	add.s64 	%rd13941, %rd13940, %rd13938;
	cvt.u32.u64 	%r5279, %rd13941;
	shr.u64 	%rd13942, %rd13941, 32;
	mul.wide.u32 	%rd13943, %r1019, %r5278;
	and.b64  	%rd13944, %rd13895, 4294967295;
	add.s64 	%rd13945, %rd13942, %rd13944;
	add.s64 	%rd13946, %rd13945, %rd13943;
	shr.u64 	%rd13947, %rd13946, 32;
	mul.wide.u32 	%rd13948, %r1018, %r5278;
	and.b64  	%rd13949, %rd13900, 4294967295;
	add.s64 	%rd13950, %rd13947, %rd13949;
	add.s64 	%rd13951, %rd13950, %rd13948;
	shr.u64 	%rd13952, %rd13951, 32;
	mul.wide.u32 	%rd13953, %r1017, %r5278;
	and.b64  	%rd13954, %rd13905, 4294967295;
	add.s64 	%rd13955, %rd13952, %rd13954;
	add.s64 	%rd13956, %rd13955, %rd13953;
	shr.u64 	%rd13957, %rd13956, 32;
	mul.wide.u32 	%rd13958, %r1016, %r5278;
	and.b64  	%rd13959, %rd13910, 4294967295;
	add.s64 	%rd13960, %rd13957, %rd13959;
	add.s64 	%rd13961, %rd13960, %rd13958;
	shr.u64 	%rd13962, %rd13961, 32;
	mul.wide.u32 	%rd13963, %r1055, %r5278;
	and.b64  	%rd13964, %rd13915, 4294967295;
	add.s64 	%rd13965, %rd13962, %rd13964;
	add.s64 	%rd13966, %rd13965, %rd13963;
	shr.u64 	%rd13967, %rd13966, 32;
	mul.wide.u32 	%rd13968, %r982, %r5278;
	and.b64  	%rd13969, %rd13918, 4294967295;
	add.s64 	%rd13970, %rd13967, %rd13969;
	add.s64 	%rd13971, %rd13970, %rd13968;
	shr.u64 	%rd13972, %rd13971, 32;
	and.b64  	%rd13973, %rd13921, 4294967295;
	add.s64 	%rd13974, %rd13972, %rd13973;
	shr.u64 	%rd13975, %rd13974, 32;
	and.b64  	%rd13976, %rd13924, 4294967295;
	add.s64 	%rd13977, %rd13975, %rd13976;
	shr.u64 	%rd13978, %rd13977, 32;
	and.b64  	%rd13979, %rd13927, 4294967295;
	add.s64 	%rd13980, %rd13978, %rd13979;
	shr.u64 	%rd13981, %rd13980, 32;
	and.b64  	%rd13982, %rd13930, 4294967295;
	add.s64 	%rd13983, %rd13981, %rd13982;
	shr.u64 	%rd13984, %rd13983, 32;
	and.b64  	%rd13985, %rd13933, 4294967295;
	add.s64 	%rd13986, %rd13984, %rd13985;
	{ .reg .b32 tmp; mov.b64 {tmp, %r5280}, %rd13986; }
	add.s32 	%r5281, %r5277, %r5280;
	mul.lo.s32 	%r5282, %r5236, %r5279;
	mul.wide.u32 	%rd13987, %r1021, %r5282;
	and.b64  	%rd13988, %rd13941, 4294967295;
	add.s64 	%rd13989, %rd13987, %rd13988;
	shr.u64 	%rd13990, %rd13989, 32;
	mul.wide.u32 	%rd13991, %r1020, %r5282;
	and.b64  	%rd13992, %rd13946, 4294967295;
	add.s64 	%rd13993, %rd13990, %rd13992;
	add.s64 	%rd13994, %rd13993, %rd13991;
	cvt.u32.u64 	%r5283, %rd13994;
	shr.u64 	%rd13995, %rd13994, 32;
	mul.wide.u32 	%rd13996, %r1019, %r5282;
	and.b64  	%rd13997, %rd13951, 4294967295;
	add.s64 	%rd13998, %rd13995, %rd13997;
	add.s64 	%rd13999, %rd13998, %rd13996;
	shr.u64 	%rd14000, %rd13999, 32;
	mul.wide.u32 	%rd14001, %r1018, %r5282;
	and.b64  	%rd14002, %rd13956, 4294967295;
	add.s64 	%rd14003, %rd14000, %rd14002;
	add.s64 	%rd14004, %rd14003, %rd14001;
	shr.u64 	%rd14005, %rd14004, 32;
	mul.wide.u32 	%rd14006, %r1017, %r5282;
	and.b64  	%rd14007, %rd13961, 4294967295;
	add.s64 	%rd14008, %rd14005, %rd14007;
	add.s64 	%rd14009, %rd14008, %rd14006;
	shr.u64 	%rd14010, %rd14009, 32;
	mul.wide.u32 	%rd14011, %r1016, %r5282;
	and.b64  	%rd14012, %rd13966, 4294967295;
	add.s64 	%rd14013, %rd14010, %rd14012;
	add.s64 	%rd14014, %rd14013, %rd14011;
	shr.u64 	%rd14015, %rd14014, 32;
	mul.wide.u32 	%rd14016, %r1055, %r5282;
	and.b64  	%rd14017, %rd13971, 4294967295;
	add.s64 	%rd14018, %rd14015, %rd14017;
	add.s64 	%rd14019, %rd14018, %rd14016;
	shr.u64 	%rd14020, %rd14019, 32;
	mul.wide.u32 	%rd14021, %r982, %r5282;
	and.b64  	%rd14022, %rd13974, 4294967295;
	add.s64 	%rd14023, %rd14020, %rd14022;
	add.s64 	%rd14024, %rd14023, %rd14021;
	shr.u64 	%rd14025, %rd14024, 32;
	and.b64  	%rd14026, %rd13977, 4294967295;
	add.s64 	%rd14027, %rd14025, %rd14026;
	shr.u64 	%rd14028, %rd14027, 32;
	and.b64  	%rd14029, %rd13980, 4294967295;
	add.s64 	%rd14030, %rd14028, %rd14029;
	shr.u64 	%rd14031, %rd14030, 32;
	and.b64  	%rd14032, %rd13983, 4294967295;
	add.s64 	%rd14033, %rd14031, %rd14032;
	shr.u64 	%rd14034, %rd14033, 32;
	and.b64  	%rd14035, %rd13986, 4294967295;
	add.s64 	%rd14036, %rd14034, %rd14035;
	{ .reg .b32 tmp; mov.b64 {tmp, %r5284}, %rd14036; }
	add.s32 	%r5285, %r5281, %r5284;
	mul.lo.s32 	%r5286, %r5236, %r5283;
	mul.wide.u32 	%rd14037, %r1021, %r5286;
	and.b64  	%rd14038, %rd13994, 4294967295;
	add.s64 	%rd14039, %rd14037, %rd14038;
	shr.u64 	%rd14040, %rd14039, 32;
	mul.wide.u32 	%rd14041, %r1020, %r5286;
	and.b64  	%rd14042, %rd13999, 4294967295;
	add.s64 	%rd14043, %rd14040, %rd14042;
	add.s64 	%rd14044, %rd14043, %rd14041;
	cvt.u32.u64 	%r5287, %rd14044;
	shr.u64 	%rd14045, %rd14044, 32;
	mul.wide.u32 	%rd14046, %r1019, %r5286;
	and.b64  	%rd14047, %rd14004, 4294967295;
	add.s64 	%rd14048, %rd14045, %rd14047;
	add.s64 	%rd14049, %rd14048, %rd14046;
	shr.u64 	%rd14050, %rd14049, 32;
	mul.wide.u32 	%rd14051, %r1018, %r5286;
	and.b64  	%rd14052, %rd14009, 4294967295;
	add.s64 	%rd14053, %rd14050, %rd14052;
	add.s64 	%rd14054, %rd14053, %rd14051;
	shr.u64 	%rd14055, %rd14054, 32;
	mul.wide.u32 	%rd14056, %r1017, %r5286;
	and.b64  	%rd14057, %rd14014, 4294967295;
	add.s64 	%rd14058, %rd14055, %rd14057;
	add.s64 	%rd14059, %rd14058, %rd14056;
	shr.u64 	%rd14060, %rd14059, 32;
	mul.wide.u32 	%rd14061, %r1016, %r5286;
	and.b64  	%rd14062, %rd14019, 4294967295;
	add.s64 	%rd14063, %rd14060, %rd14062;
	add.s64 	%rd14064, %rd14063, %rd14061;
	shr.u64 	%rd14065, %rd14064, 32;
	mul.wide.u32 	%rd14066, %r1055, %r5286;
	and.b64  	%rd14067, %rd14024, 4294967295;
	add.s64 	%rd14068, %rd14065, %rd14067;
	add.s64 	%rd14069, %rd14068, %rd14066;
	shr.u64 	%rd14070, %rd14069, 32;
	mul.wide.u32 	%rd14071, %r982, %r5286;
	and.b64  	%rd14072, %rd14027, 4294967295;
	add.s64 	%rd14073, %rd14070, %rd14072;
	add.s64 	%rd14074, %rd14073, %rd14071;
	shr.u64 	%rd14075, %rd14074, 32;
	and.b64  	%rd14076, %rd14030, 4294967295;
	add.s64 	%rd14077, %rd14075, %rd14076;
	shr.u64 	%rd14078, %rd14077, 32;
	and.b64  	%rd14079, %rd14033, 4294967295;
	add.s64 	%rd14080, %rd14078, %rd14079;
	shr.u64 	%rd14081, %rd14080, 32;
	and.b64  	%rd14082, %rd14036, 4294967295;
	add.s64 	%rd14083, %rd14081, %rd14082;
	{ .reg .b32 tmp; mov.b64 {tmp, %r5288}, %rd14083; }
	add.s32 	%r5289, %r5285, %r5288;
	mul.lo.s32 	%r5290, %r5236, %r5287;
	mul.wide.u32 	%rd14084, %r1021, %r5290;
	and.b64  	%rd14085, %rd14044, 4294967295;
	add.s64 	%rd14086, %rd14084, %rd14085;
	shr.u64 	%rd14087, %rd14086, 32;
	mul.wide.u32 	%rd14088, %r1020, %r5290;
	and.b64  	%rd14089, %rd14049, 4294967295;
	add.s64 	%rd14090, %rd14087, %rd14089;
	add.s64 	%rd14091, %rd14090, %rd14088;
	cvt.u32.u64 	%r5291, %rd14091;
	shr.u64 	%rd14092, %rd14091, 32;
	mul.wide.u32 	%rd14093, %r1019, %r5290;
	and.b64  	%rd14094, %rd14054, 4294967295;
	add.s64 	%rd14095, %rd14092, %rd14094;
	add.s64 	%rd14096, %rd14095, %rd14093;
	shr.u64 	%rd14097, %rd14096, 32;
	mul.wide.u32 	%rd14098, %r1018, %r5290;
	and.b64  	%rd14099, %rd14059, 4294967295;
	add.s64 	%rd14100, %rd14097, %rd14099;
	add.s64 	%rd14101, %rd14100, %rd14098;
	shr.u64 	%rd14102, %rd14101, 32;
	mul.wide.u32 	%rd14103, %r1017, %r5290;
	and.b64  	%rd14104, %rd14064, 4294967295;
	add.s64 	%rd14105, %rd14102, %rd14104;
	add.s64 	%rd14106, %rd14105, %rd14103;
	shr.u64 	%rd14107, %rd14106, 32;
	mul.wide.u32 	%rd14108, %r1016, %r5290;
	and.b64  	%rd14109, %rd14069, 4294967295;
	add.s64 	%rd14110, %rd14107, %rd14109;
	add.s64 	%rd14111, %rd14110, %rd14108;
	shr.u64 	%rd14112, %rd14111, 32;
	mul.wide.u32 	%rd14113, %r1055, %r5290;
	and.b64  	%rd14114, %rd14074, 4294967295;
	add.s64 	%rd14115, %rd14112, %rd14114;
	add.s64 	%rd14116, %rd14115, %rd14113;
	shr.u64 	%rd14117, %rd14116, 32;
	mul.wide.u32 	%rd14118, %r982, %r5290;
	and.b64  	%rd14119, %rd14077, 4294967295;
	add.s64 	%rd14120, %rd14117, %rd14119;
	add.s64 	%rd14121, %rd14120, %rd14118;
	shr.u64 	%rd14122, %rd14121, 32;
	and.b64  	%rd14123, %rd14080, 4294967295;
	add.s64 	%rd14124, %rd14122, %rd14123;
	shr.u64 	%rd14125, %rd14124, 32;
	and.b64  	%rd14126, %rd14083, 4294967295;
	add.s64 	%rd14127, %rd14125, %rd14126;
	{ .reg .b32 tmp; mov.b64 {tmp, %r5292}, %rd14127; }
	add.s32 	%r5293, %r5289, %r5292;
	mul.lo.s32 	%r5294, %r5236, %r5291;
	mul.wide.u32 	%rd14128, %r1021, %r5294;
	and.b64  	%rd14129, %rd14091, 4294967295;
	add.s64 	%rd14130, %rd14128, %rd14129;
	shr.u64 	%rd14131, %rd14130, 32;
	mul.wide.u32 	%rd14132, %r1020, %r5294;
	and.b64  	%rd14133, %rd14096, 4294967295;
	add.s64 	%rd14134, %rd14131, %rd14133;
	add.s64 	%rd14135, %rd14134, %rd14132;
	cvt.u32.u64 	%r5295, %rd14135;
	shr.u64 	%rd14136, %rd14135, 32;
	mul.wide.u32 	%rd14137, %r1019, %r5294;
	and.b64  	%rd14138, %rd14101, 4294967295;
	add.s64 	%rd14139, %rd14136, %rd14138;
	add.s64 	%rd14140, %rd14139, %rd14137;
	shr.u64 	%rd14141, %rd14140, 32;
	mul.wide.u32 	%rd14142, %r1018, %r5294;
	and.b64  	%rd14143, %rd14106, 4294967295;
	add.s64 	%rd14144, %rd14141, %rd14143;
	add.s64 	%rd14145, %rd14144, %rd14142;
	shr.u64 	%rd14146, %rd14145, 32;
	mul.wide.u32 	%rd14147, %r1017, %r5294;
	and.b64  	%rd14148, %rd14111, 4294967295;
	add.s64 	%rd14149, %rd14146, %rd14148;
	add.s64 	%rd14150, %rd14149, %rd14147;
	shr.u64 	%rd14151, %rd14150, 32;
	mul.wide.u32 	%rd14152, %r1016, %r5294;
	and.b64  	%rd14153, %rd14116, 4294967295;
	add.s64 	%rd14154, %rd14151, %rd14153;
	add.s64 	%rd14155, %rd14154, %rd14152;
	shr.u64 	%rd14156, %rd14155, 32;
	mul.wide.u32 	%rd14157, %r1055, %r5294;
	and.b64  	%rd14158, %rd14121, 4294967295;
	add.s64 	%rd14159, %rd14156, %rd14158;
	add.s64 	%rd14160, %rd14159, %rd14157;
	shr.u64 	%rd14161, %rd14160, 32;
	mul.wide.u32 	%rd14162, %r982, %r5294;
	and.b64  	%rd14163, %rd14124, 4294967295;
	add.s64 	%rd14164, %rd14161, %rd14163;
	add.s64 	%rd14165, %rd14164, %rd14162;
	shr.u64 	%rd14166, %rd14165, 32;
	and.b64  	%rd14167, %rd14127, 4294967295;
	add.s64 	%rd14168, %rd14166, %rd14167;
	{ .reg .b32 tmp; mov.b64 {tmp, %r5296}, %rd14168; }
	add.s32 	%r5297, %r5293, %r5296;
	mul.lo.s32 	%r5298, %r5236, %r5295;
	mul.wide.u32 	%rd14169, %r1021, %r5298;
	and.b64  	%rd14170, %rd14135, 4294967295;
	add.s64 	%rd14171, %rd14169, %rd14170;
	shr.u64 	%rd14172, %rd14171, 32;
	mul.wide.u32 	%rd14173, %r1020, %r5298;
	and.b64  	%rd14174, %rd14140, 4294967295;
	add.s64 	%rd14175, %rd14172, %rd14174;
	add.s64 	%rd14176, %rd14175, %rd14173;
	cvt.u32.u64 	%r7984, %rd14176;
	shr.u64 	%rd14177, %rd14176, 32;
	mul.wide.u32 	%rd14178, %r1019, %r5298;
	and.b64  	%rd14179, %rd14145, 4294967295;
	add.s64 	%rd14180, %rd14177, %rd14179;
	add.s64 	%rd14181, %rd14180, %rd14178;
	cvt.u32.u64 	%r7983, %rd14181;
	shr.u64 	%rd14182, %rd14181, 32;
	mul.wide.u32 	%rd14183, %r1018, %r5298;
	and.b64  	%rd14184, %rd14150, 4294967295;
	add.s64 	%rd14185, %rd14182, %rd14184;
	add.s64 	%rd14186, %rd14185, %rd14183;
	cvt.u32.u64 	%r7982, %rd14186;
	shr.u64 	%rd14187, %rd14186, 32;
	mul.wide.u32 	%rd14188, %r1017, %r5298;
	and.b64  	%rd14189, %rd14155, 4294967295;
	add.s64 	%rd14190, %rd14187, %rd14189;
	add.s64 	%rd14191, %rd14190, %rd14188;
	cvt.u32.u64 	%r7981, %rd14191;
	shr.u64 	%rd14192, %rd14191, 32;
	mul.wide.u32 	%rd14193, %r1016, %r5298;
	and.b64  	%rd14194, %rd14160, 4294967295;
	add.s64 	%rd14195, %rd14192, %rd14194;
	add.s64 	%rd14196, %rd14195, %rd14193;
	cvt.u32.u64 	%r7980, %rd14196;
	shr.u64 	%rd14197, %rd14196, 32;
	mul.wide.u32 	%rd14198, %r1055, %r5298;
	and.b64  	%rd14199, %rd14165, 4294967295;
	add.s64 	%rd14200, %rd14197, %rd14199;
	add.s64 	%rd14201, %rd14200, %rd14198;
	cvt.u32.u64 	%r7979, %rd14201;
	shr.u64 	%rd14202, %rd14201, 32;
	mul.wide.u32 	%rd14203, %r982, %r5298;
	and.b64  	%rd14204, %rd14168, 4294967295;
	add.s64 	%rd14205, %rd14202, %rd14204;
	add.s64 	%rd14206, %rd14205, %rd14203;
	cvt.u32.u64 	%r7978, %rd14206;
	{ .reg .b32 tmp; mov.b64 {tmp, %r5299}, %rd14206; }
	add.s32 	%r7977, %r5297, %r5299;
	setp.gt.u32 	%p577, %r7977, %r982;
	@%p577 bra 	$L__BB5_513;
	setp.lt.u32 	%p578, %r7977, %r982;
	@%p578 bra 	$L__BB5_514;
	setp.lt.u32 	%p579, %r1055, %r7978;
	@%p579 bra 	$L__BB5_513;
	setp.gt.u32 	%p580, %r1055, %r7978;
	@%p580 bra 	$L__BB5_514;
	setp.lt.u32 	%p581, %r1016, %r7979;
	@%p581 bra 	$L__BB5_513;
	setp.gt.u32 	%p582, %r1016, %r7979;
	@%p582 bra 	$L__BB5_514;
	setp.lt.u32 	%p583, %r1017, %r7980;
	@%p583 bra 	$L__BB5_513;
	setp.gt.u32 	%p584, %r1017, %r7980;
	@%p584 bra 	$L__BB5_514;
	setp.lt.u32 	%p585, %r1018, %r7981;
	@%p585 bra 	$L__BB5_513;
	setp.gt.u32 	%p586, %r1018, %r7981;
	@%p586 bra 	$L__BB5_514;
	setp.lt.u32 	%p587, %r1019, %r7982;
	@%p587 bra 	$L__BB5_513;
	setp.gt.u32 	%p588, %r1019, %r7982;
	@%p588 bra 	$L__BB5_514;
	setp.lt.u32 	%p589, %r1020, %r7983;
	@%p589 bra 	$L__BB5_513;
	setp.gt.u32 	%p590, %r1020, %r7983;
	setp.gt.u32 	%p591, %r1021, %r7984;
	or.pred  	%p592, %p590, %p591;
	@%p592 bra 	$L__BB5_514;
$L__BB5_513:
	sub.s32 	%r7984, %r7984, %r1021;
	sub.s32 	%r7983, %r7983, %r1020;
	sub.s32 	%r7982, %r7982, %r1019;
	sub.s32 	%r7981, %r7981, %r1018;
	sub.s32 	%r7980, %r7980, %r1017;
	sub.s32 	%r7979, %r7979, %r1016;
	sub.s32 	%r7978, %r7978, %r1055;
	sub.s32 	%r7977, %r7977, %r982;
$L__BB5_514:
	shl.b32 	%r7992, %r7984, 1;
	shr.u32 	%r5300, %r7984, 31;
	cvt.u64.u32 	%rd14207, %r5300;
	mul.wide.u32 	%rd14208, %r7983, 2;
	cvt.u32.u64 	%r5301, %rd14208;
	cvt.u32.u64 	%r5302, %rd14207;
	or.b32  	%r7991, %r5301, %r5302;
	shr.u64 	%rd14209, %rd14208, 32;
	mul.wide.u32 	%rd14210, %r7982, 2;
	cvt.u32.u64 	%r5303, %rd14210;
	cvt.u32.u64 	%r5304, %rd14209;
	or.b32  	%r7990, %r5304, %r5303;
	shr.u64 	%rd14211, %rd14210, 32;
	mul.wide.u32 	%rd14212, %r7981, 2;
	cvt.u32.u64 	%r5305, %rd14212;
	cvt.u32.u64 	%r5306, %rd14211;
	or.b32  	%r7989, %r5306, %r5305;
	shr.u64 	%rd14213, %rd14212, 32;
	mul.wide.u32 	%rd14214, %r7980, 2;
	add.s64 	%rd14215, %rd14213, %rd14214;
	cvt.u32.u64 	%r7988, %rd14215;
	shr.u64 	%rd14216, %rd14215, 32;
	mul.wide.u32 	%rd14217, %r7979, 2;
	add.s64 	%rd14218, %rd14216, %rd14217;
	cvt.u32.u64 	%r7987, %rd14218;
	shr.u64 	%rd14219, %rd14218, 32;
	mul.wide.u32 	%rd14220, %r7978, 2;
	add.s64 	%rd14221, %rd14219, %rd14220;
	cvt.u32.u64 	%r7986, %rd14221;
	shr.u64 	%rd14222, %rd14221, 32;
	mul.wide.u32 	%rd14223, %r7977, 2;
	add.s64 	%rd14224, %rd14222, %rd14223;
	cvt.u32.u64 	%r7985, %rd14224;
	setp.gt.u64 	%p593, %rd14224, 4294967295;
	setp.lt.u32 	%p594, %r982, %r7985;
	or.pred  	%p595, %p593, %p594;
	@%p595 bra 	$L__BB5_528;
	setp.gt.u32 	%p596, %r982, %r7985;
	@%p596 bra 	$L__BB5_529;
	setp.lt.u32 	%p597, %r1055, %r7986;
	@%p597 bra 	$L__BB5_528;
	setp.gt.u32 	%p598, %r1055, %r7986;
	@%p598 bra 	$L__BB5_529;
	setp.lt.u32 	%p599, %r1016, %r7987;
	@%p599 bra 	$L__BB5_528;
	setp.gt.u32 	%p600, %r1016, %r7987;
	@%p600 bra 	$L__BB5_529;
	setp.lt.u32 	%p601, %r1017, %r7988;
	@%p601 bra 	$L__BB5_528;
	setp.gt.u32 	%p602, %r1017, %r7988;
	@%p602 bra 	$L__BB5_529;
	setp.lt.u32 	%p603, %r1018, %r7989;
	@%p603 bra 	$L__BB5_528;
	setp.gt.u32 	%p604, %r1018, %r7989;
	@%p604 bra 	$L__BB5_529;
	setp.lt.u32 	%p605, %r1019, %r7990;
	@%p605 bra 	$L__BB5_528;
	setp.gt.u32 	%p606, %r1019, %r7990;
	@%p606 bra 	$L__BB5_529;
	setp.lt.u32 	%p607, %r1020, %r7991;
	@%p607 bra 	$L__BB5_528;
	setp.gt.u32 	%p608, %r1020, %r7991;
	setp.lt.u32 	%p609, %r7992, %r1021;
	or.pred  	%p610, %p608, %p609;
	@%p610 bra 	$L__BB5_529;
$L__BB5_528:
	sub.s32 	%r7992, %r7992, %r1021;
	sub.s32 	%r7991, %r7991, %r1020;
	sub.s32 	%r7990, %r7990, %r1019;
	sub.s32 	%r7989, %r7989, %r1018;
	sub.s32 	%r7988, %r7988, %r1017;
	sub.s32 	%r7987, %r7987, %r1016;
	sub.s32 	%r7986, %r7986, %r1055;
	sub.s32 	%r7985, %r7985, %r982;
$L__BB5_529:
	ld.const.u32 	%r1113, [P_CONST+16];
	ld.const.u32 	%r1114, [P_CONST+12];
	ld.const.u32 	%r1115, [P_CONST+8];
	ld.const.u32 	%r1116, [P_CONST+4];
	ld.const.u32 	%r1117, [P_CONST];
	sub.s32 	%r8025, %r7976, %r7992;
	sub.s32 	%r8024, %r7975, %r7991;
	sub.s32 	%r8023, %r7974, %r7990;
	sub.s32 	%r8022, %r7973, %r7989;
	sub.s32 	%r8021, %r7972, %r7988;
	sub.s32 	%r8020, %r7971, %r7987;
	sub.s32 	%r8019, %r7970, %r7986;
	sub.s32 	%r8018, %r7969, %r7985;
	mul.wide.u32 	%rd14226, %r76, %r109;
	cvt.u32.u64 	%r5307, %rd14226;
	shr.u64 	%rd14227, %rd14226, 32;
	mul.wide.u32 	%rd14228, %r75, %r109;
	add.s64 	%rd14229, %rd14227, %rd14228;
	shr.u64 	%rd14230, %rd14229, 32;
	mul.wide.u32 	%rd14231, %r74, %r109;
	add.s64 	%rd14232, %rd14230, %rd14231;
	shr.u64 	%rd14233, %rd14232, 32;
	mul.wide.u32 	%rd14234, %r73, %r109;
	add.s64 	%rd14235, %rd14233, %rd14234;
	shr.u64 	%rd14236, %rd14235, 32;
	mul.wide.u32 	%rd14237, %r72, %r109;
	add.s64 	%rd14238, %rd14236, %rd14237;
	shr.u64 	%rd14239, %rd14238, 32;
	mul.wide.u32 	%rd14240, %r71, %r109;
	add.s64 	%rd14241, %rd14239, %rd14240;
	shr.u64 	%rd14242, %rd14241, 32;
	mul.wide.u32 	%rd14243, %r70, %r109;
	add.s64 	%rd14244, %rd14242, %rd14243;
	shr.u64 	%rd14245, %rd14244, 32;
	mul.wide.u32 	%rd14246, %r69, %r109;
	add.s64 	%rd14247, %rd14245, %rd14246;
	shr.u64 	%rd14248, %rd14247, 32;
	mul.wide.u32 	%rd14249, %r76, %r108;
	and.b64  	%rd14250, %rd14229, 4294967295;
	add.s64 	%rd14251, %rd14249, %rd14250;
	shr.u64 	%rd14252, %rd14251, 32;
	mul.wide.u32 	%rd14253, %r75, %r108;
	and.b64  	%rd14254, %rd14232, 4294967295;
	add.s64 	%rd14255, %rd14252, %rd14254;
	add.s64 	%rd14256, %rd14255, %rd14253;
	shr.u64 	%rd14257, %rd14256, 32;
	mul.wide.u32 	%rd14258, %r74, %r108;
	and.b64  	%rd14259, %rd14235, 4294967295;
	add.s64 	%rd14260, %rd14257, %rd14259;
	add.s64 	%rd14261, %rd14260, %rd14258;
	shr.u64 	%rd14262, %rd14261, 32;
	mul.wide.u32 	%rd14263, %r73, %r108;
	and.b64  	%rd14264, %rd14238, 4294967295;
	add.s64 	%rd14265, %rd14262, %rd14264;
	add.s64 	%rd14266, %rd14265, %rd14263;
	shr.u64 	%rd14267, %rd14266, 32;
	mul.wide.u32 	%rd14268, %r72, %r108;
	and.b64  	%rd14269, %rd14241, 4294967295;
	add.s64 	%rd14270, %rd14267, %rd14269;
	add.s64 	%rd14271, %rd14270, %rd14268;
	shr.u64 	%rd14272, %rd14271, 32;
	mul.wide.u32 	%rd14273, %r71, %r108;
	and.b64  	%rd14274, %rd14244, 4294967295;
	add.s64 	%rd14275, %rd14272, %rd14274;
	add.s64 	%rd14276, %rd14275, %rd14273;
	shr.u64 	%rd14277, %rd14276, 32;
	mul.wide.u32 	%rd14278, %r70, %r108;
	and.b64  	%rd14279, %rd14247, 4294967295;
	add.s64 	%rd14280, %rd14277, %rd14279;
	add.s64 	%rd14281, %rd14280, %rd14278;
	shr.u64 	%rd14282, %rd14281, 32;
	mul.wide.u32 	%rd14283, %r69, %r108;
	add.s64 	%rd14284, %rd14282, %rd14248;
	add.s64 	%rd14285, %rd14284, %rd14283;
	shr.u64 	%rd14286, %rd14285, 32;
	mul.wide.u32 	%rd14287, %r76, %r107;
	and.b64  	%rd14288, %rd14256, 4294967295;
	add.s64 	%rd14289, %rd14287, %rd14288;
	shr.u64 	%rd14290, %rd14289, 32;
	mul.wide.u32 	%rd14291, %r75, %r107;
	and.b64  	%rd14292, %rd14261, 4294967295;
	add.s64 	%rd14293, %rd14290, %rd14292;
	add.s64 	%rd14294, %rd14293, %rd14291;
	shr.u64 	%rd14295, %rd14294, 32;
	mul.wide.u32 	%rd14296, %r74, %r107;
	and.b64  	%rd14297, %rd14266, 4294967295;
	add.s64 	%rd14298, %rd14295, %rd14297;
	add.s64 	%rd14299, %rd14298, %rd14296;
	shr.u64 	%rd14300, %rd14299, 32;
	mul.wide.u32 	%rd14301, %r73, %r107;
	and.b64  	%rd14302, %rd14271, 4294967295;
	add.s64 	%rd14303, %rd14300, %rd14302;
	add.s64 	%rd14304, %rd14303, %rd14301;
	shr.u64 	%rd14305, %rd14304, 32;
	mul.wide.u32 	%rd14306, %r72, %r107;
	and.b64  	%rd14307, %rd14276, 4294967295;
	add.s64 	%rd14308, %rd14305, %rd14307;
	add.s64 	%rd14309, %rd14308, %rd14306;
	shr.u64 	%rd14310, %rd14309, 32;
	mul.wide.u32 	%rd14311, %r71, %r107;
	and.b64  	%rd14312, %rd14281, 4294967295;
	add.s64 	%rd14313, %rd14310, %rd14312;
	add.s64 	%rd14314, %rd14313, %rd14311;
	shr.u64 	%rd14315, %rd14314, 32;
	mul.wide.u32 	%rd14316, %r70, %r107;
	and.b64  	%rd14317, %rd14285, 4294967295;
	add.s64 	%rd14318, %rd14315, %rd14317;
	add.s64 	%rd14319, %rd14318, %rd14316;
	shr.u64 	%rd14320, %rd14319, 32;
	mul.wide.u32 	%rd14321, %r69, %r107;
	add.s64 	%rd14322, %rd14320, %rd14286;
	add.s64 	%rd14323, %rd14322, %rd14321;
	shr.u64 	%rd14324, %rd14323, 32;
	mul.wide.u32 	%rd14325, %r76, %r106;
	and.b64  	%rd14326, %rd14294, 4294967295;
	add.s64 	%rd14327, %rd14325, %rd14326;
	shr.u64 	%rd14328, %rd14327, 32;
	mul.wide.u32 	%rd14329, %r75, %r106;
	and.b64  	%rd14330, %rd14299, 4294967295;
	add.s64 	%rd14331, %rd14328, %rd14330;
	add.s64 	%rd14332, %rd14331, %rd14329;
	shr.u64 	%rd14333, %rd14332, 32;
	mul.wide.u32 	%rd14334, %r74, %r106;
	and.b64  	%rd14335, %rd14304, 4294967295;
	add.s64 	%rd14336, %rd14333, %rd14335;
	add.s64 	%rd14337, %rd14336, %rd14334;
	shr.u64 	%rd14338, %rd14337, 32;
	mul.wide.u32 	%rd14339, %r73, %r106;
	and.b64  	%rd14340, %rd14309, 4294967295;
	add.s64 	%rd14341, %rd14338, %rd14340;
	add.s64 	%rd14342, %rd14341, %rd14339;
	shr.u64 	%rd14343, %rd14342, 32;
	mul.wide.u32 	%rd14344, %r72, %r106;
	and.b64  	%rd14345, %rd14314, 4294967295;
	add.s64 	%rd14346, %rd14343, %rd14345;
	add.s64 	%rd14347, %rd14346, %rd14344;
	shr.u64 	%rd14348, %rd14347, 32;
	mul.wide.u32 	%rd14349, %r71, %r106;
	and.b64  	%rd14350, %rd14319, 4294967295;
	add.s64 	%rd14351, %rd14348, %rd14350;
	add.s64 	%rd14352, %rd14351, %rd14349;
	shr.u64 	%rd14353, %rd14352, 32;
	mul.wide.u32 	%rd14354, %r70, %r106;
	and.b64  	%rd14355, %rd14323, 4294967295;
	add.s64 	%rd14356, %rd14353, %rd14355;
	add.s64 	%rd14357, %rd14356, %rd14354;
	shr.u64 	%rd14358, %rd14357, 32;
	mul.wide.u32 	%rd14359, %r69, %r106;
	add.s64 	%rd14360, %rd14358, %rd14324;
	add.s64 	%rd14361, %rd14360, %rd14359;
	shr.u64 	%rd14362, %rd14361, 32;
	mul.wide.u32 	%rd14363, %r76, %r105;
	and.b64  	%rd14364, %rd14332, 4294967295;
	add.s64 	%rd14365, %rd14363, %rd14364;
	shr.u64 	%rd14366, %rd14365, 32;
	mul.wide.u32 	%rd14367, %r75, %r105;
	and.b64  	%rd14368, %rd14337, 4294967295;
	add.s64 	%rd14369, %rd14366, %rd14368;
	add.s64 	%rd14370, %rd14369, %rd14367;
	shr.u64 	%rd14371, %rd14370, 32;
	mul.wide.u32 	%rd14372, %r74, %r105;
	and.b64  	%rd14373, %rd14342, 4294967295;
	add.s64 	%rd14374, %rd14371, %rd14373;
	add.s64 	%rd14375, %rd14374, %rd14372;
	shr.u64 	%rd14376, %rd14375, 32;
	mul.wide.u32 	%rd14377, %r73, %r105;
	and.b64  	%rd14378, %rd14347, 4294967295;
	add.s64 	%rd14379, %rd14376, %rd14378;
	add.s64 	%rd14380, %rd14379, %rd14377;
	shr.u64 	%rd14381, %rd14380, 32;
	mul.wide.u32 	%rd14382, %r72, %r105;
	and.b64  	%rd14383, %rd14352, 4294967295;
	add.s64 	%rd14384, %rd14381, %rd14383;
	add.s64 	%rd14385, %rd14384, %rd14382;
	shr.u64 	%rd14386, %rd14385, 32;
	mul.wide.u32 	%rd14387, %r71, %r105;
	and.b64  	%rd14388, %rd14357, 4294967295;
	add.s64 	%rd14389, %rd14386, %rd14388;
	add.s64 	%rd14390, %rd14389, %rd14387;
	shr.u64 	%rd14391, %rd14390, 32;
	mul.wide.u32 	%rd14392, %r70, %r105;
	and.b64  	%rd14393, %rd14361, 4294967295;
	add.s64 	%rd14394, %rd14391, %rd14393;
	add.s64 	%rd14395, %rd14394, %rd14392;
	shr.u64 	%rd14396, %rd14395, 32;
	mul.wide.u32 	%rd14397, %r69, %r105;
	add.s64 	%rd14398, %rd14396, %rd14362;
	add.s64 	%rd14399, %rd14398, %rd14397;
	shr.u64 	%rd14400, %rd14399, 32;
	mul.wide.u32 	%rd14401, %r76, %r104;
	and.b64  	%rd14402, %rd14370, 4294967295;
	add.s64 	%rd14403, %rd14401, %rd14402;
	shr.u64 	%rd14404, %rd14403, 32;
	mul.wide.u32 	%rd14405, %r75, %r104;
	and.b64  	%rd14406, %rd14375, 4294967295;
	add.s64 	%rd14407, %rd14404, %rd14406;
	add.s64 	%rd14408, %rd14407, %rd14405;
	shr.u64 	%rd14409, %rd14408, 32;
	mul.wide.u32 	%rd14410, %r74, %r104;
	and.b64  	%rd14411, %rd14380, 4294967295;
	add.s64 	%rd14412, %rd14409, %rd14411;
	add.s64 	%rd14413, %rd14412, %rd14410;
	shr.u64 	%rd14414, %rd14413, 32;
	mul.wide.u32 	%rd14415, %r73, %r104;
	and.b64  	%rd14416, %rd14385, 4294967295;
	add.s64 	%rd14417, %rd14414, %rd14416;
	add.s64 	%rd14418, %rd14417, %rd14415;
	shr.u64 	%rd14419, %rd14418, 32;
	mul.wide.u32 	%rd14420, %r72, %r104;
	and.b64  	%rd14421, %rd14390, 4294967295;
	add.s64 	%rd14422, %rd14419, %rd14421;
	add.s64 	%rd14423, %rd14422, %rd14420;
	shr.u64 	%rd14424, %rd14423, 32;
	mul.wide.u32 	%rd14425, %r71, %r104;
	and.b64  	%rd14426, %rd14395, 4294967295;
	add.s64 	%rd14427, %rd14424, %rd14426;
	add.s64 	%rd14428, %rd14427, %rd14425;
	shr.u64 	%rd14429, %rd14428, 32;
	mul.wide.u32 	%rd14430, %r70, %r104;
	and.b64  	%rd14431, %rd14399, 4294967295;
	add.s64 	%rd14432, %rd14429, %rd14431;
	add.s64 	%rd14433, %rd14432, %rd14430;
	shr.u64 	%rd14434, %rd14433, 32;
	mul.wide.u32 	%rd14435, %r69, %r104;
	add.s64 	%rd14436, %rd14434, %rd14400;
	add.s64 	%rd14437, %rd14436, %rd14435;
	shr.u64 	%rd14438, %rd14437, 32;
	mul.wide.u32 	%rd14439, %r76, %r103;
	and.b64  	%rd14440, %rd14408, 4294967295;
	add.s64 	%rd14441, %rd14439, %rd14440;
	shr.u64 	%rd14442, %rd14441, 32;
	mul.wide.u32 	%rd14443, %r75, %r103;
	and.b64  	%rd14444, %rd14413, 4294967295;
	add.s64 	%rd14445, %rd14442, %rd14444;
	add.s64 	%rd14446, %rd14445, %rd14443;
	shr.u64 	%rd14447, %rd14446, 32;
	mul.wide.u32 	%rd14448, %r74, %r103;
	and.b64  	%rd14449, %rd14418, 4294967295;
	add.s64 	%rd14450, %rd14447, %rd14449;
	add.s64 	%rd14451, %rd14450, %rd14448;
	shr.u64 	%rd14452, %rd14451, 32;
	mul.wide.u32 	%rd14453, %r73, %r103;
	and.b64  	%rd14454, %rd14423, 4294967295;
	add.s64 	%rd14455, %rd14452, %rd14454;
	add.s64 	%rd14456, %rd14455, %rd14453;
	shr.u64 	%rd14457, %rd14456, 32;
	mul.wide.u32 	%rd14458, %r72, %r103;
	and.b64  	%rd14459, %rd14428, 4294967295;
	add.s64 	%rd14460, %rd14457, %rd14459;
	add.s64 	%rd14461, %rd14460, %rd14458;
	shr.u64 	%rd14462, %rd14461, 32;
	mul.wide.u32 	%rd14463, %r71, %r103;
	and.b64  	%rd14464, %rd14433, 4294967295;
	add.s64 	%rd14465, %rd14462, %rd14464;
	add.s64 	%rd14466, %rd14465, %rd14463;
	shr.u64 	%rd14467, %rd14466, 32;
	mul.wide.u32 	%rd14468, %r70, %r103;
	and.b64  	%rd14469, %rd14437, 4294967295;
	add.s64 	%rd14470, %rd14467, %rd14469;
	add.s64 	%rd14471, %rd14470, %rd14468;
	shr.u64 	%rd14472, %rd14471, 32;
	mul.wide.u32 	%rd14473, %r69, %r103;
	add.s64 	%rd14474, %rd14472, %rd14438;
	add.s64 	%rd14475, %rd14474, %rd14473;
	shr.u64 	%rd14476, %rd14475, 32;
	mul.wide.u32 	%rd14477, %r76, %r102;
	and.b64  	%rd14478, %rd14446, 4294967295;
	add.s64 	%rd14479, %rd14477, %rd14478;
	shr.u64 	%rd14480, %rd14479, 32;
	mul.wide.u32 	%rd14481, %r75, %r102;
	and.b64  	%rd14482, %rd14451, 4294967295;
	add.s64 	%rd14483, %rd14480, %rd14482;
	add.s64 	%rd14484, %rd14483, %rd14481;
	shr.u64 	%rd14485, %rd14484, 32;
	mul.wide.u32 	%rd14486, %r74, %r102;
	and.b64  	%rd14487, %rd14456, 4294967295;
	add.s64 	%rd14488, %rd14485, %rd14487;
	add.s64 	%rd14489, %rd14488, %rd14486;
	shr.u64 	%rd14490, %rd14489, 32;
	mul.wide.u32 	%rd14491, %r73, %r102;
	and.b64  	%rd14492, %rd14461, 4294967295;
	add.s64 	%rd14493, %rd14490, %rd14492;
	add.s64 	%rd14494, %rd14493, %rd14491;
	shr.u64 	%rd14495, %rd14494, 32;
	mul.wide.u32 	%rd14496, %r72, %r102;
	and.b64  	%rd14497, %rd14466, 4294967295;
	add.s64 	%rd14498, %rd14495, %rd14497;
	add.s64 	%rd14499, %rd14498, %rd14496;
	shr.u64 	%rd14500, %rd14499, 32;
	mul.wide.u32 	%rd14501, %r71, %r102;
	and.b64  	%rd14502, %rd14471, 4294967295;
	add.s64 	%rd14503, %rd14500, %rd14502;
	add.s64 	%rd14504, %rd14503, %rd14501;
	shr.u64 	%rd14505, %rd14504, 32;
	mul.wide.u32 	%rd14506, %r70, %r102;
	and.b64  	%rd14507, %rd14475, 4294967295;
	add.s64 	%rd14508, %rd14505, %rd14507;
	add.s64 	%rd14509, %rd14508, %rd14506;
	shr.u64 	%rd14510, %rd14509, 32;
	mul.wide.u32 	%rd14511, %r69, %r102;
	add.s64 	%rd14512, %rd14510, %rd14476;
	add.s64 	%rd14513, %rd14512, %rd14511;
	{ .reg .b32 tmp; mov.b64 {tmp, %r5308}, %rd14513; }
	ld.const.u32 	%r5309, [MU_P];
	mul.lo.s32 	%r5310, %r5309, %r5307;
	mul.wide.u32 	%rd14514, %r1117, %r5310;
	and.b64  	%rd14515, %rd14226, 4294967295;
	add.s64 	%rd14516, %rd14514, %rd14515;
	shr.u64 	%rd14517, %rd14516, 32;
	mul.wide.u32 	%rd14518, %r1116, %r5310;
	and.b64  	%rd14519, %rd14251, 4294967295;
	add.s64 	%rd14520, %rd14517, %rd14519;
	add.s64 	%rd14521, %rd14520, %rd14518;
	cvt.u32.u64 	%r5311, %rd14521;
	shr.u64 	%rd14522, %rd14521, 32;
	mul.wide.u32 	%rd14523, %r1115, %r5310;
	and.b64  	%rd14524, %rd14289, 4294967295;
	add.s64 	%rd14525, %rd14522, %rd14524;
	add.s64 	%rd14526, %rd14525, %rd14523;
	shr.u64 	%rd14527, %rd14526, 32;
	mul.wide.u32 	%rd14528, %r1114, %r5310;
	and.b64  	%rd14529, %rd14327, 4294967295;
	add.s64 	%rd14530, %rd14527, %rd14529;
	add.s64 	%rd14531, %rd14530, %rd14528;
	shr.u64 	%rd14532, %rd14531, 32;
	mul.wide.u32 	%rd14533, %r1113, %r5310;
	and.b64  	%rd14534, %rd14365, 4294967295;
	add.s64 	%rd14535, %rd14532, %rd14534;
	add.s64 	%rd14536, %rd14535, %rd14533;
	shr.u64 	%rd14537, %rd14536, 32;
	mul.wide.u32 	%rd14538, %r1016, %r5310;
	and.b64  	%rd14539, %rd14403, 4294967295;
	add.s64 	%rd14540, %rd14537, %rd14539;
	add.s64 	%rd14541, %rd14540, %rd14538;
	shr.u64 	%rd14542, %rd14541, 32;
	mul.wide.u32 	%rd14543, %r1055, %r5310;
	and.b64  	%rd14544, %rd14441, 4294967295;
	add.s64 	%rd14545, %rd14542, %rd14544;
	add.s64 	%rd14546, %rd14545, %rd14543;
	shr.u64 	%rd14547, %rd14546, 32;
	mul.wide.u32 	%rd14548, %r982, %r5310;
	and.b64  	%rd14549, %rd14479, 4294967295;
	add.s64 	%rd14550, %rd14547, %rd14549;
	add.s64 	%rd14551, %rd14550, %rd14548;
	shr.u64 	%rd14552, %rd14551, 32;
	and.b64  	%rd14553, %rd14484, 4294967295;
	add.s64 	%rd14554, %rd14552, %rd14553;
	shr.u64 	%rd14555, %rd14554, 32;
	and.b64  	%rd14556, %rd14489, 4294967295;
	add.s64 	%rd14557, %rd14555, %rd14556;
	shr.u64 	%rd14558, %rd14557, 32;
	and.b64  	%rd14559, %rd14494, 4294967295;
	add.s64 	%rd14560, %rd14558, %rd14559;
	shr.u64 	%rd14561, %rd14560, 32;
	and.b64  	%rd14562, %rd14499, 4294967295;
	add.s64 	%rd14563, %rd14561, %rd14562;
	shr.u64 	%rd14564, %rd14563, 32;
	and.b64  	%rd14565, %rd14504, 4294967295;
	add.s64 	%rd14566, %rd14564, %rd14565;
	shr.u64 	%rd14567, %rd14566, 32;
	and.b64  	%rd14568, %rd14509, 4294967295;
	add.s64 	%rd14569, %rd14567, %rd14568;
	shr.u64 	%rd14570, %rd14569, 32;
	and.b64  	%rd14571, %rd14513, 4294967295;
	add.s64 	%rd14572, %rd14570, %rd14571;
	{ .reg .b32 tmp; mov.b64 {tmp, %r5312}, %rd14572; }
	add.s32 	%r5313, %r5308, %r5312;
	mul.lo.s32 	%r5314, %r5309, %r5311;
	mul.wide.u32 	%rd14573, %r1117, %r5314;
	and.b64  	%rd14574, %rd14521, 4294967295;
	add.s64 	%rd14575, %rd14573, %rd14574;
	shr.u64 	%rd14576, %rd14575, 32;
	mul.wide.u32 	%rd14577, %r1116, %r5314;
	and.b64  	%rd14578, %rd14526, 4294967295;
	add.s64 	%rd14579, %rd14576, %rd14578;
	add.s64 	%rd14580, %rd14579, %rd14577;
	cvt.u32.u64 	%r5315, %rd14580;
	shr.u64 	%rd14581, %rd14580, 32;
	mul.wide.u32 	%rd14582, %r1115, %r5314;
	and.b64  	%rd14583, %rd14531, 4294967295;
	add.s64 	%rd14584, %rd14581, %rd14583;
	add.s64 	%rd14585, %rd14584, %rd14582;
	shr.u64 	%rd14586, %rd14585, 32;
	mul.wide.u32 	%rd14587, %r1114, %r5314;
	and.b64  	%rd14588, %rd14536, 4294967295;
	add.s64 	%rd14589, %rd14586, %rd14588;
	add.s64 	%rd14590, %rd14589, %rd14587;
	shr.u64 	%rd14591, %rd14590, 32;
	mul.wide.u32 	%rd14592, %r1113, %r5314;
	and.b64  	%rd14593, %rd14541, 4294967295;
	add.s64 	%rd14594, %rd14591, %rd14593;
	add.s64 	%rd14595, %rd14594, %rd14592;
	shr.u64 	%rd14596, %rd14595, 32;
	mul.wide.u32 	%rd14597, %r1016, %r5314;
	and.b64  	%rd14598, %rd14546, 4294967295;
	add.s64 	%rd14599, %rd14596, %rd14598;
	add.s64 	%rd14600, %rd14599, %rd14597;
	shr.u64 	%rd14601, %rd14600, 32;
	mul.wide.u32 	%rd14602, %r1055, %r5314;
	and.b64  	%rd14603, %rd14551, 4294967295;
	add.s64 	%rd14604, %rd14601, %rd14603;
	add.s64 	%rd14605, %rd14604, %rd14602;
	shr.u64 	%rd14606, %rd14605, 32;
	mul.wide.u32 	%rd14607, %r982, %r5314;
	and.b64  	%rd14608, %rd14554, 4294967295;
	add.s64 	%rd14609, %rd14606, %rd14608;
	add.s64 	%rd14610, %rd14609, %rd14607;
	shr.u64 	%rd14611, %rd14610, 32;
	and.b64  	%rd14612, %rd14557, 4294967295;
	add.s64 	%rd14613, %rd14611, %rd14612;
	shr.u64 	%rd14614, %rd14613, 32;
	and.b64  	%rd14615, %rd14560, 4294967295;
	add.s64 	%rd14616, %rd14614, %rd14615;
	shr.u64 	%rd14617, %rd14616, 32;
	and.b64  	%rd14618, %rd14563, 4294967295;
	add.s64 	%rd14619, %rd14617, %rd14618;
	shr.u64 	%rd14620, %rd14619, 32;
	and.b64  	%rd14621, %rd14566, 4294967295;
	add.s64 	%rd14622, %rd14620, %rd14621;
	shr.u64 	%rd14623, %rd14622, 32;
	and.b64  	%rd14624, %rd14569, 4294967295;
	add.s64 	%rd14625, %rd14623, %rd14624;
	shr.u64 	%rd14626, %rd14625, 32;
	and.b64  	%rd14627, %rd14572, 4294967295;
	add.s64 	%rd14628, %rd14626, %rd14627;
	{ .reg .b32 tmp; mov.b64 {tmp, %r5316}, %rd14628; }
	add.s32 	%r5317, %r5313, %r5316;
	mul.lo.s32 	%r5318, %r5309, %r5315;
	mul.wide.u32 	%rd14629, %r1117, %r5318;
	and.b64  	%rd14630, %rd14580, 4294967295;
	add.s64 	%rd14631, %rd14629, %rd14630;
	shr.u64 	%rd14632, %rd14631, 32;
	mul.wide.u32 	%rd14633, %r1116, %r5318;
	and.b64  	%rd14634, %rd14585, 4294967295;
	add.s64 	%rd14635, %rd14632, %rd14634;
	add.s64 	%rd14636, %rd14635, %rd14633;
	cvt.u32.u64 	%r5319, %rd14636;
	shr.u64 	%rd14637, %rd14636, 32;
	mul.wide.u32 	%rd14638, %r1115, %r5318;
	and.b64  	%rd14639, %rd14590, 4294967295;
	add.s64 	%rd14640, %rd14637, %rd14639;
	add.s64 	%rd14641, %rd14640, %rd14638;
	shr.u64 	%rd14642, %rd14641, 32;
	mul.wide.u32 	%rd14643, %r1114, %r5318;
	and.b64  	%rd14644, %rd14595, 4294967295;
	add.s64 	%rd14645, %rd14642, %rd14644;
	add.s64 	%rd14646, %rd14645, %rd14643;
	shr.u64 	%rd14647, %rd14646, 32;
	mul.wide.u32 	%rd14648, %r1113, %r5318;
	and.b64  	%rd14649, %rd14600, 4294967295;
	add.s64 	%rd14650, %rd14647, %rd14649;
	add.s64 	%rd14651, %rd14650, %rd14648;
	shr.u64 	%rd14652, %rd14651, 32;
	mul.wide.u32 	%rd14653, %r1016, %r5318;
	and.b64  	%rd14654, %rd14605, 4294967295;
	add.s64 	%rd14655, %rd14652, %rd14654;
	add.s64 	%rd14656, %rd14655, %rd14653;
	shr.u64 	%rd14657, %rd14656, 32;
	mul.wide.u32 	%rd14658, %r1055, %r5318;
	and.b64  	%rd14659, %rd14610, 4294967295;
	add.s64 	%rd14660, %rd14657, %rd14659;
	add.s64 	%rd14661, %rd14660, %rd14658;
	shr.u64 	%rd14662, %rd14661, 32;
	mul.wide.u32 	%rd14663, %r982, %r5318;
	and.b64  	%rd14664, %rd14613, 4294967295;
	add.s64 	%rd14665, %rd14662, %rd14664;
	add.s64 	%rd14666, %rd14665, %rd14663;
	shr.u64 	%rd14667, %rd14666, 32;
	and.b64  	%rd14668, %rd14616, 4294967295;
	add.s64 	%rd14669, %rd14667, %rd14668;
	shr.u64 	%rd14670, %rd14669, 32;
	and.b64  	%rd14671, %rd14619, 4294967295;
	add.s64 	%rd14672, %rd14670, %rd14671;
	shr.u64 	%rd14673, %rd14672, 32;
	and.b64  	%rd14674, %rd14622, 4294967295;
	add.s64 	%rd14675, %rd14673, %rd14674;
	shr.u64 	%rd14676, %rd14675, 32;
	and.b64  	%rd14677, %rd14625, 4294967295;
	add.s64 	%rd14678, %rd14676, %rd14677;
	shr.u64 	%rd14679, %rd14678, 32;
	and.b64  	%rd14680, %rd14628, 4294967295;
	add.s64 	%rd14681, %rd14679, %rd14680;
	{ .reg .b32 tmp; mov.b64 {tmp, %r5320}, %rd14681; }
	add.s32 	%r5321, %r5317, %r5320;
	mul.lo.s32 	%r5322, %r5309, %r5319;
	mul.wide.u32 	%rd14682, %r1117, %r5322;
	and.b64  	%rd14683, %rd14636, 4294967295;
	add.s64 	%rd14684, %rd14682, %rd14683;
	shr.u64 	%rd14685, %rd14684, 32;
	mul.wide.u32 	%rd14686, %r1116, %r5322;
	and.b64  	%rd14687, %rd14641, 4294967295;
	add.s64 	%rd14688, %rd14685, %rd14687;
	add.s64 	%rd14689, %rd14688, %rd14686;
	cvt.u32.u64 	%r5323, %rd14689;
	shr.u64 	%rd14690, %rd14689, 32;
	mul.wide.u32 	%rd14691, %r1115, %r5322;
	and.b64  	%rd14692, %rd14646, 4294967295;
	add.s64 	%rd14693, %rd14690, %rd14692;
	add.s64 	%rd14694, %rd14693, %rd14691;
	shr.u64 	%rd14695, %rd14694, 32;
	mul.wide.u32 	%rd14696, %r1114, %r5322;
	and.b64  	%rd14697, %rd14651, 4294967295;
	add.s64 	%rd14698, %rd14695, %rd14697;
	add.s64 	%rd14699, %rd14698, %rd14696;
	shr.u64 	%rd14700, %rd14699, 32;
	mul.wide.u32 	%rd14701, %r1113, %r5322;
	and.b64  	%rd14702, %rd14656, 4294967295;
	add.s64 	%rd14703, %rd14700, %rd14702;
	add.s64 	%rd14704, %rd14703, %rd14701;
	shr.u64 	%rd14705, %rd14704, 32;
	mul.wide.u32 	%rd14706, %r1016, %r5322;
	and.b64  	%rd14707, %rd14661, 4294967295;
	add.s64 	%rd14708, %rd14705, %rd14707;
	add.s64 	%rd14709, %rd14708, %rd14706;
	shr.u64 	%rd14710, %rd14709, 32;
	mul.wide.u32 	%rd14711, %r1055, %r5322;
	and.b64  	%rd14712, %rd14666, 4294967295;
	add.s64 	%rd14713, %rd14710, %rd14712;
	add.s64 	%rd14714, %rd14713, %rd14711;
	shr.u64 	%rd14715, %rd14714, 32;
	mul.wide.u32 	%rd14716, %r982, %r5322;
	and.b64  	%rd14717, %rd14669, 4294967295;
	add.s64 	%rd14718, %rd14715, %rd14717;
	add.s64 	%rd14719, %rd14718, %rd14716;
	shr.u64 	%rd14720, %rd14719, 32;
	and.b64  	%rd14721, %rd14672, 4294967295;
	add.s64 	%rd14722, %rd14720, %rd14721;
	shr.u64 	%rd14723, %rd14722, 32;
	and.b64  	%rd14724, %rd14675, 4294967295;
	add.s64 	%rd14725, %rd14723, %rd14724;
	shr.u64 	%rd14726, %rd14725, 32;
	and.b64  	%rd14727, %rd14678, 4294967295;
	add.s64 	%rd14728, %rd14726, %rd14727;
	shr.u64 	%rd14729, %rd14728, 32;
	and.b64  	%rd14730, %rd14681, 4294967295;
	add.s64 	%rd14731, %rd14729, %rd14730;
	{ .reg .b32 tmp; mov.b64 {tmp, %r5324}, %rd14731; }
	add.s32 	%r5325, %r5321, %r5324;
	mul.lo.s32 	%r5326, %r5309, %r5323;
	mul.wide.u32 	%rd14732, %r1117, %r5326;
	and.b64  	%rd14733, %rd14689, 4294967295;
	add.s64 	%rd14734, %rd14732, %rd14733;
	shr.u64 	%rd14735, %rd14734, 32;
	mul.wide.u32 	%rd14736, %r1116, %r5326;
	and.b64  	%rd14737, %rd14694, 4294967295;
	add.s64 	%rd14738, %rd14735, %rd14737;
	add.s64 	%rd14739, %rd14738, %rd14736;
	cvt.u32.u64 	%r5327, %rd14739;
	shr.u64 	%rd14740, %rd14739, 32;
	mul.wide.u32 	%rd14741, %r1115, %r5326;
	and.b64  	%rd14742, %rd14699, 4294967295;
	add.s64 	%rd14743, %rd14740, %rd14742;
	add.s64 	%rd14744, %rd14743, %rd14741;
	shr.u64 	%rd14745, %rd14744, 32;
	mul.wide.u32 	%rd14746, %r1114, %r5326;
	and.b64  	%rd14747, %rd14704, 4294967295;
	add.s64 	%rd14748, %rd14745, %rd14747;
	add.s64 	%rd14749, %rd14748, %rd14746;
	shr.u64 	%rd14750, %rd14749, 32;
	mul.wide.u32 	%rd14751, %r1113, %r5326;
	and.b64  	%rd14752, %rd14709, 4294967295;
	add.s64 	%rd14753, %rd14750, %rd14752;
	add.s64 	%rd14754, %rd14753, %rd14751;
	shr.u64 	%rd14755, %rd14754, 32;
	mul.wide.u32 	%rd14756, %r1016, %r5326;
	and.b64  	%rd14757, %rd14714, 4294967295;
	add.s64 	%rd14758, %rd14755, %rd14757;
	add.s64 	%rd14759, %rd14758, %rd14756;
	shr.u64 	%rd14760, %rd14759, 32;
	mul.wide.u32 	%rd14761, %r1055, %r5326;
	and.b64  	%rd14762, %rd14719, 4294967295;
	add.s64 	%rd14763, %rd14760, %rd14762;
	add.s64 	%rd14764, %rd14763, %rd14761;
	shr.u64 	%rd14765, %rd14764, 32;
	mul.wide.u32 	%rd14766, %r982, %r5326;
	and.b64  	%rd14767, %rd14722, 4294967295;
	add.s64 	%rd14768, %rd14765, %rd14767;
	add.s64 	%rd14769, %rd14768, %rd14766;
	shr.u64 	%rd14770, %rd14769, 32;
	and.b64  	%rd14771, %rd14725, 4294967295;
	add.s64 	%rd14772, %rd14770, %rd14771;
	shr.u64 	%rd14773, %rd14772, 32;
	and.b64  	%rd14774, %rd14728, 4294967295;
	add.s64 	%rd14775, %rd14773, %rd14774;
	shr.u64 	%rd14776, %rd14775, 32;
	and.b64  	%rd14777, %rd14731, 4294967295;
	add.s64 	%rd14778, %rd14776, %rd14777;
	{ .reg .b32 tmp; mov.b64 {tmp, %r5328}, %rd14778; }
	add.s32 	%r5329, %r5325, %r5328;
	mul.lo.s32 	%r5330, %r5309, %r5327;
	mul.wide.u32 	%rd14779, %r1117, %r5330;
	and.b64  	%rd14780, %rd14739, 4294967295;
	add.s64 	%rd14781, %rd14779, %rd14780;
	shr.u64 	%rd14782, %rd14781, 32;
	mul.wide.u32 	%rd14783, %r1116, %r5330;
	and.b64  	%rd14784, %rd14744, 4294967295;
	add.s64 	%rd14785, %rd14782, %rd14784;
	add.s64 	%rd14786, %rd14785, %rd14783;
	cvt.u32.u64 	%r5331, %rd14786;
	shr.u64 	%rd14787, %rd14786, 32;
	mul.wide.u32 	%rd14788, %r1115, %r5330;
	and.b64  	%rd14789, %rd14749, 4294967295;
	add.s64 	%rd14790, %rd14787, %rd14789;
	add.s64 	%rd14791, %rd14790, %rd14788;
	shr.u64 	%rd14792, %rd14791, 32;
	mul.wide.u32 	%rd14793, %r1114, %r5330;
	and.b64  	%rd14794, %rd14754, 4294967295;
	add.s64 	%rd14795, %rd14792, %rd14794;
	add.s64 	%rd14796, %rd14795, %rd14793;
	shr.u64 	%rd14797, %rd14796, 32;
	mul.wide.u32 	%rd14798, %r1113, %r5330;
	and.b64  	%rd14799, %rd14759, 4294967295;
	add.s64 	%rd14800, %rd14797, %rd14799;
	add.s64 	%rd14801, %rd14800, %rd14798;
	shr.u64 	%rd14802, %rd14801, 32;
	mul.wide.u32 	%rd14803, %r1016, %r5330;
	and.b64  	%rd14804, %rd14764, 4294967295;
	add.s64 	%rd14805, %rd14802, %rd14804;
	add.s64 	%rd14806, %rd14805, %rd14803;
	shr.u64 	%rd14807, %rd14806, 32;
	mul.wide.u32 	%rd14808, %r1055, %r5330;
	and.b64  	%rd14809, %rd14769, 4294967295;
	add.s64 	%rd14810, %rd14807, %rd14809;
	add.s64 	%rd14811, %rd14810, %rd14808;
	shr.u64 	%rd14812, %rd14811, 32;
	mul.wide.u32 	%rd14813, %r982, %r5330;
	and.b64  	%rd14814, %rd14772, 4294967295;
	add.s64 	%rd14815, %rd14812, %rd14814;
	add.s64 	%rd14816, %rd14815, %rd14813;
	shr.u64 	%rd14817, %rd14816, 32;
	and.b64  	%rd14818, %rd14775, 4294967295;
	add.s64 	%rd14819, %rd14817, %rd14818;
	shr.u64 	%rd14820, %rd14819, 32;
	and.b64  	%rd14821, %rd14778, 4294967295;
	add.s64 	%rd14822, %rd14820, %rd14821;
	{ .reg .b32 tmp; mov.b64 {tmp, %r5332}, %rd14822; }
	add.s32 	%r5333, %r5329, %r5332;
	mul.lo.s32 	%r5334, %r5309, %r5331;
	mul.wide.u32 	%rd14823, %r1117, %r5334;
	and.b64  	%rd14824, %rd14786, 4294967295;
	add.s64 	%rd14825, %rd14823, %rd14824;
	shr.u64 	%rd14826, %rd14825, 32;
	mul.wide.u32 	%rd14827, %r1116, %r5334;
	and.b64  	%rd14828, %rd14791, 4294967295;
	add.s64 	%rd14829, %rd14826, %rd14828;
	add.s64 	%rd14830, %rd14829, %rd14827;
	cvt.u32.u64 	%r5335, %rd14830;
	shr.u64 	%rd14831, %rd14830, 32;
	mul.wide.u32 	%rd14832, %r1115, %r5334;
	and.b64  	%rd14833, %rd14796, 4294967295;
	add.s64 	%rd14834, %rd14831, %rd14833;
	add.s64 	%rd14835, %rd14834, %rd14832;
	shr.u64 	%rd14836, %rd14835, 32;
	mul.wide.u32 	%rd14837, %r1114, %r5334;
	and.b64  	%rd14838, %rd14801, 4294967295;
	add.s64 	%rd14839, %rd14836, %rd14838;
	add.s64 	%rd14840, %rd14839, %rd14837;
	shr.u64 	%rd14841, %rd14840, 32;
	mul.wide.u32 	%rd14842, %r1113, %r5334;
	and.b64  	%rd14843, %rd14806, 4294967295;
	add.s64 	%rd14844, %rd14841, %rd14843;
	add.s64 	%rd14845, %rd14844, %rd14842;
	shr.u64 	%rd14846, %rd14845, 32;
	mul.wide.u32 	%rd14847, %r1016, %r5334;
	and.b64  	%rd14848, %rd14811, 4294967295;
	add.s64 	%rd14849, %rd14846, %rd14848;
	add.s64 	%rd14850, %rd14849, %rd14847;
	shr.u64 	%rd14851, %rd14850, 32;
	mul.wide.u32 	%rd14852, %r1055, %r5334;
	and.b64  	%rd14853, %rd14816, 4294967295;
	add.s64 	%rd14854, %rd14851, %rd14853;
	add.s64 	%rd14855, %rd14854, %rd14852;
	shr.u64 	%rd14856, %rd14855, 32;
	mul.wide.u32 	%rd14857, %r982, %r5334;
	and.b64  	%rd14858, %rd14819, 4294967295;
	add.s64 	%rd14859, %rd14856, %rd14858;
	add.s64 	%rd14860, %rd14859, %rd14857;
	shr.u64 	%rd14861, %rd14860, 32;
	and.b64  	%rd14862, %rd14822, 4294967295;
	add.s64 	%rd14863, %rd14861, %rd14862;
	{ .reg .b32 tmp; mov.b64 {tmp, %r5336}, %rd14863; }
	add.s32 	%r5337, %r5333, %r5336;
	mul.lo.s32 	%r5338, %r5309, %r5335;
	mul.wide.u32 	%rd14864, %r1117, %r5338;
	and.b64  	%rd14865, %rd14830, 4294967295;
	add.s64 	%rd14866, %rd14864, %rd14865;
	shr.u64 	%rd14867, %rd14866, 32;
	mul.wide.u32 	%rd14868, %r1116, %r5338;
	and.b64  	%rd14869, %rd14835, 4294967295;
	add.s64 	%rd14870, %rd14867, %rd14869;
	add.s64 	%rd14871, %rd14870, %rd14868;
	cvt.u32.u64 	%r8000, %rd14871;
	shr.u64 	%rd14872, %rd14871, 32;
	mul.wide.u32 	%rd14873, %r1115, %r5338;
	and.b64  	%rd14874, %rd14840, 4294967295;
	add.s64 	%rd14875, %rd14872, %rd14874;
	add.s64 	%rd14876, %rd14875, %rd14873;
	cvt.u32.u64 	%r7999, %rd14876;
	shr.u64 	%rd14877, %rd14876, 32;
	mul.wide.u32 	%rd14878, %r1114, %r5338;
	and.b64  	%rd14879, %rd14845, 4294967295;
	add.s64 	%rd14880, %rd14877, %rd14879;
	add.s64 	%rd14881, %rd14880, %rd14878;
	cvt.u32.u64 	%r7998, %rd14881;
	shr.u64 	%rd14882, %rd14881, 32;
	mul.wide.u32 	%rd14883, %r1113, %r5338;
	and.b64  	%rd14884, %rd14850, 4294967295;
	add.s64 	%rd14885, %rd14882, %rd14884;
	add.s64 	%rd14886, %rd14885, %rd14883;
	cvt.u32.u64 	%r7997, %rd14886;
	shr.u64 	%rd14887, %rd14886, 32;
	mul.wide.u32 	%rd14888, %r1016, %r5338;
	and.b64  	%rd14889, %rd14855, 4294967295;
	add.s64 	%rd14890, %rd14887, %rd14889;
	add.s64 	%rd14891, %rd14890, %rd14888;
	cvt.u32.u64 	%r7996, %rd14891;
	shr.u64 	%rd14892, %rd14891, 32;
	mul.wide.u32 	%rd14893, %r1055, %r5338;
	and.b64  	%rd14894, %rd14860, 4294967295;
	add.s64 	%rd14895, %rd14892, %rd14894;
	add.s64 	%rd14896, %rd14895, %rd14893;
	cvt.u32.u64 	%r7995, %rd14896;
	shr.u64 	%rd14897, %rd14896, 32;
	mul.wide.u32 	%rd14898, %r982, %r5338;
	and.b64  	%rd14899, %rd14863, 4294967295;
	add.s64 	%rd14900, %rd14897, %rd14899;
	add.s64 	%rd14901, %rd14900, %rd14898;
	cvt.u32.u64 	%r7994, %rd14901;
	{ .reg .b32 tmp; mov.b64 {tmp, %r5339}, %rd14901; }
	add.s32 	%r7993, %r5337, %r5339;
	setp.gt.u32 	%p611, %r7993, %r982;
	@%p611 bra 	$L__BB5_543;
	setp.lt.u32 	%p612, %r7993, %r982;
	@%p612 bra 	$L__BB5_544;
	setp.lt.u32 	%p613, %r1055, %r7994;
	@%p613 bra 	$L__BB5_543;
	setp.gt.u32 	%p614, %r1055, %r7994;
	@%p614 bra 	$L__BB5_544;
	setp.lt.u32 	%p615, %r1016, %r7995;
	@%p615 bra 	$L__BB5_543;
	setp.gt.u32 	%p616, %r1016, %r7995;
	@%p616 bra 	$L__BB5_544;
	setp.lt.u32 	%p617, %r1113, %r7996;
	@%p617 bra 	$L__BB5_543;
	setp.gt.u32 	%p618, %r1113, %r7996;
	@%p618 bra 	$L__BB5_544;
	setp.lt.u32 	%p619, %r1114, %r7997;
	@%p619 bra 	$L__BB5_543;
	setp.gt.u32 	%p620, %r1114, %r7997;
	@%p620 bra 	$L__BB5_544;
	setp.lt.u32 	%p621, %r1115, %r7998;
	@%p621 bra 	$L__BB5_543;
	setp.gt.u32 	%p622, %r1115, %r7998;
	@%p622 bra 	$L__BB5_544;
	setp.lt.u32 	%p623, %r1116, %r7999;
	@%p623 bra 	$L__BB5_543;
	setp.gt.u32 	%p624, %r1116, %r7999;
	setp.gt.u32 	%p625, %r1117, %r8000;
	or.pred  	%p626, %p624, %p625;
	@%p626 bra 	$L__BB5_544;
$L__BB5_543:
	sub.s32 	%r8000, %r8000, %r1117;
	sub.s32 	%r7999, %r7999, %r1116;
	sub.s32 	%r7998, %r7998, %r1115;
	sub.s32 	%r7997, %r7997, %r1114;
	sub.s32 	%r7996, %r7996, %r1113;
	sub.s32 	%r7995, %r7995, %r1016;
	sub.s32 	%r7994, %r7994, %r1055;
	sub.s32 	%r7993, %r7993, %r982;
$L__BB5_544:
	mul.wide.u32 	%rd14902, %r814, %r8000;
	cvt.u32.u64 	%r5340, %rd14902;
	shr.u64 	%rd14903, %rd14902, 32;
	mul.wide.u32 	%rd14904, %r815, %r8000;
	add.s64 	%rd14905, %rd14903, %rd14904;
	shr.u64 	%rd14906, %rd14905, 32;
	mul.wide.u32 	%rd14907, %r816, %r8000;
	add.s64 	%rd14908, %rd14906, %rd14907;
	shr.u64 	%rd14909, %rd14908, 32;
	mul.wide.u32 	%rd14910, %r817, %r8000;
	add.s64 	%rd14911, %rd14909, %rd14910;
	shr.u64 	%rd14912, %rd14911, 32;
	mul.wide.u32 	%rd14913, %r818, %r8000;
	add.s64 	%rd14914, %rd14912, %rd14913;
	shr.u64 	%rd14915, %rd14914, 32;
	mul.wide.u32 	%rd14916, %r819, %r8000;
	add.s64 	%rd14917, %rd14915, %rd14916;
	shr.u64 	%rd14918, %rd14917, 32;
	mul.wide.u32 	%rd14919, %r820, %r8000;
	add.s64 	%rd14920, %rd14918, %rd14919;
	shr.u64 	%rd14921, %rd14920, 32;
	mul.wide.u32 	%rd14922, %r821, %r8000;
	add.s64 	%rd14923, %rd14921, %rd14922;
	shr.u64 	%rd14924, %rd14923, 32;
	mul.wide.u32 	%rd14925, %r814, %r7999;
	and.b64  	%rd14926, %rd14905, 4294967295;
	add.s64 	%rd14927, %rd14925, %rd14926;
	shr.u64 	%rd14928, %rd14927, 32;
	mul.wide.u32 	%rd14929, %r815, %r7999;
	and.b64  	%rd14930, %rd14908, 4294967295;
	add.s64 	%rd14931, %rd14928, %rd14930;
	add.s64 	%rd14932, %rd14931, %rd14929;
	shr.u64 	%rd14933, %rd14932, 32;
	mul.wide.u32 	%rd14934, %r816, %r7999;
	and.b64  	%rd14935, %rd14911, 4294967295;
	add.s64 	%rd14936, %rd14933, %rd14935;
	add.s64 	%rd14937, %rd14936, %rd14934;
	shr.u64 	%rd14938, %rd14937, 32;
	mul.wide.u32 	%rd14939, %r817, %r7999;
	and.b64  	%rd14940, %rd14914, 4294967295;
	add.s64 	%rd14941, %rd14938, %rd14940;
	add.s64 	%rd14942, %rd14941, %rd14939;
	shr.u64 	%rd14943, %rd14942, 32;
	mul.wide.u32 	%rd14944, %r818, %r7999;
	and.b64  	%rd14945, %rd14917, 4294967295;
	add.s64 	%rd14946, %rd14943, %rd14945;
	add.s64 	%rd14947, %rd14946, %rd14944;
	shr.u64 	%rd14948, %rd14947, 32;
	mul.wide.u32 	%rd14949, %r819, %r7999;
	and.b64  	%rd14950, %rd14920, 4294967295;
	add.s64 	%rd14951, %rd14948, %rd14950;
	add.s64 	%rd14952, %rd14951, %rd14949;
	shr.u64 	%rd14953, %rd14952, 32;
	mul.wide.u32 	%rd14954, %r820, %r7999;
	and.b64  	%rd14955, %rd14923, 4294967295;
	add.s64 	%rd14956, %rd14953, %rd14955;
	add.s64 	%rd14957, %rd14956, %rd14954;
	shr.u64 	%rd14958, %rd14957, 32;
	mul.wide.u32 	%rd14959, %r821, %r7999;
	add.s64 	%rd14960, %rd14958, %rd14924;
	add.s64 	%rd14961, %rd14960, %rd14959;
	shr.u64 	%rd14962, %rd14961, 32;
	mul.wide.u32 	%rd14963, %r814, %r7998;
	and.b64  	%rd14964, %rd14932, 4294967295;
	add.s64 	%rd14965, %rd14963, %rd14964;
	shr.u64 	%rd14966, %rd14965, 32;
	mul.wide.u32 	%rd14967, %r815, %r7998;
	and.b64  	%rd14968, %rd14937, 4294967295;
	add.s64 	%rd14969, %rd14966, %rd14968;
	add.s64 	%rd14970, %rd14969, %rd14967;
	shr.u64 	%rd14971, %rd14970, 32;
	mul.wide.u32 	%rd14972, %r816, %r7998;
	and.b64  	%rd14973, %rd14942, 4294967295;
	add.s64 	%rd14974, %rd14971, %rd14973;
	add.s64 	%rd14975, %rd14974, %rd14972;
	shr.u64 	%rd14976, %rd14975, 32;
	mul.wide.u32 	%rd14977, %r817, %r7998;
	and.b64  	%rd14978, %rd14947, 4294967295;
	add.s64 	%rd14979, %rd14976, %rd14978;
	add.s64 	%rd14980, %rd14979, %rd14977;
	shr.u64 	%rd14981, %rd14980, 32;
	mul.wide.u32 	%rd14982, %r818, %r7998;
	and.b64  	%rd14983, %rd14952, 4294967295;
	add.s64 	%rd14984, %rd14981, %rd14983;
	add.s64 	%rd14985, %rd14984, %rd14982;
	shr.u64 	%rd14986, %rd14985, 32;
	mul.wide.u32 	%rd14987, %r819, %r7998;
	and.b64  	%rd14988, %rd14957, 4294967295;
	add.s64 	%rd14989, %rd14986, %rd14988;
	add.s64 	%rd14990, %rd14989, %rd14987;
	shr.u64 	%rd14991, %rd14990, 32;
	mul.wide.u32 	%rd14992, %r820, %r7998;
	and.b64  	%rd14993, %rd14961, 4294967295;
	add.s64 	%rd14994, %rd14991, %rd14993;
	add.s64 	%rd14995, %rd14994, %rd14992;
	shr.u64 	%rd14996, %rd14995, 32;
	mul.wide.u32 	%rd14997, %r821, %r7998;
	add.s64 	%rd14998, %rd14996, %rd14962;
	add.s64 	%rd14999, %rd14998, %rd14997;
	shr.u64 	%rd15000, %rd14999, 32;
	mul.wide.u32 	%rd15001, %r814, %r7997;
	and.b64  	%rd15002, %rd14970, 4294967295;
	add.s64 	%rd15003, %rd15001, %rd15002;
	shr.u64 	%rd15004, %rd15003, 32;
	mul.wide.u32 	%rd15005, %r815, %r7997;
	and.b64  	%rd15006, %rd14975, 4294967295;
	add.s64 	%rd15007, %rd15004, %rd15006;
	add.s64 	%rd15008, %rd15007, %rd15005;
	shr.u64 	%rd15009, %rd15008, 32;
	mul.wide.u32 	%rd15010, %r816, %r7997;
	and.b64  	%rd15011, %rd14980, 4294967295;
	add.s64 	%rd15012, %rd15009, %rd15011;
	add.s64 	%rd15013, %rd15012, %rd15010;
	shr.u64 	%rd15014, %rd15013, 32;
	mul.wide.u32 	%rd15015, %r817, %r7997;
	and.b64  	%rd15016, %rd14985, 4294967295;
	add.s64 	%rd15017, %rd15014, %rd15016;
	add.s64 	%rd15018, %rd15017, %rd15015;
	shr.u64 	%rd15019, %rd15018, 32;
	mul.wide.u32 	%rd15020, %r818, %r7997;
	and.b64  	%rd15021, %rd14990, 4294967295;
	add.s64 	%rd15022, %rd15019, %rd15021;
	add.s64 	%rd15023, %rd15022, %rd15020;
	shr.u64 	%rd15024, %rd15023, 32;
	mul.wide.u32 	%rd15025, %r819, %r7997;
	and.b64  	%rd15026, %rd14995, 4294967295;
	add.s64 	%rd15027, %rd15024, %rd15026;
	add.s64 	%rd15028, %rd15027, %rd15025;
	shr.u64 	%rd15029, %rd15028, 32;
	mul.wide.u32 	%rd15030, %r820, %r7997;
	and.b64  	%rd15031, %rd14999, 4294967295;
	add.s64 	%rd15032, %rd15029, %rd15031;
	add.s64 	%rd15033, %rd15032, %rd15030;
	shr.u64 	%rd15034, %rd15033, 32;
	mul.wide.u32 	%rd15035, %r821, %r7997;
	add.s64 	%rd15036, %rd15034, %rd15000;
	add.s64 	%rd15037, %rd15036, %rd15035;
	shr.u64 	%rd15038, %rd15037, 32;
	mul.wide.u32 	%rd15039, %r814, %r7996;
	and.b64  	%rd15040, %rd15008, 4294967295;
	add.s64 	%rd15041, %rd15039, %rd15040;
	shr.u64 	%rd15042, %rd15041, 32;
	mul.wide.u32 	%rd15043, %r815, %r7996;
	and.b64  	%rd15044, %rd15013, 4294967295;
	add.s64 	%rd15045, %rd15042, %rd15044;
	add.s64 	%rd15046, %rd15045, %rd15043;
	shr.u64 	%rd15047, %rd15046, 32;
	mul.wide.u32 	%rd15048, %r816, %r7996;
	and.b64  	%rd15049, %rd15018, 4294967295;
	add.s64 	%rd15050, %rd15047, %rd15049;
	add.s64 	%rd15051, %rd15050, %rd15048;
	shr.u64 	%rd15052, %rd15051, 32;
	mul.wide.u32 	%rd15053, %r817, %r7996;
	and.b64  	%rd15054, %rd15023, 4294967295;
	add.s64 	%rd15055, %rd15052, %rd15054;
	add.s64 	%rd15056, %rd15055, %rd15053;
	shr.u64 	%rd15057, %rd15056, 32;
	mul.wide.u32 	%rd15058, %r818, %r7996;
	and.b64  	%rd15059, %rd15028, 4294967295;
	add.s64 	%rd15060, %rd15057, %rd15059;
	add.s64 	%rd15061, %rd15060, %rd15058;
	shr.u64 	%rd15062, %rd15061, 32;
	mul.wide.u32 	%rd15063, %r819, %r7996;
	and.b64  	%rd15064, %rd15033, 4294967295;
	add.s64 	%rd15065, %rd15062, %rd15064;
	add.s64 	%rd15066, %rd15065, %rd15063;
	shr.u64 	%rd15067, %rd15066, 32;
	mul.wide.u32 	%rd15068, %r820, %r7996;
	and.b64  	%rd15069, %rd15037, 4294967295;
	add.s64 	%rd15070, %rd15067, %rd15069;
	add.s64 	%rd15071, %rd15070, %rd15068;
	shr.u64 	%rd15072, %rd15071, 32;
	mul.wide.u32 	%rd15073, %r821, %r7996;
	add.s64 	%rd15074, %rd15072, %rd15038;
	add.s64 	%rd15075, %rd15074, %rd15073;
	shr.u64 	%rd15076, %rd15075, 32;
	mul.wide.u32 	%rd15077, %r814, %r7995;
	and.b64  	%rd15078, %rd15046, 4294967295;
	add.s64 	%rd15079, %rd15077, %rd15078;
	shr.u64 	%rd15080, %rd15079, 32;
	mul.wide.u32 	%rd15081, %r815, %r7995;
	and.b64  	%rd15082, %rd15051, 4294967295;
	add.s64 	%rd15083, %rd15080, %rd15082;
	add.s64 	%rd15084, %rd15083, %rd15081;
	shr.u64 	%rd15085, %rd15084, 32;
	mul.wide.u32 	%rd15086, %r816, %r7995;
	and.b64  	%rd15087, %rd15056, 4294967295;
	add.s64 	%rd15088, %rd15085, %rd15087;
	add.s64 	%rd15089, %rd15088, %rd15086;
	shr.u64 	%rd15090, %rd15089, 32;
	mul.wide.u32 	%rd15091, %r817, %r7995;
	and.b64  	%rd15092, %rd15061, 4294967295;
	add.s64 	%rd15093, %rd15090, %rd15092;
	add.s64 	%rd15094, %rd15093, %rd15091;
	shr.u64 	%rd15095, %rd15094, 32;
	mul.wide.u32 	%rd15096, %r818, %r7995;
	and.b64  	%rd15097, %rd15066, 4294967295;
	add.s64 	%rd15098, %rd15095, %rd15097;
	add.s64 	%rd15099, %rd15098, %rd15096;
	shr.u64 	%rd15100, %rd15099, 32;
	mul.wide.u32 	%rd15101, %r819, %r7995;
	and.b64  	%rd15102, %rd15071, 4294967295;
	add.s64 	%rd15103, %rd15100, %rd15102;
	add.s64 	%rd15104, %rd15103, %rd15101;
	shr.u64 	%rd15105, %rd15104, 32;
	mul.wide.u32 	%rd15106, %r820, %r7995;
	and.b64  	%rd15107, %rd15075, 4294967295;
	add.s64 	%rd15108, %rd15105, %rd15107;
	add.s64 	%rd15109, %rd15108, %rd15106;
	shr.u64 	%rd15110, %rd15109, 32;
	mul.wide.u32 	%rd15111, %r821, %r7995;
	add.s64 	%rd15112, %rd15110, %rd15076;
	add.s64 	%rd15113, %rd15112, %rd15111;
	shr.u64 	%rd15114, %rd15113, 32;
	mul.wide.u32 	%rd15115, %r814, %r7994;
	and.b64  	%rd15116, %rd15084, 4294967295;
	add.s64 	%rd15117, %rd15115, %rd15116;
	shr.u64 	%rd15118, %rd15117, 32;
	mul.wide.u32 	%rd15119, %r815, %r7994;
	and.b64  	%rd15120, %rd15089, 4294967295;
	add.s64 	%rd15121, %rd15118, %rd15120;
	add.s64 	%rd15122, %rd15121, %rd15119;
	shr.u64 	%rd15123, %rd15122, 32;
	mul.wide.u32 	%rd15124, %r816, %r7994;
	and.b64  	%rd15125, %rd15094, 4294967295;
	add.s64 	%rd15126, %rd15123, %rd15125;
	add.s64 	%rd15127, %rd15126, %rd15124;
	shr.u64 	%rd15128, %rd15127, 32;
	mul.wide.u32 	%rd15129, %r817, %r7994;
	and.b64  	%rd15130, %rd15099, 4294967295;
	add.s64 	%rd15131, %rd15128, %rd15130;
	add.s64 	%rd15132, %rd15131, %rd15129;
	shr.u64 	%rd15133, %rd15132, 32;
	mul.wide.u32 	%rd15134, %r818, %r7994;
	and.b64  	%rd15135, %rd15104, 4294967295;
	add.s64 	%rd15136, %rd15133, %rd15135;
	add.s64 	%rd15137, %rd15136, %rd15134;
	shr.u64 	%rd15138, %rd15137, 32;
	mul.wide.u32 	%rd15139, %r819, %r7994;
	and.b64  	%rd15140, %rd15109, 4294967295;
	add.s64 	%rd15141, %rd15138, %rd15140;
	add.s64 	%rd15142, %rd15141, %rd15139;
	shr.u64 	%rd15143, %rd15142, 32;
	mul.wide.u32 	%rd15144, %r820, %r7994;
	and.b64  	%rd15145, %rd15113, 4294967295;
	add.s64 	%rd15146, %rd15143, %rd15145;
	add.s64 	%rd15147, %rd15146, %rd15144;
	shr.u64 	%rd15148, %rd15147, 32;
	mul.wide.u32 	%rd15149, %r821, %r7994;
	add.s64 	%rd15150, %rd15148, %rd15114;
	add.s64 	%rd15151, %rd15150, %rd15149;
	shr.u64 	%rd15152, %rd15151, 32;
	mul.wide.u32 	%rd15153, %r814, %r7993;
	and.b64  	%rd15154, %rd15122, 4294967295;
	add.s64 	%rd15155, %rd15153, %rd15154;
	shr.u64 	%rd15156, %rd15155, 32;
	mul.wide.u32 	%rd15157, %r815, %r7993;
	and.b64  	%rd15158, %rd15127, 4294967295;
	add.s64 	%rd15159, %rd15156, %rd15158;
	add.s64 	%rd15160, %rd15159, %rd15157;
	shr.u64 	%rd15161, %rd15160, 32;
	mul.wide.u32 	%rd15162, %r816, %r7993;
	and.b64  	%rd15163, %rd15132, 4294967295;
	add.s64 	%rd15164, %rd15161, %rd15163;
	add.s64 	%rd15165, %rd15164, %rd15162;
	shr.u64 	%rd15166, %rd15165, 32;
	mul.wide.u32 	%rd15167, %r817, %r7993;
	and.b64  	%rd15168, %rd15137, 4294967295;
	add.s64 	%rd15169, %rd15166, %rd15168;
	add.s64 	%rd15170, %rd15169, %rd15167;
	shr.u64 	%rd15171, %rd15170, 32;
	mul.wide.u32 	%rd15172, %r818, %r7993;
	and.b64  	%rd15173, %rd15142, 4294967295;
	add.s64 	%rd15174, %rd15171, %rd15173;
	add.s64 	%rd15175, %rd15174, %rd15172;
	shr.u64 	%rd15176, %rd15175, 32;
	mul.wide.u32 	%rd15177, %r819, %r7993;
	and.b64  	%rd15178, %rd15147, 4294967295;
	add.s64 	%rd15179, %rd15176, %rd15178;
	add.s64 	%rd15180, %rd15179, %rd15177;
	shr.u64 	%rd15181, %rd15180, 32;
	mul.wide.u32 	%rd15182, %r820, %r7993;
	and.b64  	%rd15183, %rd15151, 4294967295;
	add.s64 	%rd15184, %rd15181, %rd15183;
	add.s64 	%rd15185, %rd15184, %rd15182;
	shr.u64 	%rd15186, %rd15185, 32;
	mul.wide.u32 	%rd15187, %r821, %r7993;
	add.s64 	%rd15188, %rd15186, %rd15152;
	add.s64 	%rd15189, %rd15188, %rd15187;
	{ .reg .b32 tmp; mov.b64 {tmp, %r5341}, %rd15189; }
	mul.lo.s32 	%r5343, %r5309, %r5340;
	mul.wide.u32 	%rd15190, %r1117, %r5343;
	and.b64  	%rd15191, %rd14902, 4294967295;
	add.s64 	%rd15192, %rd15190, %rd15191;
	shr.u64 	%rd15193, %rd15192, 32;
	mul.wide.u32 	%rd15194, %r1116, %r5343;
	and.b64  	%rd15195, %rd14927, 4294967295;
	add.s64 	%rd15196, %rd15193, %rd15195;
	add.s64 	%rd15197, %rd15196, %rd15194;
	cvt.u32.u64 	%r5344, %rd15197;
	shr.u64 	%rd15198, %rd15197, 32;
	mul.wide.u32 	%rd15199, %r1115, %r5343;
	and.b64  	%rd15200, %rd14965, 4294967295;
	add.s64 	%rd15201, %rd15198, %rd15200;
	add.s64 	%rd15202, %rd15201, %rd15199;
	shr.u64 	%rd15203, %rd15202, 32;
	mul.wide.u32 	%rd15204, %r1114, %r5343;
	and.b64  	%rd15205, %rd15003, 4294967295;
	add.s64 	%rd15206, %rd15203, %rd15205;
	add.s64 	%rd15207, %rd15206, %rd15204;
	shr.u64 	%rd15208, %rd15207, 32;
	mul.wide.u32 	%rd15209, %r1113, %r5343;
	and.b64  	%rd15210, %rd15041, 4294967295;
	add.s64 	%rd15211, %rd15208, %rd15210;
	add.s64 	%rd15212, %rd15211, %rd15209;
	shr.u64 	%rd15213, %rd15212, 32;
	mul.wide.u32 	%rd15214, %r1016, %r5343;
	and.b64  	%rd15215, %rd15079, 4294967295;
	add.s64 	%rd15216, %rd15213, %rd15215;
	add.s64 	%rd15217, %rd15216, %rd15214;
	shr.u64 	%rd15218, %rd15217, 32;
	mul.wide.u32 	%rd15219, %r1055, %r5343;
	and.b64  	%rd15220, %rd15117, 4294967295;
	add.s64 	%rd15221, %rd15218, %rd15220;
	add.s64 	%rd15222, %rd15221, %rd15219;
	shr.u64 	%rd15223, %rd15222, 32;
	mul.wide.u32 	%rd15224, %r982, %r5343;
	and.b64  	%rd15225, %rd15155, 4294967295;
	add.s64 	%rd15226, %rd15223, %rd15225;
	add.s64 	%rd15227, %rd15226, %rd15224;
	shr.u64 	%rd15228, %rd15227, 32;
	and.b64  	%rd15229, %rd15160, 4294967295;
	add.s64 	%rd15230, %rd15228, %rd15229;
	shr.u64 	%rd15231, %rd15230, 32;
	and.b64  	%rd15232, %rd15165, 4294967295;
	add.s64 	%rd15233, %rd15231, %rd15232;
	shr.u64 	%rd15234, %rd15233, 32;
	and.b64  	%rd15235, %rd15170, 4294967295;
	add.s64 	%rd15236, %rd15234, %rd15235;
	shr.u64 	%rd15237, %rd15236, 32;
	and.b64  	%rd15238, %rd15175, 4294967295;
	add.s64 	%rd15239, %rd15237, %rd15238;
	shr.u64 	%rd15240, %rd15239, 32;
	and.b64  	%rd15241, %rd15180, 4294967295;
	add.s64 	%rd15242, %rd15240, %rd15241;
	shr.u64 	%rd15243, %rd15242, 32;
	and.b64  	%rd15244, %rd15185, 4294967295;
	add.s64 	%rd15245, %rd15243, %rd15244;
	shr.u64 	%rd15246, %rd15245, 32;
	and.b64  	%rd15247, %rd15189, 4294967295;
	add.s64 	%rd15248, %rd15246, %rd15247;
	{ .reg .b32 tmp; mov.b64 {tmp, %r5345}, %rd15248; }
	add.s32 	%r5346, %r5341, %r5345;
	mul.lo.s32 	%r5347, %r5309, %r5344;
	mul.wide.u32 	%rd15249, %r1117, %r5347;
	and.b64  	%rd15250, %rd15197, 4294967295;
	add.s64 	%rd15251, %rd15249, %rd15250;
	shr.u64 	%rd15252, %rd15251, 32;
	mul.wide.u32 	%rd15253, %r1116, %r5347;
	and.b64  	%rd15254, %rd15202, 4294967295;
	add.s64 	%rd15255, %rd15252, %rd15254;
	add.s64 	%rd15256, %rd15255, %rd15253;
	cvt.u32.u64 	%r5348, %rd15256;
	shr.u64 	%rd15257, %rd15256, 32;
	mul.wide.u32 	%rd15258, %r1115, %r5347;
	and.b64  	%rd15259, %rd15207, 4294967295;
	add.s64 	%rd15260, %rd15257, %rd15259;
	add.s64 	%rd15261, %rd15260, %rd15258;
	shr.u64 	%rd15262, %rd15261, 32;
	mul.wide.u32 	%rd15263, %r1114, %r5347;
	and.b64  	%rd15264, %rd15212, 4294967295;
	add.s64 	%rd15265, %rd15262, %rd15264;
	add.s64 	%rd15266, %rd15265, %rd15263;
	shr.u64 	%rd15267, %rd15266, 32;
	mul.wide.u32 	%rd15268, %r1113, %r5347;
	and.b64  	%rd15269, %rd15217, 4294967295;
	add.s64 	%rd15270, %rd15267, %rd15269;
	add.s64 	%rd15271, %rd15270, %rd15268;
	shr.u64 	%rd15272, %rd15271, 32;
	mul.wide.u32 	%rd15273, %r1016, %r5347;
	and.b64  	%rd15274, %rd15222, 4294967295;
	add.s64 	%rd15275, %rd15272, %rd15274;
	add.s64 	%rd15276, %rd15275, %rd15273;
	shr.u64 	%rd15277, %rd15276, 32;
	mul.wide.u32 	%rd15278, %r1055, %r5347;
	and.b64  	%rd15279, %rd15227, 4294967295;
	add.s64 	%rd15280, %rd15277, %rd15279;
	add.s64 	%rd15281, %rd15280, %rd15278;
	shr.u64 	%rd15282, %rd15281, 32;
	mul.wide.u32 	%rd15283, %r982, %r5347;
	and.b64  	%rd15284, %rd15230, 4294967295;
	add.s64 	%rd15285, %rd15282, %rd15284;
	add.s64 	%rd15286, %rd15285, %rd15283;
	shr.u64 	%rd15287, %rd15286, 32;
	and.b64  	%rd15288, %rd15233, 4294967295;
	add.s64 	%rd15289, %rd15287, %rd15288;
	shr.u64 	%rd15290, %rd15289, 32;
	and.b64  	%rd15291, %rd15236, 4294967295;
	add.s64 	%rd15292, %rd15290, %rd15291;
	shr.u64 	%rd15293, %rd15292, 32;
	and.b64  	%rd15294, %rd15239, 4294967295;
	add.s64 	%rd15295, %rd15293, %rd15294;
	shr.u64 	%rd15296, %rd15295, 32;
	and.b64  	%rd15297, %rd15242, 4294967295;
	add.s64 	%rd15298, %rd15296, %rd15297;
	shr.u64 	%rd15299, %rd15298, 32;
	and.b64  	%rd15300, %rd15245, 4294967295;
	add.s64 	%rd15301, %rd15299, %rd15300;
	shr.u64 	%rd15302, %rd15301, 32;
	and.b64  	%rd15303, %rd15248, 4294967295;
	add.s64 	%rd15304, %rd15302, %rd15303;
	{ .reg .b32 tmp; mov.b64 {tmp, %r5349}, %rd15304; }
	add.s32 	%r5350, %r5346, %r5349;
	mul.lo.s32 	%r5351, %r5309, %r5348;
	mul.wide.u32 	%rd15305, %r1117, %r5351;
	and.b64  	%rd15306, %rd15256, 4294967295;
	add.s64 	%rd15307, %rd15305, %rd15306;
	shr.u64 	%rd15308, %rd15307, 32;
	mul.wide.u32 	%rd15309, %r1116, %r5351;
	and.b64  	%rd15310, %rd15261, 4294967295;
	add.s64 	%rd15311, %rd15308, %rd15310;
	add.s64 	%rd15312, %rd15311, %rd15309;
	cvt.u32.u64 	%r5352, %rd15312;
	shr.u64 	%rd15313, %rd15312, 32;
	mul.wide.u32 	%rd15314, %r1115, %r5351;
	and.b64  	%rd15315, %rd15266, 4294967295;
	add.s64 	%rd15316, %rd15313, %rd15315;
	add.s64 	%rd15317, %rd15316, %rd15314;
	shr.u64 	%rd15318, %rd15317, 32;
	mul.wide.u32 	%rd15319, %r1114, %r5351;
	and.b64  	%rd15320, %rd15271, 4294967295;
	add.s64 	%rd15321, %rd15318, %rd15320;
	add.s64 	%rd15322, %rd15321, %rd15319;
	shr.u64 	%rd15323, %rd15322, 32;
	mul.wide.u32 	%rd15324, %r1113, %r5351;
	and.b64  	%rd15325, %rd15276, 4294967295;
	add.s64 	%rd15326, %rd15323, %rd15325;
	add.s64 	%rd15327, %rd15326, %rd15324;
	shr.u64 	%rd15328, %rd15327, 32;
	mul.wide.u32 	%rd15329, %r1016, %r5351;
	and.b64  	%rd15330, %rd15281, 4294967295;
	add.s64 	%rd15331, %rd15328, %rd15330;
	add.s64 	%rd15332, %rd15331, %rd15329;
	shr.u64 	%rd15333, %rd15332, 32;
	mul.wide.u32 	%rd15334, %r1055, %r5351;
	and.b64  	%rd15335, %rd15286, 4294967295;
	add.s64 	%rd15336, %rd15333, %rd15335;
	add.s64 	%rd15337, %rd15336, %rd15334;
	shr.u64 	%rd15338, %rd15337, 32;
	mul.wide.u32 	%rd15339, %r982, %r5351;
	and.b64  	%rd15340, %rd15289, 4294967295;
	add.s64 	%rd15341, %rd15338, %rd15340;
	add.s64 	%rd15342, %rd15341, %rd15339;
	shr.u64 	%rd15343, %rd15342, 32;
	and.b64  	%rd15344, %rd15292, 4294967295;
	add.s64 	%rd15345, %rd15343, %rd15344;
	shr.u64 	%rd15346, %rd15345, 32;
	and.b64  	%rd15347, %rd15295, 4294967295;
	add.s64 	%rd15348, %rd15346, %rd15347;
	shr.u64 	%rd15349, %rd15348, 32;
	and.b64  	%rd15350, %rd15298, 4294967295;
	add.s64 	%rd15351, %rd15349, %rd15350;
	shr.u64 	%rd15352, %rd15351, 32;
	and.b64  	%rd15353, %rd15301, 4294967295;
	add.s64 	%rd15354, %rd15352, %rd15353;
	shr.u64 	%rd15355, %rd15354, 32;
	and.b64  	%rd15356, %rd15304, 4294967295;
	add.s64 	%rd15357, %rd15355, %rd15356;
	{ .reg .b32 tmp; mov.b64 {tmp, %r5353}, %rd15357; }
	add.s32 	%r5354, %r5350, %r5353;
	mul.lo.s32 	%r5355, %r5309, %r5352;
	mul.wide.u32 	%rd15358, %r1117, %r5355;
	and.b64  	%rd15359, %rd15312, 4294967295;
	add.s64 	%rd15360, %rd15358, %rd15359;
	shr.u64 	%rd15361, %rd15360, 32;
	mul.wide.u32 	%rd15362, %r1116, %r5355;
	and.b64  	%rd15363, %rd15317, 4294967295;
	add.s64 	%rd15364, %rd15361, %rd15363;
	add.s64 	%rd15365, %rd15364, %rd15362;
	cvt.u32.u64 	%r5356, %rd15365;
	shr.u64 	%rd15366, %rd15365, 32;
	mul.wide.u32 	%rd15367, %r1115, %r5355;
	and.b64  	%rd15368, %rd15322, 4294967295;
	add.s64 	%rd15369, %rd15366, %rd15368;
	add.s64 	%rd15370, %rd15369, %rd15367;
	shr.u64 	%rd15371, %rd15370, 32;
	mul.wide.u32 	%rd15372, %r1114, %r5355;
	and.b64  	%rd15373, %rd15327, 4294967295;
	add.s64 	%rd15374, %rd15371, %rd15373;
	add.s64 	%rd15375, %rd15374, %rd15372;
	shr.u64 	%rd15376, %rd15375, 32;
	mul.wide.u32 	%rd15377, %r1113, %r5355;
	and.b64  	%rd15378, %rd15332, 4294967295;
	add.s64 	%rd15379, %rd15376, %rd15378;
	add.s64 	%rd15380, %rd15379, %rd15377;
	shr.u64 	%rd15381, %rd15380, 32;
	mul.wide.u32 	%rd15382, %r1016, %r5355;
	and.b64  	%rd15383, %rd15337, 4294967295;
	add.s64 	%rd15384, %rd15381, %rd15383;
	add.s64 	%rd15385, %rd15384, %rd15382;
	shr.u64 	%rd15386, %rd15385, 32;
	mul.wide.u32 	%rd15387, %r1055, %r5355;
	and.b64  	%rd15388, %rd15342, 4294967295;
	add.s64 	%rd15389, %rd15386, %rd15388;
	add.s64 	%rd15390, %rd15389, %rd15387;
	shr.u64 	%rd15391, %rd15390, 32;
	mul.wide.u32 	%rd15392, %r982, %r5355;
	and.b64  	%rd15393, %rd15345, 4294967295;
	add.s64 	%rd15394, %rd15391, %rd15393;
	add.s64 	%rd15395, %rd15394, %rd15392;
	shr.u64 	%rd15396, %rd15395, 32;
	and.b64  	%rd15397, %rd15348, 4294967295;
	add.s64 	%rd15398, %rd15396, %rd15397;
	shr.u64 	%rd15399, %rd15398, 32;
	and.b64  	%rd15400, %rd15351, 4294967295;
	add.s64 	%rd15401, %rd15399, %rd15400;
	shr.u64 	%rd15402, %rd15401, 32;
	and.b64  	%rd15403, %rd15354, 4294967295;
	add.s64 	%rd15404, %rd15402, %rd15403;
	shr.u64 	%rd15405, %rd15404, 32;
	and.b64  	%rd15406, %rd15357, 4294967295;
	add.s64 	%rd15407, %rd15405, %rd15406;
	{ .reg .b32 tmp; mov.b64 {tmp, %r5357}, %rd15407; }
	add.s32 	%r5358, %r5354, %r5357;
	mul.lo.s32 	%r5359, %r5309, %r5356;
	mul.wide.u32 	%rd15408, %r1117, %r5359;
	and.b64  	%rd15409, %rd15365, 4294967295;
	add.s64 	%rd15410, %rd15408, %rd15409;
	shr.u64 	%rd15411, %rd15410, 32;
	mul.wide.u32 	%rd15412, %r1116, %r5359;
	and.b64  	%rd15413, %rd15370, 4294967295;
	add.s64 	%rd15414, %rd15411, %rd15413;
	add.s64 	%rd15415, %rd15414, %rd15412;
	cvt.u32.u64 	%r5360, %rd15415;
	shr.u64 	%rd15416, %rd15415, 32;
	mul.wide.u32 	%rd15417, %r1115, %r5359;
	and.b64  	%rd15418, %rd15375, 4294967295;
	add.s64 	%rd15419, %rd15416, %rd15418;
	add.s64 	%rd15420, %rd15419, %rd15417;
	shr.u64 	%rd15421, %rd15420, 32;
	mul.wide.u32 	%rd15422, %r1114, %r5359;
	and.b64  	%rd15423, %rd15380, 4294967295;
	add.s64 	%rd15424, %rd15421, %rd15423;
	add.s64 	%rd15425, %rd15424, %rd15422;
	shr.u64 	%rd15426, %rd15425, 32;
	mul.wide.u32 	%rd15427, %r1113, %r5359;
	and.b64  	%rd15428, %rd15385, 4294967295;
	add.s64 	%rd15429, %rd15426, %rd15428;
	add.s64 	%rd15430, %rd15429, %rd15427;
	shr.u64 	%rd15431, %rd15430, 32;
	mul.wide.u32 	%rd15432, %r1016, %r5359;
	and.b64  	%rd15433, %rd15390, 4294967295;
	add.s64 	%rd15434, %rd15431, %rd15433;
	add.s64 	%rd15435, %rd15434, %rd15432;
	shr.u64 	%rd15436, %rd15435, 32;
	mul.wide.u32 	%rd15437, %r1055, %r5359;
	and.b64  	%rd15438, %rd15395, 4294967295;
	add.s64 	%rd15439, %rd15436, %rd15438;
	add.s64 	%rd15440, %rd15439, %rd15437;
	shr.u64 	%rd15441, %rd15440, 32;
	mul.wide.u32 	%rd15442, %r982, %r5359;
	and.b64  	%rd15443, %rd15398, 4294967295;
	add.s64 	%rd15444, %rd15441, %rd15443;
	add.s64 	%rd15445, %rd15444, %rd15442;
	shr.u64 	%rd15446, %rd15445, 32;
	and.b64  	%rd15447, %rd15401, 4294967295;
	add.s64 	%rd15448, %rd15446, %rd15447;
	shr.u64 	%rd15449, %rd15448, 32;
	and.b64  	%rd15450, %rd15404, 4294967295;
	add.s64 	%rd15451, %rd15449, %rd15450;
	shr.u64 	%rd15452, %rd15451, 32;
	and.b64  	%rd15453, %rd15407, 4294967295;
	add.s64 	%rd15454, %rd15452, %rd15453;
	{ .reg .b32 tmp; mov.b64 {tmp, %r5361}, %rd15454; }
	add.s32 	%r5362, %r5358, %r5361;
	mul.lo.s32 	%r5363, %r5309, %r5360;
	mul.wide.u32 	%rd15455, %r1117, %r5363;
	and.b64  	%rd15456, %rd15415, 4294967295;
	add.s64 	%rd15457, %rd15455, %rd15456;
	shr.u64 	%rd15458, %rd15457, 32;
	mul.wide.u32 	%rd15459, %r1116, %r5363;
	and.b64  	%rd15460, %rd15420, 4294967295;
	add.s64 	%rd15461, %rd15458, %rd15460;
	add.s64 	%rd15462, %rd15461, %rd15459;
	cvt.u32.u64 	%r5364, %rd15462;
	shr.u64 	%rd15463, %rd15462, 32;
	mul.wide.u32 	%rd15464, %r1115, %r5363;
	and.b64  	%rd15465, %rd15425, 4294967295;
	add.s64 	%rd15466, %rd15463, %rd15465;
	add.s64 	%rd15467, %rd15466, %rd15464;
	shr.u64 	%rd15468, %rd15467, 32;
	mul.wide.u32 	%rd15469, %r1114, %r5363;
	and.b64  	%rd15470, %rd15430, 4294967295;
	add.s64 	%rd15471, %rd15468, %rd15470;
	add.s64 	%rd15472, %rd15471, %rd15469;
	shr.u64 	%rd15473, %rd15472, 32;
	mul.wide.u32 	%rd15474, %r1113, %r5363;
	and.b64  	%rd15475, %rd15435, 4294967295;
	add.s64 	%rd15476, %rd15473, %rd15475;
	add.s64 	%rd15477, %rd15476, %rd15474;
	shr.u64 	%rd15478, %rd15477, 32;
	mul.wide.u32 	%rd15479, %r1016, %r5363;
	and.b64  	%rd15480, %rd15440, 4294967295;
	add.s64 	%rd15481, %rd15478, %rd15480;
	add.s64 	%rd15482, %rd15481, %rd15479;
	shr.u64 	%rd15483, %rd15482, 32;
	mul.wide.u32 	%rd15484, %r1055, %r5363;
	and.b64  	%rd15485, %rd15445, 4294967295;
	add.s64 	%rd15486, %rd15483, %rd15485;
	add.s64 	%rd15487, %rd15486, %rd15484;
	shr.u64 	%rd15488, %rd15487, 32;
	mul.wide.u32 	%rd15489, %r982, %r5363;
	and.b64  	%rd15490, %rd15448, 4294967295;
	add.s64 	%rd15491, %rd15488, %rd15490;
	add.s64 	%rd15492, %rd15491, %rd15489;
	shr.u64 	%rd15493, %rd15492, 32;
	and.b64  	%rd15494, %rd15451, 4294967295;
	add.s64 	%rd15495, %rd15493, %rd15494;
	shr.u64 	%rd15496, %rd15495, 32;
	and.b64  	%rd15497, %rd15454, 4294967295;
	add.s64 	%rd15498, %rd15496, %rd15497;
	{ .reg .b32 tmp; mov.b64 {tmp, %r5365}, %rd15498; }
	add.s32 	%r5366, %r5362, %r5365;
	mul.lo.s32 	%r5367, %r5309, %r5364;
	mul.wide.u32 	%rd15499, %r1117, %r5367;
	and.b64  	%rd15500, %rd15462, 4294967295;
	add.s64 	%rd15501, %rd15499, %rd15500;
	shr.u64 	%rd15502, %rd15501, 32;
	mul.wide.u32 	%rd15503, %r1116, %r5367;
	and.b64  	%rd15504, %rd15467, 4294967295;
	add.s64 	%rd15505, %rd15502, %rd15504;
	add.s64 	%rd15506, %rd15505, %rd15503;
	cvt.u32.u64 	%r5368, %rd15506;
	shr.u64 	%rd15507, %rd15506, 32;
	mul.wide.u32 	%rd15508, %r1115, %r5367;
	and.b64  	%rd15509, %rd15472, 4294967295;
	add.s64 	%rd15510, %rd15507, %rd15509;
	add.s64 	%rd15511, %rd15510, %rd15508;
	shr.u64 	%rd15512, %rd15511, 32;
	mul.wide.u32 	%rd15513, %r1114, %r5367;
	and.b64  	%rd15514, %rd15477, 4294967295;
	add.s64 	%rd15515, %rd15512, %rd15514;
	add.s64 	%rd15516, %rd15515, %rd15513;
	shr.u64 	%rd15517, %rd15516, 32;
	mul.wide.u32 	%rd15518, %r1113, %r5367;
	and.b64  	%rd15519, %rd15482, 4294967295;
	add.s64 	%rd15520, %rd15517, %rd15519;
	add.s64 	%rd15521, %rd15520, %rd15518;
	shr.u64 	%rd15522, %rd15521, 32;
	mul.wide.u32 	%rd15523, %r1016, %r5367;
	and.b64  	%rd15524, %rd15487, 4294967295;
	add.s64 	%rd15525, %rd15522, %rd15524;
	add.s64 	%rd15526, %rd15525, %rd15523;
	shr.u64 	%rd15527, %rd15526, 32;
	mul.wide.u32 	%rd15528, %r1055, %r5367;
	and.b64  	%rd15529, %rd15492, 4294967295;
	add.s64 	%rd15530, %rd15527, %rd15529;
	add.s64 	%rd15531, %rd15530, %rd15528;
	shr.u64 	%rd15532, %rd15531, 32;
	mul.wide.u32 	%rd15533, %r982, %r5367;
	and.b64  	%rd15534, %rd15495, 4294967295;
	add.s64 	%rd15535, %rd15532, %rd15534;
	add.s64 	%rd15536, %rd15535, %rd15533;
	shr.u64 	%rd15537, %rd15536, 32;
	and.b64  	%rd15538, %rd15498, 4294967295;
	add.s64 	%rd15539, %rd15537, %rd15538;
	{ .reg .b32 tmp; mov.b64 {tmp, %r5369}, %rd15539; }
	add.s32 	%r5370, %r5366, %r5369;
	mul.lo.s32 	%r5371, %r5309, %r5368;
	mul.wide.u32 	%rd15540, %r1117, %r5371;
	and.b64  	%rd15541, %rd15506, 4294967295;
	add.s64 	%rd15542, %rd15540, %rd15541;
	shr.u64 	%rd15543, %rd15542, 32;
	mul.wide.u32 	%rd15544, %r1116, %r5371;
	and.b64  	%rd15545, %rd15511, 4294967295;
	add.s64 	%rd15546, %rd15543, %rd15545;
	add.s64 	%rd15547, %rd15546, %rd15544;
	cvt.u32.u64 	%r8008, %rd15547;
	shr.u64 	%rd15548, %rd15547, 32;
	mul.wide.u32 	%rd15549, %r1115, %r5371;
	and.b64  	%rd15550, %rd15516, 4294967295;
	add.s64 	%rd15551, %rd15548, %rd15550;
	add.s64 	%rd15552, %rd15551, %rd15549;
	cvt.u32.u64 	%r8007, %rd15552;
	shr.u64 	%rd15553, %rd15552, 32;
	mul.wide.u32 	%rd15554, %r1114, %r5371;
	and.b64  	%rd15555, %rd15521, 4294967295;
	add.s64 	%rd15556, %rd15553, %rd15555;
	add.s64 	%rd15557, %rd15556, %rd15554;
	cvt.u32.u64 	%r8006, %rd15557;
	shr.u64 	%rd15558, %rd15557, 32;
	mul.wide.u32 	%rd15559, %r1113, %r5371;
	and.b64  	%rd15560, %rd15526, 4294967295;
	add.s64 	%rd15561, %rd15558, %rd15560;
	add.s64 	%rd15562, %rd15561, %rd15559;
	cvt.u32.u64 	%r8005, %rd15562;
	shr.u64 	%rd15563, %rd15562, 32;
	mul.wide.u32 	%rd15564, %r1016, %r5371;
	and.b64  	%rd15565, %rd15531, 4294967295;
	add.s64 	%rd15566, %rd15563, %rd15565;
	add.s64 	%rd15567, %rd15566, %rd15564;
	cvt.u32.u64 	%r8004, %rd15567;
	shr.u64 	%rd15568, %rd15567, 32;
	mul.wide.u32 	%rd15569, %r1055, %r5371;
	and.b64  	%rd15570, %rd15536, 4294967295;
	add.s64 	%rd15571, %rd15568, %rd15570;
	add.s64 	%rd15572, %rd15571, %rd15569;
	cvt.u32.u64 	%r8003, %rd15572;
	shr.u64 	%rd15573, %rd15572, 32;
	mul.wide.u32 	%rd15574, %r982, %r5371;
	and.b64  	%rd15575, %rd15539, 4294967295;
	add.s64 	%rd15576, %rd15573, %rd15575;
	add.s64 	%rd15577, %rd15576, %rd15574;
	cvt.u32.u64 	%r8002, %rd15577;
	{ .reg .b32 tmp; mov.b64 {tmp, %r5372}, %rd15577; }
	add.s32 	%r8001, %r5370, %r5372;
	setp.gt.u32 	%p627, %r8001, %r982;
	@%p627 bra 	$L__BB5_558;
	setp.lt.u32 	%p628, %r8001, %r982;
	@%p628 bra 	$L__BB5_559;
	setp.lt.u32 	%p629, %r1055, %r8002;
	@%p629 bra 	$L__BB5_558;
	setp.gt.u32 	%p630, %r1055, %r8002;
	@%p630 bra 	$L__BB5_559;
	setp.lt.u32 	%p631, %r1016, %r8003;
	@%p631 bra 	$L__BB5_558;
	setp.gt.u32 	%p632, %r1016, %r8003;
	@%p632 bra 	$L__BB5_559;
	setp.lt.u32 	%p633, %r1113, %r8004;
	@%p633 bra 	$L__BB5_558;
	setp.gt.u32 	%p634, %r1113, %r8004;
	@%p634 bra 	$L__BB5_559;
	setp.lt.u32 	%p635, %r1114, %r8005;
	@%p635 bra 	$L__BB5_558;
	setp.gt.u32 	%p636, %r1114, %r8005;
	@%p636 bra 	$L__BB5_559;
	setp.lt.u32 	%p637, %r1115, %r8006;
	@%p637 bra 	$L__BB5_558;
	setp.gt.u32 	%p638, %r1115, %r8006;
	@%p638 bra 	$L__BB5_559;
	setp.lt.u32 	%p639, %r1116, %r8007;
	@%p639 bra 	$L__BB5_558;
	setp.gt.u32 	%p640, %r1116, %r8007;
	setp.gt.u32 	%p641, %r1117, %r8008;
	or.pred  	%p642, %p640, %p641;
	@%p642 bra 	$L__BB5_559;
$L__BB5_558:
	sub.s32 	%r8008, %r8008, %r1117;
	sub.s32 	%r8007, %r8007, %r1116;
	sub.s32 	%r8006, %r8006, %r1115;
	sub.s32 	%r8005, %r8005, %r1114;
	sub.s32 	%r8004, %r8004, %r1113;
	sub.s32 	%r8003, %r8003, %r1016;
	sub.s32 	%r8002, %r8002, %r1055;
	sub.s32 	%r8001, %r8001, %r982;
$L__BB5_559:
	shl.b32 	%r8017, %r8008, 1;
	shr.u32 	%r5373, %r8008, 31;
	cvt.u64.u32 	%rd15578, %r5373;
	mul.wide.u32 	%rd15579, %r8007, 2;
	cvt.u32.u64 	%r5374, %rd15579;
	cvt.u32.u64 	%r5375, %rd15578;
	or.b32  	%r8016, %r5374, %r5375;
	shr.u64 	%rd15580, %rd15579, 32;
	mul.wide.u32 	%rd15581, %r8006, 2;
	cvt.u32.u64 	%r5376, %rd15581;
	cvt.u32.u64 	%r5377, %rd15580;
	or.b32  	%r8015, %r5377, %r5376;
	shr.u64 	%rd15582, %rd15581, 32;
	mul.wide.u32 	%rd15583, %r8005, 2;
	cvt.u32.u64 	%r5378, %rd15583;
	cvt.u32.u64 	%r5379, %rd15582;
	or.b32  	%r8014, %r5379, %r5378;
	shr.u64 	%rd15584, %rd15583, 32;
	mul.wide.u32 	%rd15585, %r8004, 2;
	add.s64 	%rd15586, %rd15584, %rd15585;
	cvt.u32.u64 	%r8013, %rd15586;
	shr.u64 	%rd15587, %rd15586, 32;
	mul.wide.u32 	%rd15588, %r8003, 2;
	add.s64 	%rd15589, %rd15587, %rd15588;
	cvt.u32.u64 	%r8012, %rd15589;
	shr.u64 	%rd15590, %rd15589, 32;
	mul.wide.u32 	%rd15591, %r8002, 2;
	add.s64 	%rd15592, %rd15590, %rd15591;
	cvt.u32.u64 	%r8011, %rd15592;
	shr.u64 	%rd15593, %rd15592, 32;
	mul.wide.u32 	%rd15594, %r8001, 2;
	add.s64 	%rd15595, %rd15593, %rd15594;
	cvt.u32.u64 	%r8010, %rd15595;
	setp.gt.u64 	%p643, %rd15595, 4294967295;
	setp.lt.u32 	%p644, %r982, %r8010;
	or.pred  	%p645, %p643, %p644;
	@%p645 bra 	$L__BB5_573;
	setp.gt.u32 	%p646, %r982, %r8010;
	@%p646 bra 	$L__BB5_574;
	setp.lt.u32 	%p647, %r1055, %r8011;
	@%p647 bra 	$L__BB5_573;
	setp.gt.u32 	%p648, %r1055, %r8011;
	@%p648 bra 	$L__BB5_574;
	setp.lt.u32 	%p649, %r1016, %r8012;
	@%p649 bra 	$L__BB5_573;
	setp.gt.u32 	%p650, %r1016, %r8012;
	@%p650 bra 	$L__BB5_574;
	setp.lt.u32 	%p651, %r1113, %r8013;
	@%p651 bra 	$L__BB5_573;
	setp.gt.u32 	%p652, %r1113, %r8013;
	@%p652 bra 	$L__BB5_574;
	setp.lt.u32 	%p653, %r1114, %r8014;
	@%p653 bra 	$L__BB5_573;
	setp.gt.u32 	%p654, %r1114, %r8014;
	@%p654 bra 	$L__BB5_574;
	setp.lt.u32 	%p655, %r1115, %r8015;
	@%p655 bra 	$L__BB5_573;
	setp.gt.u32 	%p656, %r1115, %r8015;
	@%p656 bra 	$L__BB5_574;
	setp.lt.u32 	%p657, %r1116, %r8016;
	@%p657 bra 	$L__BB5_573;
	setp.gt.u32 	%p658, %r1116, %r8016;
	setp.lt.u32 	%p659, %r8017, %r1117;
	or.pred  	%p660, %p658, %p659;
	@%p660 bra 	$L__BB5_574;
$L__BB5_573:
	sub.s32 	%r8017, %r8017, %r1117;
	sub.s32 	%r8016, %r8016, %r1116;
	sub.s32 	%r8015, %r8015, %r1115;
	sub.s32 	%r8014, %r8014, %r1114;
	sub.s32 	%r8013, %r8013, %r1113;
	sub.s32 	%r8012, %r8012, %r1016;
	sub.s32 	%r8011, %r8011, %r1055;
	sub.s32 	%r8010, %r8010, %r982;
$L__BB5_574:
	setp.ne.s32 	%p661, %r8146, 0;
	mov.b32 	%r8147, 0;
	mov.b32 	%r8146, 1;
	mov.u32 	%r8148, %r8147;
	mov.u32 	%r8149, %r8147;
	mov.u32 	%r8150, %r8147;
	mov.u32 	%r8151, %r8147;
	mov.u32 	%r8152, %r8147;
	mov.u32 	%r8153, %r8147;
	mov.u32 	%r8154, %r8147;
	mov.u32 	%r8155, %r8147;
	mov.u32 	%r8156, %r8147;
	mov.u32 	%r8157, %r8147;
	mov.u32 	%r8158, %r8147;
	mov.u32 	%r8159, %r8147;
	mov.u32 	%r8160, %r8147;
	mov.u32 	%r8161, %r8147;
	mov.u32 	%r8162, %r8146;
	mov.u32 	%r8163, %r8147;
	mov.u32 	%r8164, %r8147;
	mov.u32 	%r8165, %r8147;
	mov.u32 	%r8166, %r8147;
	mov.u32 	%r8167, %r8147;
	mov.u32 	%r8168, %r8147;
	mov.u32 	%r8169, %r8147;
	mov.u32 	%r8170, %r8146;
	@%p661 bra 	$L__BB5_802;
	or.b32  	%r5392, %r76, %r75;
	or.b32  	%r5393, %r5392, %r74;
	or.b32  	%r5394, %r5393, %r73;
	or.b32  	%r5395, %r5394, %r72;
	or.b32  	%r5396, %r5395, %r71;
	or.b32  	%r5397, %r5396, %r70;
	or.b32  	%r5398, %r5397, %r69;
	setp.eq.s32 	%p662, %r5398, 0;
	@%p662 bra 	$L__BB5_802;
	or.b32  	%r5401, %r84, %r83;
	or.b32  	%r5402, %r5401, %r82;
	or.b32  	%r5403, %r5402, %r81;
	or.b32  	%r5404, %r5403, %r80;
	or.b32  	%r5405, %r5404, %r79;
	or.b32  	%r5406, %r5405, %r78;
	or.b32  	%r5407, %r5406, %r77;
	setp.eq.s32 	%p663, %r5407, 0;
	mov.u32 	%r8148, %r8147;
	mov.u32 	%r8149, %r8147;
	mov.u32 	%r8150, %r8147;
	mov.u32 	%r8151, %r8147;
	mov.u32 	%r8152, %r8147;
	mov.u32 	%r8153, %r8147;
	mov.u32 	%r8154, %r8147;
	mov.u32 	%r8155, %r8147;
	mov.u32 	%r8156, %r8147;
	mov.u32 	%r8157, %r8147;
	mov.u32 	%r8158, %r8147;
	mov.u32 	%r8159, %r8147;
	mov.u32 	%r8160, %r8147;
	mov.u32 	%r8161, %r8147;
	mov.u32 	%r8162, %r8146;
	mov.u32 	%r8163, %r8147;
	mov.u32 	%r8164, %r8147;
	mov.u32 	%r8165, %r8147;
	mov.u32 	%r8166, %r8147;
	mov.u32 	%r8167, %r8147;
	mov.u32 	%r8168, %r8147;
	mov.u32 	%r8169, %r8147;
	mov.u32 	%r8170, %r8146;
	@%p663 bra 	$L__BB5_802;
	ld.const.u32 	%r1223, [P_CONST+28];
	ld.const.u32 	%r1224, [P_CONST+24];
	ld.const.u32 	%r1225, [P_CONST+20];
	ld.const.u32 	%r1226, [P_CONST+16];
	ld.const.u32 	%r1227, [P_CONST+12];
	ld.const.u32 	%r1228, [P_CONST+8];
	ld.const.u32 	%r1229, [P_CONST+4];
	ld.const.u32 	%r1230, [P_CONST];
	mul.wide.u32 	%rd15597, %r84, %r84;
	cvt.u32.u64 	%r5408, %rd15597;
	shr.u64 	%rd15598, %rd15597, 32;
	mul.wide.u32 	%rd15599, %r83, %r84;
	add.s64 	%rd15600, %rd15598, %rd15599;
	shr.u64 	%rd15601, %rd15600, 32;
	mul.wide.u32 	%rd15602, %r82, %r84;
	add.s64 	%rd15603, %rd15601, %rd15602;
	shr.u64 	%rd15604, %rd15603, 32;
	mul.wide.u32 	%rd15605, %r81, %r84;
	add.s64 	%rd15606, %rd15604, %rd15605;
	shr.u64 	%rd15607, %rd15606, 32;
	mul.wide.u32 	%rd15608, %r80, %r84;
	add.s64 	%rd15609, %rd15607, %rd15608;
	shr.u64 	%rd15610, %rd15609, 32;
	mul.wide.u32 	%rd15611, %r79, %r84;
	add.s64 	%rd15612, %rd15610, %rd15611;
	shr.u64 	%rd15613, %rd15612, 32;
	mul.wide.u32 	%rd15614, %r78, %r84;
	add.s64 	%rd15615, %rd15613, %rd15614;
	shr.u64 	%rd15616, %rd15615, 32;
	mul.wide.u32 	%rd15617, %r77, %r84;
	add.s64 	%rd15618, %rd15616, %rd15617;
	shr.u64 	%rd15619, %rd15618, 32;
	and.b64  	%rd15620, %rd15600, 4294967295;
	add.s64 	%rd15621, %rd15599, %rd15620;
	shr.u64 	%rd15622, %rd15621, 32;
	mul.wide.u32 	%rd15623, %r83, %r83;
	and.b64  	%rd15624, %rd15603, 4294967295;
	add.s64 	%rd15625, %rd15622, %rd15624;
	add.s64 	%rd15626, %rd15625, %rd15623;
	shr.u64 	%rd15627, %rd15626, 32;
	mul.wide.u32 	%rd15628, %r82, %r83;
	and.b64  	%rd15629, %rd15606, 4294967295;
	add.s64 	%rd15630, %rd15627, %rd15629;
	add.s64 	%rd15631, %rd15630, %rd15628;
	shr.u64 	%rd15632, %rd15631, 32;
	mul.wide.u32 	%rd15633, %r81, %r83;
	and.b64  	%rd15634, %rd15609, 4294967295;
	add.s64 	%rd15635, %rd15632, %rd15634;
	add.s64 	%rd15636, %rd15635, %rd15633;
	shr.u64 	%rd15637, %rd15636, 32;
	mul.wide.u32 	%rd15638, %r80, %r83;
	and.b64  	%rd15639, %rd15612, 4294967295;
	add.s64 	%rd15640, %rd15637, %rd15639;
	add.s64 	%rd15641, %rd15640, %rd15638;
	shr.u64 	%rd15642, %rd15641, 32;
	mul.wide.u32 	%rd15643, %r79, %r83;
	and.b64  	%rd15644, %rd15615, 4294967295;
	add.s64 	%rd15645, %rd15642, %rd15644;
	add.s64 	%rd15646, %rd15645, %rd15643;
	shr.u64 	%rd15647, %rd15646, 32;
	mul.wide.u32 	%rd15648, %r78, %r83;
	and.b64  	%rd15649, %rd15618, 4294967295;
	add.s64 	%rd15650, %rd15647, %rd15649;
	add.s64 	%rd15651, %rd15650, %rd15648;
	shr.u64 	%rd15652, %rd15651, 32;
	mul.wide.u32 	%rd15653, %r77, %r83;
	add.s64 	%rd15654, %rd15652, %rd15619;
	add.s64 	%rd15655, %rd15654, %rd15653;
	shr.u64 	%rd15656, %rd15655, 32;
	and.b64  	%rd15657, %rd15626, 4294967295;
	add.s64 	%rd15658, %rd15602, %rd15657;
	shr.u64 	%rd15659, %rd15658, 32;
	and.b64  	%rd15660, %rd15631, 4294967295;
	add.s64 	%rd15661, %rd15659, %rd15660;
	add.s64 	%rd15662, %rd15661, %rd15628;
	shr.u64 	%rd15663, %rd15662, 32;
	mul.wide.u32 	%rd15664, %r82, %r82;
	and.b64  	%rd15665, %rd15636, 4294967295;
	add.s64 	%rd15666, %rd15663, %rd15665;
	add.s64 	%rd15667, %rd15666, %rd15664;
	shr.u64 	%rd15668, %rd15667, 32;
	mul.wide.u32 	%rd15669, %r81, %r82;
	and.b64  	%rd15670, %rd15641, 4294967295;
	add.s64 	%rd15671, %rd15668, %rd15670;
	add.s64 	%rd15672, %rd15671, %rd15669;
	shr.u64 	%rd15673, %rd15672, 32;
	mul.wide.u32 	%rd15674, %r80, %r82;
	and.b64  	%rd15675, %rd15646, 4294967295;
	add.s64 	%rd15676, %rd15673, %rd15675;
	add.s64 	%rd15677, %rd15676, %rd15674;
	shr.u64 	%rd15678, %rd15677, 32;
	mul.wide.u32 	%rd15679, %r79, %r82;
	and.b64  	%rd15680, %rd15651, 4294967295;
	add.s64 	%rd15681, %rd15678, %rd15680;
	add.s64 	%rd15682, %rd15681, %rd15679;
	shr.u64 	%rd15683, %rd15682, 32;
	mul.wide.u32 	%rd15684, %r78, %r82;
	and.b64  	%rd15685, %rd15655, 4294967295;
	add.s64 	%rd15686, %rd15683, %rd15685;
	add.s64 	%rd15687, %rd15686, %rd15684;
	shr.u64 	%rd15688, %rd15687, 32;
	mul.wide.u32 	%rd15689, %r77, %r82;
	add.s64 	%rd15690, %rd15688, %rd15656;
	add.s64 	%rd15691, %rd15690, %rd15689;
	shr.u64 	%rd15692, %rd15691, 32;
	and.b64  	%rd15693, %rd15662, 4294967295;
	add.s64 	%rd15694, %rd15605, %rd15693;
	shr.u64 	%rd15695, %rd15694, 32;
	and.b64  	%rd15696, %rd15667, 4294967295;
	add.s64 	%rd15697, %rd15695, %rd15696;
	add.s64 	%rd15698, %rd15697, %rd15633;
	shr.u64 	%rd15699, %rd15698, 32;
	and.b64  	%rd15700, %rd15672, 4294967295;
	add.s64 	%rd15701, %rd15699, %rd15700;
	add.s64 	%rd15702, %rd15701, %rd15669;
	shr.u64 	%rd15703, %rd15702, 32;
	mul.wide.u32 	%rd15704, %r81, %r81;
	and.b64  	%rd15705, %rd15677, 4294967295;
	add.s64 	%rd15706, %rd15703, %rd15705;
	add.s64 	%rd15707, %rd15706, %rd15704;
	shr.u64 	%rd15708, %rd15707, 32;
	mul.wide.u32 	%rd15709, %r80, %r81;
	and.b64  	%rd15710, %rd15682, 4294967295;
	add.s64 	%rd15711, %rd15708, %rd15710;
	add.s64 	%rd15712, %rd15711, %rd15709;
	shr.u64 	%rd15713, %rd15712, 32;
	mul.wide.u32 	%rd15714, %r79, %r81;
	and.b64  	%rd15715, %rd15687, 4294967295;
	add.s64 	%rd15716, %rd15713, %rd15715;
	add.s64 	%rd15717, %rd15716, %rd15714;
	shr.u64 	%rd15718, %rd15717, 32;
	mul.wide.u32 	%rd15719, %r78, %r81;
	and.b64  	%rd15720, %rd15691, 4294967295;
	add.s64 	%rd15721, %rd15718, %rd15720;
	add.s64 	%rd15722, %rd15721, %rd15719;
	shr.u64 	%rd15723, %rd15722, 32;
	mul.wide.u32 	%rd15724, %r77, %r81;
	add.s64 	%rd15725, %rd15723, %rd15692;
	add.s64 	%rd15726, %rd15725, %rd15724;
	shr.u64 	%rd15727, %rd15726, 32;
	and.b64  	%rd15728, %rd15698, 4294967295;
	add.s64 	%rd15729, %rd15608, %rd15728;
	shr.u64 	%rd15730, %rd15729, 32;
	and.b64  	%rd15731, %rd15702, 4294967295;
	add.s64 	%rd15732, %rd15730, %rd15731;
	add.s64 	%rd15733, %rd15732, %rd15638;
	shr.u64 	%rd15734, %rd15733, 32;
	and.b64  	%rd15735, %rd15707, 4294967295;
	add.s64 	%rd15736, %rd15734, %rd15735;
	add.s64 	%rd15737, %rd15736, %rd15674;
	shr.u64 	%rd15738, %rd15737, 32;
	and.b64  	%rd15739, %rd15712, 4294967295;
	add.s64 	%rd15740, %rd15738, %rd15739;
	add.s64 	%rd15741, %rd15740, %rd15709;
	shr.u64 	%rd15742, %rd15741, 32;
	mul.wide.u32 	%rd15743, %r80, %r80;
	and.b64  	%rd15744, %rd15717, 4294967295;
	add.s64 	%rd15745, %rd15742, %rd15744;
	add.s64 	%rd15746, %rd15745, %rd15743;
	shr.u64 	%rd15747, %rd15746, 32;
	mul.wide.u32 	%rd15748, %r79, %r80;
	and.b64  	%rd15749, %rd15722, 4294967295;
	add.s64 	%rd15750, %rd15747, %rd15749;
	add.s64 	%rd15751, %rd15750, %rd15748;
	shr.u64 	%rd15752, %rd15751, 32;
	mul.wide.u32 	%rd15753, %r78, %r80;
	and.b64  	%rd15754, %rd15726, 4294967295;
	add.s64 	%rd15755, %rd15752, %rd15754;
	add.s64 	%rd15756, %rd15755, %rd15753;
	shr.u64 	%rd15757, %rd15756, 32;
	mul.wide.u32 	%rd15758, %r77, %r80;
	add.s64 	%rd15759, %rd15757, %rd15727;
	add.s64 	%rd15760, %rd15759, %rd15758;
	shr.u64 	%rd15761, %rd15760, 32;
	and.b64  	%rd15762, %rd15733, 4294967295;
	add.s64 	%rd15763, %rd15611, %rd15762;
	shr.u64 	%rd15764, %rd15763, 32;
	and.b64  	%rd15765, %rd15737, 4294967295;
	add.s64 	%rd15766, %rd15764, %rd15765;
	add.s64 	%rd15767, %rd15766, %rd15643;
	shr.u64 	%rd15768, %rd15767, 32;
	and.b64  	%rd15769, %rd15741, 4294967295;
	add.s64 	%rd15770, %rd15768, %rd15769;
	add.s64 	%rd15771, %rd15770, %rd15679;
	shr.u64 	%rd15772, %rd15771, 32;
	and.b64  	%rd15773, %rd15746, 4294967295;
	add.s64 	%rd15774, %rd15772, %rd15773;
	add.s64 	%rd15775, %rd15774, %rd15714;
	shr.u64 	%rd15776, %rd15775, 32;
	and.b64  	%rd15777, %rd15751, 4294967295;
	add.s64 	%rd15778, %rd15776, %rd15777;
	add.s64 	%rd15779, %rd15778, %rd15748;
	shr.u64 	%rd15780, %rd15779, 32;
	mul.wide.u32 	%rd15781, %r79, %r79;
	and.b64  	%rd15782, %rd15756, 4294967295;
	add.s64 	%rd15783, %rd15780, %rd15782;
	add.s64 	%rd15784, %rd15783, %rd15781;
	shr.u64 	%rd15785, %rd15784, 32;
	mul.wide.u32 	%rd15786, %r78, %r79;
	and.b64  	%rd15787, %rd15760, 4294967295;
	add.s64 	%rd15788, %rd15785, %rd15787;
	add.s64 	%rd15789, %rd15788, %rd15786;
	shr.u64 	%rd15790, %rd15789, 32;
	mul.wide.u32 	%rd15791, %r77, %r79;
	add.s64 	%rd15792, %rd15790, %rd15761;
	add.s64 	%rd15793, %rd15792, %rd15791;
	shr.u64 	%rd15794, %rd15793, 32;
	and.b64  	%rd15795, %rd15767, 4294967295;
	add.s64 	%rd15796, %rd15614, %rd15795;
	shr.u64 	%rd15797, %rd15796, 32;
	and.b64  	%rd15798, %rd15771, 4294967295;
	add.s64 	%rd15799, %rd15797, %rd15798;
	add.s64 	%rd15800, %rd15799, %rd15648;
	shr.u64 	%rd15801, %rd15800, 32;
	and.b64  	%rd15802, %rd15775, 4294967295;
	add.s64 	%rd15803, %rd15801, %rd15802;
	add.s64 	%rd15804, %rd15803, %rd15684;
	shr.u64 	%rd15805, %rd15804, 32;
	and.b64  	%rd15806, %rd15779, 4294967295;
	add.s64 	%rd15807, %rd15805, %rd15806;
	add.s64 	%rd15808, %rd15807, %rd15719;
	shr.u64 	%rd15809, %rd15808, 32;
	and.b64  	%rd15810, %rd15784, 4294967295;
	add.s64 	%rd15811, %rd15809, %rd15810;
	add.s64 	%rd15812, %rd15811, %rd15753;
	shr.u64 	%rd15813, %rd15812, 32;
	and.b64  	%rd15814, %rd15789, 4294967295;
	add.s64 	%rd15815, %rd15813, %rd15814;
	add.s64 	%rd15816, %rd15815, %rd15786;
	shr.u64 	%rd15817, %rd15816, 32;
	mul.wide.u32 	%rd15818, %r78, %r78;
	and.b64  	%rd15819, %rd15793, 4294967295;
	add.s64 	%rd15820, %rd15817, %rd15819;
	add.s64 	%rd15821, %rd15820, %rd15818;
	shr.u64 	%rd15822, %rd15821, 32;
	mul.wide.u32 	%rd15823, %r77, %r78;
	add.s64 	%rd15824, %rd15822, %rd15794;
	add.s64 	%rd15825, %rd15824, %rd15823;
	shr.u64 	%rd15826, %rd15825, 32;
	and.b64  	%rd15827, %rd15800, 4294967295;
	add.s64 	%rd15828, %rd15617, %rd15827;
	shr.u64 	%rd15829, %rd15828, 32;
	and.b64  	%rd15830, %rd15804, 4294967295;
	add.s64 	%rd15831, %rd15829, %rd15830;
	add.s64 	%rd15832, %rd15831, %rd15653;
	shr.u64 	%rd15833, %rd15832, 32;
	and.b64  	%rd15834, %rd15808, 4294967295;
	add.s64 	%rd15835, %rd15833, %rd15834;
	add.s64 	%rd15836, %rd15835, %rd15689;
	shr.u64 	%rd15837, %rd15836, 32;
	and.b64  	%rd15838, %rd15812, 4294967295;
	add.s64 	%rd15839, %rd15837, %rd15838;
	add.s64 	%rd15840, %rd15839, %rd15724;
	shr.u64 	%rd15841, %rd15840, 32;
	and.b64  	%rd15842, %rd15816, 4294967295;
	add.s64 	%rd15843, %rd15841, %rd15842;
	add.s64 	%rd15844, %rd15843, %rd15758;
	shr.u64 	%rd15845, %rd15844, 32;
	and.b64  	%rd15846, %rd15821, 4294967295;
	add.s64 	%rd15847, %rd15845, %rd15846;
	add.s64 	%rd15848, %rd15847, %rd15791;
	shr.u64 	%rd15849, %rd15848, 32;
	and.b64  	%rd15850, %rd15825, 4294967295;
	add.s64 	%rd15851, %rd15849, %rd15850;
	add.s64 	%rd15852, %rd15851, %rd15823;
	shr.u64 	%rd15853, %rd15852, 32;
	mul.wide.u32 	%rd15854, %r77, %r77;
	add.s64 	%rd15855, %rd15853, %rd15826;
	add.s64 	%rd15856, %rd15855, %rd15854;
	{ .reg .b32 tmp; mov.b64 {tmp, %r5409}, %rd15856; }
	ld.const.u32 	%r5410, [MU_P];
	mul.lo.s32 	%r5411, %r5410, %r5408;
	mul.wide.u32 	%rd15857, %r1230, %r5411;
	and.b64  	%rd15858, %rd15597, 4294967293;
	add.s64 	%rd15859, %rd15857, %rd15858;
	shr.u64 	%rd15860, %rd15859, 32;
	mul.wide.u32 	%rd15861, %r1229, %r5411;
	and.b64  	%rd15862, %rd15621, 4294967295;
	add.s64 	%rd15863, %rd15860, %rd15862;
	add.s64 	%rd15864, %rd15863, %rd15861;
	cvt.u32.u64 	%r5412, %rd15864;
	shr.u64 	%rd15865, %rd15864, 32;
	mul.wide.u32 	%rd15866, %r1228, %r5411;
	and.b64  	%rd15867, %rd15658, 4294967295;
	add.s64 	%rd15868, %rd15865, %rd15867;
	add.s64 	%rd15869, %rd15868, %rd15866;
	shr.u64 	%rd15870, %rd15869, 32;
	mul.wide.u32 	%rd15871, %r1227, %r5411;
	and.b64  	%rd15872, %rd15694, 4294967295;
	add.s64 	%rd15873, %rd15870, %rd15872;
	add.s64 	%rd15874, %rd15873, %rd15871;
	shr.u64 	%rd15875, %rd15874, 32;
	mul.wide.u32 	%rd15876, %r1226, %r5411;
	and.b64  	%rd15877, %rd15729, 4294967295;
	add.s64 	%rd15878, %rd15875, %rd15877;
	add.s64 	%rd15879, %rd15878, %rd15876;
	shr.u64 	%rd15880, %rd15879, 32;
	mul.wide.u32 	%rd15881, %r1225, %r5411;
	and.b64  	%rd15882, %rd15763, 4294967295;
	add.s64 	%rd15883, %rd15880, %rd15882;
	add.s64 	%rd15884, %rd15883, %rd15881;
	shr.u64 	%rd15885, %rd15884, 32;
	mul.wide.u32 	%rd15886, %r1224, %r5411;
	and.b64  	%rd15887, %rd15796, 4294967295;
	add.s64 	%rd15888, %rd15885, %rd15887;
	add.s64 	%rd15889, %rd15888, %rd15886;
	shr.u64 	%rd15890, %rd15889, 32;
	mul.wide.u32 	%rd15891, %r1223, %r5411;
	and.b64  	%rd15892, %rd15828, 4294967295;
	add.s64 	%rd15893, %rd15890, %rd15892;
	add.s64 	%rd15894, %rd15893, %rd15891;
	shr.u64 	%rd15895, %rd15894, 32;
	and.b64  	%rd15896, %rd15832, 4294967295;
	add.s64 	%rd15897, %rd15895, %rd15896;
	shr.u64 	%rd15898, %rd15897, 32;
	and.b64  	%rd15899, %rd15836, 4294967295;
	add.s64 	%rd15900, %rd15898, %rd15899;
	shr.u64 	%rd15901, %rd15900, 32;
	and.b64  	%rd15902, %rd15840, 4294967295;
	add.s64 	%rd15903, %rd15901, %rd15902;
	shr.u64 	%rd15904, %rd15903, 32;
	and.b64  	%rd15905, %rd15844, 4294967295;
	add.s64 	%rd15906, %rd15904, %rd15905;
	shr.u64 	%rd15907, %rd15906, 32;
	and.b64  	%rd15908, %rd15848, 4294967295;
	add.s64 	%rd15909, %rd15907, %rd15908;
	shr.u64 	%rd15910, %rd15909, 32;
	and.b64  	%rd15911, %rd15852, 4294967295;
	add.s64 	%rd15912, %rd15910, %rd15911;
	shr.u64 	%rd15913, %rd15912, 32;
	and.b64  	%rd15914, %rd15856, 4294967295;
	add.s64 	%rd15915, %rd15913, %rd15914;
	{ .reg .b32 tmp; mov.b64 {tmp, %r5413}, %rd15915; }
	add.s32 	%r5414, %r5409, %r5413;
	mul.lo.s32 	%r5415, %r5410, %r5412;
	mul.wide.u32 	%rd15916, %r1230, %r5415;
	and.b64  	%rd15917, %rd15864, 4294967295;
	add.s64 	%rd15918, %rd15916, %rd15917;
	shr.u64 	%rd15919, %rd15918, 32;
	mul.wide.u32 	%rd15920, %r1229, %r5415;
	and.b64  	%rd15921, %rd15869, 4294967295;
	add.s64 	%rd15922, %rd15919, %rd15921;
	add.s64 	%rd15923, %rd15922, %rd15920;
	cvt.u32.u64 	%r5416, %rd15923;
	shr.u64 	%rd15924, %rd15923, 32;
	mul.wide.u32 	%rd15925, %r1228, %r5415;
	and.b64  	%rd15926, %rd15874, 4294967295;
	add.s64 	%rd15927, %rd15924, %rd15926;
	add.s64 	%rd15928, %rd15927, %rd15925;
	shr.u64 	%rd15929, %rd15928, 32;
	mul.wide.u32 	%rd15930, %r1227, %r5415;
	and.b64  	%rd15931, %rd15879, 4294967295;
	add.s64 	%rd15932, %rd15929, %rd15931;
	add.s64 	%rd15933, %rd15932, %rd15930;
	shr.u64 	%rd15934, %rd15933, 32;
	mul.wide.u32 	%rd15935, %r1226, %r5415;
	and.b64  	%rd15936, %rd15884, 4294967295;
	add.s64 	%rd15937, %rd15934, %rd15936;
	add.s64 	%rd15938, %rd15937, %rd15935;
	shr.u64 	%rd15939, %rd15938, 32;
	mul.wide.u32 	%rd15940, %r1225, %r5415;
	and.b64  	%rd15941, %rd15889, 4294967295;
	add.s64 	%rd15942, %rd15939, %rd15941;
	add.s64 	%rd15943, %rd15942, %rd15940;
	shr.u64 	%rd15944, %rd15943, 32;
	mul.wide.u32 	%rd15945, %r1224, %r5415;
	and.b64  	%rd15946, %rd15894, 4294967295;
	add.s64 	%rd15947, %rd15944, %rd15946;
	add.s64 	%rd15948, %rd15947, %rd15945;
	shr.u64 	%rd15949, %rd15948, 32;
	mul.wide.u32 	%rd15950, %r1223, %r5415;
	and.b64  	%rd15951, %rd15897, 4294967295;
	add.s64 	%rd15952, %rd15949, %rd15951;
	add.s64 	%rd15953, %rd15952, %rd15950;
	shr.u64 	%rd15954, %rd15953, 32;
	and.b64  	%rd15955, %rd15900, 4294967295;
	add.s64 	%rd15956, %rd15954, %rd15955;
	shr.u64 	%rd15957, %rd15956, 32;
	and.b64  	%rd15958, %rd15903, 4294967295;
	add.s64 	%rd15959, %rd15957, %rd15958;
	shr.u64 	%rd15960, %rd15959, 32;
	and.b64  	%rd15961, %rd15906, 4294967295;
	add.s64 	%rd15962, %rd15960, %rd15961;
	shr.u64 	%rd15963, %rd15962, 32;
	and.b64  	%rd15964, %rd15909, 4294967295;
	add.s64 	%rd15965, %rd15963, %rd15964;
	shr.u64 	%rd15966, %rd15965, 32;
	and.b64  	%rd15967, %rd15912, 4294967295;
	add.s64 	%rd15968, %rd15966, %rd15967;
	shr.u64 	%rd15969, %rd15968, 32;
	and.b64  	%rd15970, %rd15915, 4294967295;
	add.s64 	%rd15971, %rd15969, %rd15970;
	{ .reg .b32 tmp; mov.b64 {tmp, %r5417}, %rd15971; }
	add.s32 	%r5418, %r5414, %r5417;
	mul.lo.s32 	%r5419, %r5410, %r5416;
	mul.wide.u32 	%rd15972, %r1230, %r5419;
	and.b64  	%rd15973, %rd15923, 4294967295;
	add.s64 	%rd15974, %rd15972, %rd15973;
	shr.u64 	%rd15975, %rd15974, 32;
	mul.wide.u32 	%rd15976, %r1229, %r5419;
	and.b64  	%rd15977, %rd15928, 4294967295;
	add.s64 	%rd15978, %rd15975, %rd15977;
	add.s64 	%rd15979, %rd15978, %rd15976;
	cvt.u32.u64 	%r5420, %rd15979;
	shr.u64 	%rd15980, %rd15979, 32;
	mul.wide.u32 	%rd15981, %r1228, %r5419;
	and.b64  	%rd15982, %rd15933, 4294967295;
	add.s64 	%rd15983, %rd15980, %rd15982;
	add.s64 	%rd15984, %rd15983, %rd15981;
	shr.u64 	%rd15985, %rd15984, 32;
	mul.wide.u32 	%rd15986, %r1227, %r5419;
	and.b64  	%rd15987, %rd15938, 4294967295;
	add.s64 	%rd15988, %rd15985, %rd15987;
	add.s64 	%rd15989, %rd15988, %rd15986;
	shr.u64 	%rd15990, %rd15989, 32;
	mul.wide.u32 	%rd15991, %r1226, %r5419;
	and.b64  	%rd15992, %rd15943, 4294967295;
	add.s64 	%rd15993, %rd15990, %rd15992;
	add.s64 	%rd15994, %rd15993, %rd15991;
	shr.u64 	%rd15995, %rd15994, 32;
	mul.wide.u32 	%rd15996, %r1225, %r5419;
	and.b64  	%rd15997, %rd15948, 4294967295;
	add.s64 	%rd15998, %rd15995, %rd15997;
	add.s64 	%rd15999, %rd15998, %rd15996;
	shr.u64 	%rd16000, %rd15999, 32;
	mul.wide.u32 	%rd16001, %r1224, %r5419;
	and.b64  	%rd16002, %rd15953, 4294967295;
	add.s64 	%rd16003, %rd16000, %rd16002;
	add.s64 	%rd16004, %rd16003, %rd16001;
	shr.u64 	%rd16005, %rd16004, 32;
	mul.wide.u32 	%rd16006, %r1223, %r5419;
	and.b64  	%rd16007, %rd15956, 4294967295;
	add.s64 	%rd16008, %rd16005, %rd16007;
	add.s64 	%rd16009, %rd16008, %rd16006;
	shr.u64 	%rd16010, %rd16009, 32;
	and.b64  	%rd16011, %rd15959, 4294967295;
	add.s64 	%rd16012, %rd16010, %rd16011;
	shr.u64 	%rd16013, %rd16012, 32;
	and.b64  	%rd16014, %rd15962, 4294967295;
	add.s64 	%rd16015, %rd16013, %rd16014;
	shr.u64 	%rd16016, %rd16015, 32;
	and.b64  	%rd16017, %rd15965, 4294967295;
	add.s64 	%rd16018, %rd16016, %rd16017;
	shr.u64 	%rd16019, %rd16018, 32;
	and.b64  	%rd16020, %rd15968, 4294967295;
	add.s64 	%rd16021, %rd16019, %rd16020;
	shr.u64 	%rd16022, %rd16021, 32;
	and.b64  	%rd16023, %rd15971, 4294967295;
	add.s64 	%rd16024, %rd16022, %rd16023;
	{ .reg .b32 tmp; mov.b64 {tmp, %r5421}, %rd16024; }
	add.s32 	%r5422, %r5418, %r5421;
	mul.lo.s32 	%r5423, %r5410, %r5420;
	mul.wide.u32 	%rd16025, %r1230, %r5423;
	and.b64  	%rd16026, %rd15979, 4294967295;
	add.s64 	%rd16027, %rd16025, %rd16026;
	shr.u64 	%rd16028, %rd16027, 32;
	mul.wide.u32 	%rd16029, %r1229, %r5423;
	and.b64  	%rd16030, %rd15984, 4294967295;
	add.s64 	%rd16031, %rd16028, %rd16030;
	add.s64 	%rd16032, %rd16031, %rd16029;
	cvt.u32.u64 	%r5424, %rd16032;
	shr.u64 	%rd16033, %rd16032, 32;
	mul.wide.u32 	%rd16034, %r1228, %r5423;
	and.b64  	%rd16035, %rd15989, 4294967295;
	add.s64 	%rd16036, %rd16033, %rd16035;
	add.s64 	%rd16037, %rd16036, %rd16034;
	shr.u64 	%rd16038, %rd16037, 32;
	mul.wide.u32 	%rd16039, %r1227, %r5423;
	and.b64  	%rd16040, %rd15994, 4294967295;
	add.s64 	%rd16041, %rd16038, %rd16040;
	add.s64 	%rd16042, %rd16041, %rd16039;
	shr.u64 	%rd16043, %rd16042, 32;
	mul.wide.u32 	%rd16044, %r1226, %r5423;
	and.b64  	%rd16045, %rd15999, 4294967295;
	add.s64 	%rd16046, %rd16043, %rd16045;
	add.s64 	%rd16047, %rd16046, %rd16044;
	shr.u64 	%rd16048, %rd16047, 32;
	mul.wide.u32 	%rd16049, %r1225, %r5423;
	and.b64  	%rd16050, %rd16004, 4294967295;
	add.s64 	%rd16051, %rd16048, %rd16050;
	add.s64 	%rd16052, %rd16051, %rd16049;
	shr.u64 	%rd16053, %rd16052, 32;
	mul.wide.u32 	%rd16054, %r1224, %r5423;
	and.b64  	%rd16055, %rd16009, 4294967295;
	add.s64 	%rd16056, %rd16053, %rd16055;
	add.s64 	%rd16057, %rd16056, %rd16054;
	shr.u64 	%rd16058, %rd16057, 32;
	mul.wide.u32 	%rd16059, %r1223, %r5423;
	and.b64  	%rd16060, %rd16012, 4294967295;
	add.s64 	%rd16061, %rd16058, %rd16060;
	add.s64 	%rd16062, %rd16061, %rd16059;
	shr.u64 	%rd16063, %rd16062, 32;
	and.b64  	%rd16064, %rd16015, 4294967295;
	add.s64 	%rd16065, %rd16063, %rd16064;
	shr.u64 	%rd16066, %rd16065, 32;
	and.b64  	%rd16067, %rd16018, 4294967295;
	add.s64 	%rd16068, %rd16066, %rd16067;
	shr.u64 	%rd16069, %rd16068, 32;
	and.b64  	%rd16070, %rd16021, 4294967295;
	add.s64 	%rd16071, %rd16069, %rd16070;
	shr.u64 	%rd16072, %rd16071, 32;
	and.b64  	%rd16073, %rd16024, 4294967295;
	add.s64 	%rd16074, %rd16072, %rd16073;
	{ .reg .b32 tmp; mov.b64 {tmp, %r5425}, %rd16074; }
	add.s32 	%r5426, %r5422, %r5425;
	mul.lo.s32 	%r5427, %r5410, %r5424;
	mul.wide.u32 	%rd16075, %r1230, %r5427;
	and.b64  	%rd16076, %rd16032, 4294967295;
	add.s64 	%rd16077, %rd16075, %rd16076;
	shr.u64 	%rd16078, %rd16077, 32;
	mul.wide.u32 	%rd16079, %r1229, %r5427;
	and.b64  	%rd16080, %rd16037, 4294967295;
	add.s64 	%rd16081, %rd16078, %rd16080;
	add.s64 	%rd16082, %rd16081, %rd16079;
	cvt.u32.u64 	%r5428, %rd16082;
	shr.u64 	%rd16083, %rd16082, 32;
	mul.wide.u32 	%rd16084, %r1228, %r5427;
	and.b64  	%rd16085, %rd16042, 4294967295;
	add.s64 	%rd16086, %rd16083, %rd16085;
	add.s64 	%rd16087, %rd16086, %rd16084;
	shr.u64 	%rd16088, %rd16087, 32;
	mul.wide.u32 	%rd16089, %r1227, %r5427;
	and.b64  	%rd16090, %rd16047, 4294967295;
	add.s64 	%rd16091, %rd16088, %rd16090;
	add.s64 	%rd16092, %rd16091, %rd16089;
	shr.u64 	%rd16093, %rd16092, 32;
	mul.wide.u32 	%rd16094, %r1226, %r5427;
	and.b64  	%rd16095, %rd16052, 4294967295;
	add.s64 	%rd16096, %rd16093, %rd16095;
	add.s64 	%rd16097, %rd16096, %rd16094;
	shr.u64 	%rd16098, %rd16097, 32;
	mul.wide.u32 	%rd16099, %r1225, %r5427;
	and.b64  	%rd16100, %rd16057, 4294967295;
	add.s64 	%rd16101, %rd16098, %rd16100;
	add.s64 	%rd16102, %rd16101, %rd16099;
	shr.u64 	%rd16103, %rd16102, 32;
	mul.wide.u32 	%rd16104, %r1224, %r5427;
	and.b64  	%rd16105, %rd16062, 4294967295;
	add.s64 	%rd16106, %rd16103, %rd16105;
	add.s64 	%rd16107, %rd16106, %rd16104;
	shr.u64 	%rd16108, %rd16107, 32;
	mul.wide.u32 	%rd16109, %r1223, %r5427;
	and.b64  	%rd16110, %rd16065, 4294967295;
	add.s64 	%rd16111, %rd16108, %rd16110;
	add.s64 	%rd16112, %rd16111, %rd16109;
	shr.u64 	%rd16113, %rd16112, 32;
	and.b64  	%rd16114, %rd16068, 4294967295;
	add.s64 	%rd16115, %rd16113, %rd16114;
	shr.u64 	%rd16116, %rd16115, 32;
	and.b64  	%rd16117, %rd16071, 4294967295;
	add.s64 	%rd16118, %rd16116, %rd16117;
	shr.u64 	%rd16119, %rd16118, 32;
	and.b64  	%rd16120, %rd16074, 4294967295;
	add.s64 	%rd16121, %rd16119, %rd16120;
	{ .reg .b32 tmp; mov.b64 {tmp, %r5429}, %rd16121; }
	add.s32 	%r5430, %r5426, %r5429;
	mul.lo.s32 	%r5431, %r5410, %r5428;
	mul.wide.u32 	%rd16122, %r1230, %r5431;
	and.b64  	%rd16123, %rd16082, 4294967295;
	add.s64 	%rd16124, %rd16122, %rd16123;
	shr.u64 	%rd16125, %rd16124, 32;
	mul.wide.u32 	%rd16126, %r1229, %r5431;
	and.b64  	%rd16127, %rd16087, 4294967295;
	add.s64 	%rd16128, %rd16125, %rd16127;
	add.s64 	%rd16129, %rd16128, %rd16126;
	cvt.u32.u64 	%r5432, %rd16129;
	shr.u64 	%rd16130, %rd16129, 32;
	mul.wide.u32 	%rd16131, %r1228, %r5431;
	and.b64  	%rd16132, %rd16092, 4294967295;
	add.s64 	%rd16133, %rd16130, %rd16132;
	add.s64 	%rd16134, %rd16133, %rd16131;
	shr.u64 	%rd16135, %rd16134, 32;
	mul.wide.u32 	%rd16136, %r1227, %r5431;
	and.b64  	%rd16137, %rd16097, 4294967295;
	add.s64 	%rd16138, %rd16135, %rd16137;
	add.s64 	%rd16139, %rd16138, %rd16136;
	shr.u64 	%rd16140, %rd16139, 32;
	mul.wide.u32 	%rd16141, %r1226, %r5431;
	and.b64  	%rd16142, %rd16102, 4294967295;
	add.s64 	%rd16143, %rd16140, %rd16142;
	add.s64 	%rd16144, %rd16143, %rd16141;
	shr.u64 	%rd16145, %rd16144, 32;
	mul.wide.u32 	%rd16146, %r1225, %r5431;
	and.b64  	%rd16147, %rd16107, 4294967295;
	add.s64 	%rd16148, %rd16145, %rd16147;
	add.s64 	%rd16149, %rd16148, %rd16146;
	shr.u64 	%rd16150, %rd16149, 32;
	mul.wide.u32 	%rd16151, %r1224, %r5431;
	and.b64  	%rd16152, %rd16112, 4294967295;
	add.s64 	%rd16153, %rd16150, %rd16152;
	add.s64 	%rd16154, %rd16153, %rd16151;
	shr.u64 	%rd16155, %rd16154, 32;
	mul.wide.u32 	%rd16156, %r1223, %r5431;
	and.b64  	%rd16157, %rd16115, 4294967295;
	add.s64 	%rd16158, %rd16155, %rd16157;
	add.s64 	%rd16159, %rd16158, %rd16156;
	shr.u64 	%rd16160, %rd16159, 32;
	and.b64  	%rd16161, %rd16118, 4294967295;
	add.s64 	%rd16162, %rd16160, %rd16161;
	shr.u64 	%rd16163, %rd16162, 32;
	and.b64  	%rd16164, %rd16121, 4294967295;
	add.s64 	%rd16165, %rd16163, %rd16164;
	{ .reg .b32 tmp; mov.b64 {tmp, %r5433}, %rd16165; }
	add.s32 	%r5434, %r5430, %r5433;
	mul.lo.s32 	%r5435, %r5410, %r5432;
	mul.wide.u32 	%rd16166, %r1230, %r5435;
	and.b64  	%rd16167, %rd16129, 4294967295;
	add.s64 	%rd16168, %rd16166, %rd16167;
	shr.u64 	%rd16169, %rd16168, 32;
	mul.wide.u32 	%rd16170, %r1229, %r5435;
	and.b64  	%rd16171, %rd16134, 4294967295;
	add.s64 	%rd16172, %rd16169, %rd16171;
	add.s64 	%rd16173, %rd16172, %rd16170;
	cvt.u32.u64 	%r5436, %rd16173;
	shr.u64 	%rd16174, %rd16173, 32;
	mul.wide.u32 	%rd16175, %r1228, %r5435;
	and.b64  	%rd16176, %rd16139, 4294967295;
	add.s64 	%rd16177, %rd16174, %rd16176;
	add.s64 	%rd16178, %rd16177, %rd16175;
	shr.u64 	%rd16179, %rd16178, 32;
	mul.wide.u32 	%rd16180, %r1227, %r5435;
	and.b64  	%rd16181, %rd16144, 4294967295;
	add.s64 	%rd16182, %rd16179, %rd16181;
	add.s64 	%rd16183, %rd16182, %rd16180;
	shr.u64 	%rd16184, %rd16183, 32;
	mul.wide.u32 	%rd16185, %r1226, %r5435;
	and.b64  	%rd16186, %rd16149, 4294967295;
	add.s64 	%rd16187, %rd16184, %rd16186;
	add.s64 	%rd16188, %rd16187, %rd16185;
	shr.u64 	%rd16189, %rd16188, 32;
	mul.wide.u32 	%rd16190, %r1225, %r5435;
	and.b64  	%rd16191, %rd16154, 4294967295;
	add.s64 	%rd16192, %rd16189, %rd16191;
	add.s64 	%rd16193, %rd16192, %rd16190;
	shr.u64 	%rd16194, %rd16193, 32;
	mul.wide.u32 	%rd16195, %r1224, %r5435;
	and.b64  	%rd16196, %rd16159, 4294967295;
	add.s64 	%rd16197, %rd16194, %rd16196;
	add.s64 	%rd16198, %rd16197, %rd16195;
	shr.u64 	%rd16199, %rd16198, 32;
	mul.wide.u32 	%rd16200, %r1223, %r5435;
	and.b64  	%rd16201, %rd16162, 4294967295;
	add.s64 	%rd16202, %rd16199, %rd16201;
	add.s64 	%rd16203, %rd16202, %rd16200;
	shr.u64 	%rd16204, %rd16203, 32;
	and.b64  	%rd16205, %rd16165, 4294967295;
	add.s64 	%rd16206, %rd16204, %rd16205;
	{ .reg .b32 tmp; mov.b64 {tmp, %r5437}, %rd16206; }
	add.s32 	%r5438, %r5434, %r5437;
	mul.lo.s32 	%r5439, %r5410, %r5436;
	mul.wide.u32 	%rd16207, %r1230, %r5439;
	and.b64  	%rd16208, %rd16173, 4294967295;
	add.s64 	%rd16209, %rd16207, %rd16208;
	shr.u64 	%rd16210, %rd16209, 32;
	mul.wide.u32 	%rd16211, %r1229, %r5439;
	and.b64  	%rd16212, %rd16178, 4294967295;
	add.s64 	%rd16213, %rd16210, %rd16212;
	add.s64 	%rd16214, %rd16213, %rd16211;
	cvt.u32.u64 	%r8034, %rd16214;
	shr.u64 	%rd16215, %rd16214, 32;
	mul.wide.u32 	%rd16216, %r1228, %r5439;
	and.b64  	%rd16217, %rd16183, 4294967295;
	add.s64 	%rd16218, %rd16215, %rd16217;
	add.s64 	%rd16219, %rd16218, %rd16216;
	cvt.u32.u64 	%r8035, %rd16219;
	shr.u64 	%rd16220, %rd16219, 32;
	mul.wide.u32 	%rd16221, %r1227, %r5439;
	and.b64  	%rd16222, %rd16188, 4294967295;
	add.s64 	%rd16223, %rd16220, %rd16222;
	add.s64 	%rd16224, %rd16223, %rd16221;
	cvt.u32.u64 	%r8036, %rd16224;
	shr.u64 	%rd16225, %rd16224, 32;
	mul.wide.u32 	%rd16226, %r1226, %r5439;
	and.b64  	%rd16227, %rd16193, 4294967295;
	add.s64 	%rd16228, %rd16225, %rd16227;
	add.s64 	%rd16229, %rd16228, %rd16226;
	cvt.u32.u64 	%r8037, %rd16229;
	shr.u64 	%rd16230, %rd16229, 32;
	mul.wide.u32 	%rd16231, %r1225, %r5439;
	and.b64  	%rd16232, %rd16198, 4294967295;
	add.s64 	%rd16233, %rd16230, %rd16232;
	add.s64 	%rd16234, %rd16233, %rd16231;
	cvt.u32.u64 	%r8038, %rd16234;
	shr.u64 	%rd16235, %rd16234, 32;
	mul.wide.u32 	%rd16236, %r1224, %r5439;
	and.b64  	%rd16237, %rd16203, 4294967295;
	add.s64 	%rd16238, %rd16235, %rd16237;
	add.s64 	%rd16239, %rd16238, %rd16236;
	cvt.u32.u64 	%r8039, %rd16239;
	shr.u64 	%rd16240, %rd16239, 32;
	mul.wide.u32 	%rd16241, %r1223, %r5439;
	and.b64  	%rd16242, %rd16206, 4294967295;
	add.s64 	%rd16243, %rd16240, %rd16242;
	add.s64 	%rd16244, %rd16243, %rd16241;
	cvt.u32.u64 	%r8040, %rd16244;
	{ .reg .b32 tmp; mov.b64 {tmp, %r5440}, %rd16244; }
	add.s32 	%r8041, %r5438, %r5440;
	setp.gt.u32 	%p664, %r8041, %r1223;
	@%p664 bra 	$L__BB5_591;
	setp.lt.u32 	%p665, %r8041, %r1223;
	@%p665 bra 	$L__BB5_592;
	setp.lt.u32 	%p666, %r1224, %r8040;
	@%p666 bra 	$L__BB5_591;
	setp.gt.u32 	%p667, %r1224, %r8040;
	@%p667 bra 	$L__BB5_592;
	setp.lt.u32 	%p668, %r1225, %r8039;
	@%p668 bra 	$L__BB5_591;
	setp.gt.u32 	%p669, %r1225, %r8039;
	@%p669 bra 	$L__BB5_592;
	setp.lt.u32 	%p670, %r1226, %r8038;
	@%p670 bra 	$L__BB5_591;
	setp.gt.u32 	%p671, %r1226, %r8038;
	@%p671 bra 	$L__BB5_592;
	setp.lt.u32 	%p672, %r1227, %r8037;
	@%p672 bra 	$L__BB5_591;
	setp.gt.u32 	%p673, %r1227, %r8037;
	@%p673 bra 	$L__BB5_592;
	setp.lt.u32 	%p674, %r1228, %r8036;
	@%p674 bra 	$L__BB5_591;
	setp.gt.u32 	%p675, %r1228, %r8036;
	@%p675 bra 	$L__BB5_592;
	setp.lt.u32 	%p676, %r1229, %r8035;
	@%p676 bra 	$L__BB5_591;
	setp.gt.u32 	%p677, %r1229, %r8035;
	setp.gt.u32 	%p678, %r1230, %r8034;
	or.pred  	%p679, %p677, %p678;
	@%p679 bra 	$L__BB5_592;
$L__BB5_591:
	sub.s32 	%r8034, %r8034, %r1230;
	sub.s32 	%r8035, %r8035, %r1229;
	sub.s32 	%r8036, %r8036, %r1228;
	sub.s32 	%r8037, %r8037, %r1227;
	sub.s32 	%r8038, %r8038, %r1226;
	sub.s32 	%r8039, %r8039, %r1225;
	sub.s32 	%r8040, %r8040, %r1224;
	sub.s32 	%r8041, %r8041, %r1223;
$L__BB5_592:
	mul.wide.u32 	%rd16245, %r8034, %r92;
	cvt.u32.u64 	%r5441, %rd16245;
	shr.u64 	%rd16246, %rd16245, 32;
	mul.wide.u32 	%rd16247, %r8035, %r92;
	add.s64 	%rd16248, %rd16246, %rd16247;
	shr.u64 	%rd16249, %rd16248, 32;
	mul.wide.u32 	%rd16250, %r8036, %r92;
	add.s64 	%rd16251, %rd16249, %rd16250;
	shr.u64 	%rd16252, %rd16251, 32;
	mul.wide.u32 	%rd16253, %r8037, %r92;
	add.s64 	%rd16254, %rd16252, %rd16253;
	shr.u64 	%rd16255, %rd16254, 32;
	mul.wide.u32 	%rd16256, %r8038, %r92;
	add.s64 	%rd16257, %rd16255, %rd16256;
	shr.u64 	%rd16258, %rd16257, 32;
	mul.wide.u32 	%rd16259, %r8039, %r92;
	add.s64 	%rd16260, %rd16258, %rd16259;
	shr.u64 	%rd16261, %rd16260, 32;
	mul.wide.u32 	%rd16262, %r8040, %r92;
	add.s64 	%rd16263, %rd16261, %rd16262;
	shr.u64 	%rd16264, %rd16263, 32;
	mul.wide.u32 	%rd16265, %r8041, %r92;
	add.s64 	%rd16266, %rd16264, %rd16265;
	shr.u64 	%rd16267, %rd16266, 32;
	mul.wide.u32 	%rd16268, %r8034, %r91;
	and.b64  	%rd16269, %rd16248, 4294967295;
	add.s64 	%rd16270, %rd16268, %rd16269;
	shr.u64 	%rd16271, %rd16270, 32;
	mul.wide.u32 	%rd16272, %r8035, %r91;
	and.b64  	%rd16273, %rd16251, 4294967295;
	add.s64 	%rd16274, %rd16271, %rd16273;
	add.s64 	%rd16275, %rd16274, %rd16272;
	shr.u64 	%rd16276, %rd16275, 32;
	mul.wide.u32 	%rd16277, %r8036, %r91;
	and.b64  	%rd16278, %rd16254, 4294967295;
	add.s64 	%rd16279, %rd16276, %rd16278;
	add.s64 	%rd16280, %rd16279, %rd16277;
	shr.u64 	%rd16281, %rd16280, 32;
	mul.wide.u32 	%rd16282, %r8037, %r91;
	and.b64  	%rd16283, %rd16257, 4294967295;
	add.s64 	%rd16284, %rd16281, %rd16283;
	add.s64 	%rd16285, %rd16284, %rd16282;
	shr.u64 	%rd16286, %rd16285, 32;
	mul.wide.u32 	%rd16287, %r8038, %r91;
	and.b64  	%rd16288, %rd16260, 4294967295;
	add.s64 	%rd16289, %rd16286, %rd16288;
	add.s64 	%rd16290, %rd16289, %rd16287;
	shr.u64 	%rd16291, %rd16290, 32;
	mul.wide.u32 	%rd16292, %r8039, %r91;
	and.b64  	%rd16293, %rd16263, 4294967295;
	add.s64 	%rd16294, %rd16291, %rd16293;
	add.s64 	%rd16295, %rd16294, %rd16292;
	shr.u64 	%rd16296, %rd16295, 32;
	mul.wide.u32 	%rd16297, %r8040, %r91;
	and.b64  	%rd16298, %rd16266, 4294967295;
	add.s64 	%rd16299, %rd16296, %rd16298;
	add.s64 	%rd16300, %rd16299, %rd16297;
	shr.u64 	%rd16301, %rd16300, 32;
	mul.wide.u32 	%rd16302, %r8041, %r91;
	add.s64 	%rd16303, %rd16301, %rd16267;
	add.s64 	%rd16304, %rd16303, %rd16302;
	shr.u64 	%rd16305, %rd16304, 32;
	mul.wide.u32 	%rd16306, %r8034, %r90;
	and.b64  	%rd16307, %rd16275, 4294967295;
	add.s64 	%rd16308, %rd16306, %rd16307;
	shr.u64 	%rd16309, %rd16308, 32;
	mul.wide.u32 	%rd16310, %r8035, %r90;
	and.b64  	%rd16311, %rd16280, 4294967295;
	add.s64 	%rd16312, %rd16309, %rd16311;
	add.s64 	%rd16313, %rd16312, %rd16310;
	shr.u64 	%rd16314, %rd16313, 32;
	mul.wide.u32 	%rd16315, %r8036, %r90;
	and.b64  	%rd16316, %rd16285, 4294967295;
	add.s64 	%rd16317, %rd16314, %rd16316;
	add.s64 	%rd16318, %rd16317, %rd16315;
	shr.u64 	%rd16319, %rd16318, 32;
	mul.wide.u32 	%rd16320, %r8037, %r90;
	and.b64  	%rd16321, %rd16290, 4294967295;
	add.s64 	%rd16322, %rd16319, %rd16321;
	add.s64 	%rd16323, %rd16322, %rd16320;
	shr.u64 	%rd16324, %rd16323, 32;
	mul.wide.u32 	%rd16325, %r8038, %r90;
	and.b64  	%rd16326, %rd16295, 4294967295;
	add.s64 	%rd16327, %rd16324, %rd16326;
	add.s64 	%rd16328, %rd16327, %rd16325;
	shr.u64 	%rd16329, %rd16328, 32;
	mul.wide.u32 	%rd16330, %r8039, %r90;
	and.b64  	%rd16331, %rd16300, 4294967295;
	add.s64 	%rd16332, %rd16329, %rd16331;
	add.s64 	%rd16333, %rd16332, %rd16330;
	shr.u64 	%rd16334, %rd16333, 32;
	mul.wide.u32 	%rd16335, %r8040, %r90;
	and.b64  	%rd16336, %rd16304, 4294967295;
	add.s64 	%rd16337, %rd16334, %rd16336;
	add.s64 	%rd16338, %rd16337, %rd16335;
	shr.u64 	%rd16339, %rd16338, 32;
	mul.wide.u32 	%rd16340, %r8041, %r90;
	add.s64 	%rd16341, %rd16339, %rd16305;
	add.s64 	%rd16342, %rd16341, %rd16340;
	shr.u64 	%rd16343, %rd16342, 32;
	mul.wide.u32 	%rd16344, %r8034, %r89;
	and.b64  	%rd16345, %rd16313, 4294967295;
	add.s64 	%rd16346, %rd16344, %rd16345;
	shr.u64 	%rd16347, %rd16346, 32;
	mul.wide.u32 	%rd16348, %r8035, %r89;
	and.b64  	%rd16349, %rd16318, 4294967295;
	add.s64 	%rd16350, %rd16347, %rd16349;
	add.s64 	%rd16351, %rd16350, %rd16348;
	shr.u64 	%rd16352, %rd16351, 32;
	mul.wide.u32 	%rd16353, %r8036, %r89;
	and.b64  	%rd16354, %rd16323, 4294967295;
	add.s64 	%rd16355, %rd16352, %rd16354;
	add.s64 	%rd16356, %rd16355, %rd16353;
	shr.u64 	%rd16357, %rd16356, 32;
	mul.wide.u32 	%rd16358, %r8037, %r89;
	and.b64  	%rd16359, %rd16328, 4294967295;
	add.s64 	%rd16360, %rd16357, %rd16359;
	add.s64 	%rd16361, %rd16360, %rd16358;
	shr.u64 	%rd16362, %rd16361, 32;
	mul.wide.u32 	%rd16363, %r8038, %r89;
	and.b64  	%rd16364, %rd16333, 4294967295;
	add.s64 	%rd16365, %rd16362, %rd16364;
	add.s64 	%rd16366, %rd16365, %rd16363;
	shr.u64 	%rd16367, %rd16366, 32;
	mul.wide.u32 	%rd16368, %r8039, %r89;
	and.b64  	%rd16369, %rd16338, 4294967295;
	add.s64 	%rd16370, %rd16367, %rd16369;
	add.s64 	%rd16371, %rd16370, %rd16368;
	shr.u64 	%rd16372, %rd16371, 32;
	mul.wide.u32 	%rd16373, %r8040, %r89;
	and.b64  	%rd16374, %rd16342, 4294967295;
	add.s64 	%rd16375, %rd16372, %rd16374;
	add.s64 	%rd16376, %rd16375, %rd16373;
	shr.u64 	%rd16377, %rd16376, 32;
	mul.wide.u32 	%rd16378, %r8041, %r89;
	add.s64 	%rd16379, %rd16377, %rd16343;
	add.s64 	%rd16380, %rd16379, %rd16378;
	shr.u64 	%rd16381, %rd16380, 32;
	mul.wide.u32 	%rd16382, %r8034, %r88;
	and.b64  	%rd16383, %rd16351, 4294967295;
	add.s64 	%rd16384, %rd16382, %rd16383;
	shr.u64 	%rd16385, %rd16384, 32;
	mul.wide.u32 	%rd16386, %r8035, %r88;
	and.b64  	%rd16387, %rd16356, 4294967295;
	add.s64 	%rd16388, %rd16385, %rd16387;
	add.s64 	%rd16389, %rd16388, %rd16386;
	shr.u64 	%rd16390, %rd16389, 32;
	mul.wide.u32 	%rd16391, %r8036, %r88;
	and.b64  	%rd16392, %rd16361, 4294967295;
	add.s64 	%rd16393, %rd16390, %rd16392;
	add.s64 	%rd16394, %rd16393, %rd16391;
	shr.u64 	%rd16395, %rd16394, 32;
	mul.wide.u32 	%rd16396, %r8037, %r88;
	and.b64  	%rd16397, %rd16366, 4294967295;
	add.s64 	%rd16398, %rd16395, %rd16397;
	add.s64 	%rd16399, %rd16398, %rd16396;
	shr.u64 	%rd16400, %rd16399, 32;
	mul.wide.u32 	%rd16401, %r8038, %r88;
	and.b64  	%rd16402, %rd16371, 4294967295;
	add.s64 	%rd16403, %rd16400, %rd16402;
	add.s64 	%rd16404, %rd16403, %rd16401;
	shr.u64 	%rd16405, %rd16404, 32;
	mul.wide.u32 	%rd16406, %r8039, %r88;
	and.b64  	%rd16407, %rd16376, 4294967295;
	add.s64 	%rd16408, %rd16405, %rd16407;
	add.s64 	%rd16409, %rd16408, %rd16406;
	shr.u64 	%rd16410, %rd16409, 32;
	mul.wide.u32 	%rd16411, %r8040, %r88;
	and.b64  	%rd16412, %rd16380, 4294967295;
	add.s64 	%rd16413, %rd16410, %rd16412;
	add.s64 	%rd16414, %rd16413, %rd16411;
	shr.u64 	%rd16415, %rd16414, 32;
	mul.wide.u32 	%rd16416, %r8041, %r88;
	add.s64 	%rd16417, %rd16415, %rd16381;
	add.s64 	%rd16418, %rd16417, %rd16416;
	shr.u64 	%rd16419, %rd16418, 32;
	mul.wide.u32 	%rd16420, %r8034, %r87;
	and.b64  	%rd16421, %rd16389, 4294967295;
	add.s64 	%rd16422, %rd16420, %rd16421;
	shr.u64 	%rd16423, %rd16422, 32;
	mul.wide.u32 	%rd16424, %r8035, %r87;
	and.b64  	%rd16425, %rd16394, 4294967295;
	add.s64 	%rd16426, %rd16423, %rd16425;
	add.s64 	%rd16427, %rd16426, %rd16424;
	shr.u64 	%rd16428, %rd16427, 32;
	mul.wide.u32 	%rd16429, %r8036, %r87;
	and.b64  	%rd16430, %rd16399, 4294967295;
	add.s64 	%rd16431, %rd16428, %rd16430;
	add.s64 	%rd16432, %rd16431, %rd16429;
	shr.u64 	%rd16433, %rd16432, 32;
	mul.wide.u32 	%rd16434, %r8037, %r87;
	and.b64  	%rd16435, %rd16404, 4294967295;
	add.s64 	%rd16436, %rd16433, %rd16435;
	add.s64 	%rd16437, %rd16436, %rd16434;
	shr.u64 	%rd16438, %rd16437, 32;
	mul.wide.u32 	%rd16439, %r8038, %r87;
	and.b64  	%rd16440, %rd16409, 4294967295;
	add.s64 	%rd16441, %rd16438, %rd16440;
	add.s64 	%rd16442, %rd16441, %rd16439;
	shr.u64 	%rd16443, %rd16442, 32;
	mul.wide.u32 	%rd16444, %r8039, %r87;
	and.b64  	%rd16445, %rd16414, 4294967295;
	add.s64 	%rd16446, %rd16443, %rd16445;
	add.s64 	%rd16447, %rd16446, %rd16444;
	shr.u64 	%rd16448, %rd16447, 32;
	mul.wide.u32 	%rd16449, %r8040, %r87;
	and.b64  	%rd16450, %rd16418, 4294967295;
	add.s64 	%rd16451, %rd16448, %rd16450;
	add.s64 	%rd16452, %rd16451, %rd16449;
	shr.u64 	%rd16453, %rd16452, 32;
	mul.wide.u32 	%rd16454, %r8041, %r87;
	add.s64 	%rd16455, %rd16453, %rd16419;
	add.s64 	%rd16456, %rd16455, %rd16454;
	shr.u64 	%rd16457, %rd16456, 32;
	mul.wide.u32 	%rd16458, %r8034, %r86;
	and.b64  	%rd16459, %rd16427, 4294967295;
	add.s64 	%rd16460, %rd16458, %rd16459;
	shr.u64 	%rd16461, %rd16460, 32;
	mul.wide.u32 	%rd16462, %r8035, %r86;
	and.b64  	%rd16463, %rd16432, 4294967295;
	add.s64 	%rd16464, %rd16461, %rd16463;
	add.s64 	%rd16465, %rd16464, %rd16462;
	shr.u64 	%rd16466, %rd16465, 32;
	mul.wide.u32 	%rd16467, %r8036, %r86;
	and.b64  	%rd16468, %rd16437, 4294967295;
	add.s64 	%rd16469, %rd16466, %rd16468;
	add.s64 	%rd16470, %rd16469, %rd16467;
	shr.u64 	%rd16471, %rd16470, 32;
	mul.wide.u32 	%rd16472, %r8037, %r86;
	and.b64  	%rd16473, %rd16442, 4294967295;
	add.s64 	%rd16474, %rd16471, %rd16473;
	add.s64 	%rd16475, %rd16474, %rd16472;
	shr.u64 	%rd16476, %rd16475, 32;
	mul.wide.u32 	%rd16477, %r8038, %r86;
	and.b64  	%rd16478, %rd16447, 4294967295;
	add.s64 	%rd16479, %rd16476, %rd16478;
	add.s64 	%rd16480, %rd16479, %rd16477;
	shr.u64 	%rd16481, %rd16480, 32;
	mul.wide.u32 	%rd16482, %r8039, %r86;
	and.b64  	%rd16483, %rd16452, 4294967295;
	add.s64 	%rd16484, %rd16481, %rd16483;
	add.s64 	%rd16485, %rd16484, %rd16482;
	shr.u64 	%rd16486, %rd16485, 32;
	mul.wide.u32 	%rd16487, %r8040, %r86;
	and.b64  	%rd16488, %rd16456, 4294967295;
	add.s64 	%rd16489, %rd16486, %rd16488;
	add.s64 	%rd16490, %rd16489, %rd16487;
	shr.u64 	%rd16491, %rd16490, 32;
	mul.wide.u32 	%rd16492, %r8041, %r86;
	add.s64 	%rd16493, %rd16491, %rd16457;
	add.s64 	%rd16494, %rd16493, %rd16492;
	shr.u64 	%rd16495, %rd16494, 32;
	mul.wide.u32 	%rd16496, %r8034, %r85;
	and.b64  	%rd16497, %rd16465, 4294967295;
	add.s64 	%rd16498, %rd16496, %rd16497;
	shr.u64 	%rd16499, %rd16498, 32;
	mul.wide.u32 	%rd16500, %r8035, %r85;
	and.b64  	%rd16501, %rd16470, 4294967295;
	add.s64 	%rd16502, %rd16499, %rd16501;
	add.s64 	%rd16503, %rd16502, %rd16500;
	shr.u64 	%rd16504, %rd16503, 32;
	mul.wide.u32 	%rd16505, %r8036, %r85;
	and.b64  	%rd16506, %rd16475, 4294967295;
	add.s64 	%rd16507, %rd16504, %rd16506;
	add.s64 	%rd16508, %rd16507, %rd16505;
	shr.u64 	%rd16509, %rd16508, 32;
	mul.wide.u32 	%rd16510, %r8037, %r85;
	and.b64  	%rd16511, %rd16480, 4294967295;
	add.s64 	%rd16512, %rd16509, %rd16511;
	add.s64 	%rd16513, %rd16512, %rd16510;
	shr.u64 	%rd16514, %rd16513, 32;
	mul.wide.u32 	%rd16515, %r8038, %r85;
	and.b64  	%rd16516, %rd16485, 4294967295;
	add.s64 	%rd16517, %rd16514, %rd16516;
	add.s64 	%rd16518, %rd16517, %rd16515;
	shr.u64 	%rd16519, %rd16518, 32;
	mul.wide.u32 	%rd16520, %r8039, %r85;
	and.b64  	%rd16521, %rd16490, 4294967295;
	add.s64 	%rd16522, %rd16519, %rd16521;
	add.s64 	%rd16523, %rd16522, %rd16520;
	shr.u64 	%rd16524, %rd16523, 32;
	mul.wide.u32 	%rd16525, %r8040, %r85;
	and.b64  	%rd16526, %rd16494, 4294967295;
	add.s64 	%rd16527, %rd16524, %rd16526;
	add.s64 	%rd16528, %rd16527, %rd16525;
	shr.u64 	%rd16529, %rd16528, 32;
	mul.wide.u32 	%rd16530, %r8041, %r85;
	add.s64 	%rd16531, %rd16529, %rd16495;
	add.s64 	%rd16532, %rd16531, %rd16530;
	{ .reg .b32 tmp; mov.b64 {tmp, %r5442}, %rd16532; }
	mul.lo.s32 	%r5444, %r5410, %r5441;
	mul.wide.u32 	%rd16533, %r1230, %r5444;
	and.b64  	%rd16534, %rd16245, 4294967295;
	add.s64 	%rd16535, %rd16533, %rd16534;
	shr.u64 	%rd16536, %rd16535, 32;
	mul.wide.u32 	%rd16537, %r1229, %r5444;
	and.b64  	%rd16538, %rd16270, 4294967295;
	add.s64 	%rd16539, %rd16536, %rd16538;
	add.s64 	%rd16540, %rd16539, %rd16537;
	cvt.u32.u64 	%r5445, %rd16540;
	shr.u64 	%rd16541, %rd16540, 32;
	mul.wide.u32 	%rd16542, %r1228, %r5444;
	and.b64  	%rd16543, %rd16308, 4294967295;
	add.s64 	%rd16544, %rd16541, %rd16543;
	add.s64 	%rd16545, %rd16544, %rd16542;
	shr.u64 	%rd16546, %rd16545, 32;
	mul.wide.u32 	%rd16547, %r1227, %r5444;
	and.b64  	%rd16548, %rd16346, 4294967295;
	add.s64 	%rd16549, %rd16546, %rd16548;
	add.s64 	%rd16550, %rd16549, %rd16547;
	shr.u64 	%rd16551, %rd16550, 32;
	mul.wide.u32 	%rd16552, %r1226, %r5444;
	and.b64  	%rd16553, %rd16384, 4294967295;
	add.s64 	%rd16554, %rd16551, %rd16553;
	add.s64 	%rd16555, %rd16554, %rd16552;
	shr.u64 	%rd16556, %rd16555, 32;
	mul.wide.u32 	%rd16557, %r1225, %r5444;
	and.b64  	%rd16558, %rd16422, 4294967295;
	add.s64 	%rd16559, %rd16556, %rd16558;
	add.s64 	%rd16560, %rd16559, %rd16557;
	shr.u64 	%rd16561, %rd16560, 32;
	mul.wide.u32 	%rd16562, %r1224, %r5444;
	and.b64  	%rd16563, %rd16460, 4294967295;
	add.s64 	%rd16564, %rd16561, %rd16563;
	add.s64 	%rd16565, %rd16564, %rd16562;
	shr.u64 	%rd16566, %rd16565, 32;
	mul.wide.u32 	%rd16567, %r1223, %r5444;
	and.b64  	%rd16568, %rd16498, 4294967295;
	add.s64 	%rd16569, %rd16566, %rd16568;
	add.s64 	%rd16570, %rd16569, %rd16567;
	shr.u64 	%rd16571, %rd16570, 32;
	and.b64  	%rd16572, %rd16503, 4294967295;
	add.s64 	%rd16573, %rd16571, %rd16572;
	shr.u64 	%rd16574, %rd16573, 32;
	and.b64  	%rd16575, %rd16508, 4294967295;
	add.s64 	%rd16576, %rd16574, %rd16575;
	shr.u64 	%rd16577, %rd16576, 32;
	and.b64  	%rd16578, %rd16513, 4294967295;
	add.s64 	%rd16579, %rd16577, %rd16578;
	shr.u64 	%rd16580, %rd16579, 32;
	and.b64  	%rd16581, %rd16518, 4294967295;
	add.s64 	%rd16582, %rd16580, %rd16581;
	shr.u64 	%rd16583, %rd16582, 32;
	and.b64  	%rd16584, %rd16523, 4294967295;
	add.s64 	%rd16585, %rd16583, %rd16584;
	shr.u64 	%rd16586, %rd16585, 32;
	and.b64  	%rd16587, %rd16528, 4294967295;
	add.s64 	%rd16588, %rd16586, %rd16587;
	shr.u64 	%rd16589, %rd16588, 32;
	and.b64  	%rd16590, %rd16532, 4294967295;
	add.s64 	%rd16591, %rd16589, %rd16590;
	{ .reg .b32 tmp; mov.b64 {tmp, %r5446}, %rd16591; }
	add.s32 	%r5447, %r5442, %r5446;
	mul.lo.s32 	%r5448, %r5410, %r5445;
	mul.wide.u32 	%rd16592, %r1230, %r5448;
	and.b64  	%rd16593, %rd16540, 4294967295;
	add.s64 	%rd16594, %rd16592, %rd16593;
	shr.u64 	%rd16595, %rd16594, 32;
	mul.wide.u32 	%rd16596, %r1229, %r5448;
	and.b64  	%rd16597, %rd16545, 4294967295;
	add.s64 	%rd16598, %rd16595, %rd16597;
	add.s64 	%rd16599, %rd16598, %rd16596;
	cvt.u32.u64 	%r5449, %rd16599;
	shr.u64 	%rd16600, %rd16599, 32;
	mul.wide.u32 	%rd16601, %r1228, %r5448;
	and.b64  	%rd16602, %rd16550, 4294967295;
	add.s64 	%rd16603, %rd16600, %rd16602;
	add.s64 	%rd16604, %rd16603, %rd16601;
	shr.u64 	%rd16605, %rd16604, 32;
	mul.wide.u32 	%rd16606, %r1227, %r5448;
	and.b64  	%rd16607, %rd16555, 4294967295;
	add.s64 	%rd16608, %rd16605, %rd16607;
	add.s64 	%rd16609, %rd16608, %rd16606;
	shr.u64 	%rd16610, %rd16609, 32;
	mul.wide.u32 	%rd16611, %r1226, %r5448;
	and.b64  	%rd16612, %rd16560, 4294967295;
	add.s64 	%rd16613, %rd16610, %rd16612;
	add.s64 	%rd16614, %rd16613, %rd16611;
	shr.u64 	%rd16615, %rd16614, 32;
	mul.wide.u32 	%rd16616, %r1225, %r5448;
	and.b64  	%rd16617, %rd16565, 4294967295;
	add.s64 	%rd16618, %rd16615, %rd16617;
	add.s64 	%rd16619, %rd16618, %rd16616;
	shr.u64 	%rd16620, %rd16619, 32;
	mul.wide.u32 	%rd16621, %r1224, %r5448;
	and.b64  	%rd16622, %rd16570, 4294967295;
	add.s64 	%rd16623, %rd16620, %rd16622;
	add.s64 	%rd16624, %rd16623, %rd16621;
	shr.u64 	%rd16625, %rd16624, 32;
	mul.wide.u32 	%rd16626, %r1223, %r5448;
	and.b64  	%rd16627, %rd16573, 4294967295;
	add.s64 	%rd16628, %rd16625, %rd16627;
	add.s64 	%rd16629, %rd16628, %rd16626;
	shr.u64 	%rd16630, %rd16629, 32;
	and.b64  	%rd16631, %rd16576, 4294967295;
	add.s64 	%rd16632, %rd16630, %rd16631;
	shr.u64 	%rd16633, %rd16632, 32;
	and.b64  	%rd16634, %rd16579, 4294967295;
	add.s64 	%rd16635, %rd16633, %rd16634;
	shr.u64 	%rd16636, %rd16635, 32;
	and.b64  	%rd16637, %rd16582, 4294967295;
	add.s64 	%rd16638, %rd16636, %rd16637;
	shr.u64 	%rd16639, %rd16638, 32;
	and.b64  	%rd16640, %rd16585, 4294967295;
	add.s64 	%rd16641, %rd16639, %rd16640;
	shr.u64 	%rd16642, %rd16641, 32;
	and.b64  	%rd16643, %rd16588, 4294967295;
	add.s64 	%rd16644, %rd16642, %rd16643;
	shr.u64 	%rd16645, %rd16644, 32;
	and.b64  	%rd16646, %rd16591, 4294967295;
	add.s64 	%rd16647, %rd16645, %rd16646;
	{ .reg .b32 tmp; mov.b64 {tmp, %r5450}, %rd16647; }
	add.s32 	%r5451, %r5447, %r5450;
	mul.lo.s32 	%r5452, %r5410, %r5449;
	mul.wide.u32 	%rd16648, %r1230, %r5452;
	and.b64  	%rd16649, %rd16599, 4294967295;
	add.s64 	%rd16650, %rd16648, %rd16649;
	shr.u64 	%rd16651, %rd16650, 32;
	mul.wide.u32 	%rd16652, %r1229, %r5452;
	and.b64  	%rd16653, %rd16604, 4294967295;
	add.s64 	%rd16654, %rd16651, %rd16653;
	add.s64 	%rd16655, %rd16654, %rd16652;
	cvt.u32.u64 	%r5453, %rd16655;
	shr.u64 	%rd16656, %rd16655, 32;
	mul.wide.u32 	%rd16657, %r1228, %r5452;
	and.b64  	%rd16658, %rd16609, 4294967295;
	add.s64 	%rd16659, %rd16656, %rd16658;
	add.s64 	%rd16660, %rd16659, %rd16657;
	shr.u64 	%rd16661, %rd16660, 32;
	mul.wide.u32 	%rd16662, %r1227, %r5452;
	and.b64  	%rd16663, %rd16614, 4294967295;
	add.s64 	%rd16664, %rd16661, %rd16663;
	add.s64 	%rd16665, %rd16664, %rd16662;
	shr.u64 	%rd16666, %rd16665, 32;
	mul.wide.u32 	%rd16667, %r1226, %r5452;
	and.b64  	%rd16668, %rd16619, 4294967295;
	add.s64 	%rd16669, %rd16666, %rd16668;
	add.s64 	%rd16670, %rd16669, %rd16667;
	shr.u64 	%rd16671, %rd16670, 32;
	mul.wide.u32 	%rd16672, %r1225, %r5452;
	and.b64  	%rd16673, %rd16624, 4294967295;
	add.s64 	%rd16674, %rd16671, %rd16673;
	add.s64 	%rd16675, %rd16674, %rd16672;
	shr.u64 	%rd16676, %rd16675, 32;
	mul.wide.u32 	%rd16677, %r1224, %r5452;
	and.b64  	%rd16678, %rd16629, 4294967295;
	add.s64 	%rd16679, %rd16676, %rd16678;
	add.s64 	%rd16680, %rd16679, %rd16677;
	shr.u64 	%rd16681, %rd16680, 32;
	mul.wide.u32 	%rd16682, %r1223, %r5452;
	and.b64  	%rd16683, %rd16632, 4294967295;
	add.s64 	%rd16684, %rd16681, %rd16683;
	add.s64 	%rd16685, %rd16684, %rd16682;
	shr.u64 	%rd16686, %rd16685, 32;
	and.b64  	%rd16687, %rd16635, 4294967295;
	add.s64 	%rd16688, %rd16686, %rd16687;
	shr.u64 	%rd16689, %rd16688, 32;
	and.b64  	%rd16690, %rd16638, 4294967295;
	add.s64 	%rd16691, %rd16689, %rd16690;
	shr.u64 	%rd16692, %rd16691, 32;
	and.b64  	%rd16693, %rd16641, 4294967295;
	add.s64 	%rd16694, %rd16692, %rd16693;
	shr.u64 	%rd16695, %rd16694, 32;
	and.b64  	%rd16696, %rd16644, 4294967295;
	add.s64 	%rd16697, %rd16695, %rd16696;
	shr.u64 	%rd16698, %rd16697, 32;
	and.b64  	%rd16699, %rd16647, 4294967295;
	add.s64 	%rd16700, %rd16698, %rd16699;
	{ .reg .b32 tmp; mov.b64 {tmp, %r5454}, %rd16700; }
	add.s32 	%r5455, %r5451, %r5454;
	mul.lo.s32 	%r5456, %r5410, %r5453;
	mul.wide.u32 	%rd16701, %r1230, %r5456;
	and.b64  	%rd16702, %rd16655, 4294967295;
	add.s64 	%rd16703, %rd16701, %rd16702;
	shr.u64 	%rd16704, %rd16703, 32;
	mul.wide.u32 	%rd16705, %r1229, %r5456;
	and.b64  	%rd16706, %rd16660, 4294967295;
	add.s64 	%rd16707, %rd16704, %rd16706;
	add.s64 	%rd16708, %rd16707, %rd16705;
	cvt.u32.u64 	%r5457, %rd16708;
	shr.u64 	%rd16709, %rd16708, 32;
	mul.wide.u32 	%rd16710, %r1228, %r5456;
	and.b64  	%rd16711, %rd16665, 4294967295;
	add.s64 	%rd16712, %rd16709, %rd16711;
	add.s64 	%rd16713, %rd16712, %rd16710;
	shr.u64 	%rd16714, %rd16713, 32;
	mul.wide.u32 	%rd16715, %r1227, %r5456;
	and.b64  	%rd16716, %rd16670, 4294967295;
	add.s64 	%rd16717, %rd16714, %rd16716;
	add.s64 	%rd16718, %rd16717, %rd16715;
	shr.u64 	%rd16719, %rd16718, 32;
	mul.wide.u32 	%rd16720, %r1226, %r5456;
	and.b64  	%rd16721, %rd16675, 4294967295;
	add.s64 	%rd16722, %rd16719, %rd16721;
	add.s64 	%rd16723, %rd16722, %rd16720;
	shr.u64 	%rd16724, %rd16723, 32;
	mul.wide.u32 	%rd16725, %r1225, %r5456;
	and.b64  	%rd16726, %rd16680, 4294967295;
	add.s64 	%rd16727, %rd16724, %rd16726;
	add.s64 	%rd16728, %rd16727, %rd16725;
	shr.u64 	%rd16729, %rd16728, 32;
	mul.wide.u32 	%rd16730, %r1224, %r5456;
	and.b64  	%rd16731, %rd16685, 4294967295;
	add.s64 	%rd16732, %rd16729, %rd16731;
	add.s64 	%rd16733, %rd16732, %rd16730;
	shr.u64 	%rd16734, %rd16733, 32;
	mul.wide.u32 	%rd16735, %r1223, %r5456;
	and.b64  	%rd16736, %rd16688, 4294967295;
	add.s64 	%rd16737, %rd16734, %rd16736;
	add.s64 	%rd16738, %rd16737, %rd16735;
	shr.u64 	%rd16739, %rd16738, 32;
	and.b64  	%rd16740, %rd16691, 4294967295;
	add.s64 	%rd16741, %rd16739, %rd16740;
	shr.u64 	%rd16742, %rd16741, 32;
	and.b64  	%rd16743, %rd16694, 4294967295;
	add.s64 	%rd16744, %rd16742, %rd16743;
	shr.u64 	%rd16745, %rd16744, 32;
	and.b64  	%rd16746, %rd16697, 4294967295;
	add.s64 	%rd16747, %rd16745, %rd16746;
	shr.u64 	%rd16748, %rd16747, 32;
	and.b64  	%rd16749, %rd16700, 4294967295;
	add.s64 	%rd16750, %rd16748, %rd16749;
	{ .reg .b32 tmp; mov.b64 {tmp, %r5458}, %rd16750; }
	add.s32 	%r5459, %r5455, %r5458;
	mul.lo.s32 	%r5460, %r5410, %r5457;
	mul.wide.u32 	%rd16751, %r1230, %r5460;
	and.b64  	%rd16752, %rd16708, 4294967295;
	add.s64 	%rd16753, %rd16751, %rd16752;
	shr.u64 	%rd16754, %rd16753, 32;
	mul.wide.u32 	%rd16755, %r1229, %r5460;
	and.b64  	%rd16756, %rd16713, 4294967295;
	add.s64 	%rd16757, %rd16754, %rd16756;
	add.s64 	%rd16758, %rd16757, %rd16755;
	cvt.u32.u64 	%r5461, %rd16758;
	shr.u64 	%rd16759, %rd16758, 32;
	mul.wide.u32 	%rd16760, %r1228, %r5460;
	and.b64  	%rd16761, %rd16718, 4294967295;
	add.s64 	%rd16762, %rd16759, %rd16761;
	add.s64 	%rd16763, %rd16762, %rd16760;
	shr.u64 	%rd16764, %rd16763, 32;
	mul.wide.u32 	%rd16765, %r1227, %r5460;
	and.b64  	%rd16766, %rd16723, 4294967295;
	add.s64 	%rd16767, %rd16764, %rd16766;
	add.s64 	%rd16768, %rd16767, %rd16765;
	shr.u64 	%rd16769, %rd16768, 32;
	mul.wide.u32 	%rd16770, %r1226, %r5460;
	and.b64  	%rd16771, %rd16728, 4294967295;
	add.s64 	%rd16772, %rd16769, %rd16771;
	add.s64 	%rd16773, %rd16772, %rd16770;
	shr.u64 	%rd16774, %rd16773, 32;
	mul.wide.u32 	%rd16775, %r1225, %r5460;
	and.b64  	%rd16776, %rd16733, 4294967295;
	add.s64 	%rd16777, %rd16774, %rd16776;
	add.s64 	%rd16778, %rd16777, %rd16775;
	shr.u64 	%rd16779, %rd16778, 32;
	mul.wide.u32 	%rd16780, %r1224, %r5460;
	and.b64  	%rd16781, %rd16738, 4294967295;
	add.s64 	%rd16782, %rd16779, %rd16781;
	add.s64 	%rd16783, %rd16782, %rd16780;
	shr.u64 	%rd16784, %rd16783, 32;
	mul.wide.u32 	%rd16785, %r1223, %r5460;
	and.b64  	%rd16786, %rd16741, 4294967295;
	add.s64 	%rd16787, %rd16784, %rd16786;
	add.s64 	%rd16788, %rd16787, %rd16785;
	shr.u64 	%rd16789, %rd16788, 32;
	and.b64  	%rd16790, %rd16744, 4294967295;
	add.s64 	%rd16791, %rd16789, %rd16790;
	shr.u64 	%rd16792, %rd16791, 32;
	and.b64  	%rd16793, %rd16747, 4294967295;
	add.s64 	%rd16794, %rd16792, %rd16793;
	shr.u64 	%rd16795, %rd16794, 32;
	and.b64  	%rd16796, %rd16750, 4294967295;
	add.s64 	%rd16797, %rd16795, %rd16796;
	{ .reg .b32 tmp; mov.b64 {tmp, %r5462}, %rd16797; }
	add.s32 	%r5463, %r5459, %r5462;
	mul.lo.s32 	%r5464, %r5410, %r5461;
	mul.wide.u32 	%rd16798, %r1230, %r5464;
	and.b64  	%rd16799, %rd16758, 4294967295;
	add.s64 	%rd16800, %rd16798, %rd16799;
	shr.u64 	%rd16801, %rd16800, 32;
	mul.wide.u32 	%rd16802, %r1229, %r5464;
	and.b64  	%rd16803, %rd16763, 4294967295;
	add.s64 	%rd16804, %rd16801, %rd16803;
	add.s64 	%rd16805, %rd16804, %rd16802;
	cvt.u32.u64 	%r5465, %rd16805;
	shr.u64 	%rd16806, %rd16805, 32;
	mul.wide.u32 	%rd16807, %r1228, %r5464;
	and.b64  	%rd16808, %rd16768, 4294967295;
	add.s64 	%rd16809, %rd16806, %rd16808;
	add.s64 	%rd16810, %rd16809, %rd16807;
	shr.u64 	%rd16811, %rd16810, 32;
	mul.wide.u32 	%rd16812, %r1227, %r5464;
	and.b64  	%rd16813, %rd16773, 4294967295;
	add.s64 	%rd16814, %rd16811, %rd16813;
	add.s64 	%rd16815, %rd16814, %rd16812;
	shr.u64 	%rd16816, %rd16815, 32;
	mul.wide.u32 	%rd16817, %r1226, %r5464;
	and.b64  	%rd16818, %rd16778, 4294967295;
	add.s64 	%rd16819, %rd16816, %rd16818;
	add.s64 	%rd16820, %rd16819, %rd16817;
	shr.u64 	%rd16821, %rd16820, 32;
	mul.wide.u32 	%rd16822, %r1225, %r5464;
	and.b64  	%rd16823, %rd16783, 4294967295;
	add.s64 	%rd16824, %rd16821, %rd16823;
	add.s64 	%rd16825, %rd16824, %rd16822;
	shr.u64 	%rd16826, %rd16825, 32;
	mul.wide.u32 	%rd16827, %r1224, %r5464;
	and.b64  	%rd16828, %rd16788, 4294967295;
	add.s64 	%rd16829, %rd16826, %rd16828;
	add.s64 	%rd16830, %rd16829, %rd16827;
	shr.u64 	%rd16831, %rd16830, 32;
	mul.wide.u32 	%rd16832, %r1223, %r5464;
	and.b64  	%rd16833, %rd16791, 4294967295;
	add.s64 	%rd16834, %rd16831, %rd16833;
	add.s64 	%rd16835, %rd16834, %rd16832;
	shr.u64 	%rd16836, %rd16835, 32;
	and.b64  	%rd16837, %rd16794, 4294967295;
	add.s64 	%rd16838, %rd16836, %rd16837;
	shr.u64 	%rd16839, %rd16838, 32;
	and.b64  	%rd16840, %rd16797, 4294967295;
	add.s64 	%rd16841, %rd16839, %rd16840;
	{ .reg .b32 tmp; mov.b64 {tmp, %r5466}, %rd16841; }
	add.s32 	%r5467, %r5463, %r5466;
	mul.lo.s32 	%r5468, %r5410, %r5465;
	mul.wide.u32 	%rd16842, %r1230, %r5468;
	and.b64  	%rd16843, %rd16805, 4294967295;
	add.s64 	%rd16844, %rd16842, %rd16843;
	shr.u64 	%rd16845, %rd16844, 32;
	mul.wide.u32 	%rd16846, %r1229, %r5468;
	and.b64  	%rd16847, %rd16810, 4294967295;
	add.s64 	%rd16848, %rd16845, %rd16847;
	add.s64 	%rd16849, %rd16848, %rd16846;
	cvt.u32.u64 	%r5469, %rd16849;
	shr.u64 	%rd16850, %rd16849, 32;
	mul.wide.u32 	%rd16851, %r1228, %r5468;
	and.b64  	%rd16852, %rd16815, 4294967295;
	add.s64 	%rd16853, %rd16850, %rd16852;
	add.s64 	%rd16854, %rd16853, %rd16851;
	shr.u64 	%rd16855, %rd16854, 32;
	mul.wide.u32 	%rd16856, %r1227, %r5468;
	and.b64  	%rd16857, %rd16820, 4294967295;
	add.s64 	%rd16858, %rd16855, %rd16857;
	add.s64 	%rd16859, %rd16858, %rd16856;
	shr.u64 	%rd16860, %rd16859, 32;
	mul.wide.u32 	%rd16861, %r1226, %r5468;
	and.b64  	%rd16862, %rd16825, 4294967295;
	add.s64 	%rd16863, %rd16860, %rd16862;
	add.s64 	%rd16864, %rd16863, %rd16861;
	shr.u64 	%rd16865, %rd16864, 32;
	mul.wide.u32 	%rd16866, %r1225, %r5468;
	and.b64  	%rd16867, %rd16830, 4294967295;
	add.s64 	%rd16868, %rd16865, %rd16867;
	add.s64 	%rd16869, %rd16868, %rd16866;
	shr.u64 	%rd16870, %rd16869, 32;
	mul.wide.u32 	%rd16871, %r1224, %r5468;
	and.b64  	%rd16872, %rd16835, 4294967295;
	add.s64 	%rd16873, %rd16870, %rd16872;
	add.s64 	%rd16874, %rd16873, %rd16871;
	shr.u64 	%rd16875, %rd16874, 32;
	mul.wide.u32 	%rd16876, %r1223, %r5468;
	and.b64  	%rd16877, %rd16838, 4294967295;
	add.s64 	%rd16878, %rd16875, %rd16877;
	add.s64 	%rd16879, %rd16878, %rd16876;
	shr.u64 	%rd16880, %rd16879, 32;
	and.b64  	%rd16881, %rd16841, 4294967295;
	add.s64 	%rd16882, %rd16880, %rd16881;
	{ .reg .b32 tmp; mov.b64 {tmp, %r5470}, %rd16882; }
	add.s32 	%r5471, %r5467, %r5470;
	mul.lo.s32 	%r5472, %r5410, %r5469;
	mul.wide.u32 	%rd16883, %r1230, %r5472;
	and.b64  	%rd16884, %rd16849, 4294967295;
	add.s64 	%rd16885, %rd16883, %rd16884;
	shr.u64 	%rd16886, %rd16885, 32;
	mul.wide.u32 	%rd16887, %r1229, %r5472;
	and.b64  	%rd16888, %rd16854, 4294967295;
	add.s64 	%rd16889, %rd16886, %rd16888;
	add.s64 	%rd16890, %rd16889, %rd16887;
	cvt.u32.u64 	%r8042, %rd16890;
	shr.u64 	%rd16891, %rd16890, 32;
	mul.wide.u32 	%rd16892, %r1228, %r5472;
	and.b64  	%rd16893, %rd16859, 4294967295;
	add.s64 	%rd16894, %rd16891, %rd16893;
	add.s64 	%rd16895, %rd16894, %rd16892;
	cvt.u32.u64 	%r8043, %rd16895;
	shr.u64 	%rd16896, %rd16895, 32;
	mul.wide.u32 	%rd16897, %r1227, %r5472;
	and.b64  	%rd16898, %rd16864, 4294967295;
	add.s64 	%rd16899, %rd16896, %rd16898;
	add.s64 	%rd16900, %rd16899, %rd16897;
	cvt.u32.u64 	%r8044, %rd16900;
	shr.u64 	%rd16901, %rd16900, 32;
	mul.wide.u32 	%rd16902, %r1226, %r5472;
	and.b64  	%rd16903, %rd16869, 4294967295;
	add.s64 	%rd16904, %rd16901, %rd16903;
	add.s64 	%rd16905, %rd16904, %rd16902;
	cvt.u32.u64 	%r8045, %rd16905;
	shr.u64 	%rd16906, %rd16905, 32;
	mul.wide.u32 	%rd16907, %r1225, %r5472;
	and.b64  	%rd16908, %rd16874, 4294967295;
	add.s64 	%rd16909, %rd16906, %rd16908;
	add.s64 	%rd16910, %rd16909, %rd16907;
	cvt.u32.u64 	%r8046, %rd16910;
	shr.u64 	%rd16911, %rd16910, 32;
	mul.wide.u32 	%rd16912, %r1224, %r5472;
	and.b64  	%rd16913, %rd16879, 4294967295;
	add.s64 	%rd16914, %rd16911, %rd16913;
	add.s64 	%rd16915, %rd16914, %rd16912;
	cvt.u32.u64 	%r8047, %rd16915;
	shr.u64 	%rd16916, %rd16915, 32;
	mul.wide.u32 	%rd16917, %r1223, %r5472;
	and.b64  	%rd16918, %rd16882, 4294967295;
	add.s64 	%rd16919, %rd16916, %rd16918;
	add.s64 	%rd16920, %rd16919, %rd16917;
	cvt.u32.u64 	%r8048, %rd16920;
	{ .reg .b32 tmp; mov.b64 {tmp, %r5473}, %rd16920; }
	add.s32 	%r8049, %r5471, %r5473;
	setp.gt.u32 	%p680, %r8049, %r1223;
	@%p680 bra 	$L__BB5_606;
	setp.lt.u32 	%p681, %r8049, %r1223;
	@%p681 bra 	$L__BB5_607;
	setp.lt.u32 	%p682, %r1224, %r8048;
	@%p682 bra 	$L__BB5_606;
	setp.gt.u32 	%p683, %r1224, %r8048;
	@%p683 bra 	$L__BB5_607;
	setp.lt.u32 	%p684, %r1225, %r8047;
	@%p684 bra 	$L__BB5_606;
	setp.gt.u32 	%p685, %r1225, %r8047;
	@%p685 bra 	$L__BB5_607;
	setp.lt.u32 	%p686, %r1226, %r8046;
	@%p686 bra 	$L__BB5_606;
	setp.gt.u32 	%p687, %r1226, %r8046;
	@%p687 bra 	$L__BB5_607;
	setp.lt.u32 	%p688, %r1227, %r8045;
	@%p688 bra 	$L__BB5_606;
	setp.gt.u32 	%p689, %r1227, %r8045;
	@%p689 bra 	$L__BB5_607;
	setp.lt.u32 	%p690, %r1228, %r8044;
	@%p690 bra 	$L__BB5_606;
	setp.gt.u32 	%p691, %r1228, %r8044;
	@%p691 bra 	$L__BB5_607;
	setp.lt.u32 	%p692, %r1229, %r8043;
	@%p692 bra 	$L__BB5_606;
	setp.gt.u32 	%p693, %r1229, %r8043;
	setp.gt.u32 	%p694, %r1230, %r8042;
	or.pred  	%p695, %p693, %p694;
	@%p695 bra 	$L__BB5_607;
$L__BB5_606:
	sub.s32 	%r8042, %r8042, %r1230;
	sub.s32 	%r8043, %r8043, %r1229;
	sub.s32 	%r8044, %r8044, %r1228;
	sub.s32 	%r8045, %r8045, %r1227;
	sub.s32 	%r8046, %r8046, %r1226;
	sub.s32 	%r8047, %r8047, %r1225;
	sub.s32 	%r8048, %r8048, %r1224;
	sub.s32 	%r8049, %r8049, %r1223;
$L__BB5_607:
	shl.b32 	%r8050, %r8042, 1;
	shr.u32 	%r5474, %r8042, 31;
	cvt.u64.u32 	%rd16921, %r5474;
	mul.wide.u32 	%rd16922, %r8043, 2;
	cvt.u32.u64 	%r5475, %rd16922;
	cvt.u32.u64 	%r5476, %rd16921;
	or.b32  	%r8051, %r5475, %r5476;
	shr.u64 	%rd16923, %rd16922, 32;
	mul.wide.u32 	%rd16924, %r8044, 2;
	cvt.u32.u64 	%r5477, %rd16924;
	cvt.u32.u64 	%r5478, %rd16923;
	or.b32  	%r8052, %r5478, %r5477;
	shr.u64 	%rd16925, %rd16924, 32;
	mul.wide.u32 	%rd16926, %r8045, 2;
	cvt.u32.u64 	%r5479, %rd16926;
	cvt.u32.u64 	%r5480, %rd16925;
	or.b32  	%r8053, %r5480, %r5479;
	shr.u64 	%rd16927, %rd16926, 32;
	mul.wide.u32 	%rd16928, %r8046, 2;
	add.s64 	%rd16929, %rd16927, %rd16928;
	cvt.u32.u64 	%r8054, %rd16929;
	shr.u64 	%rd16930, %rd16929, 32;
	mul.wide.u32 	%rd16931, %r8047, 2;
	add.s64 	%rd16932, %rd16930, %rd16931;
	cvt.u32.u64 	%r8055, %rd16932;
	shr.u64 	%rd16933, %rd16932, 32;
	mul.wide.u32 	%rd16934, %r8048, 2;
	add.s64 	%rd16935, %rd16933, %rd16934;
	cvt.u32.u64 	%r8056, %rd16935;
	shr.u64 	%rd16936, %rd16935, 32;
	mul.wide.u32 	%rd16937, %r8049, 2;
	add.s64 	%rd16938, %rd16936, %rd16937;
	cvt.u32.u64 	%r8057, %rd16938;
	setp.gt.u64 	%p696, %rd16938, 4294967295;
	setp.lt.u32 	%p697, %r1223, %r8057;
	or.pred  	%p698, %p696, %p697;
	@%p698 bra 	$L__BB5_621;
	setp.gt.u32 	%p699, %r1223, %r8057;
	@%p699 bra 	$L__BB5_622;
	setp.lt.u32 	%p700, %r1224, %r8056;
	@%p700 bra 	$L__BB5_621;
	setp.gt.u32 	%p701, %r1224, %r8056;
	@%p701 bra 	$L__BB5_622;
	setp.lt.u32 	%p702, %r1225, %r8055;
	@%p702 bra 	$L__BB5_621;
	setp.gt.u32 	%p703, %r1225, %r8055;
	@%p703 bra 	$L__BB5_622;
	setp.lt.u32 	%p704, %r1226, %r8054;
	@%p704 bra 	$L__BB5_621;
	setp.gt.u32 	%p705, %r1226, %r8054;
	@%p705 bra 	$L__BB5_622;
	setp.lt.u32 	%p706, %r1227, %r8053;
	@%p706 bra 	$L__BB5_621;
	setp.gt.u32 	%p707, %r1227, %r8053;
	@%p707 bra 	$L__BB5_622;
	setp.lt.u32 	%p708, %r1228, %r8052;
	@%p708 bra 	$L__BB5_621;
	setp.gt.u32 	%p709, %r1228, %r8052;
	@%p709 bra 	$L__BB5_622;
	setp.lt.u32 	%p710, %r1229, %r8051;
	@%p710 bra 	$L__BB5_621;
	setp.gt.u32 	%p711, %r1229, %r8051;
	setp.lt.u32 	%p712, %r8050, %r1230;
	or.pred  	%p713, %p711, %p712;
	@%p713 bra 	$L__BB5_622;
$L__BB5_621:
	sub.s32 	%r8050, %r8050, %r1230;
	sub.s32 	%r8051, %r8051, %r1229;
	sub.s32 	%r8052, %r8052, %r1228;
	sub.s32 	%r8053, %r8053, %r1227;
	sub.s32 	%r8054, %r8054, %r1226;
	sub.s32 	%r8055, %r8055, %r1225;
	sub.s32 	%r8056, %r8056, %r1224;
	sub.s32 	%r8057, %r8057, %r1223;
$L__BB5_622:
	shl.b32 	%r8058, %r8050, 1;
	shr.u32 	%r5481, %r8050, 31;
	cvt.u64.u32 	%rd16940, %r5481;
	mul.wide.u32 	%rd16941, %r8051, 2;
	cvt.u32.u64 	%r5482, %rd16941;
	cvt.u32.u64 	%r5483, %rd16940;
	or.b32  	%r8059, %r5482, %r5483;
	shr.u64 	%rd16942, %rd16941, 32;
	mul.wide.u32 	%rd16943, %r8052, 2;
	cvt.u32.u64 	%r5484, %rd16943;
	cvt.u32.u64 	%r5485, %rd16942;
	or.b32  	%r8060, %r5485, %r5484;
	shr.u64 	%rd16944, %rd16943, 32;
	mul.wide.u32 	%rd16945, %r8053, 2;
	cvt.u32.u64 	%r5486, %rd16945;
	cvt.u32.u64 	%r5487, %rd16944;
	or.b32  	%r8061, %r5487, %r5486;
	shr.u64 	%rd16946, %rd16945, 32;
	mul.wide.u32 	%rd16947, %r8054, 2;
	add.s64 	%rd16948, %rd16946, %rd16947;
	cvt.u32.u64 	%r8062, %rd16948;
	shr.u64 	%rd16949, %rd16948, 32;
	mul.wide.u32 	%rd16950, %r8055, 2;
	add.s64 	%rd16951, %rd16949, %rd16950;
	cvt.u32.u64 	%r8063, %rd16951;
	shr.u64 	%rd16952, %rd16951, 32;
	mul.wide.u32 	%rd16953, %r8056, 2;
	add.s64 	%rd16954, %rd16952, %rd16953;
	cvt.u32.u64 	%r8064, %rd16954;
	shr.u64 	%rd16955, %rd16954, 32;
	mul.wide.u32 	%rd16956, %r8057, 2;
	add.s64 	%rd16957, %rd16955, %rd16956;
	cvt.u32.u64 	%r8065, %rd16957;
	setp.gt.u64 	%p714, %rd16957, 4294967295;
	setp.lt.u32 	%p715, %r1223, %r8065;
	or.pred  	%p716, %p714, %p715;
	@%p716 bra 	$L__BB5_636;
	setp.gt.u32 	%p717, %r1223, %r8065;
	@%p717 bra 	$L__BB5_637;
	setp.lt.u32 	%p718, %r1224, %r8064;
	@%p718 bra 	$L__BB5_636;
	setp.gt.u32 	%p719, %r1224, %r8064;
	@%p719 bra 	$L__BB5_637;
	setp.lt.u32 	%p720, %r1225, %r8063;
	@%p720 bra 	$L__BB5_636;
	setp.gt.u32 	%p721, %r1225, %r8063;
	@%p721 bra 	$L__BB5_637;
	setp.lt.u32 	%p722, %r1226, %r8062;
	@%p722 bra 	$L__BB5_636;
	setp.gt.u32 	%p723, %r1226, %r8062;
	@%p723 bra 	$L__BB5_637;
	setp.lt.u32 	%p724, %r1227, %r8061;
	@%p724 bra 	$L__BB5_636;
	setp.gt.u32 	%p725, %r1227, %r8061;
	@%p725 bra 	$L__BB5_637;
	setp.lt.u32 	%p726, %r1228, %r8060;
	@%p726 bra 	$L__BB5_636;
	setp.gt.u32 	%p727, %r1228, %r8060;
	@%p727 bra 	$L__BB5_637;
	setp.lt.u32 	%p728, %r1229, %r8059;
	@%p728 bra 	$L__BB5_636;
	setp.gt.u32 	%p729, %r1229, %r8059;
	setp.lt.u32 	%p730, %r8058, %r1230;
	or.pred  	%p731, %p729, %p730;
	@%p731 bra 	$L__BB5_637;
$L__BB5_636:
	sub.s32 	%r8058, %r8058, %r1230;
	sub.s32 	%r8059, %r8059, %r1229;
	sub.s32 	%r8060, %r8060, %r1228;
	sub.s32 	%r8061, %r8061, %r1227;
	sub.s32 	%r8062, %r8062, %r1226;
	sub.s32 	%r8063, %r8063, %r1225;
	sub.s32 	%r8064, %r8064, %r1224;
	sub.s32 	%r8065, %r8065, %r1223;
$L__BB5_637:
	ld.const.u32 	%r1335, [P_CONST+28];
	ld.const.u32 	%r1336, [P_CONST+24];
	ld.const.u32 	%r1337, [P_CONST+20];
	ld.const.u32 	%r1338, [P_CONST+16];
	ld.const.u32 	%r1339, [P_CONST+12];
	ld.const.u32 	%r1340, [P_CONST+8];
	ld.const.u32 	%r1341, [P_CONST+4];
	ld.const.u32 	%r1342, [P_CONST];
	mul.wide.u32 	%rd16959, %r8034, %r8034;
	cvt.u32.u64 	%r5488, %rd16959;
	shr.u64 	%rd16960, %rd16959, 32;
	mul.wide.u32 	%rd16961, %r8035, %r8034;
	add.s64 	%rd16962, %rd16960, %rd16961;
	shr.u64 	%rd16963, %rd16962, 32;
	mul.wide.u32 	%rd16964, %r8036, %r8034;
	add.s64 	%rd16965, %rd16963, %rd16964;
	shr.u64 	%rd16966, %rd16965, 32;
	mul.wide.u32 	%rd16967, %r8037, %r8034;
	add.s64 	%rd16968, %rd16966, %rd16967;
	shr.u64 	%rd16969, %rd16968, 32;
	mul.wide.u32 	%rd16970, %r8038, %r8034;
	add.s64 	%rd16971, %rd16969, %rd16970;
	shr.u64 	%rd16972, %rd16971, 32;
	mul.wide.u32 	%rd16973, %r8039, %r8034;
	add.s64 	%rd16974, %rd16972, %rd16973;
	shr.u64 	%rd16975, %rd16974, 32;
	mul.wide.u32 	%rd16976, %r8040, %r8034;
	add.s64 	%rd16977, %rd16975, %rd16976;
	shr.u64 	%rd16978, %rd16977, 32;
	mul.wide.u32 	%rd16979, %r8041, %r8034;
	add.s64 	%rd16980, %rd16978, %rd16979;
	shr.u64 	%rd16981, %rd16980, 32;
	and.b64  	%rd16982, %rd16962, 4294967295;
	add.s64 	%rd16983, %rd16961, %rd16982;
	shr.u64 	%rd16984, %rd16983, 32;
	mul.wide.u32 	%rd16985, %r8035, %r8035;
	and.b64  	%rd16986, %rd16965, 4294967295;
	add.s64 	%rd16987, %rd16984, %rd16986;
	add.s64 	%rd16988, %rd16987, %rd16985;
	shr.u64 	%rd16989, %rd16988, 32;
	mul.wide.u32 	%rd16990, %r8036, %r8035;
	and.b64  	%rd16991, %rd16968, 4294967295;
	add.s64 	%rd16992, %rd16989, %rd16991;
	add.s64 	%rd16993, %rd16992, %rd16990;
	shr.u64 	%rd16994, %rd16993, 32;
	mul.wide.u32 	%rd16995, %r8037, %r8035;
	and.b64  	%rd16996, %rd16971, 4294967295;
	add.s64 	%rd16997, %rd16994, %rd16996;
	add.s64 	%rd16998, %rd16997, %rd16995;
	shr.u64 	%rd16999, %rd16998, 32;
	mul.wide.u32 	%rd17000, %r8038, %r8035;
	and.b64  	%rd17001, %rd16974, 4294967295;
	add.s64 	%rd17002, %rd16999, %rd17001;
	add.s64 	%rd17003, %rd17002, %rd17000;
	shr.u64 	%rd17004, %rd17003, 32;
	mul.wide.u32 	%rd17005, %r8039, %r8035;
	and.b64  	%rd17006, %rd16977, 4294967295;
	add.s64 	%rd17007, %rd17004, %rd17006;
	add.s64 	%rd17008, %rd17007, %rd17005;
	shr.u64 	%rd17009, %rd17008, 32;
	mul.wide.u32 	%rd17010, %r8040, %r8035;
	and.b64  	%rd17011, %rd16980, 4294967295;
	add.s64 	%rd17012, %rd17009, %rd17011;
	add.s64 	%rd17013, %rd17012, %rd17010;
	shr.u64 	%rd17014, %rd17013, 32;
	mul.wide.u32 	%rd17015, %r8041, %r8035;
	add.s64 	%rd17016, %rd17014, %rd16981;
	add.s64 	%rd17017, %rd17016, %rd17015;
	shr.u64 	%rd17018, %rd17017, 32;
	and.b64  	%rd17019, %rd16988, 4294967295;
	add.s64 	%rd17020, %rd16964, %rd17019;
	shr.u64 	%rd17021, %rd17020, 32;
	and.b64  	%rd17022, %rd16993, 4294967295;
	add.s64 	%rd17023, %rd17021, %rd17022;
	add.s64 	%rd17024, %rd17023, %rd16990;
	shr.u64 	%rd17025, %rd17024, 32;
	mul.wide.u32 	%rd17026, %r8036, %r8036;
	and.b64  	%rd17027, %rd16998, 4294967295;
	add.s64 	%rd17028, %rd17025, %rd17027;
	add.s64 	%rd17029, %rd17028, %rd17026;
	shr.u64 	%rd17030, %rd17029, 32;
	mul.wide.u32 	%rd17031, %r8037, %r8036;
	and.b64  	%rd17032, %rd17003, 4294967295;
	add.s64 	%rd17033, %rd17030, %rd17032;
	add.s64 	%rd17034, %rd17033, %rd17031;
	shr.u64 	%rd17035, %rd17034, 32;
	mul.wide.u32 	%rd17036, %r8038, %r8036;
	and.b64  	%rd17037, %rd17008, 4294967295;
	add.s64 	%rd17038, %rd17035, %rd17037;
	add.s64 	%rd17039, %rd17038, %rd17036;
	shr.u64 	%rd17040, %rd17039, 32;
	mul.wide.u32 	%rd17041, %r8039, %r8036;
	and.b64  	%rd17042, %rd17013, 4294967295;
	add.s64 	%rd17043, %rd17040, %rd17042;
	add.s64 	%rd17044, %rd17043, %rd17041;
	shr.u64 	%rd17045, %rd17044, 32;
	mul.wide.u32 	%rd17046, %r8040, %r8036;
	and.b64  	%rd17047, %rd17017, 4294967295;
	add.s64 	%rd17048, %rd17045, %rd17047;
	add.s64 	%rd17049, %rd17048, %rd17046;
	shr.u64 	%rd17050, %rd17049, 32;
	mul.wide.u32 	%rd17051, %r8041, %r8036;
	add.s64 	%rd17052, %rd17050, %rd17018;
	add.s64 	%rd17053, %rd17052, %rd17051;
	shr.u64 	%rd17054, %rd17053, 32;
	and.b64  	%rd17055, %rd17024, 4294967295;
	add.s64 	%rd17056, %rd16967, %rd17055;
	shr.u64 	%rd17057, %rd17056, 32;
	and.b64  	%rd17058, %rd17029, 4294967295;
	add.s64 	%rd17059, %rd17057, %rd17058;
	add.s64 	%rd17060, %rd17059, %rd16995;
	shr.u64 	%rd17061, %rd17060, 32;
	and.b64  	%rd17062, %rd17034, 4294967295;
	add.s64 	%rd17063, %rd17061, %rd17062;
	add.s64 	%rd17064, %rd17063, %rd17031;
	shr.u64 	%rd17065, %rd17064, 32;
	mul.wide.u32 	%rd17066, %r8037, %r8037;
	and.b64  	%rd17067, %rd17039, 4294967295;
	add.s64 	%rd17068, %rd17065, %rd17067;
	add.s64 	%rd17069, %rd17068, %rd17066;
	shr.u64 	%rd17070, %rd17069, 32;
	mul.wide.u32 	%rd17071, %r8038, %r8037;
	and.b64  	%rd17072, %rd17044, 4294967295;
	add.s64 	%rd17073, %rd17070, %rd17072;
	add.s64 	%rd17074, %rd17073, %rd17071;
	shr.u64 	%rd17075, %rd17074, 32;
	mul.wide.u32 	%rd17076, %r8039, %r8037;
	and.b64  	%rd17077, %rd17049, 4294967295;
	add.s64 	%rd17078, %rd17075, %rd17077;
	add.s64 	%rd17079, %rd17078, %rd17076;
	shr.u64 	%rd17080, %rd17079, 32;
	mul.wide.u32 	%rd17081, %r8040, %r8037;
	and.b64  	%rd17082, %rd17053, 4294967295;
	add.s64 	%rd17083, %rd17080, %rd17082;
	add.s64 	%rd17084, %rd17083, %rd17081;
	shr.u64 	%rd17085, %rd17084, 32;
	mul.wide.u32 	%rd17086, %r8041, %r8037;
	add.s64 	%rd17087, %rd17085, %rd17054;
	add.s64 	%rd17088, %rd17087, %rd17086;
	shr.u64 	%rd17089, %rd17088, 32;
	and.b64  	%rd17090, %rd17060, 4294967295;
	add.s64 	%rd17091, %rd16970, %rd17090;
	shr.u64 	%rd17092, %rd17091, 32;
	and.b64  	%rd17093, %rd17064, 4294967295;
	add.s64 	%rd17094, %rd17092, %rd17093;
	add.s64 	%rd17095, %rd17094, %rd17000;
	shr.u64 	%rd17096, %rd17095, 32;
	and.b64  	%rd17097, %rd17069, 4294967295;
	add.s64 	%rd17098, %rd17096, %rd17097;
	add.s64 	%rd17099, %rd17098, %rd17036;
	shr.u64 	%rd17100, %rd17099, 32;
	and.b64  	%rd17101, %rd17074, 4294967295;
	add.s64 	%rd17102, %rd17100, %rd17101;
	add.s64 	%rd17103, %rd17102, %rd17071;
	shr.u64 	%rd17104, %rd17103, 32;
	mul.wide.u32 	%rd17105, %r8038, %r8038;
	and.b64  	%rd17106, %rd17079, 4294967295;
	add.s64 	%rd17107, %rd17104, %rd17106;
	add.s64 	%rd17108, %rd17107, %rd17105;
	shr.u64 	%rd17109, %rd17108, 32;
	mul.wide.u32 	%rd17110, %r8039, %r8038;
	and.b64  	%rd17111, %rd17084, 4294967295;
	add.s64 	%rd17112, %rd17109, %rd17111;
	add.s64 	%rd17113, %rd17112, %rd17110;
	shr.u64 	%rd17114, %rd17113, 32;
	mul.wide.u32 	%rd17115, %r8040, %r8038;
	and.b64  	%rd17116, %rd17088, 4294967295;
	add.s64 	%rd17117, %rd17114, %rd17116;
	add.s64 	%rd17118, %rd17117, %rd17115;
	shr.u64 	%rd17119, %rd17118, 32;
	mul.wide.u32 	%rd17120, %r8041, %r8038;
	add.s64 	%rd17121, %rd17119, %rd17089;
	add.s64 	%rd17122, %rd17121, %rd17120;
	shr.u64 	%rd17123, %rd17122, 32;
	and.b64  	%rd17124, %rd17095, 4294967295;
	add.s64 	%rd17125, %rd16973, %rd17124;
	shr.u64 	%rd17126, %rd17125, 32;
	and.b64  	%rd17127, %rd17099, 4294967295;
	add.s64 	%rd17128, %rd17126, %rd17127;
	add.s64 	%rd17129, %rd17128, %rd17005;
	shr.u64 	%rd17130, %rd17129, 32;
	and.b64  	%rd17131, %rd17103, 4294967295;
	add.s64 	%rd17132, %rd17130, %rd17131;
	add.s64 	%rd17133, %rd17132, %rd17041;
	shr.u64 	%rd17134, %rd17133, 32;
	and.b64  	%rd17135, %rd17108, 4294967295;
	add.s64 	%rd17136, %rd17134, %rd17135;
	add.s64 	%rd17137, %rd17136, %rd17076;
	shr.u64 	%rd17138, %rd17137, 32;
	and.b64  	%rd17139, %rd17113, 4294967295;
	add.s64 	%rd17140, %rd17138, %rd17139;
	add.s64 	%rd17141, %rd17140, %rd17110;
	shr.u64 	%rd17142, %rd17141, 32;
	mul.wide.u32 	%rd17143, %r8039, %r8039;
	and.b64  	%rd17144, %rd17118, 4294967295;
	add.s64 	%rd17145, %rd17142, %rd17144;
	add.s64 	%rd17146, %rd17145, %rd17143;
	shr.u64 	%rd17147, %rd17146, 32;
	mul.wide.u32 	%rd17148, %r8040, %r8039;
	and.b64  	%rd17149, %rd17122, 4294967295;
	add.s64 	%rd17150, %rd17147, %rd17149;
	add.s64 	%rd17151, %rd17150, %rd17148;
	shr.u64 	%rd17152, %rd17151, 32;
	mul.wide.u32 	%rd17153, %r8041, %r8039;
	add.s64 	%rd17154, %rd17152, %rd17123;
	add.s64 	%rd17155, %rd17154, %rd17153;
	shr.u64 	%rd17156, %rd17155, 32;
	and.b64  	%rd17157, %rd17129, 4294967295;
	add.s64 	%rd17158, %rd16976, %rd17157;
	shr.u64 	%rd17159, %rd17158, 32;
	and.b64  	%rd17160, %rd17133, 4294967295;
	add.s64 	%rd17161, %rd17159, %rd17160;
	add.s64 	%rd17162, %rd17161, %rd17010;
	shr.u64 	%rd17163, %rd17162, 32;
	and.b64  	%rd17164, %rd17137, 4294967295;
	add.s64 	%rd17165, %rd17163, %rd17164;
	add.s64 	%rd17166, %rd17165, %rd17046;
	shr.u64 	%rd17167, %rd17166, 32;
	and.b64  	%rd17168, %rd17141, 4294967295;
	add.s64 	%rd17169, %rd17167, %rd17168;
	add.s64 	%rd17170, %rd17169, %rd17081;
	shr.u64 	%rd17171, %rd17170, 32;
	and.b64  	%rd17172, %rd17146, 4294967295;
	add.s64 	%rd17173, %rd17171, %rd17172;
	add.s64 	%rd17174, %rd17173, %rd17115;
	shr.u64 	%rd17175, %rd17174, 32;
	and.b64  	%rd17176, %rd17151, 4294967295;
	add.s64 	%rd17177, %rd17175, %rd17176;
	add.s64 	%rd17178, %rd17177, %rd17148;
	shr.u64 	%rd17179, %rd17178, 32;
	mul.wide.u32 	%rd17180, %r8040, %r8040;
	and.b64  	%rd17181, %rd17155, 4294967295;
	add.s64 	%rd17182, %rd17179, %rd17181;
	add.s64 	%rd17183, %rd17182, %rd17180;
	shr.u64 	%rd17184, %rd17183, 32;
	mul.wide.u32 	%rd17185, %r8041, %r8040;
	add.s64 	%rd17186, %rd17184, %rd17156;
	add.s64 	%rd17187, %rd17186, %rd17185;
	shr.u64 	%rd17188, %rd17187, 32;
	and.b64  	%rd17189, %rd17162, 4294967295;
	add.s64 	%rd17190, %rd16979, %rd17189;
	shr.u64 	%rd17191, %rd17190, 32;
	and.b64  	%rd17192, %rd17166, 4294967295;
	add.s64 	%rd17193, %rd17191, %rd17192;
	add.s64 	%rd17194, %rd17193, %rd17015;
	shr.u64 	%rd17195, %rd17194, 32;
	and.b64  	%rd17196, %rd17170, 4294967295;
	add.s64 	%rd17197, %rd17195, %rd17196;
	add.s64 	%rd17198, %rd17197, %rd17051;
	shr.u64 	%rd17199, %rd17198, 32;
	and.b64  	%rd17200, %rd17174, 4294967295;
	add.s64 	%rd17201, %rd17199, %rd17200;
	add.s64 	%rd17202, %rd17201, %rd17086;
	shr.u64 	%rd17203, %rd17202, 32;
	and.b64  	%rd17204, %rd17178, 4294967295;
	add.s64 	%rd17205, %rd17203, %rd17204;
	add.s64 	%rd17206, %rd17205, %rd17120;
	shr.u64 	%rd17207, %rd17206, 32;
	and.b64  	%rd17208, %rd17183, 4294967295;
	add.s64 	%rd17209, %rd17207, %rd17208;
	add.s64 	%rd17210, %rd17209, %rd17153;
	shr.u64 	%rd17211, %rd17210, 32;
	and.b64  	%rd17212, %rd17187, 4294967295;
	add.s64 	%rd17213, %rd17211, %rd17212;
	add.s64 	%rd17214, %rd17213, %rd17185;
	shr.u64 	%rd17215, %rd17214, 32;
	mul.wide.u32 	%rd17216, %r8041, %r8041;
	add.s64 	%rd17217, %rd17215, %rd17188;
	add.s64 	%rd17218, %rd17217, %rd17216;
	{ .reg .b32 tmp; mov.b64 {tmp, %r5489}, %rd17218; }
	ld.const.u32 	%r5490, [MU_P];
	mul.lo.s32 	%r5491, %r5490, %r5488;
	mul.wide.u32 	%rd17219, %r1342, %r5491;
	and.b64  	%rd17220, %rd16959, 4294967293;
	add.s64 	%rd17221, %rd17219, %rd17220;
	shr.u64 	%rd17222, %rd17221, 32;
	mul.wide.u32 	%rd17223, %r1341, %r5491;
	and.b64  	%rd17224, %rd16983, 4294967295;
	add.s64 	%rd17225, %rd17222, %rd17224;
	add.s64 	%rd17226, %rd17225, %rd17223;
	cvt.u32.u64 	%r5492, %rd17226;
	shr.u64 	%rd17227, %rd17226, 32;
	mul.wide.u32 	%rd17228, %r1340, %r5491;
	and.b64  	%rd17229, %rd17020, 4294967295;
	add.s64 	%rd17230, %rd17227, %rd17229;
	add.s64 	%rd17231, %rd17230, %rd17228;
	shr.u64 	%rd17232, %rd17231, 32;
	mul.wide.u32 	%rd17233, %r1339, %r5491;
	and.b64  	%rd17234, %rd17056, 4294967295;
	add.s64 	%rd17235, %rd17232, %rd17234;
	add.s64 	%rd17236, %rd17235, %rd17233;
	shr.u64 	%rd17237, %rd17236, 32;
	mul.wide.u32 	%rd17238, %r1338, %r5491;
	and.b64  	%rd17239, %rd17091, 4294967295;
	add.s64 	%rd17240, %rd17237, %rd17239;
	add.s64 	%rd17241, %rd17240, %rd17238;
	shr.u64 	%rd17242, %rd17241, 32;
	mul.wide.u32 	%rd17243, %r1337, %r5491;
	and.b64  	%rd17244, %rd17125, 4294967295;
	add.s64 	%rd17245, %rd17242, %rd17244;
	add.s64 	%rd17246, %rd17245, %rd17243;
	shr.u64 	%rd17247, %rd17246, 32;
	mul.wide.u32 	%rd17248, %r1336, %r5491;
	and.b64  	%rd17249, %rd17158, 4294967295;
	add.s64 	%rd17250, %rd17247, %rd17249;
	add.s64 	%rd17251, %rd17250, %rd17248;
	shr.u64 	%rd17252, %rd17251, 32;
	mul.wide.u32 	%rd17253, %r1335, %r5491;
	and.b64  	%rd17254, %rd17190, 4294967295;
	add.s64 	%rd17255, %rd17252, %rd17254;
	add.s64 	%rd17256, %rd17255, %rd17253;
	shr.u64 	%rd17257, %rd17256, 32;
	and.b64  	%rd17258, %rd17194, 4294967295;
	add.s64 	%rd17259, %rd17257, %rd17258;
	shr.u64 	%rd17260, %rd17259, 32;
	and.b64  	%rd17261, %rd17198, 4294967295;
	add.s64 	%rd17262, %rd17260, %rd17261;
	shr.u64 	%rd17263, %rd17262, 32;
	and.b64  	%rd17264, %rd17202, 4294967295;
	add.s64 	%rd17265, %rd17263, %rd17264;
	shr.u64 	%rd17266, %rd17265, 32;
	and.b64  	%rd17267, %rd17206, 4294967295;
	add.s64 	%rd17268, %rd17266, %rd17267;
	shr.u64 	%rd17269, %rd17268, 32;
	and.b64  	%rd17270, %rd17210, 4294967295;
	add.s64 	%rd17271, %rd17269, %rd17270;
	shr.u64 	%rd17272, %rd17271, 32;
	and.b64  	%rd17273, %rd17214, 4294967295;
	add.s64 	%rd17274, %rd17272, %rd17273;
	shr.u64 	%rd17275, %rd17274, 32;
	and.b64  	%rd17276, %rd17218, 4294967295;
	add.s64 	%rd17277, %rd17275, %rd17276;
	{ .reg .b32 tmp; mov.b64 {tmp, %r5493}, %rd17277; }
	add.s32 	%r5494, %r5489, %r5493;
	mul.lo.s32 	%r5495, %r5490, %r5492;
	mul.wide.u32 	%rd17278, %r1342, %r5495;
	and.b64  	%rd17279, %rd17226, 4294967295;
	add.s64 	%rd17280, %rd17278, %rd17279;
	shr.u64 	%rd17281, %rd17280, 32;
	mul.wide.u32 	%rd17282, %r1341, %r5495;
	and.b64  	%rd17283, %rd17231, 4294967295;
	add.s64 	%rd17284, %rd17281, %rd17283;
	add.s64 	%rd17285, %rd17284, %rd17282;
	cvt.u32.u64 	%r5496, %rd17285;
	shr.u64 	%rd17286, %rd17285, 32;
	mul.wide.u32 	%rd17287, %r1340, %r5495;
	and.b64  	%rd17288, %rd17236, 4294967295;
	add.s64 	%rd17289, %rd17286, %rd17288;
	add.s64 	%rd17290, %rd17289, %rd17287;
	shr.u64 	%rd17291, %rd17290, 32;
	mul.wide.u32 	%rd17292, %r1339, %r5495;
	and.b64  	%rd17293, %rd17241, 4294967295;
	add.s64 	%rd17294, %rd17291, %rd17293;
	add.s64 	%rd17295, %rd17294, %rd17292;
	shr.u64 	%rd17296, %rd17295, 32;
	mul.wide.u32 	%rd17297, %r1338, %r5495;
	and.b64  	%rd17298, %rd17246, 4294967295;
	add.s64 	%rd17299, %rd17296, %rd17298;
	add.s64 	%rd17300, %rd17299, %rd17297;
	shr.u64 	%rd17301, %rd17300, 32;
	mul.wide.u32 	%rd17302, %r1337, %r5495;
	and.b64  	%rd17303, %rd17251, 4294967295;
	add.s64 	%rd17304, %rd17301, %rd17303;
	add.s64 	%rd17305, %rd17304, %rd17302;
	shr.u64 	%rd17306, %rd17305, 32;
	mul.wide.u32 	%rd17307, %r1336, %r5495;
	and.b64  	%rd17308, %rd17256, 4294967295;
	add.s64 	%rd17309, %rd17306, %rd17308;
	add.s64 	%rd17310, %rd17309, %rd17307;
	shr.u64 	%rd17311, %rd17310, 32;
	mul.wide.u32 	%rd17312, %r1335, %r5495;
	and.b64  	%rd17313, %rd17259, 4294967295;
	add.s64 	%rd17314, %rd17311, %rd17313;
	add.s64 	%rd17315, %rd17314, %rd17312;
	shr.u64 	%rd17316, %rd17315, 32;
	and.b64  	%rd17317, %rd17262, 4294967295;
	add.s64 	%rd17318, %rd17316, %rd17317;
	shr.u64 	%rd17319, %rd17318, 32;
	and.b64  	%rd17320, %rd17265, 4294967295;
	add.s64 	%rd17321, %rd17319, %rd17320;
	shr.u64 	%rd17322, %rd17321, 32;
	and.b64  	%rd17323, %rd17268, 4294967295;
	add.s64 	%rd17324, %rd17322, %rd17323;
	shr.u64 	%rd17325, %rd17324, 32;
	and.b64  	%rd17326, %rd17271, 4294967295;
	add.s64 	%rd17327, %rd17325, %rd17326;
	shr.u64 	%rd17328, %rd17327, 32;
	and.b64  	%rd17329, %rd17274, 4294967295;
	add.s64 	%rd17330, %rd17328, %rd17329;
	shr.u64 	%rd17331, %rd17330, 32;
	and.b64  	%rd17332, %rd17277, 4294967295;
	add.s64 	%rd17333, %rd17331, %rd17332;
	{ .reg .b32 tmp; mov.b64 {tmp, %r5497}, %rd17333; }
	add.s32 	%r5498, %r5494, %r5497;
	mul.lo.s32 	%r5499, %r5490, %r5496;
	mul.wide.u32 	%rd17334, %r1342, %r5499;
	and.b64  	%rd17335, %rd17285, 4294967295;
	add.s64 	%rd17336, %rd17334, %rd17335;
	shr.u64 	%rd17337, %rd17336, 32;
	mul.wide.u32 	%rd17338, %r1341, %r5499;
	and.b64  	%rd17339, %rd17290, 4294967295;
	add.s64 	%rd17340, %rd17337, %rd17339;
	add.s64 	%rd17341, %rd17340, %rd17338;
	cvt.u32.u64 	%r5500, %rd17341;
	shr.u64 	%rd17342, %rd17341, 32;
	mul.wide.u32 	%rd17343, %r1340, %r5499;
	and.b64  	%rd17344, %rd17295, 4294967295;
	add.s64 	%rd17345, %rd17342, %rd17344;
	add.s64 	%rd17346, %rd17345, %rd17343;
	shr.u64 	%rd17347, %rd17346, 32;
	mul.wide.u32 	%rd17348, %r1339, %r5499;
	and.b64  	%rd17349, %rd17300, 4294967295;
	add.s64 	%rd17350, %rd17347, %rd17349;
	add.s64 	%rd17351, %rd17350, %rd17348;
	shr.u64 	%rd17352, %rd17351, 32;
	mul.wide.u32 	%rd17353, %r1338, %r5499;
	and.b64  	%rd17354, %rd17305, 4294967295;
	add.s64 	%rd17355, %rd17352, %rd17354;
	add.s64 	%rd17356, %rd17355, %rd17353;
	shr.u64 	%rd17357, %rd17356, 32;
	mul.wide.u32 	%rd17358, %r1337, %r5499;
	and.b64  	%rd17359, %rd17310, 4294967295;
	add.s64 	%rd17360, %rd17357, %rd17359;
	add.s64 	%rd17361, %rd17360, %rd17358;
	shr.u64 	%rd17362, %rd17361, 32;
	mul.wide.u32 	%rd17363, %r1336, %r5499;
	and.b64  	%rd17364, %rd17315, 4294967295;
	add.s64 	%rd17365, %rd17362, %rd17364;
	add.s64 	%rd17366, %rd17365, %rd17363;
	shr.u64 	%rd17367, %rd17366, 32;
	mul.wide.u32 	%rd17368, %r1335, %r5499;
	and.b64  	%rd17369, %rd17318, 4294967295;
	add.s64 	%rd17370, %rd17367, %rd17369;
	add.s64 	%rd17371, %rd17370, %rd17368;
	shr.u64 	%rd17372, %rd17371, 32;
	and.b64  	%rd17373, %rd17321, 4294967295;
	add.s64 	%rd17374, %rd17372, %rd17373;
	shr.u64 	%rd17375, %rd17374, 32;
	and.b64  	%rd17376, %rd17324, 4294967295;
	add.s64 	%rd17377, %rd17375, %rd17376;
	shr.u64 	%rd17378, %rd17377, 32;
	and.b64  	%rd17379, %rd17327, 4294967295;
	add.s64 	%rd17380, %rd17378, %rd17379;
	shr.u64 	%rd17381, %rd17380, 32;
	and.b64  	%rd17382, %rd17330, 4294967295;
	add.s64 	%rd17383, %rd17381, %rd17382;
	shr.u64 	%rd17384, %rd17383, 32;
	and.b64  	%rd17385, %rd17333, 4294967295;
	add.s64 	%rd17386, %rd17384, %rd17385;
	{ .reg .b32 tmp; mov.b64 {tmp, %r5501}, %rd17386; }
	add.s32 	%r5502, %r5498, %r5501;
	mul.lo.s32 	%r5503, %r5490, %r5500;
	mul.wide.u32 	%rd17387, %r1342, %r5503;
	and.b64  	%rd17388, %rd17341, 4294967295;
	add.s64 	%rd17389, %rd17387, %rd17388;
	shr.u64 	%rd17390, %rd17389, 32;
	mul.wide.u32 	%rd17391, %r1341, %r5503;
	and.b64  	%rd17392, %rd17346, 4294967295;
	add.s64 	%rd17393, %rd17390, %rd17392;
	add.s64 	%rd17394, %rd17393, %rd17391;
	cvt.u32.u64 	%r5504, %rd17394;
	shr.u64 	%rd17395, %rd17394, 32;
	mul.wide.u32 	%rd17396, %r1340, %r5503;
	and.b64  	%rd17397, %rd17351, 4294967295;
	add.s64 	%rd17398, %rd17395, %rd17397;
	add.s64 	%rd17399, %rd17398, %rd17396;
	shr.u64 	%rd17400, %rd17399, 32;
	mul.wide.u32 	%rd17401, %r1339, %r5503;
	and.b64  	%rd17402, %rd17356, 4294967295;
	add.s64 	%rd17403, %rd17400, %rd17402;
	add.s64 	%rd17404, %rd17403, %rd17401;
	shr.u64 	%rd17405, %rd17404, 32;
	mul.wide.u32 	%rd17406, %r1338, %r5503;
	and.b64  	%rd17407, %rd17361, 4294967295;
	add.s64 	%rd17408, %rd17405, %rd17407;
	add.s64 	%rd17409, %rd17408, %rd17406;
	shr.u64 	%rd17410, %rd17409, 32;
	mul.wide.u32 	%rd17411, %r1337, %r5503;
	and.b64  	%rd17412, %rd17366, 4294967295;
	add.s64 	%rd17413, %rd17410, %rd17412;
	add.s64 	%rd17414, %rd17413, %rd17411;
	shr.u64 	%rd17415, %rd17414, 32;
	mul.wide.u32 	%rd17416, %r1336, %r5503;
	and.b64  	%rd17417, %rd17371, 4294967295;
	add.s64 	%rd17418, %rd17415, %rd17417;
	add.s64 	%rd17419, %rd17418, %rd17416;
	shr.u64 	%rd17420, %rd17419, 32;
	mul.wide.u32 	%rd17421, %r1335, %r5503;
	and.b64  	%rd17422, %rd17374, 4294967295;
	add.s64 	%rd17423, %rd17420, %rd17422;
	add.s64 	%rd17424, %rd17423, %rd17421;
	shr.u64 	%rd17425, %rd17424, 32;
	and.b64  	%rd17426, %rd17377, 4294967295;
	add.s64 	%rd17427, %rd17425, %rd17426;
	shr.u64 	%rd17428, %rd17427, 32;
	and.b64  	%rd17429, %rd17380, 4294967295;
	add.s64 	%rd17430, %rd17428, %rd17429;
	shr.u64 	%rd17431, %rd17430, 32;
	and.b64  	%rd17432, %rd17383, 4294967295;
	add.s64 	%rd17433, %rd17431, %rd17432;
	shr.u64 	%rd17434, %rd17433, 32;
	and.b64  	%rd17435, %rd17386, 4294967295;
	add.s64 	%rd17436, %rd17434, %rd17435;
	{ .reg .b32 tmp; mov.b64 {tmp, %r5505}, %rd17436; }
	add.s32 	%r5506, %r5502, %r5505;
	mul.lo.s32 	%r5507, %r5490, %r5504;
	mul.wide.u32 	%rd17437, %r1342, %r5507;
	and.b64  	%rd17438, %rd17394, 4294967295;
	add.s64 	%rd17439, %rd17437, %rd17438;
	shr.u64 	%rd17440, %rd17439, 32;
	mul.wide.u32 	%rd17441, %r1341, %r5507;
	and.b64  	%rd17442, %rd17399, 4294967295;
	add.s64 	%rd17443, %rd17440, %rd17442;
	add.s64 	%rd17444, %rd17443, %rd17441;
	cvt.u32.u64 	%r5508, %rd17444;
	shr.u64 	%rd17445, %rd17444, 32;
	mul.wide.u32 	%rd17446, %r1340, %r5507;
	and.b64  	%rd17447, %rd17404, 4294967295;
	add.s64 	%rd17448, %rd17445, %rd17447;
	add.s64 	%rd17449, %rd17448, %rd17446;
	shr.u64 	%rd17450, %rd17449, 32;
	mul.wide.u32 	%rd17451, %r1339, %r5507;
	and.b64  	%rd17452, %rd17409, 4294967295;
	add.s64 	%rd17453, %rd17450, %rd17452;
	add.s64 	%rd17454, %rd17453, %rd17451;
	shr.u64 	%rd17455, %rd17454, 32;
	mul.wide.u32 	%rd17456, %r1338, %r5507;
	and.b64  	%rd17457, %rd17414, 4294967295;
	add.s64 	%rd17458, %rd17455, %rd17457;
	add.s64 	%rd17459, %rd17458, %rd17456;
	shr.u64 	%rd17460, %rd17459, 32;
	mul.wide.u32 	%rd17461, %r1337, %r5507;
	and.b64  	%rd17462, %rd17419, 4294967295;
	add.s64 	%rd17463, %rd17460, %rd17462;
	add.s64 	%rd17464, %rd17463, %rd17461;
	shr.u64 	%rd17465, %rd17464, 32;
	mul.wide.u32 	%rd17466, %r1336, %r5507;
	and.b64  	%rd17467, %rd17424, 4294967295;
	add.s64 	%rd17468, %rd17465, %rd17467;
	add.s64 	%rd17469, %rd17468, %rd17466;
	shr.u64 	%rd17470, %rd17469, 32;
	mul.wide.u32 	%rd17471, %r1335, %r5507;
	and.b64  	%rd17472, %rd17427, 4294967295;
	add.s64 	%rd17473, %rd17470, %rd17472;
	add.s64 	%rd17474, %rd17473, %rd17471;
	shr.u64 	%rd17475, %rd17474, 32;
	and.b64  	%rd17476, %rd17430, 4294967295;
	add.s64 	%rd17477, %rd17475, %rd17476;
	shr.u64 	%rd17478, %rd17477, 32;
	and.b64  	%rd17479, %rd17433, 4294967295;
	add.s64 	%rd17480, %rd17478, %rd17479;
	shr.u64 	%rd17481, %rd17480, 32;
	and.b64  	%rd17482, %rd17436, 4294967295;
	add.s64 	%rd17483, %rd17481, %rd17482;
	{ .reg .b32 tmp; mov.b64 {tmp, %r5509}, %rd17483; }
	add.s32 	%r5510, %r5506, %r5509;
	mul.lo.s32 	%r5511, %r5490, %r5508;
	mul.wide.u32 	%rd17484, %r1342, %r5511;
	and.b64  	%rd17485, %rd17444, 4294967295;
	add.s64 	%rd17486, %rd17484, %rd17485;
	shr.u64 	%rd17487, %rd17486, 32;
	mul.wide.u32 	%rd17488, %r1341, %r5511;
	and.b64  	%rd17489, %rd17449, 4294967295;
	add.s64 	%rd17490, %rd17487, %rd17489;
	add.s64 	%rd17491, %rd17490, %rd17488;
	cvt.u32.u64 	%r5512, %rd17491;
	shr.u64 	%rd17492, %rd17491, 32;
	mul.wide.u32 	%rd17493, %r1340, %r5511;
	and.b64  	%rd17494, %rd17454, 4294967295;
	add.s64 	%rd17495, %rd17492, %rd17494;
	add.s64 	%rd17496, %rd17495, %rd17493;
	shr.u64 	%rd17497, %rd17496, 32;
	mul.wide.u32 	%rd17498, %r1339, %r5511;
	and.b64  	%rd17499, %rd17459, 4294967295;
	add.s64 	%rd17500, %rd17497, %rd17499;
	add.s64 	%rd17501, %rd17500, %rd17498;
	shr.u64 	%rd17502, %rd17501, 32;
	mul.wide.u32 	%rd17503, %r1338, %r5511;
	and.b64  	%rd17504, %rd17464, 4294967295;
	add.s64 	%rd17505, %rd17502, %rd17504;
	add.s64 	%rd17506, %rd17505, %rd17503;
	shr.u64 	%rd17507, %rd17506, 32;
	mul.wide.u32 	%rd17508, %r1337, %r5511;
	and.b64  	%rd17509, %rd17469, 4294967295;
	add.s64 	%rd17510, %rd17507, %rd17509;
	add.s64 	%rd17511, %rd17510, %rd17508;
	shr.u64 	%rd17512, %rd17511, 32;
	mul.wide.u32 	%rd17513, %r1336, %r5511;
	and.b64  	%rd17514, %rd17474, 4294967295;
	add.s64 	%rd17515, %rd17512, %rd17514;
	add.s64 	%rd17516, %rd17515, %rd17513;
	shr.u64 	%rd17517, %rd17516, 32;
	mul.wide.u32 	%rd17518, %r1335, %r5511;
	and.b64  	%rd17519, %rd17477, 4294967295;
	add.s64 	%rd17520, %rd17517, %rd17519;
	add.s64 	%rd17521, %rd17520, %rd17518;
	shr.u64 	%rd17522, %rd17521, 32;
	and.b64  	%rd17523, %rd17480, 4294967295;
	add.s64 	%rd17524, %rd17522, %rd17523;
	shr.u64 	%rd17525, %rd17524, 32;
	and.b64  	%rd17526, %rd17483, 4294967295;
	add.s64 	%rd17527, %rd17525, %rd17526;
	{ .reg .b32 tmp; mov.b64 {tmp, %r5513}, %rd17527; }
	add.s32 	%r5514, %r5510, %r5513;
	mul.lo.s32 	%r5515, %r5490, %r5512;
	mul.wide.u32 	%rd17528, %r1342, %r5515;
	and.b64  	%rd17529, %rd17491, 4294967295;
	add.s64 	%rd17530, %rd17528, %rd17529;
	shr.u64 	%rd17531, %rd17530, 32;
	mul.wide.u32 	%rd17532, %r1341, %r5515;
	and.b64  	%rd17533, %rd17496, 4294967295;
	add.s64 	%rd17534, %rd17531, %rd17533;
	add.s64 	%rd17535, %rd17534, %rd17532;
	cvt.u32.u64 	%r5516, %rd17535;
	shr.u64 	%rd17536, %rd17535, 32;
	mul.wide.u32 	%rd17537, %r1340, %r5515;
	and.b64  	%rd17538, %rd17501, 4294967295;
	add.s64 	%rd17539, %rd17536, %rd17538;
	add.s64 	%rd17540, %rd17539, %rd17537;
	shr.u64 	%rd17541, %rd17540, 32;
	mul.wide.u32 	%rd17542, %r1339, %r5515;
	and.b64  	%rd17543, %rd17506, 4294967295;
	add.s64 	%rd17544, %rd17541, %rd17543;
	add.s64 	%rd17545, %rd17544, %rd17542;
	shr.u64 	%rd17546, %rd17545, 32;
	mul.wide.u32 	%rd17547, %r1338, %r5515;
	and.b64  	%rd17548, %rd17511, 4294967295;
	add.s64 	%rd17549, %rd17546, %rd17548;
	add.s64 	%rd17550, %rd17549, %rd17547;
	shr.u64 	%rd17551, %rd17550, 32;
	mul.wide.u32 	%rd17552, %r1337, %r5515;
	and.b64  	%rd17553, %rd17516, 4294967295;
	add.s64 	%rd17554, %rd17551, %rd17553;
	add.s64 	%rd17555, %rd17554, %rd17552;
	shr.u64 	%rd17556, %rd17555, 32;
	mul.wide.u32 	%rd17557, %r1336, %r5515;
	and.b64  	%rd17558, %rd17521, 4294967295;
	add.s64 	%rd17559, %rd17556, %rd17558;
	add.s64 	%rd17560, %rd17559, %rd17557;
	shr.u64 	%rd17561, %rd17560, 32;
	mul.wide.u32 	%rd17562, %r1335, %r5515;
	and.b64  	%rd17563, %rd17524, 4294967295;
	add.s64 	%rd17564, %rd17561, %rd17563;
	add.s64 	%rd17565, %rd17564, %rd17562;
	shr.u64 	%rd17566, %rd17565, 32;
	and.b64  	%rd17567, %rd17527, 4294967295;
	add.s64 	%rd17568, %rd17566, %rd17567;
	{ .reg .b32 tmp; mov.b64 {tmp, %r5517}, %rd17568; }
	add.s32 	%r5518, %r5514, %r5517;
	mul.lo.s32 	%r5519, %r5490, %r5516;
	mul.wide.u32 	%rd17569, %r1342, %r5519;
	and.b64  	%rd17570, %rd17535, 4294967295;
	add.s64 	%rd17571, %rd17569, %rd17570;
	shr.u64 	%rd17572, %rd17571, 32;
	mul.wide.u32 	%rd17573, %r1341, %r5519;
	and.b64  	%rd17574, %rd17540, 4294967295;
	add.s64 	%rd17575, %rd17572, %rd17574;
	add.s64 	%rd17576, %rd17575, %rd17573;
	cvt.u32.u64 	%r8066, %rd17576;
	shr.u64 	%rd17577, %rd17576, 32;
	mul.wide.u32 	%rd17578, %r1340, %r5519;
	and.b64  	%rd17579, %rd17545, 4294967295;
	add.s64 	%rd17580, %rd17577, %rd17579;
	add.s64 	%rd17581, %rd17580, %rd17578;
	cvt.u32.u64 	%r8067, %rd17581;
	shr.u64 	%rd17582, %rd17581, 32;
	mul.wide.u32 	%rd17583, %r1339, %r5519;
	and.b64  	%rd17584, %rd17550, 4294967295;
	add.s64 	%rd17585, %rd17582, %rd17584;
	add.s64 	%rd17586, %rd17585, %rd17583;
	cvt.u32.u64 	%r8068, %rd17586;
	shr.u64 	%rd17587, %rd17586, 32;
	mul.wide.u32 	%rd17588, %r1338, %r5519;
	and.b64  	%rd17589, %rd17555, 4294967295;
	add.s64 	%rd17590, %rd17587, %rd17589;
	add.s64 	%rd17591, %rd17590, %rd17588;
	cvt.u32.u64 	%r8069, %rd17591;
	shr.u64 	%rd17592, %rd17591, 32;
	mul.wide.u32 	%rd17593, %r1337, %r5519;
	and.b64  	%rd17594, %rd17560, 4294967295;
	add.s64 	%rd17595, %rd17592, %rd17594;
	add.s64 	%rd17596, %rd17595, %rd17593;
	cvt.u32.u64 	%r8070, %rd17596;
	shr.u64 	%rd17597, %rd17596, 32;
	mul.wide.u32 	%rd17598, %r1336, %r5519;
	and.b64  	%rd17599, %rd17565, 4294967295;
	add.s64 	%rd17600, %rd17597, %rd17599;
	add.s64 	%rd17601, %rd17600, %rd17598;
	cvt.u32.u64 	%r8071, %rd17601;
	shr.u64 	%rd17602, %rd17601, 32;
	mul.wide.u32 	%rd17603, %r1335, %r5519;
	and.b64  	%rd17604, %rd17568, 4294967295;
	add.s64 	%rd17605, %rd17602, %rd17604;
	add.s64 	%rd17606, %rd17605, %rd17603;
	cvt.u32.u64 	%r8072, %rd17606;
	{ .reg .b32 tmp; mov.b64 {tmp, %r5520}, %rd17606; }
	add.s32 	%r8073, %r5518, %r5520;
	setp.gt.u32 	%p732, %r8073, %r1335;
	@%p732 bra 	$L__BB5_651;
	setp.lt.u32 	%p733, %r8073, %r1335;
	@%p733 bra 	$L__BB5_652;
	setp.lt.u32 	%p734, %r1336, %r8072;
	@%p734 bra 	$L__BB5_651;
	setp.gt.u32 	%p735, %r1336, %r8072;
	@%p735 bra 	$L__BB5_652;
	setp.lt.u32 	%p736, %r1337, %r8071;
	@%p736 bra 	$L__BB5_651;
	setp.gt.u32 	%p737, %r1337, %r8071;
	@%p737 bra 	$L__BB5_652;
	setp.lt.u32 	%p738, %r1338, %r8070;
	@%p738 bra 	$L__BB5_651;
	setp.gt.u32 	%p739, %r1338, %r8070;
	@%p739 bra 	$L__BB5_652;
	setp.lt.u32 	%p740, %r1339, %r8069;
	@%p740 bra 	$L__BB5_651;
	setp.gt.u32 	%p741, %r1339, %r8069;
	@%p741 bra 	$L__BB5_652;
	setp.lt.u32 	%p742, %r1340, %r8068;
	@%p742 bra 	$L__BB5_651;
	setp.gt.u32 	%p743, %r1340, %r8068;
	@%p743 bra 	$L__BB5_652;
	setp.lt.u32 	%p744, %r1341, %r8067;
	@%p744 bra 	$L__BB5_651;
	setp.gt.u32 	%p745, %r1341, %r8067;
	setp.gt.u32 	%p746, %r1342, %r8066;
	or.pred  	%p747, %p745, %p746;
	@%p747 bra 	$L__BB5_652;
$L__BB5_651:
	sub.s32 	%r8066, %r8066, %r1342;
	sub.s32 	%r8067, %r8067, %r1341;
	sub.s32 	%r8068, %r8068, %r1340;
	sub.s32 	%r8069, %r8069, %r1339;
	sub.s32 	%r8070, %r8070, %r1338;
	sub.s32 	%r8071, %r8071, %r1337;
	sub.s32 	%r8072, %r8072, %r1336;
	sub.s32 	%r8073, %r8073, %r1335;
$L__BB5_652:
	shl.b32 	%r8074, %r8066, 1;
	shr.u32 	%r5521, %r8066, 31;
	cvt.u64.u32 	%rd17607, %r5521;
	mul.wide.u32 	%rd17608, %r8067, 2;
	cvt.u32.u64 	%r5522, %rd17608;
	cvt.u32.u64 	%r5523, %rd17607;
	or.b32  	%r8075, %r5522, %r5523;
	shr.u64 	%rd17609, %rd17608, 32;
	mul.wide.u32 	%rd17610, %r8068, 2;
	cvt.u32.u64 	%r5524, %rd17610;
	cvt.u32.u64 	%r5525, %rd17609;
	or.b32  	%r8076, %r5525, %r5524;
	shr.u64 	%rd17611, %rd17610, 32;
	mul.wide.u32 	%rd17612, %r8069, 2;
	cvt.u32.u64 	%r5526, %rd17612;
	cvt.u32.u64 	%r5527, %rd17611;
	or.b32  	%r8077, %r5527, %r5526;
	shr.u64 	%rd17613, %rd17612, 32;
	mul.wide.u32 	%rd17614, %r8070, 2;
	add.s64 	%rd17615, %rd17613, %rd17614;
	cvt.u32.u64 	%r8078, %rd17615;
	shr.u64 	%rd17616, %rd17615, 32;
	mul.wide.u32 	%rd17617, %r8071, 2;
	add.s64 	%rd17618, %rd17616, %rd17617;
	cvt.u32.u64 	%r8079, %rd17618;
	shr.u64 	%rd17619, %rd17618, 32;
	mul.wide.u32 	%rd17620, %r8072, 2;
	add.s64 	%rd17621, %rd17619, %rd17620;
	cvt.u32.u64 	%r8080, %rd17621;
	shr.u64 	%rd17622, %rd17621, 32;
	mul.wide.u32 	%rd17623, %r8073, 2;
	add.s64 	%rd17624, %rd17622, %rd17623;
	cvt.u32.u64 	%r8081, %rd17624;
	setp.gt.u64 	%p748, %rd17624, 4294967295;
	setp.lt.u32 	%p749, %r1335, %r8081;
	or.pred  	%p750, %p748, %p749;
	@%p750 bra 	$L__BB5_666;
	setp.gt.u32 	%p751, %r1335, %r8081;
	@%p751 bra 	$L__BB5_667;
	setp.lt.u32 	%p752, %r1336, %r8080;
	@%p752 bra 	$L__BB5_666;
	setp.gt.u32 	%p753, %r1336, %r8080;
	@%p753 bra 	$L__BB5_667;
	setp.lt.u32 	%p754, %r1337, %r8079;
	@%p754 bra 	$L__BB5_666;
	setp.gt.u32 	%p755, %r1337, %r8079;
	@%p755 bra 	$L__BB5_667;
	setp.lt.u32 	%p756, %r1338, %r8078;
	@%p756 bra 	$L__BB5_666;
	setp.gt.u32 	%p757, %r1338, %r8078;
	@%p757 bra 	$L__BB5_667;
	setp.lt.u32 	%p758, %r1339, %r8077;
	@%p758 bra 	$L__BB5_666;
	setp.gt.u32 	%p759, %r1339, %r8077;
	@%p759 bra 	$L__BB5_667;
	setp.lt.u32 	%p760, %r1340, %r8076;
	@%p760 bra 	$L__BB5_666;
	setp.gt.u32 	%p761, %r1340, %r8076;
	@%p761 bra 	$L__BB5_667;
	setp.lt.u32 	%p762, %r1341, %r8075;
	@%p762 bra 	$L__BB5_666;
	setp.gt.u32 	%p763, %r1341, %r8075;
	setp.lt.u32 	%p764, %r8074, %r1342;
	or.pred  	%p765, %p763, %p764;
	@%p765 bra 	$L__BB5_667;
$L__BB5_666:
	sub.s32 	%r8074, %r8074, %r1342;
	sub.s32 	%r8075, %r8075, %r1341;
	sub.s32 	%r8076, %r8076, %r1340;
	sub.s32 	%r8077, %r8077, %r1339;
	sub.s32 	%r8078, %r8078, %r1338;
	sub.s32 	%r8079, %r8079, %r1337;
	sub.s32 	%r8080, %r8080, %r1336;
	sub.s32 	%r8081, %r8081, %r1335;
$L__BB5_667:
	shl.b32 	%r8082, %r8074, 1;
	shr.u32 	%r5528, %r8074, 31;
	cvt.u64.u32 	%rd17626, %r5528;
	mul.wide.u32 	%rd17627, %r8075, 2;
	cvt.u32.u64 	%r5529, %rd17627;
	cvt.u32.u64 	%r5530, %rd17626;
	or.b32  	%r8083, %r5529, %r5530;
	shr.u64 	%rd17628, %rd17627, 32;
	mul.wide.u32 	%rd17629, %r8076, 2;
	cvt.u32.u64 	%r5531, %rd17629;
	cvt.u32.u64 	%r5532, %rd17628;
	or.b32  	%r8084, %r5532, %r5531;
	shr.u64 	%rd17630, %rd17629, 32;
	mul.wide.u32 	%rd17631, %r8077, 2;
	cvt.u32.u64 	%r5533, %rd17631;
	cvt.u32.u64 	%r5534, %rd17630;
	or.b32  	%r8085, %r5534, %r5533;
	shr.u64 	%rd17632, %rd17631, 32;
	mul.wide.u32 	%rd17633, %r8078, 2;
	add.s64 	%rd17634, %rd17632, %rd17633;
	cvt.u32.u64 	%r8086, %rd17634;
	shr.u64 	%rd17635, %rd17634, 32;
	mul.wide.u32 	%rd17636, %r8079, 2;
	add.s64 	%rd17637, %rd17635, %rd17636;
	cvt.u32.u64 	%r8087, %rd17637;
	shr.u64 	%rd17638, %rd17637, 32;
	mul.wide.u32 	%rd17639, %r8080, 2;
	add.s64 	%rd17640, %rd17638, %rd17639;
	cvt.u32.u64 	%r8088, %rd17640;
	shr.u64 	%rd17641, %rd17640, 32;
	mul.wide.u32 	%rd17642, %r8081, 2;
	add.s64 	%rd17643, %rd17641, %rd17642;
	cvt.u32.u64 	%r8089, %rd17643;
	setp.gt.u64 	%p766, %rd17643, 4294967295;
	setp.lt.u32 	%p767, %r1335, %r8089;
	or.pred  	%p768, %p766, %p767;
	@%p768 bra 	$L__BB5_681;
	setp.gt.u32 	%p769, %r1335, %r8089;
	@%p769 bra 	$L__BB5_682;
	setp.lt.u32 	%p770, %r1336, %r8088;
	@%p770 bra 	$L__BB5_681;
	setp.gt.u32 	%p771, %r1336, %r8088;
	@%p771 bra 	$L__BB5_682;
	setp.lt.u32 	%p772, %r1337, %r8087;
	@%p772 bra 	$L__BB5_681;
	setp.gt.u32 	%p773, %r1337, %r8087;
	@%p773 bra 	$L__BB5_682;
	setp.lt.u32 	%p774, %r1338, %r8086;
	@%p774 bra 	$L__BB5_681;
	setp.gt.u32 	%p775, %r1338, %r8086;
	@%p775 bra 	$L__BB5_682;
	setp.lt.u32 	%p776, %r1339, %r8085;
	@%p776 bra 	$L__BB5_681;
	setp.gt.u32 	%p777, %r1339, %r8085;
	@%p777 bra 	$L__BB5_682;
	setp.lt.u32 	%p778, %r1340, %r8084;
	@%p778 bra 	$L__BB5_681;
	setp.gt.u32 	%p779, %r1340, %r8084;
	@%p779 bra 	$L__BB5_682;
	setp.lt.u32 	%p780, %r1341, %r8083;
	@%p780 bra 	$L__BB5_681;
	setp.gt.u32 	%p781, %r1341, %r8083;
	setp.lt.u32 	%p782, %r8082, %r1342;
	or.pred  	%p783, %p781, %p782;
	@%p783 bra 	$L__BB5_682;
$L__BB5_681:
	sub.s32 	%r8082, %r8082, %r1342;
	sub.s32 	%r8083, %r8083, %r1341;
	sub.s32 	%r8084, %r8084, %r1340;
	sub.s32 	%r8085, %r8085, %r1339;
	sub.s32 	%r8086, %r8086, %r1338;
	sub.s32 	%r8087, %r8087, %r1337;
	sub.s32 	%r8088, %r8088, %r1336;
	sub.s32 	%r8089, %r8089, %r1335;
$L__BB5_682:
	shl.b32 	%r8090, %r8082, 1;
	shr.u32 	%r5535, %r8082, 31;
	cvt.u64.u32 	%rd17645, %r5535;
	mul.wide.u32 	%rd17646, %r8083, 2;
	cvt.u32.u64 	%r5536, %rd17646;
	cvt.u32.u64 	%r5537, %rd17645;
	or.b32  	%r8091, %r5536, %r5537;
	shr.u64 	%rd17647, %rd17646, 32;
	mul.wide.u32 	%rd17648, %r8084, 2;
	cvt.u32.u64 	%r5538, %rd17648;
	cvt.u32.u64 	%r5539, %rd17647;
	or.b32  	%r8092, %r5539, %r5538;
	shr.u64 	%rd17649, %rd17648, 32;
	mul.wide.u32 	%rd17650, %r8085, 2;
	cvt.u32.u64 	%r5540, %rd17650;
	cvt.u32.u64 	%r5541, %rd17649;
	or.b32  	%r8093, %r5541, %r5540;
	shr.u64 	%rd17651, %rd17650, 32;
	mul.wide.u32 	%rd17652, %r8086, 2;
	add.s64 	%rd17653, %rd17651, %rd17652;
	cvt.u32.u64 	%r8094, %rd17653;
	shr.u64 	%rd17654, %rd17653, 32;
	mul.wide.u32 	%rd17655, %r8087, 2;
	add.s64 	%rd17656, %rd17654, %rd17655;
	cvt.u32.u64 	%r8095, %rd17656;
	shr.u64 	%rd17657, %rd17656, 32;
	mul.wide.u32 	%rd17658, %r8088, 2;
	add.s64 	%rd17659, %rd17657, %rd17658;
	cvt.u32.u64 	%r8096, %rd17659;
	shr.u64 	%rd17660, %rd17659, 32;
	mul.wide.u32 	%rd17661, %r8089, 2;
	add.s64 	%rd17662, %rd17660, %rd17661;
	cvt.u32.u64 	%r8097, %rd17662;
	setp.gt.u64 	%p784, %rd17662, 4294967295;
	setp.lt.u32 	%p785, %r1335, %r8097;
	or.pred  	%p786, %p784, %p785;
	@%p786 bra 	$L__BB5_696;
	setp.gt.u32 	%p787, %r1335, %r8097;
	@%p787 bra 	$L__BB5_697;
	setp.lt.u32 	%p788, %r1336, %r8096;
	@%p788 bra 	$L__BB5_696;
	setp.gt.u32 	%p789, %r1336, %r8096;
	@%p789 bra 	$L__BB5_697;
	setp.lt.u32 	%p790, %r1337, %r8095;
	@%p790 bra 	$L__BB5_696;
	setp.gt.u32 	%p791, %r1337, %r8095;
	@%p791 bra 	$L__BB5_697;
	setp.lt.u32 	%p792, %r1338, %r8094;
	@%p792 bra 	$L__BB5_696;
	setp.gt.u32 	%p793, %r1338, %r8094;
	@%p793 bra 	$L__BB5_697;
	setp.lt.u32 	%p794, %r1339, %r8093;
	@%p794 bra 	$L__BB5_696;
	setp.gt.u32 	%p795, %r1339, %r8093;
	@%p795 bra 	$L__BB5_697;
	setp.lt.u32 	%p796, %r1340, %r8092;
	@%p796 bra 	$L__BB5_696;
	setp.gt.u32 	%p797, %r1340, %r8092;
	@%p797 bra 	$L__BB5_697;
	setp.lt.u32 	%p798, %r1341, %r8091;
	@%p798 bra 	$L__BB5_696;
	setp.gt.u32 	%p799, %r1341, %r8091;
	setp.lt.u32 	%p800, %r8090, %r1342;
	or.pred  	%p801, %p799, %p800;
	@%p801 bra 	$L__BB5_697;
$L__BB5_696:
	sub.s32 	%r8090, %r8090, %r1342;
	sub.s32 	%r8091, %r8091, %r1341;
	sub.s32 	%r8092, %r8092, %r1340;
	sub.s32 	%r8093, %r8093, %r1339;
	sub.s32 	%r8094, %r8094, %r1338;
	sub.s32 	%r8095, %r8095, %r1337;
	sub.s32 	%r8096, %r8096, %r1336;
	sub.s32 	%r8097, %r8097, %r1335;
$L__BB5_697:
	ld.const.u32 	%r1439, [P_CONST+28];
	ld.const.u32 	%r1440, [P_CONST+24];
	ld.const.u32 	%r1441, [P_CONST+20];
	ld.const.u32 	%r1442, [P_CONST+16];
	ld.const.u32 	%r1443, [P_CONST+12];
	ld.const.u32 	%r1444, [P_CONST+8];
	ld.const.u32 	%r1445, [P_CONST+4];
	ld.const.u32 	%r1446, [P_CONST];
	mul.wide.u32 	%rd17664, %r92, %r92;
	cvt.u32.u64 	%r5542, %rd17664;
	shr.u64 	%rd17665, %rd17664, 32;
	mul.wide.u32 	%rd17666, %r91, %r92;
	add.s64 	%rd17667, %rd17665, %rd17666;
	shr.u64 	%rd17668, %rd17667, 32;
	mul.wide.u32 	%rd17669, %r90, %r92;
	add.s64 	%rd17670, %rd17668, %rd17669;
	shr.u64 	%rd17671, %rd17670, 32;
	mul.wide.u32 	%rd17672, %r89, %r92;
	add.s64 	%rd17673, %rd17671, %rd17672;
	shr.u64 	%rd17674, %rd17673, 32;
	mul.wide.u32 	%rd17675, %r88, %r92;
	add.s64 	%rd17676, %rd17674, %rd17675;
	shr.u64 	%rd17677, %rd17676, 32;
	mul.wide.u32 	%rd17678, %r87, %r92;
	add.s64 	%rd17679, %rd17677, %rd17678;
	shr.u64 	%rd17680, %rd17679, 32;
	mul.wide.u32 	%rd17681, %r86, %r92;
	add.s64 	%rd17682, %rd17680, %rd17681;
	shr.u64 	%rd17683, %rd17682, 32;
	mul.wide.u32 	%rd17684, %r85, %r92;
	add.s64 	%rd17685, %rd17683, %rd17684;
	shr.u64 	%rd17686, %rd17685, 32;
	and.b64  	%rd17687, %rd17667, 4294967295;
	add.s64 	%rd17688, %rd17666, %rd17687;
	shr.u64 	%rd17689, %rd17688, 32;
	mul.wide.u32 	%rd17690, %r91, %r91;
	and.b64  	%rd17691, %rd17670, 4294967295;
	add.s64 	%rd17692, %rd17689, %rd17691;
	add.s64 	%rd17693, %rd17692, %rd17690;
	shr.u64 	%rd17694, %rd17693, 32;
	mul.wide.u32 	%rd17695, %r90, %r91;
	and.b64  	%rd17696, %rd17673, 4294967295;
	add.s64 	%rd17697, %rd17694, %rd17696;
	add.s64 	%rd17698, %rd17697, %rd17695;
	shr.u64 	%rd17699, %rd17698, 32;
	mul.wide.u32 	%rd17700, %r89, %r91;
	and.b64  	%rd17701, %rd17676, 4294967295;
	add.s64 	%rd17702, %rd17699, %rd17701;
	add.s64 	%rd17703, %rd17702, %rd17700;
	shr.u64 	%rd17704, %rd17703, 32;
	mul.wide.u32 	%rd17705, %r88, %r91;
	and.b64  	%rd17706, %rd17679, 4294967295;
	add.s64 	%rd17707, %rd17704, %rd17706;
	add.s64 	%rd17708, %rd17707, %rd17705;
	shr.u64 	%rd17709, %rd17708, 32;
	mul.wide.u32 	%rd17710, %r87, %r91;
	and.b64  	%rd17711, %rd17682, 4294967295;
	add.s64 	%rd17712, %rd17709, %rd17711;
	add.s64 	%rd17713, %rd17712, %rd17710;
	shr.u64 	%rd17714, %rd17713, 32;
	mul.wide.u32 	%rd17715, %r86, %r91;
	and.b64  	%rd17716, %rd17685, 4294967295;
	add.s64 	%rd17717, %rd17714, %rd17716;
	add.s64 	%rd17718, %rd17717, %rd17715;
	shr.u64 	%rd17719, %rd17718, 32;
	mul.wide.u32 	%rd17720, %r85, %r91;
	add.s64 	%rd17721, %rd17719, %rd17686;
	add.s64 	%rd17722, %rd17721, %rd17720;
	shr.u64 	%rd17723, %rd17722, 32;
	and.b64  	%rd17724, %rd17693, 4294967295;
	add.s64 	%rd17725, %rd17669, %rd17724;
	shr.u64 	%rd17726, %rd17725, 32;
	and.b64  	%rd17727, %rd17698, 4294967295;
	add.s64 	%rd17728, %rd17726, %rd17727;
	add.s64 	%rd17729, %rd17728, %rd17695;
	shr.u64 	%rd17730, %rd17729, 32;
	mul.wide.u32 	%rd17731, %r90, %r90;
	and.b64  	%rd17732, %rd17703, 4294967295;
	add.s64 	%rd17733, %rd17730, %rd17732;
	add.s64 	%rd17734, %rd17733, %rd17731;
	shr.u64 	%rd17735, %rd17734, 32;
	mul.wide.u32 	%rd17736, %r89, %r90;
	and.b64  	%rd17737, %rd17708, 4294967295;
	add.s64 	%rd17738, %rd17735, %rd17737;
	add.s64 	%rd17739, %rd17738, %rd17736;
	shr.u64 	%rd17740, %rd17739, 32;
	mul.wide.u32 	%rd17741, %r88, %r90;
	and.b64  	%rd17742, %rd17713, 4294967295;
	add.s64 	%rd17743, %rd17740, %rd17742;
	add.s64 	%rd17744, %rd17743, %rd17741;
	shr.u64 	%rd17745, %rd17744, 32;
	mul.wide.u32 	%rd17746, %r87, %r90;
	and.b64  	%rd17747, %rd17718, 4294967295;
	add.s64 	%rd17748, %rd17745, %rd17747;
	add.s64 	%rd17749, %rd17748, %rd17746;
	shr.u64 	%rd17750, %rd17749, 32;
	mul.wide.u32 	%rd17751, %r86, %r90;
	and.b64  	%rd17752, %rd17722, 4294967295;
	add.s64 	%rd17753, %rd17750, %rd17752;
	add.s64 	%rd17754, %rd17753, %rd17751;
	shr.u64 	%rd17755, %rd17754, 32;
	mul.wide.u32 	%rd17756, %r85, %r90;
	add.s64 	%rd17757, %rd17755, %rd17723;
	add.s64 	%rd17758, %rd17757, %rd17756;
	shr.u64 	%rd17759, %rd17758, 32;
	and.b64  	%rd17760, %rd17729, 4294967295;
	add.s64 	%rd17761, %rd17672, %rd17760;
	shr.u64 	%rd17762, %rd17761, 32;
	and.b64  	%rd17763, %rd17734, 4294967295;
	add.s64 	%rd17764, %rd17762, %rd17763;
	add.s64 	%rd17765, %rd17764, %rd17700;
	shr.u64 	%rd17766, %rd17765, 32;
	and.b64  	%rd17767, %rd17739, 4294967295;
	add.s64 	%rd17768, %rd17766, %rd17767;
	add.s64 	%rd17769, %rd17768, %rd17736;
	shr.u64 	%rd17770, %rd17769, 32;
	mul.wide.u32 	%rd17771, %r89, %r89;
	and.b64  	%rd17772, %rd17744, 4294967295;
	add.s64 	%rd17773, %rd17770, %rd17772;
	add.s64 	%rd17774, %rd17773, %rd17771;
	shr.u64 	%rd17775, %rd17774, 32;
	mul.wide.u32 	%rd17776, %r88, %r89;
	and.b64  	%rd17777, %rd17749, 4294967295;
	add.s64 	%rd17778, %rd17775, %rd17777;
	add.s64 	%rd17779, %rd17778, %rd17776;
	shr.u64 	%rd17780, %rd17779, 32;
	mul.wide.u32 	%rd17781, %r87, %r89;
	and.b64  	%rd17782, %rd17754, 4294967295;
	add.s64 	%rd17783, %rd17780, %rd17782;
	add.s64 	%rd17784, %rd17783, %rd17781;
	shr.u64 	%rd17785, %rd17784, 32;
	mul.wide.u32 	%rd17786, %r86, %r89;
	and.b64  	%rd17787, %rd17758, 4294967295;
	add.s64 	%rd17788, %rd17785, %rd17787;
	add.s64 	%rd17789, %rd17788, %rd17786;
	shr.u64 	%rd17790, %rd17789, 32;
	mul.wide.u32 	%rd17791, %r85, %r89;
	add.s64 	%rd17792, %rd17790, %rd17759;
	add.s64 	%rd17793, %rd17792, %rd17791;
	shr.u64 	%rd17794, %rd17793, 32;
	and.b64  	%rd17795, %rd17765, 4294967295;
	add.s64 	%rd17796, %rd17675, %rd17795;
	shr.u64 	%rd17797, %rd17796, 32;
	and.b64  	%rd17798, %rd17769, 4294967295;
	add.s64 	%rd17799, %rd17797, %rd17798;
	add.s64 	%rd17800, %rd17799, %rd17705;
	shr.u64 	%rd17801, %rd17800, 32;
	and.b64  	%rd17802, %rd17774, 4294967295;
	add.s64 	%rd17803, %rd17801, %rd17802;
	add.s64 	%rd17804, %rd17803, %rd17741;
	shr.u64 	%rd17805, %rd17804, 32;
	and.b64  	%rd17806, %rd17779, 4294967295;
	add.s64 	%rd17807, %rd17805, %rd17806;
	add.s64 	%rd17808, %rd17807, %rd17776;
	shr.u64 	%rd17809, %rd17808, 32;
	mul.wide.u32 	%rd17810, %r88, %r88;
	and.b64  	%rd17811, %rd17784, 4294967295;
	add.s64 	%rd17812, %rd17809, %rd17811;
	add.s64 	%rd17813, %rd17812, %rd17810;
	shr.u64 	%rd17814, %rd17813, 32;
	mul.wide.u32 	%rd17815, %r87, %r88;
	and.b64  	%rd17816, %rd17789, 4294967295;
	add.s64 	%rd17817, %rd17814, %rd17816;
	add.s64 	%rd17818, %rd17817, %rd17815;
	shr.u64 	%rd17819, %rd17818, 32;
	mul.wide.u32 	%rd17820, %r86, %r88;
	and.b64  	%rd17821, %rd17793, 4294967295;
	add.s64 	%rd17822, %rd17819, %rd17821;
	add.s64 	%rd17823, %rd17822, %rd17820;
	shr.u64 	%rd17824, %rd17823, 32;
	mul.wide.u32 	%rd17825, %r85, %r88;
	add.s64 	%rd17826, %rd17824, %rd17794;
	add.s64 	%rd17827, %rd17826, %rd17825;
	shr.u64 	%rd17828, %rd17827, 32;
	and.b64  	%rd17829, %rd17800, 4294967295;
	add.s64 	%rd17830, %rd17678, %rd17829;
	shr.u64 	%rd17831, %rd17830, 32;
	and.b64  	%rd17832, %rd17804, 4294967295;
	add.s64 	%rd17833, %rd17831, %rd17832;
	add.s64 	%rd17834, %rd17833, %rd17710;
	shr.u64 	%rd17835, %rd17834, 32;
	and.b64  	%rd17836, %rd17808, 4294967295;
	add.s64 	%rd17837, %rd17835, %rd17836;
	add.s64 	%rd17838, %rd17837, %rd17746;
	shr.u64 	%rd17839, %rd17838, 32;
	and.b64  	%rd17840, %rd17813, 4294967295;
	add.s64 	%rd17841, %rd17839, %rd17840;
	add.s64 	%rd17842, %rd17841, %rd17781;
	shr.u64 	%rd17843, %rd17842, 32;
	and.b64  	%rd17844, %rd17818, 4294967295;
	add.s64 	%rd17845, %rd17843, %rd17844;
	add.s64 	%rd17846, %rd17845, %rd17815;
	shr.u64 	%rd17847, %rd17846, 32;
	mul.wide.u32 	%rd17848, %r87, %r87;
	and.b64  	%rd17849, %rd17823, 4294967295;
	add.s64 	%rd17850, %rd17847, %rd17849;
	add.s64 	%rd17851, %rd17850, %rd17848;
	shr.u64 	%rd17852, %rd17851, 32;
	mul.wide.u32 	%rd17853, %r86, %r87;
	and.b64  	%rd17854, %rd17827, 4294967295;
	add.s64 	%rd17855, %rd17852, %rd17854;
	add.s64 	%rd17856, %rd17855, %rd17853;
	shr.u64 	%rd17857, %rd17856, 32;
	mul.wide.u32 	%rd17858, %r85, %r87;
	add.s64 	%rd17859, %rd17857, %rd17828;
	add.s64 	%rd17860, %rd17859, %rd17858;
	shr.u64 	%rd17861, %rd17860, 32;
	and.b64  	%rd17862, %rd17834, 4294967295;
	add.s64 	%rd17863, %rd17681, %rd17862;
	shr.u64 	%rd17864, %rd17863, 32;
	and.b64  	%rd17865, %rd17838, 4294967295;
	add.s64 	%rd17866, %rd17864, %rd17865;
	add.s64 	%rd17867, %rd17866, %rd17715;
	shr.u64 	%rd17868, %rd17867, 32;
	and.b64  	%rd17869, %rd17842, 4294967295;
	add.s64 	%rd17870, %rd17868, %rd17869;
	add.s64 	%rd17871, %rd17870, %rd17751;
	shr.u64 	%rd17872, %rd17871, 32;
	and.b64  	%rd17873, %rd17846, 4294967295;
	add.s64 	%rd17874, %rd17872, %rd17873;
	add.s64 	%rd17875, %rd17874, %rd17786;
	shr.u64 	%rd17876, %rd17875, 32;
	and.b64  	%rd17877, %rd17851, 4294967295;
	add.s64 	%rd17878, %rd17876, %rd17877;
	add.s64 	%rd17879, %rd17878, %rd17820;
	shr.u64 	%rd17880, %rd17879, 32;
	and.b64  	%rd17881, %rd17856, 4294967295;
	add.s64 	%rd17882, %rd17880, %rd17881;
	add.s64 	%rd17883, %rd17882, %rd17853;
	shr.u64 	%rd17884, %rd17883, 32;
	mul.wide.u32 	%rd17885, %r86, %r86;
	and.b64  	%rd17886, %rd17860, 4294967295;
	add.s64 	%rd17887, %rd17884, %rd17886;
	add.s64 	%rd17888, %rd17887, %rd17885;
	shr.u64 	%rd17889, %rd17888, 32;
	mul.wide.u32 	%rd17890, %r85, %r86;
	add.s64 	%rd17891, %rd17889, %rd17861;
	add.s64 	%rd17892, %rd17891, %rd17890;
	shr.u64 	%rd17893, %rd17892, 32;
	and.b64  	%rd17894, %rd17867, 4294967295;
	add.s64 	%rd17895, %rd17684, %rd17894;
	shr.u64 	%rd17896, %rd17895, 32;
	and.b64  	%rd17897, %rd17871, 4294967295;
	add.s64 	%rd17898, %rd17896, %rd17897;
	add.s64 	%rd17899, %rd17898, %rd17720;
	shr.u64 	%rd17900, %rd17899, 32;
	and.b64  	%rd17901, %rd17875, 4294967295;
	add.s64 	%rd17902, %rd17900, %rd17901;
	add.s64 	%rd17903, %rd17902, %rd17756;
	shr.u64 	%rd17904, %rd17903, 32;
	and.b64  	%rd17905, %rd17879, 4294967295;
	add.s64 	%rd17906, %rd17904, %rd17905;
	add.s64 	%rd17907, %rd17906, %rd17791;
	shr.u64 	%rd17908, %rd17907, 32;
	and.b64  	%rd17909, %rd17883, 4294967295;
	add.s64 	%rd17910, %rd17908, %rd17909;
	add.s64 	%rd17911, %rd17910, %rd17825;
	shr.u64 	%rd17912, %rd17911, 32;
	and.b64  	%rd17913, %rd17888, 4294967295;
	add.s64 	%rd17914, %rd17912, %rd17913;
	add.s64 	%rd17915, %rd17914, %rd17858;
	shr.u64 	%rd17916, %rd17915, 32;
	and.b64  	%rd17917, %rd17892, 4294967295;
	add.s64 	%rd17918, %rd17916, %rd17917;
	add.s64 	%rd17919, %rd17918, %rd17890;
	shr.u64 	%rd17920, %rd17919, 32;
	mul.wide.u32 	%rd17921, %r85, %r85;
	add.s64 	%rd17922, %rd17920, %rd17893;
	add.s64 	%rd17923, %rd17922, %rd17921;
	{ .reg .b32 tmp; mov.b64 {tmp, %r5543}, %rd17923; }
	ld.const.u32 	%r5544, [MU_P];
	mul.lo.s32 	%r5545, %r5544, %r5542;
	mul.wide.u32 	%rd17924, %r1446, %r5545;
	and.b64  	%rd17925, %rd17664, 4294967293;
	add.s64 	%rd17926, %rd17924, %rd17925;
	shr.u64 	%rd17927, %rd17926, 32;
	mul.wide.u32 	%rd17928, %r1445, %r5545;
	and.b64  	%rd17929, %rd17688, 4294967295;
	add.s64 	%rd17930, %rd17927, %rd17929;
	add.s64 	%rd17931, %rd17930, %rd17928;
	cvt.u32.u64 	%r5546, %rd17931;
	shr.u64 	%rd17932, %rd17931, 32;
	mul.wide.u32 	%rd17933, %r1444, %r5545;
	and.b64  	%rd17934, %rd17725, 4294967295;
	add.s64 	%rd17935, %rd17932, %rd17934;
	add.s64 	%rd17936, %rd17935, %rd17933;
	shr.u64 	%rd17937, %rd17936, 32;
	mul.wide.u32 	%rd17938, %r1443, %r5545;
	and.b64  	%rd17939, %rd17761, 4294967295;
	add.s64 	%rd17940, %rd17937, %rd17939;
	add.s64 	%rd17941, %rd17940, %rd17938;
	shr.u64 	%rd17942, %rd17941, 32;
	mul.wide.u32 	%rd17943, %r1442, %r5545;
	and.b64  	%rd17944, %rd17796, 4294967295;
	add.s64 	%rd17945, %rd17942, %rd17944;
	add.s64 	%rd17946, %rd17945, %rd17943;
	shr.u64 	%rd17947, %rd17946, 32;
	mul.wide.u32 	%rd17948, %r1441, %r5545;
	and.b64  	%rd17949, %rd17830, 4294967295;
	add.s64 	%rd17950, %rd17947, %rd17949;
	add.s64 	%rd17951, %rd17950, %rd17948;
	shr.u64 	%rd17952, %rd17951, 32;
	mul.wide.u32 	%rd17953, %r1440, %r5545;
	and.b64  	%rd17954, %rd17863, 4294967295;
	add.s64 	%rd17955, %rd17952, %rd17954;
	add.s64 	%rd17956, %rd17955, %rd17953;
	shr.u64 	%rd17957, %rd17956, 32;
	mul.wide.u32 	%rd17958, %r1439, %r5545;
	and.b64  	%rd17959, %rd17895, 4294967295;
	add.s64 	%rd17960, %rd17957, %rd17959;
	add.s64 	%rd17961, %rd17960, %rd17958;
	shr.u64 	%rd17962, %rd17961, 32;
	and.b64  	%rd17963, %rd17899, 4294967295;
	add.s64 	%rd17964, %rd17962, %rd17963;
	shr.u64 	%rd17965, %rd17964, 32;
	and.b64  	%rd17966, %rd17903, 4294967295;
	add.s64 	%rd17967, %rd17965, %rd17966;
	shr.u64 	%rd17968, %rd17967, 32;
	and.b64  	%rd17969, %rd17907, 4294967295;
	add.s64 	%rd17970, %rd17968, %rd17969;
	shr.u64 	%rd17971, %rd17970, 32;
	and.b64  	%rd17972, %rd17911, 4294967295;
	add.s64 	%rd17973, %rd17971, %rd17972;
	shr.u64 	%rd17974, %rd17973, 32;
	and.b64  	%rd17975, %rd17915, 4294967295;
	add.s64 	%rd17976, %rd17974, %rd17975;
	shr.u64 	%rd17977, %rd17976, 32;
	and.b64  	%rd17978, %rd17919, 4294967295;
	add.s64 	%rd17979, %rd17977, %rd17978;
	shr.u64 	%rd17980, %rd17979, 32;
	and.b64  	%rd17981, %rd17923, 4294967295;
	add.s64 	%rd17982, %rd17980, %rd17981;
	{ .reg .b32 tmp; mov.b64 {tmp, %r5547}, %rd17982; }
	add.s32 	%r5548, %r5543, %r5547;
	mul.lo.s32 	%r5549, %r5544, %r5546;
	mul.wide.u32 	%rd17983, %r1446, %r5549;
	and.b64  	%rd17984, %rd17931, 4294967295;
	add.s64 	%rd17985, %rd17983, %rd17984;
	shr.u64 	%rd17986, %rd17985, 32;
	mul.wide.u32 	%rd17987, %r1445, %r5549;
	and.b64  	%rd17988, %rd17936, 4294967295;
	add.s64 	%rd17989, %rd17986, %rd17988;
	add.s64 	%rd17990, %rd17989, %rd17987;
	cvt.u32.u64 	%r5550, %rd17990;
	shr.u64 	%rd17991, %rd17990, 32;
	mul.wide.u32 	%rd17992, %r1444, %r5549;
	and.b64  	%rd17993, %rd17941, 4294967295;
	add.s64 	%rd17994, %rd17991, %rd17993;
	add.s64 	%rd17995, %rd17994, %rd17992;
	shr.u64 	%rd17996, %rd17995, 32;
	mul.wide.u32 	%rd17997, %r1443, %r5549;
	and.b64  	%rd17998, %rd17946, 4294967295;
	add.s64 	%rd17999, %rd17996, %rd17998;
	add.s64 	%rd18000, %rd17999, %rd17997;
	shr.u64 	%rd18001, %rd18000, 32;
	mul.wide.u32 	%rd18002, %r1442, %r5549;
	and.b64  	%rd18003, %rd17951, 4294967295;
	add.s64 	%rd18004, %rd18001, %rd18003;
	add.s64 	%rd18005, %rd18004, %rd18002;
	shr.u64 	%rd18006, %rd18005, 32;
	mul.wide.u32 	%rd18007, %r1441, %r5549;
	and.b64  	%rd18008, %rd17956, 4294967295;
	add.s64 	%rd18009, %rd18006, %rd18008;
	add.s64 	%rd18010, %rd18009, %rd18007;
	shr.u64 	%rd18011, %rd18010, 32;
	mul.wide.u32 	%rd18012, %r1440, %r5549;
	and.b64  	%rd18013, %rd17961, 4294967295;
	add.s64 	%rd18014, %rd18011, %rd18013;
	add.s64 	%rd18015, %rd18014, %rd18012;
	shr.u64 	%rd18016, %rd18015, 32;
	mul.wide.u32 	%rd18017, %r1439, %r5549;
	and.b64  	%rd18018, %rd17964, 4294967295;
	add.s64 	%rd18019, %rd18016, %rd18018;
	add.s64 	%rd18020, %rd18019, %rd18017;
	shr.u64 	%rd18021, %rd18020, 32;
	and.b64  	%rd18022, %rd17967, 4294967295;
	add.s64 	%rd18023, %rd18021, %rd18022;
	shr.u64 	%rd18024, %rd18023, 32;
	and.b64  	%rd18025, %rd17970, 4294967295;
	add.s64 	%rd18026, %rd18024, %rd18025;
	shr.u64 	%rd18027, %rd18026, 32;
	and.b64  	%rd18028, %rd17973, 4294967295;
	add.s64 	%rd18029, %rd18027, %rd18028;
	shr.u64 	%rd18030, %rd18029, 32;
	and.b64  	%rd18031, %rd17976, 4294967295;
	add.s64 	%rd18032, %rd18030, %rd18031;
	shr.u64 	%rd18033, %rd18032, 32;
	and.b64  	%rd18034, %rd17979, 4294967295;
	add.s64 	%rd18035, %rd18033, %rd18034;
	shr.u64 	%rd18036, %rd18035, 32;
	and.b64  	%rd18037, %rd17982, 4294967295;
	add.s64 	%rd18038, %rd18036, %rd18037;
	{ .reg .b32 tmp; mov.b64 {tmp, %r5551}, %rd18038; }
	add.s32 	%r5552, %r5548, %r5551;
	mul.lo.s32 	%r5553, %r5544, %r5550;
	mul.wide.u32 	%rd18039, %r1446, %r5553;
	and.b64  	%rd18040, %rd17990, 4294967295;
	add.s64 	%rd18041, %rd18039, %rd18040;
	shr.u64 	%rd18042, %rd18041, 32;
	mul.wide.u32 	%rd18043, %r1445, %r5553;
	and.b64  	%rd18044, %rd17995, 4294967295;
	add.s64 	%rd18045, %rd18042, %rd18044;
	add.s64 	%rd18046, %rd18045, %rd18043;
	cvt.u32.u64 	%r5554, %rd18046;
	shr.u64 	%rd18047, %rd18046, 32;
	mul.wide.u32 	%rd18048, %r1444, %r5553;
	and.b64  	%rd18049, %rd18000, 4294967295;
	add.s64 	%rd18050, %rd18047, %rd18049;
	add.s64 	%rd18051, %rd18050, %rd18048;
	shr.u64 	%rd18052, %rd18051, 32;
	mul.wide.u32 	%rd18053, %r1443, %r5553;
	and.b64  	%rd18054, %rd18005, 4294967295;
	add.s64 	%rd18055, %rd18052, %rd18054;
	add.s64 	%rd18056, %rd18055, %rd18053;
	shr.u64 	%rd18057, %rd18056, 32;
	mul.wide.u32 	%rd18058, %r1442, %r5553;
	and.b64  	%rd18059, %rd18010, 4294967295;
	add.s64 	%rd18060, %rd18057, %rd18059;
	add.s64 	%rd18061, %rd18060, %rd18058;
	shr.u64 	%rd18062, %rd18061, 32;
	mul.wide.u32 	%rd18063, %r1441, %r5553;
	and.b64  	%rd18064, %rd18015, 4294967295;
	add.s64 	%rd18065, %rd18062, %rd18064;
	add.s64 	%rd18066, %rd18065, %rd18063;
	shr.u64 	%rd18067, %rd18066, 32;
	mul.wide.u32 	%rd18068, %r1440, %r5553;
	and.b64  	%rd18069, %rd18020, 4294967295;
	add.s64 	%rd18070, %rd18067, %rd18069;
	add.s64 	%rd18071, %rd18070, %rd18068;
	shr.u64 	%rd18072, %rd18071, 32;
	mul.wide.u32 	%rd18073, %r1439, %r5553;
	and.b64  	%rd18074, %rd18023, 4294967295;
	add.s64 	%rd18075, %rd18072, %rd18074;
	add.s64 	%rd18076, %rd18075, %rd18073;
	shr.u64 	%rd18077, %rd18076, 32;
	and.b64  	%rd18078, %rd18026, 4294967295;
	add.s64 	%rd18079, %rd18077, %rd18078;
	shr.u64 	%rd18080, %rd18079, 32;
	and.b64  	%rd18081, %rd18029, 4294967295;
	add.s64 	%rd18082, %rd18080, %rd18081;
	shr.u64 	%rd18083, %rd18082, 32;
	and.b64  	%rd18084, %rd18032, 4294967295;
	add.s64 	%rd18085, %rd18083, %rd18084;
	shr.u64 	%rd18086, %rd18085, 32;
	and.b64  	%rd18087, %rd18035, 4294967295;
	add.s64 	%rd18088, %rd18086, %rd18087;
	shr.u64 	%rd18089, %rd18088, 32;
	and.b64  	%rd18090, %rd18038, 4294967295;
	add.s64 	%rd18091, %rd18089, %rd18090;
	{ .reg .b32 tmp; mov.b64 {tmp, %r5555}, %rd18091; }
	add.s32 	%r5556, %r5552, %r5555;
	mul.lo.s32 	%r5557, %r5544, %r5554;
	mul.wide.u32 	%rd18092, %r1446, %r5557;
	and.b64  	%rd18093, %rd18046, 4294967295;
	add.s64 	%rd18094, %rd18092, %rd18093;
	shr.u64 	%rd18095, %rd18094, 32;
	mul.wide.u32 	%rd18096, %r1445, %r5557;
	and.b64  	%rd18097, %rd18051, 4294967295;
	add.s64 	%rd18098, %rd18095, %rd18097;
	add.s64 	%rd18099, %rd18098, %rd18096;
	cvt.u32.u64 	%r5558, %rd18099;
	shr.u64 	%rd18100, %rd18099, 32;
	mul.wide.u32 	%rd18101, %r1444, %r5557;
	and.b64  	%rd18102, %rd18056, 4294967295;
	add.s64 	%rd18103, %rd18100, %rd18102;
	add.s64 	%rd18104, %rd18103, %rd18101;
	shr.u64 	%rd18105, %rd18104, 32;
	mul.wide.u32 	%rd18106, %r1443, %r5557;
	and.b64  	%rd18107, %rd18061, 4294967295;
	add.s64 	%rd18108, %rd18105, %rd18107;
	add.s64 	%rd18109, %rd18108, %rd18106;
	shr.u64 	%rd18110, %rd18109, 32;
	mul.wide.u32 	%rd18111, %r1442, %r5557;
	and.b64  	%rd18112, %rd18066, 4294967295;
	add.s64 	%rd18113, %rd18110, %rd18112;
	add.s64 	%rd18114, %rd18113, %rd18111;
	shr.u64 	%rd18115, %rd18114, 32;
	mul.wide.u32 	%rd18116, %r1441, %r5557;
	and.b64  	%rd18117, %rd18071, 4294967295;
	add.s64 	%rd18118, %rd18115, %rd18117;
	add.s64 	%rd18119, %rd18118, %rd18116;
	shr.u64 	%rd18120, %rd18119, 32;
	mul.wide.u32 	%rd18121, %r1440, %r5557;
	and.b64  	%rd18122, %rd18076, 4294967295;
	add.s64 	%rd18123, %rd18120, %rd18122;
	add.s64 	%rd18124, %rd18123, %rd18121;
	shr.u64 	%rd18125, %rd18124, 32;
	mul.wide.u32 	%rd18126, %r1439, %r5557;
	and.b64  	%rd18127, %rd18079, 4294967295;
	add.s64 	%rd18128, %rd18125, %rd18127;
	add.s64 	%rd18129, %rd18128, %rd18126;
	shr.u64 	%rd18130, %rd18129, 32;
	and.b64  	%rd18131, %rd18082, 4294967295;
	add.s64 	%rd18132, %rd18130, %rd18131;
	shr.u64 	%rd18133, %rd18132, 32;
	and.b64  	%rd18134, %rd18085, 4294967295;
	add.s64 	%rd18135, %rd18133, %rd18134;
	shr.u64 	%rd18136, %rd18135, 32;
	and.b64  	%rd18137, %rd18088, 4294967295;
	add.s64 	%rd18138, %rd18136, %rd18137;
	shr.u64 	%rd18139, %rd18138, 32;
	and.b64  	%rd18140, %rd18091, 4294967295;
	add.s64 	%rd18141, %rd18139, %rd18140;
	{ .reg .b32 tmp; mov.b64 {tmp, %r5559}, %rd18141; }
	add.s32 	%r5560, %r5556, %r5559;
	mul.lo.s32 	%r5561, %r5544, %r5558;
	mul.wide.u32 	%rd18142, %r1446, %r5561;
	and.b64  	%rd18143, %rd18099, 4294967295;
	add.s64 	%rd18144, %rd18142, %rd18143;
	shr.u64 	%rd18145, %rd18144, 32;
	mul.wide.u32 	%rd18146, %r1445, %r5561;
	and.b64  	%rd18147, %rd18104, 4294967295;
	add.s64 	%rd18148, %rd18145, %rd18147;
	add.s64 	%rd18149, %rd18148, %rd18146;
	cvt.u32.u64 	%r5562, %rd18149;
	shr.u64 	%rd18150, %rd18149, 32;
	mul.wide.u32 	%rd18151, %r1444, %r5561;
	and.b64  	%rd18152, %rd18109, 4294967295;
	add.s64 	%rd18153, %rd18150, %rd18152;
	add.s64 	%rd18154, %rd18153, %rd18151;
	shr.u64 	%rd18155, %rd18154, 32;
	mul.wide.u32 	%rd18156, %r1443, %r5561;
	and.b64  	%rd18157, %rd18114, 4294967295;
	add.s64 	%rd18158, %rd18155, %rd18157;
	add.s64 	%rd18159, %rd18158, %rd18156;
	shr.u64 	%rd18160, %rd18159, 32;
	mul.wide.u32 	%rd18161, %r1442, %r5561;
	and.b64  	%rd18162, %rd18119, 4294967295;
	add.s64 	%rd18163, %rd18160, %rd18162;
	add.s64 	%rd18164, %rd18163, %rd18161;
	shr.u64 	%rd18165, %rd18164, 32;
	mul.wide.u32 	%rd18166, %r1441, %r5561;
	and.b64  	%rd18167, %rd18124, 4294967295;
	add.s64 	%rd18168, %rd18165, %rd18167;
	add.s64 	%rd18169, %rd18168, %rd18166;
	shr.u64 	%rd18170, %rd18169, 32;
	mul.wide.u32 	%rd18171, %r1440, %r5561;
	and.b64  	%rd18172, %rd18129, 4294967295;
	add.s64 	%rd18173, %rd18170, %rd18172;
	add.s64 	%rd18174, %rd18173, %rd18171;
	shr.u64 	%rd18175, %rd18174, 32;
	mul.wide.u32 	%rd18176, %r1439, %r5561;
	and.b64  	%rd18177, %rd18132, 4294967295;
	add.s64 	%rd18178, %rd18175, %rd18177;
	add.s64 	%rd18179, %rd18178, %rd18176;
	shr.u64 	%rd18180, %rd18179, 32;
	and.b64  	%rd18181, %rd18135, 4294967295;
	add.s64 	%rd18182, %rd18180, %rd18181;
	shr.u64 	%rd18183, %rd18182, 32;
	and.b64  	%rd18184, %rd18138, 4294967295;
	add.s64 	%rd18185, %rd18183, %rd18184;
	shr.u64 	%rd18186, %rd18185, 32;
	and.b64  	%rd18187, %rd18141, 4294967295;
	add.s64 	%rd18188, %rd18186, %rd18187;
	{ .reg .b32 tmp; mov.b64 {tmp, %r5563}, %rd18188; }
	add.s32 	%r5564, %r5560, %r5563;
	mul.lo.s32 	%r5565, %r5544, %r5562;
	mul.wide.u32 	%rd18189, %r1446, %r5565;
	and.b64  	%rd18190, %rd18149, 4294967295;
	add.s64 	%rd18191, %rd18189, %rd18190;
	shr.u64 	%rd18192, %rd18191, 32;
	mul.wide.u32 	%rd18193, %r1445, %r5565;
	and.b64  	%rd18194, %rd18154, 4294967295;
	add.s64 	%rd18195, %rd18192, %rd18194;
	add.s64 	%rd18196, %rd18195, %rd18193;
	cvt.u32.u64 	%r5566, %rd18196;
	shr.u64 	%rd18197, %rd18196, 32;
	mul.wide.u32 	%rd18198, %r1444, %r5565;
	and.b64  	%rd18199, %rd18159, 4294967295;
	add.s64 	%rd18200, %rd18197, %rd18199;
	add.s64 	%rd18201, %rd18200, %rd18198;
	shr.u64 	%rd18202, %rd18201, 32;
	mul.wide.u32 	%rd18203, %r1443, %r5565;
	and.b64  	%rd18204, %rd18164, 4294967295;
	add.s64 	%rd18205, %rd18202, %rd18204;
	add.s64 	%rd18206, %rd18205, %rd18203;
	shr.u64 	%rd18207, %rd18206, 32;
	mul.wide.u32 	%rd18208, %r1442, %r5565;
	and.b64  	%rd18209, %rd18169, 4294967295;
	add.s64 	%rd18210, %rd18207, %rd18209;
	add.s64 	%rd18211, %rd18210, %rd18208;
	shr.u64 	%rd18212, %rd18211, 32;
	mul.wide.u32 	%rd18213, %r1441, %r5565;
	and.b64  	%rd18214, %rd18174, 4294967295;
	add.s64 	%rd18215, %rd18212, %rd18214;
	add.s64 	%rd18216, %rd18215, %rd18213;
	shr.u64 	%rd18217, %rd18216, 32;
	mul.wide.u32 	%rd18218, %r1440, %r5565;
	and.b64  	%rd18219, %rd18179, 4294967295;
	add.s64 	%rd18220, %rd18217, %rd18219;
	add.s64 	%rd18221, %rd18220, %rd18218;
	shr.u64 	%rd18222, %rd18221, 32;
	mul.wide.u32 	%rd18223, %r1439, %r5565;
	and.b64  	%rd18224, %rd18182, 4294967295;
	add.s64 	%rd18225, %rd18222, %rd18224;
	add.s64 	%rd18226, %rd18225, %rd18223;
	shr.u64 	%rd18227, %rd18226, 32;
	and.b64  	%rd18228, %rd18185, 4294967295;
	add.s64 	%rd18229, %rd18227, %rd18228;
	shr.u64 	%rd18230, %rd18229, 32;
	and.b64  	%rd18231, %rd18188, 4294967295;
	add.s64 	%rd18232, %rd18230, %rd18231;
	{ .reg .b32 tmp; mov.b64 {tmp, %r5567}, %rd18232; }
	add.s32 	%r5568, %r5564, %r5567;
	mul.lo.s32 	%r5569, %r5544, %r5566;
	mul.wide.u32 	%rd18233, %r1446, %r5569;
	and.b64  	%rd18234, %rd18196, 4294967295;
	add.s64 	%rd18235, %rd18233, %rd18234;
	shr.u64 	%rd18236, %rd18235, 32;
	mul.wide.u32 	%rd18237, %r1445, %r5569;
	and.b64  	%rd18238, %rd18201, 4294967295;
	add.s64 	%rd18239, %rd18236, %rd18238;
	add.s64 	%rd18240, %rd18239, %rd18237;
	cvt.u32.u64 	%r5570, %rd18240;
	shr.u64 	%rd18241, %rd18240, 32;
	mul.wide.u32 	%rd18242, %r1444, %r5569;
	and.b64  	%rd18243, %rd18206, 4294967295;
	add.s64 	%rd18244, %rd18241, %rd18243;
	add.s64 	%rd18245, %rd18244, %rd18242;
	shr.u64 	%rd18246, %rd18245, 32;
	mul.wide.u32 	%rd18247, %r1443, %r5569;
	and.b64  	%rd18248, %rd18211, 4294967295;
	add.s64 	%rd18249, %rd18246, %rd18248;
	add.s64 	%rd18250, %rd18249, %rd18247;
	shr.u64 	%rd18251, %rd18250, 32;
	mul.wide.u32 	%rd18252, %r1442, %r5569;
	and.b64  	%rd18253, %rd18216, 4294967295;
	add.s64 	%rd18254, %rd18251, %rd18253;
	add.s64 	%rd18255, %rd18254, %rd18252;
	shr.u64 	%rd18256, %rd18255, 32;
	mul.wide.u32 	%rd18257, %r1441, %r5569;
	and.b64  	%rd18258, %rd18221, 4294967295;
	add.s64 	%rd18259, %rd18256, %rd18258;
	add.s64 	%rd18260, %rd18259, %rd18257;
	shr.u64 	%rd18261, %rd18260, 32;
	mul.wide.u32 	%rd18262, %r1440, %r5569;
	and.b64  	%rd18263, %rd18226, 4294967295;
	add.s64 	%rd18264, %rd18261, %rd18263;
	add.s64 	%rd18265, %rd18264, %rd18262;
	shr.u64 	%rd18266, %rd18265, 32;
	mul.wide.u32 	%rd18267, %r1439, %r5569;
	and.b64  	%rd18268, %rd18229, 4294967295;
	add.s64 	%rd18269, %rd18266, %rd18268;
	add.s64 	%rd18270, %rd18269, %rd18267;
	shr.u64 	%rd18271, %rd18270, 32;
	and.b64  	%rd18272, %rd18232, 4294967295;
	add.s64 	%rd18273, %rd18271, %rd18272;
	{ .reg .b32 tmp; mov.b64 {tmp, %r5571}, %rd18273; }
	add.s32 	%r5572, %r5568, %r5571;
	mul.lo.s32 	%r5573, %r5544, %r5570;
	mul.wide.u32 	%rd18274, %r1446, %r5573;
	and.b64  	%rd18275, %rd18240, 4294967295;
	add.s64 	%rd18276, %rd18274, %rd18275;
	shr.u64 	%rd18277, %rd18276, 32;
	mul.wide.u32 	%rd18278, %r1445, %r5573;
	and.b64  	%rd18279, %rd18245, 4294967295;
	add.s64 	%rd18280, %rd18277, %rd18279;
	add.s64 	%rd18281, %rd18280, %rd18278;
	cvt.u32.u64 	%r8098, %rd18281;
	shr.u64 	%rd18282, %rd18281, 32;
	mul.wide.u32 	%rd18283, %r1444, %r5573;
	and.b64  	%rd18284, %rd18250, 4294967295;
	add.s64 	%rd18285, %rd18282, %rd18284;
	add.s64 	%rd18286, %rd18285, %rd18283;
	cvt.u32.u64 	%r8099, %rd18286;
	shr.u64 	%rd18287, %rd18286, 32;
	mul.wide.u32 	%rd18288, %r1443, %r5573;
	and.b64  	%rd18289, %rd18255, 4294967295;
	add.s64 	%rd18290, %rd18287, %rd18289;
	add.s64 	%rd18291, %rd18290, %rd18288;
	cvt.u32.u64 	%r8100, %rd18291;
	shr.u64 	%rd18292, %rd18291, 32;
	mul.wide.u32 	%rd18293, %r1442, %r5573;
	and.b64  	%rd18294, %rd18260, 4294967295;
	add.s64 	%rd18295, %rd18292, %rd18294;
	add.s64 	%rd18296, %rd18295, %rd18293;
	cvt.u32.u64 	%r8101, %rd18296;
	shr.u64 	%rd18297, %rd18296, 32;
	mul.wide.u32 	%rd18298, %r1441, %r5573;
	and.b64  	%rd18299, %rd18265, 4294967295;
	add.s64 	%rd18300, %rd18297, %rd18299;
	add.s64 	%rd18301, %rd18300, %rd18298;
	cvt.u32.u64 	%r8102, %rd18301;
	shr.u64 	%rd18302, %rd18301, 32;
	mul.wide.u32 	%rd18303, %r1440, %r5573;
	and.b64  	%rd18304, %rd18270, 4294967295;
	add.s64 	%rd18305, %rd18302, %rd18304;
	add.s64 	%rd18306, %rd18305, %rd18303;
	cvt.u32.u64 	%r8103, %rd18306;
	shr.u64 	%rd18307, %rd18306, 32;
	mul.wide.u32 	%rd18308, %r1439, %r5573;
	and.b64  	%rd18309, %rd18273, 4294967295;
	add.s64 	%rd18310, %rd18307, %rd18309;
	add.s64 	%rd18311, %rd18310, %rd18308;
	cvt.u32.u64 	%r8104, %rd18311;
	{ .reg .b32 tmp; mov.b64 {tmp, %r5574}, %rd18311; }
	add.s32 	%r8105, %r5572, %r5574;
	setp.gt.u32 	%p802, %r8105, %r1439;
	@%p802 bra 	$L__BB5_711;
	setp.lt.u32 	%p803, %r8105, %r1439;
	@%p803 bra 	$L__BB5_712;
	setp.lt.u32 	%p804, %r1440, %r8104;
	@%p804 bra 	$L__BB5_711;
	setp.gt.u32 	%p805, %r1440, %r8104;
	@%p805 bra 	$L__BB5_712;
	setp.lt.u32 	%p806, %r1441, %r8103;
	@%p806 bra 	$L__BB5_711;
	setp.gt.u32 	%p807, %r1441, %r8103;
	@%p807 bra 	$L__BB5_712;
	setp.lt.u32 	%p808, %r1442, %r8102;
	@%p808 bra 	$L__BB5_711;
	setp.gt.u32 	%p809, %r1442, %r8102;
	@%p809 bra 	$L__BB5_712;
	setp.lt.u32 	%p810, %r1443, %r8101;
	@%p810 bra 	$L__BB5_711;
	setp.gt.u32 	%p811, %r1443, %r8101;
	@%p811 bra 	$L__BB5_712;
	setp.lt.u32 	%p812, %r1444, %r8100;
	@%p812 bra 	$L__BB5_711;
	setp.gt.u32 	%p813, %r1444, %r8100;
	@%p813 bra 	$L__BB5_712;
	setp.lt.u32 	%p814, %r1445, %r8099;
	@%p814 bra 	$L__BB5_711;
	setp.gt.u32 	%p815, %r1445, %r8099;
	setp.gt.u32 	%p816, %r1446, %r8098;
	or.pred  	%p817, %p815, %p816;
	@%p817 bra 	$L__BB5_712;
$L__BB5_711:
	sub.s32 	%r8098, %r8098, %r1446;
	sub.s32 	%r8099, %r8099, %r1445;
	sub.s32 	%r8100, %r8100, %r1444;
	sub.s32 	%r8101, %r8101, %r1443;
	sub.s32 	%r8102, %r8102, %r1442;
	sub.s32 	%r8103, %r8103, %r1441;
	sub.s32 	%r8104, %r8104, %r1440;
	sub.s32 	%r8105, %r8105, %r1439;
$L__BB5_712:
	shl.b32 	%r8106, %r8098, 1;
	shr.u32 	%r5575, %r8098, 31;
	cvt.u64.u32 	%rd18312, %r5575;
	mul.wide.u32 	%rd18313, %r8099, 2;
	cvt.u32.u64 	%r5576, %rd18313;
	cvt.u32.u64 	%r5577, %rd18312;
	or.b32  	%r8107, %r5576, %r5577;
	shr.u64 	%rd18314, %rd18313, 32;
	mul.wide.u32 	%rd18315, %r8100, 2;
	cvt.u32.u64 	%r5578, %rd18315;
	cvt.u32.u64 	%r5579, %rd18314;
	or.b32  	%r8108, %r5579, %r5578;
	shr.u64 	%rd18316, %rd18315, 32;
	mul.wide.u32 	%rd18317, %r8101, 2;
	cvt.u32.u64 	%r5580, %rd18317;
	cvt.u32.u64 	%r5581, %rd18316;
	or.b32  	%r8109, %r5581, %r5580;
	shr.u64 	%rd18318, %rd18317, 32;
	mul.wide.u32 	%rd18319, %r8102, 2;
	add.s64 	%rd18320, %rd18318, %rd18319;
	cvt.u32.u64 	%r8110, %rd18320;
	shr.u64 	%rd18321, %rd18320, 32;
	mul.wide.u32 	%rd18322, %r8103, 2;
	add.s64 	%rd18323, %rd18321, %rd18322;
	cvt.u32.u64 	%r8111, %rd18323;
	shr.u64 	%rd18324, %rd18323, 32;
	mul.wide.u32 	%rd18325, %r8104, 2;
	add.s64 	%rd18326, %rd18324, %rd18325;
	cvt.u32.u64 	%r8112, %rd18326;
	shr.u64 	%rd18327, %rd18326, 32;
	mul.wide.u32 	%rd18328, %r8105, 2;
	add.s64 	%rd18329, %rd18327, %rd18328;
	cvt.u32.u64 	%r8113, %rd18329;
	setp.gt.u64 	%p818, %rd18329, 4294967295;
	setp.lt.u32 	%p819, %r1439, %r8113;
	or.pred  	%p820, %p818, %p819;
	@%p820 bra 	$L__BB5_726;
	setp.gt.u32 	%p821, %r1439, %r8113;
	@%p821 bra 	$L__BB5_727;
	setp.lt.u32 	%p822, %r1440, %r8112;
	@%p822 bra 	$L__BB5_726;
	setp.gt.u32 	%p823, %r1440, %r8112;
	@%p823 bra 	$L__BB5_727;
	setp.lt.u32 	%p824, %r1441, %r8111;
	@%p824 bra 	$L__BB5_726;
	setp.gt.u32 	%p825, %r1441, %r8111;
	@%p825 bra 	$L__BB5_727;
	setp.lt.u32 	%p826, %r1442, %r8110;
	@%p826 bra 	$L__BB5_726;
	setp.gt.u32 	%p827, %r1442, %r8110;
	@%p827 bra 	$L__BB5_727;
	setp.lt.u32 	%p828, %r1443, %r8109;
	@%p828 bra 	$L__BB5_726;
	setp.gt.u32 	%p829, %r1443, %r8109;
	@%p829 bra 	$L__BB5_727;
	setp.lt.u32 	%p830, %r1444, %r8108;
	@%p830 bra 	$L__BB5_726;
	setp.gt.u32 	%p831, %r1444, %r8108;
	@%p831 bra 	$L__BB5_727;
	setp.lt.u32 	%p832, %r1445, %r8107;
	@%p832 bra 	$L__BB5_726;
	setp.gt.u32 	%p833, %r1445, %r8107;
	setp.lt.u32 	%p834, %r8106, %r1446;
	or.pred  	%p835, %p833, %p834;
	@%p835 bra 	$L__BB5_727;
$L__BB5_726:
	sub.s32 	%r8106, %r8106, %r1446;
	sub.s32 	%r8107, %r8107, %r1445;
	sub.s32 	%r8108, %r8108, %r1444;
	sub.s32 	%r8109, %r8109, %r1443;
	sub.s32 	%r8110, %r8110, %r1442;
	sub.s32 	%r8111, %r8111, %r1441;
	sub.s32 	%r8112, %r8112, %r1440;
	sub.s32 	%r8113, %r8113, %r1439;
$L__BB5_727:
	shl.b32 	%r8114, %r8106, 1;
	shr.u32 	%r5582, %r8106, 31;
	cvt.u64.u32 	%rd18331, %r5582;
	mul.wide.u32 	%rd18332, %r8107, 2;
	cvt.u32.u64 	%r5583, %rd18332;
	cvt.u32.u64 	%r5584, %rd18331;
	or.b32  	%r8115, %r5583, %r5584;
	shr.u64 	%rd18333, %rd18332, 32;
	mul.wide.u32 	%rd18334, %r8108, 2;
	cvt.u32.u64 	%r5585, %rd18334;
	cvt.u32.u64 	%r5586, %rd18333;
	or.b32  	%r8116, %r5586, %r5585;
	shr.u64 	%rd18335, %rd18334, 32;
	mul.wide.u32 	%rd18336, %r8109, 2;
	cvt.u32.u64 	%r5587, %rd18336;
	cvt.u32.u64 	%r5588, %rd18335;
	or.b32  	%r8117, %r5588, %r5587;
	shr.u64 	%rd18337, %rd18336, 32;
	mul.wide.u32 	%rd18338, %r8110, 2;
	add.s64 	%rd18339, %rd18337, %rd18338;
	cvt.u32.u64 	%r8118, %rd18339;
	shr.u64 	%rd18340, %rd18339, 32;
	mul.wide.u32 	%rd18341, %r8111, 2;
	add.s64 	%rd18342, %rd18340, %rd18341;
	cvt.u32.u64 	%r8119, %rd18342;
	shr.u64 	%rd18343, %rd18342, 32;
	mul.wide.u32 	%rd18344, %r8112, 2;
	add.s64 	%rd18345, %rd18343, %rd18344;
	cvt.u32.u64 	%r8120, %rd18345;
	shr.u64 	%rd18346, %rd18345, 32;
	mul.wide.u32 	%rd18347, %r8113, 2;
	add.s64 	%rd18348, %rd18346, %rd18347;
	cvt.u32.u64 	%r8121, %rd18348;
	setp.gt.u64 	%p836, %rd18348, 4294967295;
	setp.lt.u32 	%p837, %r1439, %r8121;
	or.pred  	%p838, %p836, %p837;
	@%p838 bra 	$L__BB5_741;
	setp.gt.u32 	%p839, %r1439, %r8121;
	@%p839 bra 	$L__BB5_742;
	setp.lt.u32 	%p840, %r1440, %r8120;
	@%p840 bra 	$L__BB5_741;
	setp.gt.u32 	%p841, %r1440, %r8120;
	@%p841 bra 	$L__BB5_742;
	setp.lt.u32 	%p842, %r1441, %r8119;
	@%p842 bra 	$L__BB5_741;
	setp.gt.u32 	%p843, %r1441, %r8119;
	@%p843 bra 	$L__BB5_742;
	setp.lt.u32 	%p844, %r1442, %r8118;
	@%p844 bra 	$L__BB5_741;
	setp.gt.u32 	%p845, %r1442, %r8118;
	@%p845 bra 	$L__BB5_742;
	setp.lt.u32 	%p846, %r1443, %r8117;
	@%p846 bra 	$L__BB5_741;
	setp.gt.u32 	%p847, %r1443, %r8117;
	@%p847 bra 	$L__BB5_742;
	setp.lt.u32 	%p848, %r1444, %r8116;
	@%p848 bra 	$L__BB5_741;
	setp.gt.u32 	%p849, %r1444, %r8116;
	@%p849 bra 	$L__BB5_742;
	setp.lt.u32 	%p850, %r1445, %r8115;
	@%p850 bra 	$L__BB5_741;
	setp.gt.u32 	%p851, %r1445, %r8115;
	setp.lt.u32 	%p852, %r8114, %r1446;
	or.pred  	%p853, %p851, %p852;
	@%p853 bra 	$L__BB5_742;
$L__BB5_741:
	sub.s32 	%r8114, %r8114, %r1446;
	sub.s32 	%r8115, %r8115, %r1445;
	sub.s32 	%r8116, %r8116, %r1444;
	sub.s32 	%r8117, %r8117, %r1443;
	sub.s32 	%r8118, %r8118, %r1442;
	sub.s32 	%r8119, %r8119, %r1441;
	sub.s32 	%r8120, %r8120, %r1440;
	sub.s32 	%r8121, %r8121, %r1439;
$L__BB5_742:
	ld.const.u32 	%r1519, [P_CONST+28];
	ld.const.u32 	%r1520, [P_CONST+24];
	ld.const.u32 	%r1521, [P_CONST+20];
	ld.const.u32 	%r1522, [P_CONST+16];
	ld.const.u32 	%r1523, [P_CONST+12];
	ld.const.u32 	%r1524, [P_CONST+8];
	ld.const.u32 	%r1525, [P_CONST+4];
	ld.const.u32 	%r1526, [P_CONST];
	mul.wide.u32 	%rd18350, %r8114, %r8114;
	cvt.u32.u64 	%r5589, %rd18350;
	shr.u64 	%rd18351, %rd18350, 32;
	mul.wide.u32 	%rd18352, %r8115, %r8114;
	add.s64 	%rd18353, %rd18351, %rd18352;
	shr.u64 	%rd18354, %rd18353, 32;
	mul.wide.u32 	%rd18355, %r8116, %r8114;
	add.s64 	%rd18356, %rd18354, %rd18355;
	shr.u64 	%rd18357, %rd18356, 32;
	mul.wide.u32 	%rd18358, %r8117, %r8114;
	add.s64 	%rd18359, %rd18357, %rd18358;
	shr.u64 	%rd18360, %rd18359, 32;
	mul.wide.u32 	%rd18361, %r8118, %r8114;
	add.s64 	%rd18362, %rd18360, %rd18361;
	shr.u64 	%rd18363, %rd18362, 32;
	mul.wide.u32 	%rd18364, %r8119, %r8114;
	add.s64 	%rd18365, %rd18363, %rd18364;
	shr.u64 	%rd18366, %rd18365, 32;
	mul.wide.u32 	%rd18367, %r8120, %r8114;
	add.s64 	%rd18368, %rd18366, %rd18367;
	shr.u64 	%rd18369, %rd18368, 32;
	mul.wide.u32 	%rd18370, %r8121, %r8114;
	add.s64 	%rd18371, %rd18369, %rd18370;
	shr.u64 	%rd18372, %rd18371, 32;
	and.b64  	%rd18373, %rd18353, 4294967295;
	add.s64 	%rd18374, %rd18352, %rd18373;
	shr.u64 	%rd18375, %rd18374, 32;
	mul.wide.u32 	%rd18376, %r8115, %r8115;
	and.b64  	%rd18377, %rd18356, 4294967295;
	add.s64 	%rd18378, %rd18375, %rd18377;
	add.s64 	%rd18379, %rd18378, %rd18376;
	shr.u64 	%rd18380, %rd18379, 32;
	mul.wide.u32 	%rd18381, %r8116, %r8115;
	and.b64  	%rd18382, %rd18359, 4294967295;
	add.s64 	%rd18383, %rd18380, %rd18382;
	add.s64 	%rd18384, %rd18383, %rd18381;
	shr.u64 	%rd18385, %rd18384, 32;
	mul.wide.u32 	%rd18386, %r8117, %r8115;
	and.b64  	%rd18387, %rd18362, 4294967295;
	add.s64 	%rd18388, %rd18385, %rd18387;
	add.s64 	%rd18389, %rd18388, %rd18386;
	shr.u64 	%rd18390, %rd18389, 32;
	mul.wide.u32 	%rd18391, %r8118, %r8115;
	and.b64  	%rd18392, %rd18365, 4294967295;
	add.s64 	%rd18393, %rd18390, %rd18392;
	add.s64 	%rd18394, %rd18393, %rd18391;
	shr.u64 	%rd18395, %rd18394, 32;
	mul.wide.u32 	%rd18396, %r8119, %r8115;
	and.b64  	%rd18397, %rd18368, 4294967295;
	add.s64 	%rd18398, %rd18395, %rd18397;
	add.s64 	%rd18399, %rd18398, %rd18396;
	shr.u64 	%rd18400, %rd18399, 32;
	mul.wide.u32 	%rd18401, %r8120, %r8115;
	and.b64  	%rd18402, %rd18371, 4294967295;
	add.s64 	%rd18403, %rd18400, %rd18402;
	add.s64 	%rd18404, %rd18403, %rd18401;
	shr.u64 	%rd18405, %rd18404, 32;
	mul.wide.u32 	%rd18406, %r8121, %r8115;
	add.s64 	%rd18407, %rd18405, %rd18372;
	add.s64 	%rd18408, %rd18407, %rd18406;
	shr.u64 	%rd18409, %rd18408, 32;
	and.b64  	%rd18410, %rd18379, 4294967295;
	add.s64 	%rd18411, %rd18355, %rd18410;
	shr.u64 	%rd18412, %rd18411, 32;
	and.b64  	%rd18413, %rd18384, 4294967295;
	add.s64 	%rd18414, %rd18412, %rd18413;
	add.s64 	%rd18415, %rd18414, %rd18381;
	shr.u64 	%rd18416, %rd18415, 32;
	mul.wide.u32 	%rd18417, %r8116, %r8116;
	and.b64  	%rd18418, %rd18389, 4294967295;
	add.s64 	%rd18419, %rd18416, %rd18418;
	add.s64 	%rd18420, %rd18419, %rd18417;
	shr.u64 	%rd18421, %rd18420, 32;
	mul.wide.u32 	%rd18422, %r8117, %r8116;
	and.b64  	%rd18423, %rd18394, 4294967295;
	add.s64 	%rd18424, %rd18421, %rd18423;
	add.s64 	%rd18425, %rd18424, %rd18422;
	shr.u64 	%rd18426, %rd18425, 32;
	mul.wide.u32 	%rd18427, %r8118, %r8116;
	and.b64  	%rd18428, %rd18399, 4294967295;
	add.s64 	%rd18429, %rd18426, %rd18428;
	add.s64 	%rd18430, %rd18429, %rd18427;
	shr.u64 	%rd18431, %rd18430, 32;
	mul.wide.u32 	%rd18432, %r8119, %r8116;
	and.b64  	%rd18433, %rd18404, 4294967295;
	add.s64 	%rd18434, %rd18431, %rd18433;
	add.s64 	%rd18435, %rd18434, %rd18432;
	shr.u64 	%rd18436, %rd18435, 32;
	mul.wide.u32 	%rd18437, %r8120, %r8116;
	and.b64  	%rd18438, %rd18408, 4294967295;
	add.s64 	%rd18439, %rd18436, %rd18438;
	add.s64 	%rd18440, %rd18439, %rd18437;
	shr.u64 	%rd18441, %rd18440, 32;
	mul.wide.u32 	%rd18442, %r8121, %r8116;
	add.s64 	%rd18443, %rd18441, %rd18409;
	add.s64 	%rd18444, %rd18443, %rd18442;
	shr.u64 	%rd18445, %rd18444, 32;
	and.b64  	%rd18446, %rd18415, 4294967295;
	add.s64 	%rd18447, %rd18358, %rd18446;
	shr.u64 	%rd18448, %rd18447, 32;
	and.b64  	%rd18449, %rd18420, 4294967295;
	add.s64 	%rd18450, %rd18448, %rd18449;
	add.s64 	%rd18451, %rd18450, %rd18386;
	shr.u64 	%rd18452, %rd18451, 32;
	and.b64  	%rd18453, %rd18425, 4294967295;
	add.s64 	%rd18454, %rd18452, %rd18453;
	add.s64 	%rd18455, %rd18454, %rd18422;
	shr.u64 	%rd18456, %rd18455, 32;
	mul.wide.u32 	%rd18457, %r8117, %r8117;
	and.b64  	%rd18458, %rd18430, 4294967295;
	add.s64 	%rd18459, %rd18456, %rd18458;
	add.s64 	%rd18460, %rd18459, %rd18457;
	shr.u64 	%rd18461, %rd18460, 32;
	mul.wide.u32 	%rd18462, %r8118, %r8117;
	and.b64  	%rd18463, %rd18435, 4294967295;
	add.s64 	%rd18464, %rd18461, %rd18463;
	add.s64 	%rd18465, %rd18464, %rd18462;
	shr.u64 	%rd18466, %rd18465, 32;
	mul.wide.u32 	%rd18467, %r8119, %r8117;
	and.b64  	%rd18468, %rd18440, 4294967295;
	add.s64 	%rd18469, %rd18466, %rd18468;
	add.s64 	%rd18470, %rd18469, %rd18467;
	shr.u64 	%rd18471, %rd18470, 32;
	mul.wide.u32 	%rd18472, %r8120, %r8117;
	and.b64  	%rd18473, %rd18444, 4294967295;
	add.s64 	%rd18474, %rd18471, %rd18473;
	add.s64 	%rd18475, %rd18474, %rd18472;
	shr.u64 	%rd18476, %rd18475, 32;
	mul.wide.u32 	%rd18477, %r8121, %r8117;
	add.s64 	%rd18478, %rd18476, %rd18445;
	add.s64 	%rd18479, %rd18478, %rd18477;
	shr.u64 	%rd18480, %rd18479, 32;
	and.b64  	%rd18481, %rd18451, 4294967295;
	add.s64 	%rd18482, %rd18361, %rd18481;
	shr.u64 	%rd18483, %rd18482, 32;
	and.b64  	%rd18484, %rd18455, 4294967295;
	add.s64 	%rd18485, %rd18483, %rd18484;
	add.s64 	%rd18486, %rd18485, %rd18391;
	shr.u64 	%rd18487, %rd18486, 32;
	and.b64  	%rd18488, %rd18460, 4294967295;
	add.s64 	%rd18489, %rd18487, %rd18488;
	add.s64 	%rd18490, %rd18489, %rd18427;
	shr.u64 	%rd18491, %rd18490, 32;
	and.b64  	%rd18492, %rd18465, 4294967295;
	add.s64 	%rd18493, %rd18491, %rd18492;
	add.s64 	%rd18494, %rd18493, %rd18462;
	shr.u64 	%rd18495, %rd18494, 32;
	mul.wide.u32 	%rd18496, %r8118, %r8118;
	and.b64  	%rd18497, %rd18470, 4294967295;
	add.s64 	%rd18498, %rd18495, %rd18497;
	add.s64 	%rd18499, %rd18498, %rd18496;
	shr.u64 	%rd18500, %rd18499, 32;
	mul.wide.u32 	%rd18501, %r8119, %r8118;
	and.b64  	%rd18502, %rd18475, 4294967295;
	add.s64 	%rd18503, %rd18500, %rd18502;
	add.s64 	%rd18504, %rd18503, %rd18501;
	shr.u64 	%rd18505, %rd18504, 32;
	mul.wide.u32 	%rd18506, %r8120, %r8118;
	and.b64  	%rd18507, %rd18479, 4294967295;
	add.s64 	%rd18508, %rd18505, %rd18507;
	add.s64 	%rd18509, %rd18508, %rd18506;
	shr.u64 	%rd18510, %rd18509, 32;
	mul.wide.u32 	%rd18511, %r8121, %r8118;
	add.s64 	%rd18512, %rd18510, %rd18480;
	add.s64 	%rd18513, %rd18512, %rd18511;
	shr.u64 	%rd18514, %rd18513, 32;
	and.b64  	%rd18515, %rd18486, 4294967295;
	add.s64 	%rd18516, %rd18364, %rd18515;
	shr.u64 	%rd18517, %rd18516, 32;
	and.b64  	%rd18518, %rd18490, 4294967295;
	add.s64 	%rd18519, %rd18517, %rd18518;
	add.s64 	%rd18520, %rd18519, %rd18396;
	shr.u64 	%rd18521, %rd18520, 32;
	and.b64  	%rd18522, %rd18494, 4294967295;
	add.s64 	%rd18523, %rd18521, %rd18522;
	add.s64 	%rd18524, %rd18523, %rd18432;
	shr.u64 	%rd18525, %rd18524, 32;
	and.b64  	%rd18526, %rd18499, 4294967295;
	add.s64 	%rd18527, %rd18525, %rd18526;
	add.s64 	%rd18528, %rd18527, %rd18467;
	shr.u64 	%rd18529, %rd18528, 32;
	and.b64  	%rd18530, %rd18504, 4294967295;
	add.s64 	%rd18531, %rd18529, %rd18530;
	add.s64 	%rd18532, %rd18531, %rd18501;
	shr.u64 	%rd18533, %rd18532, 32;
	mul.wide.u32 	%rd18534, %r8119, %r8119;
	and.b64  	%rd18535, %rd18509, 4294967295;
	add.s64 	%rd18536, %rd18533, %rd18535;
	add.s64 	%rd18537, %rd18536, %rd18534;
	shr.u64 	%rd18538, %rd18537, 32;
	mul.wide.u32 	%rd18539, %r8120, %r8119;
	and.b64  	%rd18540, %rd18513, 4294967295;
	add.s64 	%rd18541, %rd18538, %rd18540;
	add.s64 	%rd18542, %rd18541, %rd18539;
	shr.u64 	%rd18543, %rd18542, 32;
	mul.wide.u32 	%rd18544, %r8121, %r8119;
	add.s64 	%rd18545, %rd18543, %rd18514;
	add.s64 	%rd18546, %rd18545, %rd18544;
	shr.u64 	%rd18547, %rd18546, 32;
	and.b64  	%rd18548, %rd18520, 4294967295;
	add.s64 	%rd18549, %rd18367, %rd18548;
	shr.u64 	%rd18550, %rd18549, 32;
	and.b64  	%rd18551, %rd18524, 4294967295;
	add.s64 	%rd18552, %rd18550, %rd18551;
	add.s64 	%rd18553, %rd18552, %rd18401;
	shr.u64 	%rd18554, %rd18553, 32;
	and.b64  	%rd18555, %rd18528, 4294967295;
	add.s64 	%rd18556, %rd18554, %rd18555;
	add.s64 	%rd18557, %rd18556, %rd18437;
	shr.u64 	%rd18558, %rd18557, 32;
	and.b64  	%rd18559, %rd18532, 4294967295;
	add.s64 	%rd18560, %rd18558, %rd18559;
	add.s64 	%rd18561, %rd18560, %rd18472;
	shr.u64 	%rd18562, %rd18561, 32;
	and.b64  	%rd18563, %rd18537, 4294967295;
	add.s64 	%rd18564, %rd18562, %rd18563;
	add.s64 	%rd18565, %rd18564, %rd18506;
	shr.u64 	%rd18566, %rd18565, 32;
	and.b64  	%rd18567, %rd18542, 4294967295;
	add.s64 	%rd18568, %rd18566, %rd18567;
	add.s64 	%rd18569, %rd18568, %rd18539;
	shr.u64 	%rd18570, %rd18569, 32;
	mul.wide.u32 	%rd18571, %r8120, %r8120;
	and.b64  	%rd18572, %rd18546, 4294967295;
	add.s64 	%rd18573, %rd18570, %rd18572;
	add.s64 	%rd18574, %rd18573, %rd18571;
	shr.u64 	%rd18575, %rd18574, 32;
	mul.wide.u32 	%rd18576, %r8121, %r8120;
	add.s64 	%rd18577, %rd18575, %rd18547;
	add.s64 	%rd18578, %rd18577, %rd18576;
	shr.u64 	%rd18579, %rd18578, 32;
	and.b64  	%rd18580, %rd18553, 4294967295;
	add.s64 	%rd18581, %rd18370, %rd18580;
	shr.u64 	%rd18582, %rd18581, 32;
	and.b64  	%rd18583, %rd18557, 4294967295;
	add.s64 	%rd18584, %rd18582, %rd18583;
	add.s64 	%rd18585, %rd18584, %rd18406;
	shr.u64 	%rd18586, %rd18585, 32;
	and.b64  	%rd18587, %rd18561, 4294967295;
	add.s64 	%rd18588, %rd18586, %rd18587;
	add.s64 	%rd18589, %rd18588, %rd18442;
	shr.u64 	%rd18590, %rd18589, 32;
	and.b64  	%rd18591, %rd18565, 4294967295;
	add.s64 	%rd18592, %rd18590, %rd18591;
	add.s64 	%rd18593, %rd18592, %rd18477;
	shr.u64 	%rd18594, %rd18593, 32;
	and.b64  	%rd18595, %rd18569, 4294967295;
	add.s64 	%rd18596, %rd18594, %rd18595;
	add.s64 	%rd18597, %rd18596, %rd18511;
	shr.u64 	%rd18598, %rd18597, 32;
	and.b64  	%rd18599, %rd18574, 4294967295;
	add.s64 	%rd18600, %rd18598, %rd18599;
	add.s64 	%rd18601, %rd18600, %rd18544;
	shr.u64 	%rd18602, %rd18601, 32;
	and.b64  	%rd18603, %rd18578, 4294967295;
	add.s64 	%rd18604, %rd18602, %rd18603;
	add.s64 	%rd18605, %rd18604, %rd18576;
	shr.u64 	%rd18606, %rd18605, 32;
	mul.wide.u32 	%rd18607, %r8121, %r8121;
	add.s64 	%rd18608, %rd18606, %rd18579;
	add.s64 	%rd18609, %rd18608, %rd18607;
	{ .reg .b32 tmp; mov.b64 {tmp, %r5590}, %rd18609; }
	ld.const.u32 	%r5591, [MU_P];
	mul.lo.s32 	%r5592, %r5591, %r5589;
	mul.wide.u32 	%rd18610, %r1526, %r5592;
	and.b64  	%rd18611, %rd18350, 4294967293;
	add.s64 	%rd18612, %rd18610, %rd18611;
	shr.u64 	%rd18613, %rd18612, 32;
	mul.wide.u32 	%rd18614, %r1525, %r5592;
	and.b64  	%rd18615, %rd18374, 4294967295;
	add.s64 	%rd18616, %rd18613, %rd18615;
	add.s64 	%rd18617, %rd18616, %rd18614;
	cvt.u32.u64 	%r5593, %rd18617;
	shr.u64 	%rd18618, %rd18617, 32;
	mul.wide.u32 	%rd18619, %r1524, %r5592;
	and.b64  	%rd18620, %rd18411, 4294967295;
	add.s64 	%rd18621, %rd18618, %rd18620;
	add.s64 	%rd18622, %rd18621, %rd18619;
	shr.u64 	%rd18623, %rd18622, 32;
	mul.wide.u32 	%rd18624, %r1523, %r5592;
	and.b64  	%rd18625, %rd18447, 4294967295;
	add.s64 	%rd18626, %rd18623, %rd18625;
	add.s64 	%rd18627, %rd18626, %rd18624;
	shr.u64 	%rd18628, %rd18627, 32;
	mul.wide.u32 	%rd18629, %r1522, %r5592;
	and.b64  	%rd18630, %rd18482, 4294967295;
	add.s64 	%rd18631, %rd18628, %rd18630;
	add.s64 	%rd18632, %rd18631, %rd18629;
	shr.u64 	%rd18633, %rd18632, 32;
	mul.wide.u32 	%rd18634, %r1521, %r5592;
	and.b64  	%rd18635, %rd18516, 4294967295;
	add.s64 	%rd18636, %rd18633, %rd18635;
	add.s64 	%rd18637, %rd18636, %rd18634;
	shr.u64 	%rd18638, %rd18637, 32;
	mul.wide.u32 	%rd18639, %r1520, %r5592;
	and.b64  	%rd18640, %rd18549, 4294967295;
	add.s64 	%rd18641, %rd18638, %rd18640;
	add.s64 	%rd18642, %rd18641, %rd18639;
	shr.u64 	%rd18643, %rd18642, 32;
	mul.wide.u32 	%rd18644, %r1519, %r5592;
	and.b64  	%rd18645, %rd18581, 4294967295;
	add.s64 	%rd18646, %rd18643, %rd18645;
	add.s64 	%rd18647, %rd18646, %rd18644;
	shr.u64 	%rd18648, %rd18647, 32;
	and.b64  	%rd18649, %rd18585, 4294967295;
	add.s64 	%rd18650, %rd18648, %rd18649;
	shr.u64 	%rd18651, %rd18650, 32;
	and.b64  	%rd18652, %rd18589, 4294967295;
	add.s64 	%rd18653, %rd18651, %rd18652;
	shr.u64 	%rd18654, %rd18653, 32;
	and.b64  	%rd18655, %rd18593, 4294967295;
	add.s64 	%rd18656, %rd18654, %rd18655;
	shr.u64 	%rd18657, %rd18656, 32;
	and.b64  	%rd18658, %rd18597, 4294967295;
	add.s64 	%rd18659, %rd18657, %rd18658;
	shr.u64 	%rd18660, %rd18659, 32;
	and.b64  	%rd18661, %rd18601, 4294967295;
	add.s64 	%rd18662, %rd18660, %rd18661;
	shr.u64 	%rd18663, %rd18662, 32;
	and.b64  	%rd18664, %rd18605, 4294967295;
	add.s64 	%rd18665, %rd18663, %rd18664;
	shr.u64 	%rd18666, %rd18665, 32;
	and.b64  	%rd18667, %rd18609, 4294967295;
	add.s64 	%rd18668, %rd18666, %rd18667;
	{ .reg .b32 tmp; mov.b64 {tmp, %r5594}, %rd18668; }
	add.s32 	%r5595, %r5590, %r5594;
	mul.lo.s32 	%r5596, %r5591, %r5593;
	mul.wide.u32 	%rd18669, %r1526, %r5596;
	and.b64  	%rd18670, %rd18617, 4294967295;
	add.s64 	%rd18671, %rd18669, %rd18670;
	shr.u64 	%rd18672, %rd18671, 32;
	mul.wide.u32 	%rd18673, %r1525, %r5596;
	and.b64  	%rd18674, %rd18622, 4294967295;
	add.s64 	%rd18675, %rd18672, %rd18674;
	add.s64 	%rd18676, %rd18675, %rd18673;
	cvt.u32.u64 	%r5597, %rd18676;
	shr.u64 	%rd18677, %rd18676, 32;
	mul.wide.u32 	%rd18678, %r1524, %r5596;
	and.b64  	%rd18679, %rd18627, 4294967295;
	add.s64 	%rd18680, %rd18677, %rd18679;
	add.s64 	%rd18681, %rd18680, %rd18678;
	shr.u64 	%rd18682, %rd18681, 32;
	mul.wide.u32 	%rd18683, %r1523, %r5596;
	and.b64  	%rd18684, %rd18632, 4294967295;
	add.s64 	%rd18685, %rd18682, %rd18684;
	add.s64 	%rd18686, %rd18685, %rd18683;
	shr.u64 	%rd18687, %rd18686, 32;
	mul.wide.u32 	%rd18688, %r1522, %r5596;
	and.b64  	%rd18689, %rd18637, 4294967295;
	add.s64 	%rd18690, %rd18687, %rd18689;
	add.s64 	%rd18691, %rd18690, %rd18688;
	shr.u64 	%rd18692, %rd18691, 32;
	mul.wide.u32 	%rd18693, %r1521, %r5596;
	and.b64  	%rd18694, %rd18642, 4294967295;
	add.s64 	%rd18695, %rd18692, %rd18694;
	add.s64 	%rd18696, %rd18695, %rd18693;
	shr.u64 	%rd18697, %rd18696, 32;
	mul.wide.u32 	%rd18698, %r1520, %r5596;
	and.b64  	%rd18699, %rd18647, 4294967295;
	add.s64 	%rd18700, %rd18697, %rd18699;
	add.s64 	%rd18701, %rd18700, %rd18698;
	shr.u64 	%rd18702, %rd18701, 32;
	mul.wide.u32 	%rd18703, %r1519, %r5596;
	and.b64  	%rd18704, %rd18650, 4294967295;
	add.s64 	%rd18705, %rd18702, %rd18704;
	add.s64 	%rd18706, %rd18705, %rd18703;
	shr.u64 	%rd18707, %rd18706, 32;
	and.b64  	%rd18708, %rd18653, 4294967295;
	add.s64 	%rd18709, %rd18707, %rd18708;
	shr.u64 	%rd18710, %rd18709, 32;
	and.b64  	%rd18711, %rd18656, 4294967295;
	add.s64 	%rd18712, %rd18710, %rd18711;
	shr.u64 	%rd18713, %rd18712, 32;
	and.b64  	%rd18714, %rd18659, 4294967295;
	add.s64 	%rd18715, %rd18713, %rd18714;
	shr.u64 	%rd18716, %rd18715, 32;
	and.b64  	%rd18717, %rd18662, 4294967295;
	add.s64 	%rd18718, %rd18716, %rd18717;
	shr.u64 	%rd18719, %rd18718, 32;
	and.b64  	%rd18720, %rd18665, 4294967295;
	add.s64 	%rd18721, %rd18719, %rd18720;
	shr.u64 	%rd18722, %rd18721, 32;
	and.b64  	%rd18723, %rd18668, 4294967295;
	add.s64 	%rd18724, %rd18722, %rd18723;
	{ .reg .b32 tmp; mov.b64 {tmp, %r5598}, %rd18724; }
	add.s32 	%r5599, %r5595, %r5598;
	mul.lo.s32 	%r5600, %r5591, %r5597;
	mul.wide.u32 	%rd18725, %r1526, %r5600;
	and.b64  	%rd18726, %rd18676, 4294967295;
	add.s64 	%rd18727, %rd18725, %rd18726;
	shr.u64 	%rd18728, %rd18727, 32;
	mul.wide.u32 	%rd18729, %r1525, %r5600;
	and.b64  	%rd18730, %rd18681, 4294967295;
	add.s64 	%rd18731, %rd18728, %rd18730;
	add.s64 	%rd18732, %rd18731, %rd18729;
	cvt.u32.u64 	%r5601, %rd18732;
	shr.u64 	%rd18733, %rd18732, 32;
	mul.wide.u32 	%rd18734, %r1524, %r5600;
	and.b64  	%rd18735, %rd18686, 4294967295;
	add.s64 	%rd18736, %rd18733, %rd18735;
	add.s64 	%rd18737, %rd18736, %rd18734;
	shr.u64 	%rd18738, %rd18737, 32;
	mul.wide.u32 	%rd18739, %r1523, %r5600;
	and.b64  	%rd18740, %rd18691, 4294967295;
	add.s64 	%rd18741, %rd18738, %rd18740;
	add.s64 	%rd18742, %rd18741, %rd18739;
	shr.u64 	%rd18743, %rd18742, 32;
	mul.wide.u32 	%rd18744, %r1522, %r5600;
	and.b64  	%rd18745, %rd18696, 4294967295;
	add.s64 	%rd18746, %rd18743, %rd18745;
	add.s64 	%rd18747, %rd18746, %rd18744;
	shr.u64 	%rd18748, %rd18747, 32;
	mul.wide.u32 	%rd18749, %r1521, %r5600;
	and.b64  	%rd18750, %rd18701, 4294967295;
	add.s64 	%rd18751, %rd18748, %rd18750;
	add.s64 	%rd18752, %rd18751, %rd18749;
	shr.u64 	%rd18753, %rd18752, 32;
	mul.wide.u32 	%rd18754, %r1520, %r5600;
	and.b64  	%rd18755, %rd18706, 4294967295;
	add.s64 	%rd18756, %rd18753, %rd18755;
	add.s64 	%rd18757, %rd18756, %rd18754;
	shr.u64 	%rd18758, %rd18757, 32;
	mul.wide.u32 	%rd18759, %r1519, %r5600;
	and.b64  	%rd18760, %rd18709, 4294967295;
	add.s64 	%rd18761, %rd18758, %rd18760;
	add.s64 	%rd18762, %rd18761, %rd18759;
	shr.u64 	%rd18763, %rd18762, 32;
	and.b64  	%rd18764, %rd18712, 4294967295;
	add.s64 	%rd18765, %rd18763, %rd18764;
	shr.u64 	%rd18766, %rd18765, 32;
	and.b64  	%rd18767, %rd18715, 4294967295;
	add.s64 	%rd18768, %rd18766, %rd18767;
	shr.u64 	%rd18769, %rd18768, 32;
	and.b64  	%rd18770, %rd18718, 4294967295;
	add.s64 	%rd18771, %rd18769, %rd18770;
	shr.u64 	%rd18772, %rd18771, 32;
	and.b64  	%rd18773, %rd18721, 4294967295;
	add.s64 	%rd18774, %rd18772, %rd18773;
	shr.u64 	%rd18775, %rd18774, 32;
	and.b64  	%rd18776, %rd18724, 4294967295;
	add.s64 	%rd18777, %rd18775, %rd18776;
	{ .reg .b32 tmp; mov.b64 {tmp, %r5602}, %rd18777; }
	add.s32 	%r5603, %r5599, %r5602;
	mul.lo.s32 	%r5604, %r5591, %r5601;
	mul.wide.u32 	%rd18778, %r1526, %r5604;
	and.b64  	%rd18779, %rd18732, 4294967295;
	add.s64 	%rd18780, %rd18778, %rd18779;
	shr.u64 	%rd18781, %rd18780, 32;
	mul.wide.u32 	%rd18782, %r1525, %r5604;
	and.b64  	%rd18783, %rd18737, 4294967295;
	add.s64 	%rd18784, %rd18781, %rd18783;
	add.s64 	%rd18785, %rd18784, %rd18782;
	cvt.u32.u64 	%r5605, %rd18785;
	shr.u64 	%rd18786, %rd18785, 32;
	mul.wide.u32 	%rd18787, %r1524, %r5604;
	and.b64  	%rd18788, %rd18742, 4294967295;
	add.s64 	%rd18789, %rd18786, %rd18788;
	add.s64 	%rd18790, %rd18789, %rd18787;
	shr.u64 	%rd18791, %rd18790, 32;
	mul.wide.u32 	%rd18792, %r1523, %r5604;
	and.b64  	%rd18793, %rd18747, 4294967295;
	add.s64 	%rd18794, %rd18791, %rd18793;
	add.s64 	%rd18795, %rd18794, %rd18792;
	shr.u64 	%rd18796, %rd18795, 32;
	mul.wide.u32 	%rd18797, %r1522, %r5604;
	and.b64  	%rd18798, %rd18752, 4294967295;
	add.s64 	%rd18799, %rd18796, %rd18798;
	add.s64 	%rd18800, %rd18799, %rd18797;
	shr.u64 	%rd18801, %rd18800, 32;
	mul.wide.u32 	%rd18802, %r1521, %r5604;
	and.b64  	%rd18803, %rd18757, 4294967295;
	add.s64 	%rd18804, %rd18801, %rd18803;
	add.s64 	%rd18805, %rd18804, %rd18802;
	shr.u64 	%rd18806, %rd18805, 32;
	mul.wide.u32 	%rd18807, %r1520, %r5604;
	and.b64  	%rd18808, %rd18762, 4294967295;
	add.s64 	%rd18809, %rd18806, %rd18808;
	add.s64 	%rd18810, %rd18809, %rd18807;
	shr.u64 	%rd18811, %rd18810, 32;
	mul.wide.u32 	%rd18812, %r1519, %r5604;
	and.b64  	%rd18813, %rd18765, 4294967295;
	add.s64 	%rd18814, %rd18811, %rd18813;
	add.s64 	%rd18815, %rd18814, %rd18812;
	shr.u64 	%rd18816, %rd18815, 32;
	and.b64  	%rd18817, %rd18768, 4294967295;
	add.s64 	%rd18818, %rd18816, %rd18817;
	shr.u64 	%rd18819, %rd18818, 32;
	and.b64  	%rd18820, %rd18771, 4294967295;
	add.s64 	%rd18821, %rd18819, %rd18820;
	shr.u64 	%rd18822, %rd18821, 32;
	and.b64  	%rd18823, %rd18774, 4294967295;
	add.s64 	%rd18824, %rd18822, %rd18823;
	shr.u64 	%rd18825, %rd18824, 32;
	and.b64  	%rd18826, %rd18777, 4294967295;
	add.s64 	%rd18827, %rd18825, %rd18826;
	{ .reg .b32 tmp; mov.b64 {tmp, %r5606}, %rd18827; }
	add.s32 	%r5607, %r5603, %r5606;
	mul.lo.s32 	%r5608, %r5591, %r5605;
	mul.wide.u32 	%rd18828, %r1526, %r5608;
	and.b64  	%rd18829, %rd18785, 4294967295;
	add.s64 	%rd18830, %rd18828, %rd18829;
	shr.u64 	%rd18831, %rd18830, 32;
	mul.wide.u32 	%rd18832, %r1525, %r5608;
	and.b64  	%rd18833, %rd18790, 4294967295;
	add.s64 	%rd18834, %rd18831, %rd18833;
	add.s64 	%rd18835, %rd18834, %rd18832;
	cvt.u32.u64 	%r5609, %rd18835;
	shr.u64 	%rd18836, %rd18835, 32;
	mul.wide.u32 	%rd18837, %r1524, %r5608;
	and.b64  	%rd18838, %rd18795, 4294967295;
	add.s64 	%rd18839, %rd18836, %rd18838;
	add.s64 	%rd18840, %rd18839, %rd18837;
	shr.u64 	%rd18841, %rd18840, 32;
	mul.wide.u32 	%rd18842, %r1523, %r5608;
	and.b64  	%rd18843, %rd18800, 4294967295;
	add.s64 	%rd18844, %rd18841, %rd18843;
	add.s64 	%rd18845, %rd18844, %rd18842;
	shr.u64 	%rd18846, %rd18845, 32;
	mul.wide.u32 	%rd18847, %r1522, %r5608;
	and.b64  	%rd18848, %rd18805, 4294967295;
	add.s64 	%rd18849, %rd18846, %rd18848;
	add.s64 	%rd18850, %rd18849, %rd18847;
	shr.u64 	%rd18851, %rd18850, 32;
	mul.wide.u32 	%rd18852, %r1521, %r5608;
	and.b64  	%rd18853, %rd18810, 4294967295;
	add.s64 	%rd18854, %rd18851, %rd18853;
	add.s64 	%rd18855, %rd18854, %rd18852;
	shr.u64 	%rd18856, %rd18855, 32;
	mul.wide.u32 	%rd18857, %r1520, %r5608;
	and.b64  	%rd18858, %rd18815, 4294967295;
	add.s64 	%rd18859, %rd18856, %rd18858;
	add.s64 	%rd18860, %rd18859, %rd18857;
	shr.u64 	%rd18861, %rd18860, 32;
	mul.wide.u32 	%rd18862, %r1519, %r5608;
	and.b64  	%rd18863, %rd18818, 4294967295;
	add.s64 	%rd18864, %rd18861, %rd18863;
	add.s64 	%rd18865, %rd18864, %rd18862;
	shr.u64 	%rd18866, %rd18865, 32;
	and.b64  	%rd18867, %rd18821, 4294967295;
	add.s64 	%rd18868, %rd18866, %rd18867;
	shr.u64 	%rd18869, %rd18868, 32;
	and.b64  	%rd18870, %rd18824, 4294967295;
	add.s64 	%rd18871, %rd18869, %rd18870;
	shr.u64 	%rd18872, %rd18871, 32;
	and.b64  	%rd18873, %rd18827, 4294967295;
	add.s64 	%rd18874, %rd18872, %rd18873;
	{ .reg .b32 tmp; mov.b64 {tmp, %r5610}, %rd18874; }
	add.s32 	%r5611, %r5607, %r5610;
	mul.lo.s32 	%r5612, %r5591, %r5609;
	mul.wide.u32 	%rd18875, %r1526, %r5612;
	and.b64  	%rd18876, %rd18835, 4294967295;
	add.s64 	%rd18877, %rd18875, %rd18876;
	shr.u64 	%rd18878, %rd18877, 32;
	mul.wide.u32 	%rd18879, %r1525, %r5612;
	and.b64  	%rd18880, %rd18840, 4294967295;
	add.s64 	%rd18881, %rd18878, %rd18880;
	add.s64 	%rd18882, %rd18881, %rd18879;
	cvt.u32.u64 	%r5613, %rd18882;
	shr.u64 	%rd18883, %rd18882, 32;
	mul.wide.u32 	%rd18884, %r1524, %r5612;
	and.b64  	%rd18885, %rd18845, 4294967295;
	add.s64 	%rd18886, %rd18883, %rd18885;
	add.s64 	%rd18887, %rd18886, %rd18884;
	shr.u64 	%rd18888, %rd18887, 32;
	mul.wide.u32 	%rd18889, %r1523, %r5612;
	and.b64  	%rd18890, %rd18850, 4294967295;
	add.s64 	%rd18891, %rd18888, %rd18890;
	add.s64 	%rd18892, %rd18891, %rd18889;
	shr.u64 	%rd18893, %rd18892, 32;
	mul.wide.u32 	%rd18894, %r1522, %r5612;
	and.b64  	%rd18895, %rd18855, 4294967295;
	add.s64 	%rd18896, %rd18893, %rd18895;
	add.s64 	%rd18897, %rd18896, %rd18894;
	shr.u64 	%rd18898, %rd18897, 32;
	mul.wide.u32 	%rd18899, %r1521, %r5612;
	and.b64  	%rd18900, %rd18860, 4294967295;
	add.s64 	%rd18901, %rd18898, %rd18900;
	add.s64 	%rd18902, %rd18901, %rd18899;
	shr.u64 	%rd18903, %rd18902, 32;
	mul.wide.u32 	%rd18904, %r1520, %r5612;
	and.b64  	%rd18905, %rd18865, 4294967295;
	add.s64 	%rd18906, %rd18903, %rd18905;
	add.s64 	%rd18907, %rd18906, %rd18904;
	shr.u64 	%rd18908, %rd18907, 32;
	mul.wide.u32 	%rd18909, %r1519, %r5612;
	and.b64  	%rd18910, %rd18868, 4294967295;
	add.s64 	%rd18911, %rd18908, %rd18910;
	add.s64 	%rd18912, %rd18911, %rd18909;
	shr.u64 	%rd18913, %rd18912, 32;
	and.b64  	%rd18914, %rd18871, 4294967295;
	add.s64 	%rd18915, %rd18913, %rd18914;
	shr.u64 	%rd18916, %rd18915, 32;
	and.b64  	%rd18917, %rd18874, 4294967295;
	add.s64 	%rd18918, %rd18916, %rd18917;
	{ .reg .b32 tmp; mov.b64 {tmp, %r5614}, %rd18918; }
	add.s32 	%r5615, %r5611, %r5614;
	mul.lo.s32 	%r5616, %r5591, %r5613;
	mul.wide.u32 	%rd18919, %r1526, %r5616;
	and.b64  	%rd18920, %rd18882, 4294967295;
	add.s64 	%rd18921, %rd18919, %rd18920;
	shr.u64 	%rd18922, %rd18921, 32;
	mul.wide.u32 	%rd18923, %r1525, %r5616;
	and.b64  	%rd18924, %rd18887, 4294967295;
	add.s64 	%rd18925, %rd18922, %rd18924;
	add.s64 	%rd18926, %rd18925, %rd18923;
	cvt.u32.u64 	%r5617, %rd18926;
	shr.u64 	%rd18927, %rd18926, 32;
	mul.wide.u32 	%rd18928, %r1524, %r5616;
	and.b64  	%rd18929, %rd18892, 4294967295;
	add.s64 	%rd18930, %rd18927, %rd18929;
	add.s64 	%rd18931, %rd18930, %rd18928;
	shr.u64 	%rd18932, %rd18931, 32;
	mul.wide.u32 	%rd18933, %r1523, %r5616;
	and.b64  	%rd18934, %rd18897, 4294967295;
	add.s64 	%rd18935, %rd18932, %rd18934;
	add.s64 	%rd18936, %rd18935, %rd18933;
	shr.u64 	%rd18937, %rd18936, 32;
	mul.wide.u32 	%rd18938, %r1522, %r5616;
	and.b64  	%rd18939, %rd18902, 4294967295;
	add.s64 	%rd18940, %rd18937, %rd18939;
	add.s64 	%rd18941, %rd18940, %rd18938;
	shr.u64 	%rd18942, %rd18941, 32;
	mul.wide.u32 	%rd18943, %r1521, %r5616;
	and.b64  	%rd18944, %rd18907, 4294967295;
	add.s64 	%rd18945, %rd18942, %rd18944;
	add.s64 	%rd18946, %rd18945, %rd18943;
	shr.u64 	%rd18947, %rd18946, 32;
	mul.wide.u32 	%rd18948, %r1520, %r5616;
	and.b64  	%rd18949, %rd18912, 4294967295;
	add.s64 	%rd18950, %rd18947, %rd18949;
	add.s64 	%rd18951, %rd18950, %rd18948;
	shr.u64 	%rd18952, %rd18951, 32;
	mul.wide.u32 	%rd18953, %r1519, %r5616;
	and.b64  	%rd18954, %rd18915, 4294967295;
	add.s64 	%rd18955, %rd18952, %rd18954;
	add.s64 	%rd18956, %rd18955, %rd18953;
	shr.u64 	%rd18957, %rd18956, 32;
	and.b64  	%rd18958, %rd18918, 4294967295;
	add.s64 	%rd18959, %rd18957, %rd18958;
	{ .reg .b32 tmp; mov.b64 {tmp, %r5618}, %rd18959; }
	add.s32 	%r5619, %r5615, %r5618;
	mul.lo.s32 	%r5620, %r5591, %r5617;
	mul.wide.u32 	%rd18960, %r1526, %r5620;
	and.b64  	%rd18961, %rd18926, 4294967295;
	add.s64 	%rd18962, %rd18960, %rd18961;
	shr.u64 	%rd18963, %rd18962, 32;
	mul.wide.u32 	%rd18964, %r1525, %r5620;
	and.b64  	%rd18965, %rd18931, 4294967295;
	add.s64 	%rd18966, %rd18963, %rd18965;
	add.s64 	%rd18967, %rd18966, %rd18964;
	cvt.u32.u64 	%r8122, %rd18967;
	shr.u64 	%rd18968, %rd18967, 32;
	mul.wide.u32 	%rd18969, %r1524, %r5620;
	and.b64  	%rd18970, %rd18936, 4294967295;
	add.s64 	%rd18971, %rd18968, %rd18970;
	add.s64 	%rd18972, %rd18971, %rd18969;
	cvt.u32.u64 	%r8123, %rd18972;
	shr.u64 	%rd18973, %rd18972, 32;
	mul.wide.u32 	%rd18974, %r1523, %r5620;
	and.b64  	%rd18975, %rd18941, 4294967295;
	add.s64 	%rd18976, %rd18973, %rd18975;
	add.s64 	%rd18977, %rd18976, %rd18974;
	cvt.u32.u64 	%r8124, %rd18977;
	shr.u64 	%rd18978, %rd18977, 32;
	mul.wide.u32 	%rd18979, %r1522, %r5620;
	and.b64  	%rd18980, %rd18946, 4294967295;
	add.s64 	%rd18981, %rd18978, %rd18980;
	add.s64 	%rd18982, %rd18981, %rd18979;
	cvt.u32.u64 	%r8125, %rd18982;
	shr.u64 	%rd18983, %rd18982, 32;
	mul.wide.u32 	%rd18984, %r1521, %r5620;
	and.b64  	%rd18985, %rd18951, 4294967295;
	add.s64 	%rd18986, %rd18983, %rd18985;
	add.s64 	%rd18987, %rd18986, %rd18984;
	cvt.u32.u64 	%r8126, %rd18987;
	shr.u64 	%rd18988, %rd18987, 32;
	mul.wide.u32 	%rd18989, %r1520, %r5620;
	and.b64  	%rd18990, %rd18956, 4294967295;
	add.s64 	%rd18991, %rd18988, %rd18990;
	add.s64 	%rd18992, %rd18991, %rd18989;
	cvt.u32.u64 	%r8127, %rd18992;
	shr.u64 	%rd18993, %rd18992, 32;
	mul.wide.u32 	%rd18994, %r1519, %r5620;
	and.b64  	%rd18995, %rd18959, 4294967295;
	add.s64 	%rd18996, %rd18993, %rd18995;
	add.s64 	%rd18997, %rd18996, %rd18994;
	cvt.u32.u64 	%r8128, %rd18997;
	{ .reg .b32 tmp; mov.b64 {tmp, %r5621}, %rd18997; }
	add.s32 	%r8129, %r5619, %r5621;
	setp.gt.u32 	%p854, %r8129, %r1519;
	@%p854 bra 	$L__BB5_756;
	setp.lt.u32 	%p855, %r8129, %r1519;
	@%p855 bra 	$L__BB5_757;
	setp.lt.u32 	%p856, %r1520, %r8128;
	@%p856 bra 	$L__BB5_756;
	setp.gt.u32 	%p857, %r1520, %r8128;
	@%p857 bra 	$L__BB5_757;
	setp.lt.u32 	%p858, %r1521, %r8127;
	@%p858 bra 	$L__BB5_756;
	setp.gt.u32 	%p859, %r1521, %r8127;
	@%p859 bra 	$L__BB5_757;
	setp.lt.u32 	%p860, %r1522, %r8126;
	@%p860 bra 	$L__BB5_756;
	setp.gt.u32 	%p861, %r1522, %r8126;
	@%p861 bra 	$L__BB5_757;
	setp.lt.u32 	%p862, %r1523, %r8125;
	@%p862 bra 	$L__BB5_756;
	setp.gt.u32 	%p863, %r1523, %r8125;
	@%p863 bra 	$L__BB5_757;
	setp.lt.u32 	%p864, %r1524, %r8124;
	@%p864 bra 	$L__BB5_756;
	setp.gt.u32 	%p865, %r1524, %r8124;
	@%p865 bra 	$L__BB5_757;
	setp.lt.u32 	%p866, %r1525, %r8123;
	@%p866 bra 	$L__BB5_756;
	setp.gt.u32 	%p867, %r1525, %r8123;
	setp.gt.u32 	%p868, %r1526, %r8122;
	or.pred  	%p869, %p867, %p868;
	@%p869 bra 	$L__BB5_757;
$L__BB5_756:
	sub.s32 	%r8122, %r8122, %r1526;
	sub.s32 	%r8123, %r8123, %r1525;
	sub.s32 	%r8124, %r8124, %r1524;
	sub.s32 	%r8125, %r8125, %r1523;
	sub.s32 	%r8126, %r8126, %r1522;
	sub.s32 	%r8127, %r8127, %r1521;
	sub.s32 	%r8128, %r8128, %r1520;
	sub.s32 	%r8129, %r8129, %r1519;
$L__BB5_757:
	shl.b32 	%r5622, %r8058, 1;
	sub.s32 	%r8170, %r8122, %r5622;
	shl.b32 	%r5623, %r8059, 1;
	sub.s32 	%r8169, %r8123, %r5623;
	shl.b32 	%r5624, %r8060, 1;
	sub.s32 	%r8168, %r8124, %r5624;
	shl.b32 	%r5625, %r8061, 1;
	sub.s32 	%r8167, %r8125, %r5625;
	shl.b32 	%r5626, %r8062, 1;
	sub.s32 	%r8166, %r8126, %r5626;
	shl.b32 	%r5627, %r8063, 1;
	sub.s32 	%r8165, %r8127, %r5627;
	shl.b32 	%r5628, %r8064, 1;
	sub.s32 	%r8164, %r8128, %r5628;
	shl.b32 	%r5629, %r8065, 1;
	sub.s32 	%r8163, %r8129, %r5629;
	sub.s32 	%r5630, %r8058, %r8170;
	sub.s32 	%r5631, %r8059, %r8169;
	sub.s32 	%r5632, %r8060, %r8168;
	sub.s32 	%r5633, %r8061, %r8167;
	sub.s32 	%r5634, %r8062, %r8166;
	sub.s32 	%r5635, %r8063, %r8165;
	sub.s32 	%r5636, %r8064, %r8164;
	sub.s32 	%r5637, %r8065, %r8163;
	mul.wide.u32 	%rd18998, %r5630, %r8114;
	cvt.u32.u64 	%r5638, %rd18998;
	shr.u64 	%rd18999, %rd18998, 32;
	mul.wide.u32 	%rd19000, %r5631, %r8114;
	add.s64 	%rd19001, %rd18999, %rd19000;
	shr.u64 	%rd19002, %rd19001, 32;
	mul.wide.u32 	%rd19003, %r5632, %r8114;
	add.s64 	%rd19004, %rd19002, %rd19003;
	shr.u64 	%rd19005, %rd19004, 32;
	mul.wide.u32 	%rd19006, %r5633, %r8114;
	add.s64 	%rd19007, %rd19005, %rd19006;
	shr.u64 	%rd19008, %rd19007, 32;
	mul.wide.u32 	%rd19009, %r5634, %r8114;
	add.s64 	%rd19010, %rd19008, %rd19009;
	shr.u64 	%rd19011, %rd19010, 32;
	mul.wide.u32 	%rd19012, %r5635, %r8114;
	add.s64 	%rd19013, %rd19011, %rd19012;
	shr.u64 	%rd19014, %rd19013, 32;
	mul.wide.u32 	%rd19015, %r5636, %r8114;
	add.s64 	%rd19016, %rd19014, %rd19015;
	shr.u64 	%rd19017, %rd19016, 32;
	mul.wide.u32 	%rd19018, %r5637, %r8114;
	add.s64 	%rd19019, %rd19017, %rd19018;
	shr.u64 	%rd19020, %rd19019, 32;
	mul.wide.u32 	%rd19021, %r5630, %r8115;
	and.b64  	%rd19022, %rd19001, 4294967295;
	add.s64 	%rd19023, %rd19021, %rd19022;
	shr.u64 	%rd19024, %rd19023, 32;
	mul.wide.u32 	%rd19025, %r5631, %r8115;
	and.b64  	%rd19026, %rd19004, 4294967295;
	add.s64 	%rd19027, %rd19024, %rd19026;
	add.s64 	%rd19028, %rd19027, %rd19025;
	shr.u64 	%rd19029, %rd19028, 32;
	mul.wide.u32 	%rd19030, %r5632, %r8115;
	and.b64  	%rd19031, %rd19007, 4294967295;
	add.s64 	%rd19032, %rd19029, %rd19031;
	add.s64 	%rd19033, %rd19032, %rd19030;
	shr.u64 	%rd19034, %rd19033, 32;
	mul.wide.u32 	%rd19035, %r5633, %r8115;
	and.b64  	%rd19036, %rd19010, 4294967295;
	add.s64 	%rd19037, %rd19034, %rd19036;
	add.s64 	%rd19038, %rd19037, %rd19035;
	shr.u64 	%rd19039, %rd19038, 32;
	mul.wide.u32 	%rd19040, %r5634, %r8115;
	and.b64  	%rd19041, %rd19013, 4294967295;
	add.s64 	%rd19042, %rd19039, %rd19041;
	add.s64 	%rd19043, %rd19042, %rd19040;
	shr.u64 	%rd19044, %rd19043, 32;
	mul.wide.u32 	%rd19045, %r5635, %r8115;
	and.b64  	%rd19046, %rd19016, 4294967295;
	add.s64 	%rd19047, %rd19044, %rd19046;
	add.s64 	%rd19048, %rd19047, %rd19045;
	shr.u64 	%rd19049, %rd19048, 32;
	mul.wide.u32 	%rd19050, %r5636, %r8115;
	and.b64  	%rd19051, %rd19019, 4294967295;
	add.s64 	%rd19052, %rd19049, %rd19051;
	add.s64 	%rd19053, %rd19052, %rd19050;
	shr.u64 	%rd19054, %rd19053, 32;
	mul.wide.u32 	%rd19055, %r5637, %r8115;
	add.s64 	%rd19056, %rd19054, %rd19020;
	add.s64 	%rd19057, %rd19056, %rd19055;
	shr.u64 	%rd19058, %rd19057, 32;
	mul.wide.u32 	%rd19059, %r5630, %r8116;
	and.b64  	%rd19060, %rd19028, 4294967295;
	add.s64 	%rd19061, %rd19059, %rd19060;
	shr.u64 	%rd19062, %rd19061, 32;
	mul.wide.u32 	%rd19063, %r5631, %r8116;
	and.b64  	%rd19064, %rd19033, 4294967295;
	add.s64 	%rd19065, %rd19062, %rd19064;
	add.s64 	%rd19066, %rd19065, %rd19063;
	shr.u64 	%rd19067, %rd19066, 32;
	mul.wide.u32 	%rd19068, %r5632, %r8116;
	and.b64  	%rd19069, %rd19038, 4294967295;
	add.s64 	%rd19070, %rd19067, %rd19069;
	add.s64 	%rd19071, %rd19070, %rd19068;
	shr.u64 	%rd19072, %rd19071, 32;
	mul.wide.u32 	%rd19073, %r5633, %r8116;
	and.b64  	%rd19074, %rd19043, 4294967295;
	add.s64 	%rd19075, %rd19072, %rd19074;
	add.s64 	%rd19076, %rd19075, %rd19073;
	shr.u64 	%rd19077, %rd19076, 32;
	mul.wide.u32 	%rd19078, %r5634, %r8116;
	and.b64  	%rd19079, %rd19048, 4294967295;
	add.s64 	%rd19080, %rd19077, %rd19079;
	add.s64 	%rd19081, %rd19080, %rd19078;
	shr.u64 	%rd19082, %rd19081, 32;
	mul.wide.u32 	%rd19083, %r5635, %r8116;
	and.b64  	%rd19084, %rd19053, 4294967295;
	add.s64 	%rd19085, %rd19082, %rd19084;
	add.s64 	%rd19086, %rd19085, %rd19083;
	shr.u64 	%rd19087, %rd19086, 32;
	mul.wide.u32 	%rd19088, %r5636, %r8116;
	and.b64  	%rd19089, %rd19057, 4294967295;
	add.s64 	%rd19090, %rd19087, %rd19089;
	add.s64 	%rd19091, %rd19090, %rd19088;
	shr.u64 	%rd19092, %rd19091, 32;
	mul.wide.u32 	%rd19093, %r5637, %r8116;
	add.s64 	%rd19094, %rd19092, %rd19058;
	add.s64 	%rd19095, %rd19094, %rd19093;
	shr.u64 	%rd19096, %rd19095, 32;
	mul.wide.u32 	%rd19097, %r5630, %r8117;
	and.b64  	%rd19098, %rd19066, 4294967295;
	add.s64 	%rd19099, %rd19097, %rd19098;
	shr.u64 	%rd19100, %rd19099, 32;
	mul.wide.u32 	%rd19101, %r5631, %r8117;
	and.b64  	%rd19102, %rd19071, 4294967295;
	add.s64 	%rd19103, %rd19100, %rd19102;
	add.s64 	%rd19104, %rd19103, %rd19101;
	shr.u64 	%rd19105, %rd19104, 32;
	mul.wide.u32 	%rd19106, %r5632, %r8117;
	and.b64  	%rd19107, %rd19076, 4294967295;
	add.s64 	%rd19108, %rd19105, %rd19107;
	add.s64 	%rd19109, %rd19108, %rd19106;
	shr.u64 	%rd19110, %rd19109, 32;
	mul.wide.u32 	%rd19111, %r5633, %r8117;
	and.b64  	%rd19112, %rd19081, 4294967295;
	add.s64 	%rd19113, %rd19110, %rd19112;
	add.s64 	%rd19114, %rd19113, %rd19111;
	shr.u64 	%rd19115, %rd19114, 32;
	mul.wide.u32 	%rd19116, %r5634, %r8117;
	and.b64  	%rd19117, %rd19086, 4294967295;
	add.s64 	%rd19118, %rd19115, %rd19117;
	add.s64 	%rd19119, %rd19118, %rd19116;
	shr.u64 	%rd19120, %rd19119, 32;
	mul.wide.u32 	%rd19121, %r5635, %r8117;
	and.b64  	%rd19122, %rd19091, 4294967295;
	add.s64 	%rd19123, %rd19120, %rd19122;
	add.s64 	%rd19124, %rd19123, %rd19121;
	shr.u64 	%rd19125, %rd19124, 32;
	mul.wide.u32 	%rd19126, %r5636, %r8117;
	and.b64  	%rd19127, %rd19095, 4294967295;
	add.s64 	%rd19128, %rd19125, %rd19127;
	add.s64 	%rd19129, %rd19128, %rd19126;
	shr.u64 	%rd19130, %rd19129, 32;
	mul.wide.u32 	%rd19131, %r5637, %r8117;
	add.s64 	%rd19132, %rd19130, %rd19096;
	add.s64 	%rd19133, %rd19132, %rd19131;
	shr.u64 	%rd19134, %rd19133, 32;
	mul.wide.u32 	%rd19135, %r5630, %r8118;
	and.b64  	%rd19136, %rd19104, 4294967295;
	add.s64 	%rd19137, %rd19135, %rd19136;
	shr.u64 	%rd19138, %rd19137, 32;
	mul.wide.u32 	%rd19139, %r5631, %r8118;
	and.b64  	%rd19140, %rd19109, 4294967295;
	add.s64 	%rd19141, %rd19138, %rd19140;
	add.s64 	%rd19142, %rd19141, %rd19139;
	shr.u64 	%rd19143, %rd19142, 32;
	mul.wide.u32 	%rd19144, %r5632, %r8118;
	and.b64  	%rd19145, %rd19114, 4294967295;
	add.s64 	%rd19146, %rd19143, %rd19145;
	add.s64 	%rd19147, %rd19146, %rd19144;
	shr.u64 	%rd19148, %rd19147, 32;
	mul.wide.u32 	%rd19149, %r5633, %r8118;
	and.b64  	%rd19150, %rd19119, 4294967295;
	add.s64 	%rd19151, %rd19148, %rd19150;
	add.s64 	%rd19152, %rd19151, %rd19149;
	shr.u64 	%rd19153, %rd19152, 32;
	mul.wide.u32 	%rd19154, %r5634, %r8118;
	and.b64  	%rd19155, %rd19124, 4294967295;
	add.s64 	%rd19156, %rd19153, %rd19155;
	add.s64 	%rd19157, %rd19156, %rd19154;
	shr.u64 	%rd19158, %rd19157, 32;
	mul.wide.u32 	%rd19159, %r5635, %r8118;
	and.b64  	%rd19160, %rd19129, 4294967295;
	add.s64 	%rd19161, %rd19158, %rd19160;
	add.s64 	%rd19162, %rd19161, %rd19159;
	shr.u64 	%rd19163, %rd19162, 32;
	mul.wide.u32 	%rd19164, %r5636, %r8118;
	and.b64  	%rd19165, %rd19133, 4294967295;
	add.s64 	%rd19166, %rd19163, %rd19165;
	add.s64 	%rd19167, %rd19166, %rd19164;
	shr.u64 	%rd19168, %rd19167, 32;
	mul.wide.u32 	%rd19169, %r5637, %r8118;
	add.s64 	%rd19170, %rd19168, %rd19134;
	add.s64 	%rd19171, %rd19170, %rd19169;
	shr.u64 	%rd19172, %rd19171, 32;
	mul.wide.u32 	%rd19173, %r5630, %r8119;
	and.b64  	%rd19174, %rd19142, 4294967295;
	add.s64 	%rd19175, %rd19173, %rd19174;
	shr.u64 	%rd19176, %rd19175, 32;
	mul.wide.u32 	%rd19177, %r5631, %r8119;
	and.b64  	%rd19178, %rd19147, 4294967295;
	add.s64 	%rd19179, %rd19176, %rd19178;
	add.s64 	%rd19180, %rd19179, %rd19177;
	shr.u64 	%rd19181, %rd19180, 32;
	mul.wide.u32 	%rd19182, %r5632, %r8119;
	and.b64  	%rd19183, %rd19152, 4294967295;
	add.s64 	%rd19184, %rd19181, %rd19183;
	add.s64 	%rd19185, %rd19184, %rd19182;
	shr.u64 	%rd19186, %rd19185, 32;
	mul.wide.u32 	%rd19187, %r5633, %r8119;
	and.b64  	%rd19188, %rd19157, 4294967295;
	add.s64 	%rd19189, %rd19186, %rd19188;
	add.s64 	%rd19190, %rd19189, %rd19187;
	shr.u64 	%rd19191, %rd19190, 32;
	mul.wide.u32 	%rd19192, %r5634, %r8119;
	and.b64  	%rd19193, %rd19162, 4294967295;
	add.s64 	%rd19194, %rd19191, %rd19193;
	add.s64 	%rd19195, %rd19194, %rd19192;
	shr.u64 	%rd19196, %rd19195, 32;
	mul.wide.u32 	%rd19197, %r5635, %r8119;
	and.b64  	%rd19198, %rd19167, 4294967295;
	add.s64 	%rd19199, %rd19196, %rd19198;
	add.s64 	%rd19200, %rd19199, %rd19197;
	shr.u64 	%rd19201, %rd19200, 32;
	mul.wide.u32 	%rd19202, %r5636, %r8119;
	and.b64  	%rd19203, %rd19171, 4294967295;
	add.s64 	%rd19204, %rd19201, %rd19203;
	add.s64 	%rd19205, %rd19204, %rd19202;
	shr.u64 	%rd19206, %rd19205, 32;
	mul.wide.u32 	%rd19207, %r5637, %r8119;
	add.s64 	%rd19208, %rd19206, %rd19172;
	add.s64 	%rd19209, %rd19208, %rd19207;
	shr.u64 	%rd19210, %rd19209, 32;
	mul.wide.u32 	%rd19211, %r5630, %r8120;
	and.b64  	%rd19212, %rd19180, 4294967295;
	add.s64 	%rd19213, %rd19211, %rd19212;
	shr.u64 	%rd19214, %rd19213, 32;
	mul.wide.u32 	%rd19215, %r5631, %r8120;
	and.b64  	%rd19216, %rd19185, 4294967295;
	add.s64 	%rd19217, %rd19214, %rd19216;
	add.s64 	%rd19218, %rd19217, %rd19215;
	shr.u64 	%rd19219, %rd19218, 32;
	mul.wide.u32 	%rd19220, %r5632, %r8120;
	and.b64  	%rd19221, %rd19190, 4294967295;
	add.s64 	%rd19222, %rd19219, %rd19221;
	add.s64 	%rd19223, %rd19222, %rd19220;
	shr.u64 	%rd19224, %rd19223, 32;
	mul.wide.u32 	%rd19225, %r5633, %r8120;
	and.b64  	%rd19226, %rd19195, 4294967295;
	add.s64 	%rd19227, %rd19224, %rd19226;
	add.s64 	%rd19228, %rd19227, %rd19225;
	shr.u64 	%rd19229, %rd19228, 32;
	mul.wide.u32 	%rd19230, %r5634, %r8120;
	and.b64  	%rd19231, %rd19200, 4294967295;
	add.s64 	%rd19232, %rd19229, %rd19231;
	add.s64 	%rd19233, %rd19232, %rd19230;
	shr.u64 	%rd19234, %rd19233, 32;
	mul.wide.u32 	%rd19235, %r5635, %r8120;
	and.b64  	%rd19236, %rd19205, 4294967295;
	add.s64 	%rd19237, %rd19234, %rd19236;
	add.s64 	%rd19238, %rd19237, %rd19235;
	shr.u64 	%rd19239, %rd19238, 32;
	mul.wide.u32 	%rd19240, %r5636, %r8120;
	and.b64  	%rd19241, %rd19209, 4294967295;
	add.s64 	%rd19242, %rd19239, %rd19241;
	add.s64 	%rd19243, %rd19242, %rd19240;
	shr.u64 	%rd19244, %rd19243, 32;
	mul.wide.u32 	%rd19245, %r5637, %r8120;
	add.s64 	%rd19246, %rd19244, %rd19210;
	add.s64 	%rd19247, %rd19246, %rd19245;
	shr.u64 	%rd19248, %rd19247, 32;
	mul.wide.u32 	%rd19249, %r5630, %r8121;
	and.b64  	%rd19250, %rd19218, 4294967295;
	add.s64 	%rd19251, %rd19249, %rd19250;
	shr.u64 	%rd19252, %rd19251, 32;
	mul.wide.u32 	%rd19253, %r5631, %r8121;
	and.b64  	%rd19254, %rd19223, 4294967295;
	add.s64 	%rd19255, %rd19252, %rd19254;
	add.s64 	%rd19256, %rd19255, %rd19253;
	shr.u64 	%rd19257, %rd19256, 32;
	mul.wide.u32 	%rd19258, %r5632, %r8121;
	and.b64  	%rd19259, %rd19228, 4294967295;
	add.s64 	%rd19260, %rd19257, %rd19259;
	add.s64 	%rd19261, %rd19260, %rd19258;
	shr.u64 	%rd19262, %rd19261, 32;
	mul.wide.u32 	%rd19263, %r5633, %r8121;
	and.b64  	%rd19264, %rd19233, 4294967295;
	add.s64 	%rd19265, %rd19262, %rd19264;
	add.s64 	%rd19266, %rd19265, %rd19263;
	shr.u64 	%rd19267, %rd19266, 32;
	mul.wide.u32 	%rd19268, %r5634, %r8121;
	and.b64  	%rd19269, %rd19238, 4294967295;
	add.s64 	%rd19270, %rd19267, %rd19269;
	add.s64 	%rd19271, %rd19270, %rd19268;
	shr.u64 	%rd19272, %rd19271, 32;
	mul.wide.u32 	%rd19273, %r5635, %r8121;
	and.b64  	%rd19274, %rd19243, 4294967295;
	add.s64 	%rd19275, %rd19272, %rd19274;
	add.s64 	%rd19276, %rd19275, %rd19273;
	shr.u64 	%rd19277, %rd19276, 32;
	mul.wide.u32 	%rd19278, %r5636, %r8121;
	and.b64  	%rd19279, %rd19247, 4294967295;
	add.s64 	%rd19280, %rd19277, %rd19279;
	add.s64 	%rd19281, %rd19280, %rd19278;
	shr.u64 	%rd19282, %rd19281, 32;
	mul.wide.u32 	%rd19283, %r5637, %r8121;
	add.s64 	%rd19284, %rd19282, %rd19248;
	add.s64 	%rd19285, %rd19284, %rd19283;
	{ .reg .b32 tmp; mov.b64 {tmp, %r5639}, %rd19285; }
	mul.lo.s32 	%r5641, %r5591, %r5638;
	mul.wide.u32 	%rd19286, %r1526, %r5641;
	and.b64  	%rd19287, %rd18998, 4294967295;
	add.s64 	%rd19288, %rd19286, %rd19287;
	shr.u64 	%rd19289, %rd19288, 32;
	mul.wide.u32 	%rd19290, %r1525, %r5641;
	and.b64  	%rd19291, %rd19023, 4294967295;
	add.s64 	%rd19292, %rd19289, %rd19291;
	add.s64 	%rd19293, %rd19292, %rd19290;
	cvt.u32.u64 	%r5642, %rd19293;
	shr.u64 	%rd19294, %rd19293, 32;
	mul.wide.u32 	%rd19295, %r1524, %r5641;
	and.b64  	%rd19296, %rd19061, 4294967295;
	add.s64 	%rd19297, %rd19294, %rd19296;
	add.s64 	%rd19298, %rd19297, %rd19295;
	shr.u64 	%rd19299, %rd19298, 32;
	mul.wide.u32 	%rd19300, %r1523, %r5641;
	and.b64  	%rd19301, %rd19099, 4294967295;
	add.s64 	%rd19302, %rd19299, %rd19301;
	add.s64 	%rd19303, %rd19302, %rd19300;
	shr.u64 	%rd19304, %rd19303, 32;
	mul.wide.u32 	%rd19305, %r1522, %r5641;
	and.b64  	%rd19306, %rd19137, 4294967295;
	add.s64 	%rd19307, %rd19304, %rd19306;
	add.s64 	%rd19308, %rd19307, %rd19305;
	shr.u64 	%rd19309, %rd19308, 32;
	mul.wide.u32 	%rd19310, %r1521, %r5641;
	and.b64  	%rd19311, %rd19175, 4294967295;
	add.s64 	%rd19312, %rd19309, %rd19311;
	add.s64 	%rd19313, %rd19312, %rd19310;
	shr.u64 	%rd19314, %rd19313, 32;
	mul.wide.u32 	%rd19315, %r1520, %r5641;
	and.b64  	%rd19316, %rd19213, 4294967295;
	add.s64 	%rd19317, %rd19314, %rd19316;
	add.s64 	%rd19318, %rd19317, %rd19315;
	shr.u64 	%rd19319, %rd19318, 32;
	mul.wide.u32 	%rd19320, %r1519, %r5641;
	and.b64  	%rd19321, %rd19251, 4294967295;
	add.s64 	%rd19322, %rd19319, %rd19321;
	add.s64 	%rd19323, %rd19322, %rd19320;
	shr.u64 	%rd19324, %rd19323, 32;
	and.b64  	%rd19325, %rd19256, 4294967295;
	add.s64 	%rd19326, %rd19324, %rd19325;
	shr.u64 	%rd19327, %rd19326, 32;
	and.b64  	%rd19328, %rd19261, 4294967295;
	add.s64 	%rd19329, %rd19327, %rd19328;
	shr.u64 	%rd19330, %rd19329, 32;
	and.b64  	%rd19331, %rd19266, 4294967295;
	add.s64 	%rd19332, %rd19330, %rd19331;
	shr.u64 	%rd19333, %rd19332, 32;
	and.b64  	%rd19334, %rd19271, 4294967295;
	add.s64 	%rd19335, %rd19333, %rd19334;
	shr.u64 	%rd19336, %rd19335, 32;
	and.b64  	%rd19337, %rd19276, 4294967295;
	add.s64 	%rd19338, %rd19336, %rd19337;
	shr.u64 	%rd19339, %rd19338, 32;
	and.b64  	%rd19340, %rd19281, 4294967295;
	add.s64 	%rd19341, %rd19339, %rd19340;
	shr.u64 	%rd19342, %rd19341, 32;
	and.b64  	%rd19343, %rd19285, 4294967295;
	add.s64 	%rd19344, %rd19342, %rd19343;
	{ .reg .b32 tmp; mov.b64 {tmp, %r5643}, %rd19344; }
	add.s32 	%r5644, %r5639, %r5643;
	mul.lo.s32 	%r5645, %r5591, %r5642;
	mul.wide.u32 	%rd19345, %r1526, %r5645;
	and.b64  	%rd19346, %rd19293, 4294967295;
	add.s64 	%rd19347, %rd19345, %rd19346;
	shr.u64 	%rd19348, %rd19347, 32;
	mul.wide.u32 	%rd19349, %r1525, %r5645;
	and.b64  	%rd19350, %rd19298, 4294967295;
	add.s64 	%rd19351, %rd19348, %rd19350;
	add.s64 	%rd19352, %rd19351, %rd19349;
	cvt.u32.u64 	%r5646, %rd19352;
	shr.u64 	%rd19353, %rd19352, 32;
	mul.wide.u32 	%rd19354, %r1524, %r5645;
	and.b64  	%rd19355, %rd19303, 4294967295;
	add.s64 	%rd19356, %rd19353, %rd19355;
	add.s64 	%rd19357, %rd19356, %rd19354;
	shr.u64 	%rd19358, %rd19357, 32;
	mul.wide.u32 	%rd19359, %r1523, %r5645;
	and.b64  	%rd19360, %rd19308, 4294967295;
	add.s64 	%rd19361, %rd19358, %rd19360;
	add.s64 	%rd19362, %rd19361, %rd19359;
	shr.u64 	%rd19363, %rd19362, 32;
	mul.wide.u32 	%rd19364, %r1522, %r5645;
	and.b64  	%rd19365, %rd19313, 4294967295;
	add.s64 	%rd19366, %rd19363, %rd19365;
	add.s64 	%rd19367, %rd19366, %rd19364;
	shr.u64 	%rd19368, %rd19367, 32;
	mul.wide.u32 	%rd19369, %r1521, %r5645;
	and.b64  	%rd19370, %rd19318, 4294967295;
	add.s64 	%rd19371, %rd19368, %rd19370;
	add.s64 	%rd19372, %rd19371, %rd19369;
	shr.u64 	%rd19373, %rd19372, 32;
	mul.wide.u32 	%rd19374, %r1520, %r5645;
	and.b64  	%rd19375, %rd19323, 4294967295;
	add.s64 	%rd19376, %rd19373, %rd19375;
	add.s64 	%rd19377, %rd19376, %rd19374;
	shr.u64 	%rd19378, %rd19377, 32;
	mul.wide.u32 	%rd19379, %r1519, %r5645;
	and.b64  	%rd19380, %rd19326, 4294967295;
	add.s64 	%rd19381, %rd19378, %rd19380;
	add.s64 	%rd19382, %rd19381, %rd19379;
	shr.u64 	%rd19383, %rd19382, 32;
	and.b64  	%rd19384, %rd19329, 4294967295;
	add.s64 	%rd19385, %rd19383, %rd19384;
	shr.u64 	%rd19386, %rd19385, 32;
	and.b64  	%rd19387, %rd19332, 4294967295;
	add.s64 	%rd19388, %rd19386, %rd19387;
	shr.u64 	%rd19389, %rd19388, 32;
	and.b64  	%rd19390, %rd19335, 4294967295;
	add.s64 	%rd19391, %rd19389, %rd19390;
	shr.u64 	%rd19392, %rd19391, 32;
	and.b64  	%rd19393, %rd19338, 4294967295;
	add.s64 	%rd19394, %rd19392, %rd19393;
	shr.u64 	%rd19395, %rd19394, 32;
	and.b64  	%rd19396, %rd19341, 4294967295;
	add.s64 	%rd19397, %rd19395, %rd19396;
	shr.u64 	%rd19398, %rd19397, 32;
	and.b64  	%rd19399, %rd19344, 4294967295;
	add.s64 	%rd19400, %rd19398, %rd19399;
	{ .reg .b32 tmp; mov.b64 {tmp, %r5647}, %rd19400; }
	add.s32 	%r5648, %r5644, %r5647;
	mul.lo.s32 	%r5649, %r5591, %r5646;
	mul.wide.u32 	%rd19401, %r1526, %r5649;
	and.b64  	%rd19402, %rd19352, 4294967295;
	add.s64 	%rd19403, %rd19401, %rd19402;
	shr.u64 	%rd19404, %rd19403, 32;
	mul.wide.u32 	%rd19405, %r1525, %r5649;
	and.b64  	%rd19406, %rd19357, 4294967295;
	add.s64 	%rd19407, %rd19404, %rd19406;
	add.s64 	%rd19408, %rd19407, %rd19405;
	cvt.u32.u64 	%r5650, %rd19408;
	shr.u64 	%rd19409, %rd19408, 32;
	mul.wide.u32 	%rd19410, %r1524, %r5649;
	and.b64  	%rd19411, %rd19362, 4294967295;
	add.s64 	%rd19412, %rd19409, %rd19411;
	add.s64 	%rd19413, %rd19412, %rd19410;
	shr.u64 	%rd19414, %rd19413, 32;
	mul.wide.u32 	%rd19415, %r1523, %r5649;
	and.b64  	%rd19416, %rd19367, 4294967295;
	add.s64 	%rd19417, %rd19414, %rd19416;
	add.s64 	%rd19418, %rd19417, %rd19415;
	shr.u64 	%rd19419, %rd19418, 32;
	mul.wide.u32 	%rd19420, %r1522, %r5649;
	and.b64  	%rd19421, %rd19372, 4294967295;
	add.s64 	%rd19422, %rd19419, %rd19421;
	add.s64 	%rd19423, %rd19422, %rd19420;
	shr.u64 	%rd19424, %rd19423, 32;
	mul.wide.u32 	%rd19425, %r1521, %r5649;
	and.b64  	%rd19426, %rd19377, 4294967295;
	add.s64 	%rd19427, %rd19424, %rd19426;
	add.s64 	%rd19428, %rd19427, %rd19425;
	shr.u64 	%rd19429, %rd19428, 32;
	mul.wide.u32 	%rd19430, %r1520, %r5649;
	and.b64  	%rd19431, %rd19382, 4294967295;
	add.s64 	%rd19432, %rd19429, %rd19431;
	add.s64 	%rd19433, %rd19432, %rd19430;
	shr.u64 	%rd19434, %rd19433, 32;
	mul.wide.u32 	%rd19435, %r1519, %r5649;
	and.b64  	%rd19436, %rd19385, 4294967295;
	add.s64 	%rd19437, %rd19434, %rd19436;
	add.s64 	%rd19438, %rd19437, %rd19435;
	shr.u64 	%rd19439, %rd19438, 32;
	and.b64  	%rd19440, %rd19388, 4294967295;
	add.s64 	%rd19441, %rd19439, %rd19440;
	shr.u64 	%rd19442, %rd19441, 32;
	and.b64  	%rd19443, %rd19391, 4294967295;
	add.s64 	%rd19444, %rd19442, %rd19443;
	shr.u64 	%rd19445, %rd19444, 32;
	and.b64  	%rd19446, %rd19394, 4294967295;
	add.s64 	%rd19447, %rd19445, %rd19446;
	shr.u64 	%rd19448, %rd19447, 32;
	and.b64  	%rd19449, %rd19397, 4294967295;
	add.s64 	%rd19450, %rd19448, %rd19449;
	shr.u64 	%rd19451, %rd19450, 32;
	and.b64  	%rd19452, %rd19400, 4294967295;
	add.s64 	%rd19453, %rd19451, %rd19452;
	{ .reg .b32 tmp; mov.b64 {tmp, %r5651}, %rd19453; }
	add.s32 	%r5652, %r5648, %r5651;
	mul.lo.s32 	%r5653, %r5591, %r5650;
	mul.wide.u32 	%rd19454, %r1526, %r5653;
	and.b64  	%rd19455, %rd19408, 4294967295;
	add.s64 	%rd19456, %rd19454, %rd19455;
	shr.u64 	%rd19457, %rd19456, 32;
	mul.wide.u32 	%rd19458, %r1525, %r5653;
	and.b64  	%rd19459, %rd19413, 4294967295;
	add.s64 	%rd19460, %rd19457, %rd19459;
	add.s64 	%rd19461, %rd19460, %rd19458;
	cvt.u32.u64 	%r5654, %rd19461;
	shr.u64 	%rd19462, %rd19461, 32;
	mul.wide.u32 	%rd19463, %r1524, %r5653;
	and.b64  	%rd19464, %rd19418, 4294967295;
	add.s64 	%rd19465, %rd19462, %rd19464;
	add.s64 	%rd19466, %rd19465, %rd19463;
	shr.u64 	%rd19467, %rd19466, 32;
	mul.wide.u32 	%rd19468, %r1523, %r5653;
	and.b64  	%rd19469, %rd19423, 4294967295;
	add.s64 	%rd19470, %rd19467, %rd19469;
	add.s64 	%rd19471, %rd19470, %rd19468;
	shr.u64 	%rd19472, %rd19471, 32;
	mul.wide.u32 	%rd19473, %r1522, %r5653;
	and.b64  	%rd19474, %rd19428, 4294967295;
	add.s64 	%rd19475, %rd19472, %rd19474;
	add.s64 	%rd19476, %rd19475, %rd19473;
	shr.u64 	%rd19477, %rd19476, 32;
	mul.wide.u32 	%rd19478, %r1521, %r5653;
	and.b64  	%rd19479, %rd19433, 4294967295;
	add.s64 	%rd19480, %rd19477, %rd19479;
	add.s64 	%rd19481, %rd19480, %rd19478;
	shr.u64 	%rd19482, %rd19481, 32;
	mul.wide.u32 	%rd19483, %r1520, %r5653;
	and.b64  	%rd19484, %rd19438, 4294967295;
	add.s64 	%rd19485, %rd19482, %rd19484;
	add.s64 	%rd19486, %rd19485, %rd19483;
	shr.u64 	%rd19487, %rd19486, 32;
	mul.wide.u32 	%rd19488, %r1519, %r5653;
	and.b64  	%rd19489, %rd19441, 4294967295;
	add.s64 	%rd19490, %rd19487, %rd19489;
	add.s64 	%rd19491, %rd19490, %rd19488;
	shr.u64 	%rd19492, %rd19491, 32;
	and.b64  	%rd19493, %rd19444, 4294967295;
	add.s64 	%rd19494, %rd19492, %rd19493;
	shr.u64 	%rd19495, %rd19494, 32;
	and.b64  	%rd19496, %rd19447, 4294967295;
	add.s64 	%rd19497, %rd19495, %rd19496;
	shr.u64 	%rd19498, %rd19497, 32;
	and.b64  	%rd19499, %rd19450, 4294967295;
	add.s64 	%rd19500, %rd19498, %rd19499;
	shr.u64 	%rd19501, %rd19500, 32;
	and.b64  	%rd19502, %rd19453, 4294967295;
	add.s64 	%rd19503, %rd19501, %rd19502;
	{ .reg .b32 tmp; mov.b64 {tmp, %r5655}, %rd19503; }
	add.s32 	%r5656, %r5652, %r5655;
	mul.lo.s32 	%r5657, %r5591, %r5654;
	mul.wide.u32 	%rd19504, %r1526, %r5657;
	and.b64  	%rd19505, %rd19461, 4294967295;
	add.s64 	%rd19506, %rd19504, %rd19505;
	shr.u64 	%rd19507, %rd19506, 32;
	mul.wide.u32 	%rd19508, %r1525, %r5657;
	and.b64  	%rd19509, %rd19466, 4294967295;
	add.s64 	%rd19510, %rd19507, %rd19509;
	add.s64 	%rd19511, %rd19510, %rd19508;
	cvt.u32.u64 	%r5658, %rd19511;
	shr.u64 	%rd19512, %rd19511, 32;
	mul.wide.u32 	%rd19513, %r1524, %r5657;
	and.b64  	%rd19514, %rd19471, 4294967295;
	add.s64 	%rd19515, %rd19512, %rd19514;
	add.s64 	%rd19516, %rd19515, %rd19513;
	shr.u64 	%rd19517, %rd19516, 32;
	mul.wide.u32 	%rd19518, %r1523, %r5657;
	and.b64  	%rd19519, %rd19476, 4294967295;
	add.s64 	%rd19520, %rd19517, %rd19519;
	add.s64 	%rd19521, %rd19520, %rd19518;
	shr.u64 	%rd19522, %rd19521, 32;
	mul.wide.u32 	%rd19523, %r1522, %r5657;
	and.b64  	%rd19524, %rd19481, 4294967295;
	add.s64 	%rd19525, %rd19522, %rd19524;
	add.s64 	%rd19526, %rd19525, %rd19523;
	shr.u64 	%rd19527, %rd19526, 32;
	mul.wide.u32 	%rd19528, %r1521, %r5657;
	and.b64  	%rd19529, %rd19486, 4294967295;
	add.s64 	%rd19530, %rd19527, %rd19529;
	add.s64 	%rd19531, %rd19530, %rd19528;
	shr.u64 	%rd19532, %rd19531, 32;
	mul.wide.u32 	%rd19533, %r1520, %r5657;
	and.b64  	%rd19534, %rd19491, 4294967295;
	add.s64 	%rd19535, %rd19532, %rd19534;
	add.s64 	%rd19536, %rd19535, %rd19533;
	shr.u64 	%rd19537, %rd19536, 32;
	mul.wide.u32 	%rd19538, %r1519, %r5657;
	and.b64  	%rd19539, %rd19494, 4294967295;
	add.s64 	%rd19540, %rd19537, %rd19539;
	add.s64 	%rd19541, %rd19540, %rd19538;
	shr.u64 	%rd19542, %rd19541, 32;
	and.b64  	%rd19543, %rd19497, 4294967295;
	add.s64 	%rd19544, %rd19542, %rd19543;
	shr.u64 	%rd19545, %rd19544, 32;
	and.b64  	%rd19546, %rd19500, 4294967295;
	add.s64 	%rd19547, %rd19545, %rd19546;
	shr.u64 	%rd19548, %rd19547, 32;
	and.b64  	%rd19549, %rd19503, 4294967295;
	add.s64 	%rd19550, %rd19548, %rd19549;
	{ .reg .b32 tmp; mov.b64 {tmp, %r5659}, %rd19550; }
	add.s32 	%r5660, %r5656, %r5659;
	mul.lo.s32 	%r5661, %r5591, %r5658;
	mul.wide.u32 	%rd19551, %r1526, %r5661;
	and.b64  	%rd19552, %rd19511, 4294967295;
	add.s64 	%rd19553, %rd19551, %rd19552;
	shr.u64 	%rd19554, %rd19553, 32;
	mul.wide.u32 	%rd19555, %r1525, %r5661;
	and.b64  	%rd19556, %rd19516, 4294967295;
	add.s64 	%rd19557, %rd19554, %rd19556;
	add.s64 	%rd19558, %rd19557, %rd19555;
	cvt.u32.u64 	%r5662, %rd19558;
	shr.u64 	%rd19559, %rd19558, 32;
	mul.wide.u32 	%rd19560, %r1524, %r5661;
	and.b64  	%rd19561, %rd19521, 4294967295;
	add.s64 	%rd19562, %rd19559, %rd19561;
	add.s64 	%rd19563, %rd19562, %rd19560;
	shr.u64 	%rd19564, %rd19563, 32;
	mul.wide.u32 	%rd19565, %r1523, %r5661;
	and.b64  	%rd19566, %rd19526, 4294967295;
	add.s64 	%rd19567, %rd19564, %rd19566;
	add.s64 	%rd19568, %rd19567, %rd19565;
	shr.u64 	%rd19569, %rd19568, 32;
	mul.wide.u32 	%rd19570, %r1522, %r5661;
	and.b64  	%rd19571, %rd19531, 4294967295;
	add.s64 	%rd19572, %rd19569, %rd19571;
	add.s64 	%rd19573, %rd19572, %rd19570;
	shr.u64 	%rd19574, %rd19573, 32;
	mul.wide.u32 	%rd19575, %r1521, %r5661;
	and.b64  	%rd19576, %rd19536, 4294967295;
	add.s64 	%rd19577, %rd19574, %rd19576;
	add.s64 	%rd19578, %rd19577, %rd19575;
	shr.u64 	%rd19579, %rd19578, 32;
	mul.wide.u32 	%rd19580, %r1520, %r5661;
	and.b64  	%rd19581, %rd19541, 4294967295;
	add.s64 	%rd19582, %rd19579, %rd19581;
	add.s64 	%rd19583, %rd19582, %rd19580;
	shr.u64 	%rd19584, %rd19583, 32;
	mul.wide.u32 	%rd19585, %r1519, %r5661;
	and.b64  	%rd19586, %rd19544, 4294967295;
	add.s64 	%rd19587, %rd19584, %rd19586;
	add.s64 	%rd19588, %rd19587, %rd19585;
	shr.u64 	%rd19589, %rd19588, 32;
	and.b64  	%rd19590, %rd19547, 4294967295;
	add.s64 	%rd19591, %rd19589, %rd19590;
	shr.u64 	%rd19592, %rd19591, 32;
	and.b64  	%rd19593, %rd19550, 4294967295;
	add.s64 	%rd19594, %rd19592, %rd19593;
	{ .reg .b32 tmp; mov.b64 {tmp, %r5663}, %rd19594; }
	add.s32 	%r5664, %r5660, %r5663;
	mul.lo.s32 	%r5665, %r5591, %r5662;
	mul.wide.u32 	%rd19595, %r1526, %r5665;
	and.b64  	%rd19596, %rd19558, 4294967295;
	add.s64 	%rd19597, %rd19595, %rd19596;
	shr.u64 	%rd19598, %rd19597, 32;
	mul.wide.u32 	%rd19599, %r1525, %r5665;
	and.b64  	%rd19600, %rd19563, 4294967295;
	add.s64 	%rd19601, %rd19598, %rd19600;
	add.s64 	%rd19602, %rd19601, %rd19599;
	cvt.u32.u64 	%r5666, %rd19602;
	shr.u64 	%rd19603, %rd19602, 32;
	mul.wide.u32 	%rd19604, %r1524, %r5665;
	and.b64  	%rd19605, %rd19568, 4294967295;
	add.s64 	%rd19606, %rd19603, %rd19605;
	add.s64 	%rd19607, %rd19606, %rd19604;
	shr.u64 	%rd19608, %rd19607, 32;
	mul.wide.u32 	%rd19609, %r1523, %r5665;
	and.b64  	%rd19610, %rd19573, 4294967295;
	add.s64 	%rd19611, %rd19608, %rd19610;
	add.s64 	%rd19612, %rd19611, %rd19609;
	shr.u64 	%rd19613, %rd19612, 32;
	mul.wide.u32 	%rd19614, %r1522, %r5665;
	and.b64  	%rd19615, %rd19578, 4294967295;
	add.s64 	%rd19616, %rd19613, %rd19615;
	add.s64 	%rd19617, %rd19616, %rd19614;
	shr.u64 	%rd19618, %rd19617, 32;
	mul.wide.u32 	%rd19619, %r1521, %r5665;
	and.b64  	%rd19620, %rd19583, 4294967295;
	add.s64 	%rd19621, %rd19618, %rd19620;
	add.s64 	%rd19622, %rd19621, %rd19619;
	shr.u64 	%rd19623, %rd19622, 32;
	mul.wide.u32 	%rd19624, %r1520, %r5665;
	and.b64  	%rd19625, %rd19588, 4294967295;
	add.s64 	%rd19626, %rd19623, %rd19625;
	add.s64 	%rd19627, %rd19626, %rd19624;
	shr.u64 	%rd19628, %rd19627, 32;
	mul.wide.u32 	%rd19629, %r1519, %r5665;
	and.b64  	%rd19630, %rd19591, 4294967295;
	add.s64 	%rd19631, %rd19628, %rd19630;
	add.s64 	%rd19632, %rd19631, %rd19629;
	shr.u64 	%rd19633, %rd19632, 32;
	and.b64  	%rd19634, %rd19594, 4294967295;
	add.s64 	%rd19635, %rd19633, %rd19634;
	{ .reg .b32 tmp; mov.b64 {tmp, %r5667}, %rd19635; }
	add.s32 	%r5668, %r5664, %r5667;
	mul.lo.s32 	%r5669, %r5591, %r5666;
	mul.wide.u32 	%rd19636, %r1526, %r5669;
	and.b64  	%rd19637, %rd19602, 4294967295;
	add.s64 	%rd19638, %rd19636, %rd19637;
	shr.u64 	%rd19639, %rd19638, 32;
	mul.wide.u32 	%rd19640, %r1525, %r5669;
	and.b64  	%rd19641, %rd19607, 4294967295;
	add.s64 	%rd19642, %rd19639, %rd19641;
	add.s64 	%rd19643, %rd19642, %rd19640;
	cvt.u32.u64 	%r8137, %rd19643;
	shr.u64 	%rd19644, %rd19643, 32;
	mul.wide.u32 	%rd19645, %r1524, %r5669;
	and.b64  	%rd19646, %rd19612, 4294967295;
	add.s64 	%rd19647, %rd19644, %rd19646;
	add.s64 	%rd19648, %rd19647, %rd19645;
	cvt.u32.u64 	%r8136, %rd19648;
	shr.u64 	%rd19649, %rd19648, 32;
	mul.wide.u32 	%rd19650, %r1523, %r5669;
	and.b64  	%rd19651, %rd19617, 4294967295;
	add.s64 	%rd19652, %rd19649, %rd19651;
	add.s64 	%rd19653, %rd19652, %rd19650;
	cvt.u32.u64 	%r8135, %rd19653;
	shr.u64 	%rd19654, %rd19653, 32;
	mul.wide.u32 	%rd19655, %r1522, %r5669;
	and.b64  	%rd19656, %rd19622, 4294967295;
	add.s64 	%rd19657, %rd19654, %rd19656;
	add.s64 	%rd19658, %rd19657, %rd19655;
	cvt.u32.u64 	%r8134, %rd19658;
	shr.u64 	%rd19659, %rd19658, 32;
	mul.wide.u32 	%rd19660, %r1521, %r5669;
	and.b64  	%rd19661, %rd19627, 4294967295;
	add.s64 	%rd19662, %rd19659, %rd19661;
	add.s64 	%rd19663, %rd19662, %rd19660;
	cvt.u32.u64 	%r8133, %rd19663;
	shr.u64 	%rd19664, %rd19663, 32;
	mul.wide.u32 	%rd19665, %r1520, %r5669;
	and.b64  	%rd19666, %rd19632, 4294967295;
	add.s64 	%rd19667, %rd19664, %rd19666;
	add.s64 	%rd19668, %rd19667, %rd19665;
	cvt.u32.u64 	%r8132, %rd19668;
	shr.u64 	%rd19669, %rd19668, 32;
	mul.wide.u32 	%rd19670, %r1519, %r5669;
	and.b64  	%rd19671, %rd19635, 4294967295;
	add.s64 	%rd19672, %rd19669, %rd19671;
	add.s64 	%rd19673, %rd19672, %rd19670;
	cvt.u32.u64 	%r8131, %rd19673;
	{ .reg .b32 tmp; mov.b64 {tmp, %r5670}, %rd19673; }
	add.s32 	%r8130, %r5668, %r5670;
	setp.gt.u32 	%p870, %r8130, %r1519;
	@%p870 bra 	$L__BB5_771;
	setp.lt.u32 	%p871, %r8130, %r1519;
	@%p871 bra 	$L__BB5_772;
	setp.lt.u32 	%p872, %r1520, %r8131;
	@%p872 bra 	$L__BB5_771;
	setp.gt.u32 	%p873, %r1520, %r8131;
	@%p873 bra 	$L__BB5_772;
	setp.lt.u32 	%p874, %r1521, %r8132;
	@%p874 bra 	$L__BB5_771;
	setp.gt.u32 	%p875, %r1521, %r8132;
	@%p875 bra 	$L__BB5_772;
	setp.lt.u32 	%p876, %r1522, %r8133;
	@%p876 bra 	$L__BB5_771;
	setp.gt.u32 	%p877, %r1522, %r8133;
	@%p877 bra 	$L__BB5_772;
	setp.lt.u32 	%p878, %r1523, %r8134;
	@%p878 bra 	$L__BB5_771;
	setp.gt.u32 	%p879, %r1523, %r8134;
	@%p879 bra 	$L__BB5_772;
	setp.lt.u32 	%p880, %r1524, %r8135;
	@%p880 bra 	$L__BB5_771;
	setp.gt.u32 	%p881, %r1524, %r8135;
	@%p881 bra 	$L__BB5_772;
	setp.lt.u32 	%p882, %r1525, %r8136;
	@%p882 bra 	$L__BB5_771;
	setp.gt.u32 	%p883, %r1525, %r8136;
	setp.gt.u32 	%p884, %r1526, %r8137;
	or.pred  	%p885, %p883, %p884;
	@%p885 bra 	$L__BB5_772;
$L__BB5_771:
	sub.s32 	%r8137, %r8137, %r1526;
	sub.s32 	%r8136, %r8136, %r1525;
	sub.s32 	%r8135, %r8135, %r1524;
	sub.s32 	%r8134, %r8134, %r1523;
	sub.s32 	%r8133, %r8133, %r1522;
	sub.s32 	%r8132, %r8132, %r1521;
	sub.s32 	%r8131, %r8131, %r1520;
	sub.s32 	%r8130, %r8130, %r1519;
$L__BB5_772:
	ld.const.u32 	%r1593, [P_CONST+20];
	ld.const.u32 	%r1594, [P_CONST+16];
	ld.const.u32 	%r1595, [P_CONST+12];
	ld.const.u32 	%r1596, [P_CONST+8];
	ld.const.u32 	%r1597, [P_CONST+4];
	ld.const.u32 	%r1598, [P_CONST];
	sub.s32 	%r8162, %r8137, %r8090;
	sub.s32 	%r8161, %r8136, %r8091;
	sub.s32 	%r8160, %r8135, %r8092;
	sub.s32 	%r8159, %r8134, %r8093;
	sub.s32 	%r8158, %r8133, %r8094;
	sub.s32 	%r8157, %r8132, %r8095;
	sub.s32 	%r8156, %r8131, %r8096;
	sub.s32 	%r8155, %r8130, %r8097;
	mul.wide.u32 	%rd19674, %r76, %r84;
	cvt.u32.u64 	%r5671, %rd19674;
	shr.u64 	%rd19675, %rd19674, 32;
	mul.wide.u32 	%rd19676, %r75, %r84;
	add.s64 	%rd19677, %rd19675, %rd19676;
	shr.u64 	%rd19678, %rd19677, 32;
	mul.wide.u32 	%rd19679, %r74, %r84;
	add.s64 	%rd19680, %rd19678, %rd19679;
	shr.u64 	%rd19681, %rd19680, 32;
	mul.wide.u32 	%rd19682, %r73, %r84;
	add.s64 	%rd19683, %rd19681, %rd19682;
	shr.u64 	%rd19684, %rd19683, 32;
	mul.wide.u32 	%rd19685, %r72, %r84;
	add.s64 	%rd19686, %rd19684, %rd19685;
	shr.u64 	%rd19687, %rd19686, 32;
	mul.wide.u32 	%rd19688, %r71, %r84;
	add.s64 	%rd19689, %rd19687, %rd19688;
	shr.u64 	%rd19690, %rd19689, 32;
	mul.wide.u32 	%rd19691, %r70, %r84;
	add.s64 	%rd19692, %rd19690, %rd19691;
	shr.u64 	%rd19693, %rd19692, 32;
	mul.wide.u32 	%rd19694, %r69, %r84;
	add.s64 	%rd19695, %rd19693, %rd19694;
	shr.u64 	%rd19696, %rd19695, 32;
	mul.wide.u32 	%rd19697, %r76, %r83;
	and.b64  	%rd19698, %rd19677, 4294967295;
	add.s64 	%rd19699, %rd19697, %rd19698;
	shr.u64 	%rd19700, %rd19699, 32;
	mul.wide.u32 	%rd19701, %r75, %r83;
	and.b64  	%rd19702, %rd19680, 4294967295;
	add.s64 	%rd19703, %rd19700, %rd19702;
	add.s64 	%rd19704, %rd19703, %rd19701;
	shr.u64 	%rd19705, %rd19704, 32;
	mul.wide.u32 	%rd19706, %r74, %r83;
	and.b64  	%rd19707, %rd19683, 4294967295;
	add.s64 	%rd19708, %rd19705, %rd19707;
	add.s64 	%rd19709, %rd19708, %rd19706;
	shr.u64 	%rd19710, %rd19709, 32;
	mul.wide.u32 	%rd19711, %r73, %r83;
	and.b64  	%rd19712, %rd19686, 4294967295;
	add.s64 	%rd19713, %rd19710, %rd19712;
	add.s64 	%rd19714, %rd19713, %rd19711;
	shr.u64 	%rd19715, %rd19714, 32;
	mul.wide.u32 	%rd19716, %r72, %r83;
	and.b64  	%rd19717, %rd19689, 4294967295;
	add.s64 	%rd19718, %rd19715, %rd19717;
	add.s64 	%rd19719, %rd19718, %rd19716;
	shr.u64 	%rd19720, %rd19719, 32;
	mul.wide.u32 	%rd19721, %r71, %r83;
	and.b64  	%rd19722, %rd19692, 4294967295;
	add.s64 	%rd19723, %rd19720, %rd19722;
	add.s64 	%rd19724, %rd19723, %rd19721;
	shr.u64 	%rd19725, %rd19724, 32;
	mul.wide.u32 	%rd19726, %r70, %r83;
	and.b64  	%rd19727, %rd19695, 4294967295;
	add.s64 	%rd19728, %rd19725, %rd19727;
	add.s64 	%rd19729, %rd19728, %rd19726;
	shr.u64 	%rd19730, %rd19729, 32;
	mul.wide.u32 	%rd19731, %r69, %r83;
	add.s64 	%rd19732, %rd19730, %rd19696;
	add.s64 	%rd19733, %rd19732, %rd19731;
	shr.u64 	%rd19734, %rd19733, 32;
	mul.wide.u32 	%rd19735, %r76, %r82;
	and.b64  	%rd19736, %rd19704, 4294967295;
	add.s64 	%rd19737, %rd19735, %rd19736;
	shr.u64 	%rd19738, %rd19737, 32;
	mul.wide.u32 	%rd19739, %r75, %r82;
	and.b64  	%rd19740, %rd19709, 4294967295;
	add.s64 	%rd19741, %rd19738, %rd19740;
	add.s64 	%rd19742, %rd19741, %rd19739;
	shr.u64 	%rd19743, %rd19742, 32;
	mul.wide.u32 	%rd19744, %r74, %r82;
	and.b64  	%rd19745, %rd19714, 4294967295;
	add.s64 	%rd19746, %rd19743, %rd19745;
	add.s64 	%rd19747, %rd19746, %rd19744;
	shr.u64 	%rd19748, %rd19747, 32;
	mul.wide.u32 	%rd19749, %r73, %r82;
	and.b64  	%rd19750, %rd19719, 4294967295;
	add.s64 	%rd19751, %rd19748, %rd19750;
	add.s64 	%rd19752, %rd19751, %rd19749;
	shr.u64 	%rd19753, %rd19752, 32;
	mul.wide.u32 	%rd19754, %r72, %r82;
	and.b64  	%rd19755, %rd19724, 4294967295;
	add.s64 	%rd19756, %rd19753, %rd19755;
	add.s64 	%rd19757, %rd19756, %rd19754;
	shr.u64 	%rd19758, %rd19757, 32;
	mul.wide.u32 	%rd19759, %r71, %r82;
	and.b64  	%rd19760, %rd19729, 4294967295;
	add.s64 	%rd19761, %rd19758, %rd19760;
	add.s64 	%rd19762, %rd19761, %rd19759;
	shr.u64 	%rd19763, %rd19762, 32;
	mul.wide.u32 	%rd19764, %r70, %r82;
	and.b64  	%rd19765, %rd19733, 4294967295;
	add.s64 	%rd19766, %rd19763, %rd19765;
	add.s64 	%rd19767, %rd19766, %rd19764;
	shr.u64 	%rd19768, %rd19767, 32;
	mul.wide.u32 	%rd19769, %r69, %r82;
	add.s64 	%rd19770, %rd19768, %rd19734;
	add.s64 	%rd19771, %rd19770, %rd19769;
	shr.u64 	%rd19772, %rd19771, 32;
	mul.wide.u32 	%rd19773, %r76, %r81;
	and.b64  	%rd19774, %rd19742, 4294967295;
	add.s64 	%rd19775, %rd19773, %rd19774;
	shr.u64 	%rd19776, %rd19775, 32;
	mul.wide.u32 	%rd19777, %r75, %r81;
	and.b64  	%rd19778, %rd19747, 4294967295;
	add.s64 	%rd19779, %rd19776, %rd19778;
	add.s64 	%rd19780, %rd19779, %rd19777;
	shr.u64 	%rd19781, %rd19780, 32;
	mul.wide.u32 	%rd19782, %r74, %r81;
	and.b64  	%rd19783, %rd19752, 4294967295;
	add.s64 	%rd19784, %rd19781, %rd19783;
	add.s64 	%rd19785, %rd19784, %rd19782;
	shr.u64 	%rd19786, %rd19785, 32;
	mul.wide.u32 	%rd19787, %r73, %r81;
	and.b64  	%rd19788, %rd19757, 4294967295;
	add.s64 	%rd19789, %rd19786, %rd19788;
	add.s64 	%rd19790, %rd19789, %rd19787;
	shr.u64 	%rd19791, %rd19790, 32;
	mul.wide.u32 	%rd19792, %r72, %r81;
	and.b64  	%rd19793, %rd19762, 4294967295;
	add.s64 	%rd19794, %rd19791, %rd19793;
	add.s64 	%rd19795, %rd19794, %rd19792;
	shr.u64 	%rd19796, %rd19795, 32;
	mul.wide.u32 	%rd19797, %r71, %r81;
	and.b64  	%rd19798, %rd19767, 4294967295;
	add.s64 	%rd19799, %rd19796, %rd19798;
	add.s64 	%rd19800, %rd19799, %rd19797;
	shr.u64 	%rd19801, %rd19800, 32;
	mul.wide.u32 	%rd19802, %r70, %r81;
	and.b64  	%rd19803, %rd19771, 4294967295;
	add.s64 	%rd19804, %rd19801, %rd19803;
	add.s64 	%rd19805, %rd19804, %rd19802;
	shr.u64 	%rd19806, %rd19805, 32;
	mul.wide.u32 	%rd19807, %r69, %r81;
	add.s64 	%rd19808, %rd19806, %rd19772;
	add.s64 	%rd19809, %rd19808, %rd19807;
	shr.u64 	%rd19810, %rd19809, 32;
	mul.wide.u32 	%rd19811, %r76, %r80;
	and.b64  	%rd19812, %rd19780, 4294967295;
	add.s64 	%rd19813, %rd19811, %rd19812;
	shr.u64 	%rd19814, %rd19813, 32;
	mul.wide.u32 	%rd19815, %r75, %r80;
	and.b64  	%rd19816, %rd19785, 4294967295;
	add.s64 	%rd19817, %rd19814, %rd19816;
	add.s64 	%rd19818, %rd19817, %rd19815;
	shr.u64 	%rd19819, %rd19818, 32;
	mul.wide.u32 	%rd19820, %r74, %r80;
	and.b64  	%rd19821, %rd19790, 4294967295;
	add.s64 	%rd19822, %rd19819, %rd19821;
	add.s64 	%rd19823, %rd19822, %rd19820;
	shr.u64 	%rd19824, %rd19823, 32;
	mul.wide.u32 	%rd19825, %r73, %r80;
	and.b64  	%rd19826, %rd19795, 4294967295;
	add.s64 	%rd19827, %rd19824, %rd19826;
	add.s64 	%rd19828, %rd19827, %rd19825;
	shr.u64 	%rd19829, %rd19828, 32;
	mul.wide.u32 	%rd19830, %r72, %r80;
	and.b64  	%rd19831, %rd19800, 4294967295;
	add.s64 	%rd19832, %rd19829, %rd19831;
	add.s64 	%rd19833, %rd19832, %rd19830;
	shr.u64 	%rd19834, %rd19833, 32;
	mul.wide.u32 	%rd19835, %r71, %r80;
	and.b64  	%rd19836, %rd19805, 4294967295;
	add.s64 	%rd19837, %rd19834, %rd19836;
	add.s64 	%rd19838, %rd19837, %rd19835;
	shr.u64 	%rd19839, %rd19838, 32;
	mul.wide.u32 	%rd19840, %r70, %r80;
	and.b64  	%rd19841, %rd19809, 4294967295;
	add.s64 	%rd19842, %rd19839, %rd19841;
	add.s64 	%rd19843, %rd19842, %rd19840;
	shr.u64 	%rd19844, %rd19843, 32;
	mul.wide.u32 	%rd19845, %r69, %r80;
	add.s64 	%rd19846, %rd19844, %rd19810;
	add.s64 	%rd19847, %rd19846, %rd19845;
	shr.u64 	%rd19848, %rd19847, 32;
	mul.wide.u32 	%rd19849, %r76, %r79;
	and.b64  	%rd19850, %rd19818, 4294967295;
	add.s64 	%rd19851, %rd19849, %rd19850;
	shr.u64 	%rd19852, %rd19851, 32;
	mul.wide.u32 	%rd19853, %r75, %r79;
	and.b64  	%rd19854, %rd19823, 4294967295;
	add.s64 	%rd19855, %rd19852, %rd19854;
	add.s64 	%rd19856, %rd19855, %rd19853;
	shr.u64 	%rd19857, %rd19856, 32;
	mul.wide.u32 	%rd19858, %r74, %r79;
	and.b64  	%rd19859, %rd19828, 4294967295;
	add.s64 	%rd19860, %rd19857, %rd19859;
	add.s64 	%rd19861, %rd19860, %rd19858;
	shr.u64 	%rd19862, %rd19861, 32;
	mul.wide.u32 	%rd19863, %r73, %r79;
	and.b64  	%rd19864, %rd19833, 4294967295;
	add.s64 	%rd19865, %rd19862, %rd19864;
	add.s64 	%rd19866, %rd19865, %rd19863;
	shr.u64 	%rd19867, %rd19866, 32;
	mul.wide.u32 	%rd19868, %r72, %r79;
	and.b64  	%rd19869, %rd19838, 4294967295;
	add.s64 	%rd19870, %rd19867, %rd19869;
	add.s64 	%rd19871, %rd19870, %rd19868;
	shr.u64 	%rd19872, %rd19871, 32;
	mul.wide.u32 	%rd19873, %r71, %r79;
	and.b64  	%rd19874, %rd19843, 4294967295;
	add.s64 	%rd19875, %rd19872, %rd19874;
	add.s64 	%rd19876, %rd19875, %rd19873;
	shr.u64 	%rd19877, %rd19876, 32;
	mul.wide.u32 	%rd19878, %r70, %r79;
	and.b64  	%rd19879, %rd19847, 4294967295;
	add.s64 	%rd19880, %rd19877, %rd19879;
	add.s64 	%rd19881, %rd19880, %rd19878;
	shr.u64 	%rd19882, %rd19881, 32;
	mul.wide.u32 	%rd19883, %r69, %r79;
	add.s64 	%rd19884, %rd19882, %rd19848;
	add.s64 	%rd19885, %rd19884, %rd19883;
	shr.u64 	%rd19886, %rd19885, 32;
	mul.wide.u32 	%rd19887, %r76, %r78;
	and.b64  	%rd19888, %rd19856, 4294967295;
	add.s64 	%rd19889, %rd19887, %rd19888;
	shr.u64 	%rd19890, %rd19889, 32;
	mul.wide.u32 	%rd19891, %r75, %r78;
	and.b64  	%rd19892, %rd19861, 4294967295;
	add.s64 	%rd19893, %rd19890, %rd19892;
	add.s64 	%rd19894, %rd19893, %rd19891;
	shr.u64 	%rd19895, %rd19894, 32;
	mul.wide.u32 	%rd19896, %r74, %r78;
	and.b64  	%rd19897, %rd19866, 4294967295;
	add.s64 	%rd19898, %rd19895, %rd19897;
	add.s64 	%rd19899, %rd19898, %rd19896;
	shr.u64 	%rd19900, %rd19899, 32;
	mul.wide.u32 	%rd19901, %r73, %r78;
	and.b64  	%rd19902, %rd19871, 4294967295;
	add.s64 	%rd19903, %rd19900, %rd19902;
	add.s64 	%rd19904, %rd19903, %rd19901;
	shr.u64 	%rd19905, %rd19904, 32;
	mul.wide.u32 	%rd19906, %r72, %r78;
	and.b64  	%rd19907, %rd19876, 4294967295;
	add.s64 	%rd19908, %rd19905, %rd19907;
	add.s64 	%rd19909, %rd19908, %rd19906;
	shr.u64 	%rd19910, %rd19909, 32;
	mul.wide.u32 	%rd19911, %r71, %r78;
	and.b64  	%rd19912, %rd19881, 4294967295;
	add.s64 	%rd19913, %rd19910, %rd19912;
	add.s64 	%rd19914, %rd19913, %rd19911;
	shr.u64 	%rd19915, %rd19914, 32;
	mul.wide.u32 	%rd19916, %r70, %r78;
	and.b64  	%rd19917, %rd19885, 4294967295;
	add.s64 	%rd19918, %rd19915, %rd19917;
	add.s64 	%rd19919, %rd19918, %rd19916;
	shr.u64 	%rd19920, %rd19919, 32;
	mul.wide.u32 	%rd19921, %r69, %r78;
	add.s64 	%rd19922, %rd19920, %rd19886;
	add.s64 	%rd19923, %rd19922, %rd19921;
	shr.u64 	%rd19924, %rd19923, 32;
	mul.wide.u32 	%rd19925, %r76, %r77;
	and.b64  	%rd19926, %rd19894, 4294967295;
	add.s64 	%rd19927, %rd19925, %rd19926;
	shr.u64 	%rd19928, %rd19927, 32;
	mul.wide.u32 	%rd19929, %r75, %r77;
	and.b64  	%rd19930, %rd19899, 4294967295;
	add.s64 	%rd19931, %rd19928, %rd19930;
	add.s64 	%rd19932, %rd19931, %rd19929;
	shr.u64 	%rd19933, %rd19932, 32;
	mul.wide.u32 	%rd19934, %r74, %r77;
	and.b64  	%rd19935, %rd19904, 4294967295;
	add.s64 	%rd19936, %rd19933, %rd19935;
	add.s64 	%rd19937, %rd19936, %rd19934;
	shr.u64 	%rd19938, %rd19937, 32;
	mul.wide.u32 	%rd19939, %r73, %r77;
	and.b64  	%rd19940, %rd19909, 4294967295;
	add.s64 	%rd19941, %rd19938, %rd19940;
	add.s64 	%rd19942, %rd19941, %rd19939;
	shr.u64 	%rd19943, %rd19942, 32;
	mul.wide.u32 	%rd19944, %r72, %r77;
	and.b64  	%rd19945, %rd19914, 4294967295;
	add.s64 	%rd19946, %rd19943, %rd19945;
	add.s64 	%rd19947, %rd19946, %rd19944;
	shr.u64 	%rd19948, %rd19947, 32;
	mul.wide.u32 	%rd19949, %r71, %r77;
	and.b64  	%rd19950, %rd19919, 4294967295;
	add.s64 	%rd19951, %rd19948, %rd19950;
	add.s64 	%rd19952, %rd19951, %rd19949;
	shr.u64 	%rd19953, %rd19952, 32;
	mul.wide.u32 	%rd19954, %r70, %r77;
	and.b64  	%rd19955, %rd19923, 4294967295;
	add.s64 	%rd19956, %rd19953, %rd19955;
	add.s64 	%rd19957, %rd19956, %rd19954;
	shr.u64 	%rd19958, %rd19957, 32;
	mul.wide.u32 	%rd19959, %r69, %r77;
	add.s64 	%rd19960, %rd19958, %rd19924;
	add.s64 	%rd19961, %rd19960, %rd19959;
	{ .reg .b32 tmp; mov.b64 {tmp, %r5672}, %rd19961; }
	ld.const.u32 	%r5673, [MU_P];
	mul.lo.s32 	%r5674, %r5673, %r5671;
	mul.wide.u32 	%rd19962, %r1598, %r5674;
	and.b64  	%rd19963, %rd19674, 4294967295;
	add.s64 	%rd19964, %rd19962, %rd19963;
	shr.u64 	%rd19965, %rd19964, 32;
	mul.wide.u32 	%rd19966, %r1597, %r5674;
	and.b64  	%rd19967, %rd19699, 4294967295;
	add.s64 	%rd19968, %rd19965, %rd19967;
	add.s64 	%rd19969, %rd19968, %rd19966;
	cvt.u32.u64 	%r5675, %rd19969;
	shr.u64 	%rd19970, %rd19969, 32;
	mul.wide.u32 	%rd19971, %r1596, %r5674;
	and.b64  	%rd19972, %rd19737, 4294967295;
	add.s64 	%rd19973, %rd19970, %rd19972;
	add.s64 	%rd19974, %rd19973, %rd19971;
	shr.u64 	%rd19975, %rd19974, 32;
	mul.wide.u32 	%rd19976, %r1595, %r5674;
	and.b64  	%rd19977, %rd19775, 4294967295;
	add.s64 	%rd19978, %rd19975, %rd19977;
	add.s64 	%rd19979, %rd19978, %rd19976;
	shr.u64 	%rd19980, %rd19979, 32;
	mul.wide.u32 	%rd19981, %r1594, %r5674;
	and.b64  	%rd19982, %rd19813, 4294967295;
	add.s64 	%rd19983, %rd19980, %rd19982;
	add.s64 	%rd19984, %rd19983, %rd19981;
	shr.u64 	%rd19985, %rd19984, 32;
	mul.wide.u32 	%rd19986, %r1593, %r5674;
	and.b64  	%rd19987, %rd19851, 4294967295;
	add.s64 	%rd19988, %rd19985, %rd19987;
	add.s64 	%rd19989, %rd19988, %rd19986;
	shr.u64 	%rd19990, %rd19989, 32;
	mul.wide.u32 	%rd19991, %r1520, %r5674;
	and.b64  	%rd19992, %rd19889, 4294967295;
	add.s64 	%rd19993, %rd19990, %rd19992;
	add.s64 	%rd19994, %rd19993, %rd19991;
	shr.u64 	%rd19995, %rd19994, 32;
	mul.wide.u32 	%rd19996, %r1519, %r5674;
	and.b64  	%rd19997, %rd19927, 4294967295;
	add.s64 	%rd19998, %rd19995, %rd19997;
	add.s64 	%rd19999, %rd19998, %rd19996;
	shr.u64 	%rd20000, %rd19999, 32;
	and.b64  	%rd20001, %rd19932, 4294967295;
	add.s64 	%rd20002, %rd20000, %rd20001;
	shr.u64 	%rd20003, %rd20002, 32;
	and.b64  	%rd20004, %rd19937, 4294967295;
	add.s64 	%rd20005, %rd20003, %rd20004;
	shr.u64 	%rd20006, %rd20005, 32;
	and.b64  	%rd20007, %rd19942, 4294967295;
	add.s64 	%rd20008, %rd20006, %rd20007;
	shr.u64 	%rd20009, %rd20008, 32;
	and.b64  	%rd20010, %rd19947, 4294967295;
	add.s64 	%rd20011, %rd20009, %rd20010;
	shr.u64 	%rd20012, %rd20011, 32;
	and.b64  	%rd20013, %rd19952, 4294967295;
	add.s64 	%rd20014, %rd20012, %rd20013;
	shr.u64 	%rd20015, %rd20014, 32;
	and.b64  	%rd20016, %rd19957, 4294967295;
	add.s64 	%rd20017, %rd20015, %rd20016;
	shr.u64 	%rd20018, %rd20017, 32;
	and.b64  	%rd20019, %rd19961, 4294967295;
	add.s64 	%rd20020, %rd20018, %rd20019;
	{ .reg .b32 tmp; mov.b64 {tmp, %r5676}, %rd20020; }
	add.s32 	%r5677, %r5672, %r5676;
	mul.lo.s32 	%r5678, %r5673, %r5675;
	mul.wide.u32 	%rd20021, %r1598, %r5678;
	and.b64  	%rd20022, %rd19969, 4294967295;
	add.s64 	%rd20023, %rd20021, %rd20022;
	shr.u64 	%rd20024, %rd20023, 32;
	mul.wide.u32 	%rd20025, %r1597, %r5678;
	and.b64  	%rd20026, %rd19974, 4294967295;
	add.s64 	%rd20027, %rd20024, %rd20026;
	add.s64 	%rd20028, %rd20027, %rd20025;
	cvt.u32.u64 	%r5679, %rd20028;
	shr.u64 	%rd20029, %rd20028, 32;
	mul.wide.u32 	%rd20030, %r1596, %r5678;
	and.b64  	%rd20031, %rd19979, 4294967295;
	add.s64 	%rd20032, %rd20029, %rd20031;
	add.s64 	%rd20033, %rd20032, %rd20030;
	shr.u64 	%rd20034, %rd20033, 32;
	mul.wide.u32 	%rd20035, %r1595, %r5678;
	and.b64  	%rd20036, %rd19984, 4294967295;
	add.s64 	%rd20037, %rd20034, %rd20036;
	add.s64 	%rd20038, %rd20037, %rd20035;
	shr.u64 	%rd20039, %rd20038, 32;
	mul.wide.u32 	%rd20040, %r1594, %r5678;
	and.b64  	%rd20041, %rd19989, 4294967295;
	add.s64 	%rd20042, %rd20039, %rd20041;
	add.s64 	%rd20043, %rd20042, %rd20040;
	shr.u64 	%rd20044, %rd20043, 32;
	mul.wide.u32 	%rd20045, %r1593, %r5678;
	and.b64  	%rd20046, %rd19994, 4294967295;
	add.s64 	%rd20047, %rd20044, %rd20046;
	add.s64 	%rd20048, %rd20047, %rd20045;
	shr.u64 	%rd20049, %rd20048, 32;
	mul.wide.u32 	%rd20050, %r1520, %r5678;
	and.b64  	%rd20051, %rd19999, 4294967295;
	add.s64 	%rd20052, %rd20049, %rd20051;
	add.s64 	%rd20053, %rd20052, %rd20050;
	shr.u64 	%rd20054, %rd20053, 32;
	mul.wide.u32 	%rd20055, %r1519, %r5678;
	and.b64  	%rd20056, %rd20002, 4294967295;
	add.s64 	%rd20057, %rd20054, %rd20056;
	add.s64 	%rd20058, %rd20057, %rd20055;
	shr.u64 	%rd20059, %rd20058, 32;
	and.b64  	%rd20060, %rd20005, 4294967295;
	add.s64 	%rd20061, %rd20059, %rd20060;
	shr.u64 	%rd20062, %rd20061, 32;
	and.b64  	%rd20063, %rd20008, 4294967295;
	add.s64 	%rd20064, %rd20062, %rd20063;
	shr.u64 	%rd20065, %rd20064, 32;
	and.b64  	%rd20066, %rd20011, 4294967295;
	add.s64 	%rd20067, %rd20065, %rd20066;
	shr.u64 	%rd20068, %rd20067, 32;
	and.b64  	%rd20069, %rd20014, 4294967295;
	add.s64 	%rd20070, %rd20068, %rd20069;
	shr.u64 	%rd20071, %rd20070, 32;
	and.b64  	%rd20072, %rd20017, 4294967295;
	add.s64 	%rd20073, %rd20071, %rd20072;
	shr.u64 	%rd20074, %rd20073, 32;
	and.b64  	%rd20075, %rd20020, 4294967295;
	add.s64 	%rd20076, %rd20074, %rd20075;
	{ .reg .b32 tmp; mov.b64 {tmp, %r5680}, %rd20076; }
	add.s32 	%r5681, %r5677, %r5680;
	mul.lo.s32 	%r5682, %r5673, %r5679;
	mul.wide.u32 	%rd20077, %r1598, %r5682;
	and.b64  	%rd20078, %rd20028, 4294967295;
	add.s64 	%rd20079, %rd20077, %rd20078;
	shr.u64 	%rd20080, %rd20079, 32;
	mul.wide.u32 	%rd20081, %r1597, %r5682;
	and.b64  	%rd20082, %rd20033, 4294967295;
	add.s64 	%rd20083, %rd20080, %rd20082;
	add.s64 	%rd20084, %rd20083, %rd20081;
	cvt.u32.u64 	%r5683, %rd20084;
	shr.u64 	%rd20085, %rd20084, 32;
	mul.wide.u32 	%rd20086, %r1596, %r5682;
	and.b64  	%rd20087, %rd20038, 4294967295;
	add.s64 	%rd20088, %rd20085, %rd20087;
	add.s64 	%rd20089, %rd20088, %rd20086;
	shr.u64 	%rd20090, %rd20089, 32;
	mul.wide.u32 	%rd20091, %r1595, %r5682;
	and.b64  	%rd20092, %rd20043, 4294967295;
	add.s64 	%rd20093, %rd20090, %rd20092;
	add.s64 	%rd20094, %rd20093, %rd20091;
	shr.u64 	%rd20095, %rd20094, 32;
	mul.wide.u32 	%rd20096, %r1594, %r5682;
	and.b64  	%rd20097, %rd20048, 4294967295;
	add.s64 	%rd20098, %rd20095, %rd20097;
	add.s64 	%rd20099, %rd20098, %rd20096;
	shr.u64 	%rd20100, %rd20099, 32;
	mul.wide.u32 	%rd20101, %r1593, %r5682;
	and.b64  	%rd20102, %rd20053, 4294967295;
	add.s64 	%rd20103, %rd20100, %rd20102;
	add.s64 	%rd20104, %rd20103, %rd20101;
	shr.u64 	%rd20105, %rd20104, 32;
	mul.wide.u32 	%rd20106, %r1520, %r5682;
	and.b64  	%rd20107, %rd20058, 4294967295;
	add.s64 	%rd20108, %rd20105, %rd20107;
	add.s64 	%rd20109, %rd20108, %rd20106;
	shr.u64 	%rd20110, %rd20109, 32;
	mul.wide.u32 	%rd20111, %r1519, %r5682;
	and.b64  	%rd20112, %rd20061, 4294967295;
	add.s64 	%rd20113, %rd20110, %rd20112;
	add.s64 	%rd20114, %rd20113, %rd20111;
	shr.u64 	%rd20115, %rd20114, 32;
	and.b64  	%rd20116, %rd20064, 4294967295;
	add.s64 	%rd20117, %rd20115, %rd20116;
	shr.u64 	%rd20118, %rd20117, 32;
	and.b64  	%rd20119, %rd20067, 4294967295;
	add.s64 	%rd20120, %rd20118, %rd20119;
	shr.u64 	%rd20121, %rd20120, 32;
	and.b64  	%rd20122, %rd20070, 4294967295;
	add.s64 	%rd20123, %rd20121, %rd20122;
	shr.u64 	%rd20124, %rd20123, 32;
	and.b64  	%rd20125, %rd20073, 4294967295;
	add.s64 	%rd20126, %rd20124, %rd20125;
	shr.u64 	%rd20127, %rd20126, 32;
	and.b64  	%rd20128, %rd20076, 4294967295;
	add.s64 	%rd20129, %rd20127, %rd20128;
	{ .reg .b32 tmp; mov.b64 {tmp, %r5684}, %rd20129; }
	add.s32 	%r5685, %r5681, %r5684;
	mul.lo.s32 	%r5686, %r5673, %r5683;
	mul.wide.u32 	%rd20130, %r1598, %r5686;
	and.b64  	%rd20131, %rd20084, 4294967295;
	add.s64 	%rd20132, %rd20130, %rd20131;
	shr.u64 	%rd20133, %rd20132, 32;
	mul.wide.u32 	%rd20134, %r1597, %r5686;
	and.b64  	%rd20135, %rd20089, 4294967295;
	add.s64 	%rd20136, %rd20133, %rd20135;
	add.s64 	%rd20137, %rd20136, %rd20134;
	cvt.u32.u64 	%r5687, %rd20137;
	shr.u64 	%rd20138, %rd20137, 32;
	mul.wide.u32 	%rd20139, %r1596, %r5686;
	and.b64  	%rd20140, %rd20094, 4294967295;
	add.s64 	%rd20141, %rd20138, %rd20140;
	add.s64 	%rd20142, %rd20141, %rd20139;
	shr.u64 	%rd20143, %rd20142, 32;
	mul.wide.u32 	%rd20144, %r1595, %r5686;
	and.b64  	%rd20145, %rd20099, 4294967295;
	add.s64 	%rd20146, %rd20143, %rd20145;
	add.s64 	%rd20147, %rd20146, %rd20144;
	shr.u64 	%rd20148, %rd20147, 32;
	mul.wide.u32 	%rd20149, %r1594, %r5686;
	and.b64  	%rd20150, %rd20104, 4294967295;
	add.s64 	%rd20151, %rd20148, %rd20150;
	add.s64 	%rd20152, %rd20151, %rd20149;
	shr.u64 	%rd20153, %rd20152, 32;
	mul.wide.u32 	%rd20154, %r1593, %r5686;
	and.b64  	%rd20155, %rd20109, 4294967295;
	add.s64 	%rd20156, %rd20153, %rd20155;
	add.s64 	%rd20157, %rd20156, %rd20154;
	shr.u64 	%rd20158, %rd20157, 32;
	mul.wide.u32 	%rd20159, %r1520, %r5686;
	and.b64  	%rd20160, %rd20114, 4294967295;
	add.s64 	%rd20161, %rd20158, %rd20160;
	add.s64 	%rd20162, %rd20161, %rd20159;
	shr.u64 	%rd20163, %rd20162, 32;
	mul.wide.u32 	%rd20164, %r1519, %r5686;
	and.b64  	%rd20165, %rd20117, 4294967295;
	add.s64 	%rd20166, %rd20163, %rd20165;
	add.s64 	%rd20167, %rd20166, %rd20164;
	shr.u64 	%rd20168, %rd20167, 32;
	and.b64  	%rd20169, %rd20120, 4294967295;
	add.s64 	%rd20170, %rd20168, %rd20169;
	shr.u64 	%rd20171, %rd20170, 32;
	and.b64  	%rd20172, %rd20123, 4294967295;
	add.s64 	%rd20173, %rd20171, %rd20172;
	shr.u64 	%rd20174, %rd20173, 32;
	and.b64  	%rd20175, %rd20126, 4294967295;
	add.s64 	%rd20176, %rd20174, %rd20175;
	shr.u64 	%rd20177, %rd20176, 32;
	and.b64  	%rd20178, %rd20129, 4294967295;
	add.s64 	%rd20179, %rd20177, %rd20178;
	{ .reg .b32 tmp; mov.b64 {tmp, %r5688}, %rd20179; }
	add.s32 	%r5689, %r5685, %r5688;
	mul.lo.s32 	%r5690, %r5673, %r5687;
	mul.wide.u32 	%rd20180, %r1598, %r5690;
	and.b64  	%rd20181, %rd20137, 4294967295;
	add.s64 	%rd20182, %rd20180, %rd20181;
	shr.u64 	%rd20183, %rd20182, 32;
	mul.wide.u32 	%rd20184, %r1597, %r5690;
	and.b64  	%rd20185, %rd20142, 4294967295;
	add.s64 	%rd20186, %rd20183, %rd20185;
	add.s64 	%rd20187, %rd20186, %rd20184;
	cvt.u32.u64 	%r5691, %rd20187;
	shr.u64 	%rd20188, %rd20187, 32;
	mul.wide.u32 	%rd20189, %r1596, %r5690;
	and.b64  	%rd20190, %rd20147, 4294967295;
	add.s64 	%rd20191, %rd20188, %rd20190;
	add.s64 	%rd20192, %rd20191, %rd20189;
	shr.u64 	%rd20193, %rd20192, 32;
	mul.wide.u32 	%rd20194, %r1595, %r5690;
	and.b64  	%rd20195, %rd20152, 4294967295;
	add.s64 	%rd20196, %rd20193, %rd20195;
	add.s64 	%rd20197, %rd20196, %rd20194;
	shr.u64 	%rd20198, %rd20197, 32;
	mul.wide.u32 	%rd20199, %r1594, %r5690;
	and.b64  	%rd20200, %rd20157, 4294967295;
	add.s64 	%rd20201, %rd20198, %rd20200;
	add.s64 	%rd20202, %rd20201, %rd20199;
	shr.u64 	%rd20203, %rd20202, 32;
	mul.wide.u32 	%rd20204, %r1593, %r5690;
	and.b64  	%rd20205, %rd20162, 4294967295;
	add.s64 	%rd20206, %rd20203, %rd20205;
	add.s64 	%rd20207, %rd20206, %rd20204;
	shr.u64 	%rd20208, %rd20207, 32;
	mul.wide.u32 	%rd20209, %r1520, %r5690;
	and.b64  	%rd20210, %rd20167, 4294967295;
	add.s64 	%rd20211, %rd20208, %rd20210;
	add.s64 	%rd20212, %rd20211, %rd20209;
	shr.u64 	%rd20213, %rd20212, 32;
	mul.wide.u32 	%rd20214, %r1519, %r5690;
	and.b64  	%rd20215, %rd20170, 4294967295;
	add.s64 	%rd20216, %rd20213, %rd20215;
	add.s64 	%rd20217, %rd20216, %rd20214;
	shr.u64 	%rd20218, %rd20217, 32;
	and.b64  	%rd20219, %rd20173, 4294967295;
	add.s64 	%rd20220, %rd20218, %rd20219;
	shr.u64 	%rd20221, %rd20220, 32;
	and.b64  	%rd20222, %rd20176, 4294967295;
	add.s64 	%rd20223, %rd20221, %rd20222;
	shr.u64 	%rd20224, %rd20223, 32;
	and.b64  	%rd20225, %rd20179, 4294967295;
	add.s64 	%rd20226, %rd20224, %rd20225;
	{ .reg .b32 tmp; mov.b64 {tmp, %r5692}, %rd20226; }
	add.s32 	%r5693, %r5689, %r5692;
	mul.lo.s32 	%r5694, %r5673, %r5691;
	mul.wide.u32 	%rd20227, %r1598, %r5694;
	and.b64  	%rd20228, %rd20187, 4294967295;
	add.s64 	%rd20229, %rd20227, %rd20228;
	shr.u64 	%rd20230, %rd20229, 32;
	mul.wide.u32 	%rd20231, %r1597, %r5694;
	and.b64  	%rd20232, %rd20192, 4294967295;
	add.s64 	%rd20233, %rd20230, %rd20232;
	add.s64 	%rd20234, %rd20233, %rd20231;
	cvt.u32.u64 	%r5695, %rd20234;
	shr.u64 	%rd20235, %rd20234, 32;
	mul.wide.u32 	%rd20236, %r1596, %r5694;
	and.b64  	%rd20237, %rd20197, 4294967295;
	add.s64 	%rd20238, %rd20235, %rd20237;
	add.s64 	%rd20239, %rd20238, %rd20236;
	shr.u64 	%rd20240, %rd20239, 32;
	mul.wide.u32 	%rd20241, %r1595, %r5694;
	and.b64  	%rd20242, %rd20202, 4294967295;
	add.s64 	%rd20243, %rd20240, %rd20242;
	add.s64 	%rd20244, %rd20243, %rd20241;
	shr.u64 	%rd20245, %rd20244, 32;
	mul.wide.u32 	%rd20246, %r1594, %r5694;
	and.b64  	%rd20247, %rd20207, 4294967295;
	add.s64 	%rd20248, %rd20245, %rd20247;
	add.s64 	%rd20249, %rd20248, %rd20246;
	shr.u64 	%rd20250, %rd20249, 32;
	mul.wide.u32 	%rd20251, %r1593, %r5694;
	and.b64  	%rd20252, %rd20212, 4294967295;
	add.s64 	%rd20253, %rd20250, %rd20252;
	add.s64 	%rd20254, %rd20253, %rd20251;
	shr.u64 	%rd20255, %rd20254, 32;
	mul.wide.u32 	%rd20256, %r1520, %r5694;
	and.b64  	%rd20257, %rd20217, 4294967295;
	add.s64 	%rd20258, %rd20255, %rd20257;
	add.s64 	%rd20259, %rd20258, %rd20256;
	shr.u64 	%rd20260, %rd20259, 32;
	mul.wide.u32 	%rd20261, %r1519, %r5694;
	and.b64  	%rd20262, %rd20220, 4294967295;
	add.s64 	%rd20263, %rd20260, %rd20262;
	add.s64 	%rd20264, %rd20263, %rd20261;
	shr.u64 	%rd20265, %rd20264, 32;
	and.b64  	%rd20266, %rd20223, 4294967295;
	add.s64 	%rd20267, %rd20265, %rd20266;
	shr.u64 	%rd20268, %rd20267, 32;
	and.b64  	%rd20269, %rd20226, 4294967295;
	add.s64 	%rd20270, %rd20268, %rd20269;
	{ .reg .b32 tmp; mov.b64 {tmp, %r5696}, %rd20270; }
	add.s32 	%r5697, %r5693, %r5696;
	mul.lo.s32 	%r5698, %r5673, %r5695;
	mul.wide.u32 	%rd20271, %r1598, %r5698;
	and.b64  	%rd20272, %rd20234, 4294967295;
	add.s64 	%rd20273, %rd20271, %rd20272;
	shr.u64 	%rd20274, %rd20273, 32;
	mul.wide.u32 	%rd20275, %r1597, %r5698;
	and.b64  	%rd20276, %rd20239, 4294967295;
	add.s64 	%rd20277, %rd20274, %rd20276;
	add.s64 	%rd20278, %rd20277, %rd20275;
	cvt.u32.u64 	%r5699, %rd20278;
	shr.u64 	%rd20279, %rd20278, 32;
	mul.wide.u32 	%rd20280, %r1596, %r5698;
	and.b64  	%rd20281, %rd20244, 4294967295;
	add.s64 	%rd20282, %rd20279, %rd20281;
	add.s64 	%rd20283, %rd20282, %rd20280;
	shr.u64 	%rd20284, %rd20283, 32;
	mul.wide.u32 	%rd20285, %r1595, %r5698;
	and.b64  	%rd20286, %rd20249, 4294967295;
	add.s64 	%rd20287, %rd20284, %rd20286;
	add.s64 	%rd20288, %rd20287, %rd20285;
	shr.u64 	%rd20289, %rd20288, 32;
	mul.wide.u32 	%rd20290, %r1594, %r5698;
	and.b64  	%rd20291, %rd20254, 4294967295;
	add.s64 	%rd20292, %rd20289, %rd20291;
	add.s64 	%rd20293, %rd20292, %rd20290;
	shr.u64 	%rd20294, %rd20293, 32;
	mul.wide.u32 	%rd20295, %r1593, %r5698;
	and.b64  	%rd20296, %rd20259, 4294967295;
	add.s64 	%rd20297, %rd20294, %rd20296;
	add.s64 	%rd20298, %rd20297, %rd20295;
	shr.u64 	%rd20299, %rd20298, 32;
	mul.wide.u32 	%rd20300, %r1520, %r5698;
	and.b64  	%rd20301, %rd20264, 4294967295;
	add.s64 	%rd20302, %rd20299, %rd20301;
	add.s64 	%rd20303, %rd20302, %rd20300;
	shr.u64 	%rd20304, %rd20303, 32;
	mul.wide.u32 	%rd20305, %r1519, %r5698;
	and.b64  	%rd20306, %rd20267, 4294967295;
	add.s64 	%rd20307, %rd20304, %rd20306;
	add.s64 	%rd20308, %rd20307, %rd20305;
	shr.u64 	%rd20309, %rd20308, 32;
	and.b64  	%rd20310, %rd20270, 4294967295;
	add.s64 	%rd20311, %rd20309, %rd20310;
	{ .reg .b32 tmp; mov.b64 {tmp, %r5700}, %rd20311; }
	add.s32 	%r5701, %r5697, %r5700;
	mul.lo.s32 	%r5702, %r5673, %r5699;
	mul.wide.u32 	%rd20312, %r1598, %r5702;
	and.b64  	%rd20313, %rd20278, 4294967295;
	add.s64 	%rd20314, %rd20312, %rd20313;
	shr.u64 	%rd20315, %rd20314, 32;
	mul.wide.u32 	%rd20316, %r1597, %r5702;
	and.b64  	%rd20317, %rd20283, 4294967295;
	add.s64 	%rd20318, %rd20315, %rd20317;
	add.s64 	%rd20319, %rd20318, %rd20316;
	cvt.u32.u64 	%r8145, %rd20319;
	shr.u64 	%rd20320, %rd20319, 32;
	mul.wide.u32 	%rd20321, %r1596, %r5702;
	and.b64  	%rd20322, %rd20288, 4294967295;
	add.s64 	%rd20323, %rd20320, %rd20322;
	add.s64 	%rd20324, %rd20323, %rd20321;
	cvt.u32.u64 	%r8144, %rd20324;
	shr.u64 	%rd20325, %rd20324, 32;
	mul.wide.u32 	%rd20326, %r1595, %r5702;
	and.b64  	%rd20327, %rd20293, 4294967295;
	add.s64 	%rd20328, %rd20325, %rd20327;
	add.s64 	%rd20329, %rd20328, %rd20326;
	cvt.u32.u64 	%r8143, %rd20329;
	shr.u64 	%rd20330, %rd20329, 32;
	mul.wide.u32 	%rd20331, %r1594, %r5702;
	and.b64  	%rd20332, %rd20298, 4294967295;
	add.s64 	%rd20333, %rd20330, %rd20332;
	add.s64 	%rd20334, %rd20333, %rd20331;
	cvt.u32.u64 	%r8142, %rd20334;
	shr.u64 	%rd20335, %rd20334, 32;
	mul.wide.u32 	%rd20336, %r1593, %r5702;
	and.b64  	%rd20337, %rd20303, 4294967295;
	add.s64 	%rd20338, %rd20335, %rd20337;
	add.s64 	%rd20339, %rd20338, %rd20336;
	cvt.u32.u64 	%r8141, %rd20339;
	shr.u64 	%rd20340, %rd20339, 32;
	mul.wide.u32 	%rd20341, %r1520, %r5702;
	and.b64  	%rd20342, %rd20308, 4294967295;
	add.s64 	%rd20343, %rd20340, %rd20342;
	add.s64 	%rd20344, %rd20343, %rd20341;
	cvt.u32.u64 	%r8140, %rd20344;
	shr.u64 	%rd20345, %rd20344, 32;
	mul.wide.u32 	%rd20346, %r1519, %r5702;
	and.b64  	%rd20347, %rd20311, 4294967295;
	add.s64 	%rd20348, %rd20345, %rd20347;
	add.s64 	%rd20349, %rd20348, %rd20346;
	cvt.u32.u64 	%r8139, %rd20349;
	{ .reg .b32 tmp; mov.b64 {tmp, %r5703}, %rd20349; }
	add.s32 	%r8138, %r5701, %r5703;
	setp.gt.u32 	%p886, %r8138, %r1519;
	@%p886 bra 	$L__BB5_786;
	setp.lt.u32 	%p887, %r8138, %r1519;
	@%p887 bra 	$L__BB5_787;
	setp.lt.u32 	%p888, %r1520, %r8139;
	@%p888 bra 	$L__BB5_786;
	setp.gt.u32 	%p889, %r1520, %r8139;
	@%p889 bra 	$L__BB5_787;
	setp.lt.u32 	%p890, %r1593, %r8140;
	@%p890 bra 	$L__BB5_786;
	setp.gt.u32 	%p891, %r1593, %r8140;
	@%p891 bra 	$L__BB5_787;
	setp.lt.u32 	%p892, %r1594, %r8141;
	@%p892 bra 	$L__BB5_786;
	setp.gt.u32 	%p893, %r1594, %r8141;
	@%p893 bra 	$L__BB5_787;
	setp.lt.u32 	%p894, %r1595, %r8142;
	@%p894 bra 	$L__BB5_786;
	setp.gt.u32 	%p895, %r1595, %r8142;
	@%p895 bra 	$L__BB5_787;
	setp.lt.u32 	%p896, %r1596, %r8143;
	@%p896 bra 	$L__BB5_786;
	setp.gt.u32 	%p897, %r1596, %r8143;
	@%p897 bra 	$L__BB5_787;
	setp.lt.u32 	%p898, %r1597, %r8144;
	@%p898 bra 	$L__BB5_786;
	setp.gt.u32 	%p899, %r1597, %r8144;
	setp.gt.u32 	%p900, %r1598, %r8145;
	or.pred  	%p901, %p899, %p900;
	@%p901 bra 	$L__BB5_787;
$L__BB5_786:
	sub.s32 	%r8145, %r8145, %r1598;
	sub.s32 	%r8144, %r8144, %r1597;
	sub.s32 	%r8143, %r8143, %r1596;
	sub.s32 	%r8142, %r8142, %r1595;
	sub.s32 	%r8141, %r8141, %r1594;
	sub.s32 	%r8140, %r8140, %r1593;
	sub.s32 	%r8139, %r8139, %r1520;
	sub.s32 	%r8138, %r8138, %r1519;
$L__BB5_787:
	shl.b32 	%r8154, %r8145, 1;
	shr.u32 	%r5704, %r8145, 31;
	cvt.u64.u32 	%rd20350, %r5704;
	mul.wide.u32 	%rd20351, %r8144, 2;
	cvt.u32.u64 	%r5705, %rd20351;
	cvt.u32.u64 	%r5706, %rd20350;
	or.b32  	%r8153, %r5705, %r5706;
	shr.u64 	%rd20352, %rd20351, 32;
	mul.wide.u32 	%rd20353, %r8143, 2;
	cvt.u32.u64 	%r5707, %rd20353;
	cvt.u32.u64 	%r5708, %rd20352;
	or.b32  	%r8152, %r5708, %r5707;
	shr.u64 	%rd20354, %rd20353, 32;
	mul.wide.u32 	%rd20355, %r8142, 2;
	cvt.u32.u64 	%r5709, %rd20355;
	cvt.u32.u64 	%r5710, %rd20354;
	or.b32  	%r8151, %r5710, %r5709;
	shr.u64 	%rd20356, %rd20355, 32;
	mul.wide.u32 	%rd20357, %r8141, 2;
	add.s64 	%rd20358, %rd20356, %rd20357;
	cvt.u32.u64 	%r8150, %rd20358;
	shr.u64 	%rd20359, %rd20358, 32;
	mul.wide.u32 	%rd20360, %r8140, 2;
	add.s64 	%rd20361, %rd20359, %rd20360;
	cvt.u32.u64 	%r8149, %rd20361;
	shr.u64 	%rd20362, %rd20361, 32;
	mul.wide.u32 	%rd20363, %r8139, 2;
	add.s64 	%rd20364, %rd20362, %rd20363;
	cvt.u32.u64 	%r8148, %rd20364;
	shr.u64 	%rd20365, %rd20364, 32;
	mul.wide.u32 	%rd20366, %r8138, 2;
	add.s64 	%rd20367, %rd20365, %rd20366;
	cvt.u32.u64 	%r8147, %rd20367;
	setp.gt.u64 	%p902, %rd20367, 4294967295;
	setp.lt.u32 	%p903, %r1519, %r8147;
	or.pred  	%p904, %p902, %p903;
	@%p904 bra 	$L__BB5_801;
	setp.gt.u32 	%p905, %r1519, %r8147;
	mov.b32 	%r8146, 0;
	@%p905 bra 	$L__BB5_802;
	setp.lt.u32 	%p906, %r1520, %r8148;
	@%p906 bra 	$L__BB5_801;
	setp.gt.u32 	%p907, %r1520, %r8148;
	@%p907 bra 	$L__BB5_802;
	setp.lt.u32 	%p908, %r1593, %r8149;
	@%p908 bra 	$L__BB5_801;
	setp.gt.u32 	%p909, %r1593, %r8149;
	@%p909 bra 	$L__BB5_802;
	setp.lt.u32 	%p910, %r1594, %r8150;
	@%p910 bra 	$L__BB5_801;
	setp.gt.u32 	%p911, %r1594, %r8150;
	@%p911 bra 	$L__BB5_802;
	setp.lt.u32 	%p912, %r1595, %r8151;
	@%p912 bra 	$L__BB5_801;
	setp.gt.u32 	%p913, %r1595, %r8151;
	@%p913 bra 	$L__BB5_802;
	setp.lt.u32 	%p914, %r1596, %r8152;
	@%p914 bra 	$L__BB5_801;
	setp.gt.u32 	%p915, %r1596, %r8152;
	@%p915 bra 	$L__BB5_802;
	setp.lt.u32 	%p916, %r1597, %r8153;
	@%p916 bra 	$L__BB5_801;
	setp.gt.u32 	%p917, %r1597, %r8153;
	setp.lt.u32 	%p918, %r8154, %r1598;
	or.pred  	%p919, %p917, %p918;
	@%p919 bra 	$L__BB5_802;
$L__BB5_801:
	sub.s32 	%r8154, %r8154, %r1598;
	sub.s32 	%r8153, %r8153, %r1597;
	sub.s32 	%r8152, %r8152, %r1596;
	sub.s32 	%r8151, %r8151, %r1595;
	sub.s32 	%r8150, %r8150, %r1594;
	sub.s32 	%r8149, %r8149, %r1593;
	sub.s32 	%r8148, %r8148, %r1520;
	sub.s32 	%r8147, %r8147, %r1519;
	mov.b32 	%r8146, 0;
$L__BB5_802:
	shr.u32 	%r7671, %r93, 1;
	shf.l.wrap.b32 	%r7672, %r94, %r93, 31;
	shf.l.wrap.b32 	%r7673, %r95, %r94, 31;
	shf.l.wrap.b32 	%r7674, %r96, %r95, 31;
	shf.l.wrap.b32 	%r7675, %r97, %r96, 31;
	shf.l.wrap.b32 	%r7676, %r98, %r97, 31;
	shf.l.wrap.b32 	%r7677, %r99, %r98, 31;
	shf.l.wrap.b32 	%r7711, %r7711, %r99, 31;
	bra.uni 	$L__BB5_20;
$L__BB5_803:
	ld.const.u32 	%r5732, [ONE+28];
	setp.eq.s32 	%p922, %r102, %r5732;
	ld.const.u32 	%r5733, [ONE+24];
	setp.eq.s32 	%p923, %r103, %r5733;
	and.pred  	%p924, %p922, %p923;
	ld.const.u32 	%r5735, [ONE+20];
	setp.eq.s32 	%p925, %r104, %r5735;
	and.pred  	%p926, %p924, %p925;
	ld.const.u32 	%r5737, [ONE+16];
	setp.eq.s32 	%p927, %r105, %r5737;
	and.pred  	%p928, %p926, %p927;
	ld.const.u32 	%r5739, [ONE+12];
	setp.eq.s32 	%p929, %r106, %r5739;
	and.pred  	%p930, %p928, %p929;
	ld.const.u32 	%r5741, [ONE+8];
	setp.eq.s32 	%p931, %r107, %r5741;
	and.pred  	%p932, %p930, %p931;
	ld.const.u32 	%r5743, [ONE+4];
	setp.eq.s32 	%p933, %r108, %r5743;
	and.pred  	%p934, %p932, %p933;
	ld.const.u32 	%r5745, [ONE];
	setp.eq.s32 	%p935, %r109, %r5745;
	and.pred  	%p936, %p934, %p935;
	mov.b32 	%r8356, 0;
	mov.b32 	%r8355, 1;
	mov.u32 	%r8357, %r8356;
	mov.u32 	%r8358, %r8356;
	mov.u32 	%r8359, %r8356;
	mov.u32 	%r8360, %r8356;
	mov.u32 	%r8361, %r8356;
	mov.u32 	%r8362, %r8356;
	@%p936 bra 	$L__BB5_899;
	ld.const.u32 	%r1680, [P_CONST+4];
	ld.const.u32 	%r1681, [P_CONST+16];
	ld.const.u32 	%r1682, [P_CONST+20];
	mov.b32 	%r8181, -1;
	mov.b32 	%r8180, -2;
	mov.b32 	%r8179, -979;
	mov.b32 	%r8356, 0;
	mov.b32 	%r8355, 1;
	ld.const.u32 	%r1683, [P_CONST+24];
	ld.const.u32 	%r1708, [P_CONST+12];
	ld.const.u32 	%r1709, [P_CONST+8];
	ld.const.u32 	%r1710, [P_CONST+28];
	ld.const.u32 	%r1711, [P_CONST];
	mov.u32 	%r8182, %r8181;
	mov.u32 	%r8183, %r8181;
	mov.u32 	%r8184, %r8181;
	mov.u32 	%r8185, %r8181;
	mov.u32 	%r8186, %r8181;
	mov.u32 	%r8203, %r109;
	mov.u32 	%r8204, %r108;
	mov.u32 	%r8205, %r107;
	mov.u32 	%r8206, %r106;
	mov.u32 	%r8207, %r105;
	mov.u32 	%r8208, %r104;
	mov.u32 	%r8209, %r103;
	mov.u32 	%r8210, %r102;
$L__BB5_805:
	mov.u32 	%r1699, %r8186;
	mov.u32 	%r1698, %r8185;
	mov.u32 	%r1697, %r8184;
	mov.u32 	%r1696, %r8183;
	mov.u32 	%r1695, %r8182;
	mov.u32 	%r1694, %r8181;
	mov.u32 	%r1693, %r8180;
	or.b32  	%r5752, %r8179, %r1693;
	or.b32  	%r5753, %r5752, %r1694;
	or.b32  	%r5754, %r5753, %r1695;
	or.b32  	%r5755, %r5754, %r1696;
	or.b32  	%r5756, %r5755, %r1697;
	or.b32  	%r5757, %r5756, %r1698;
	or.b32  	%r5758, %r5757, %r1699;
	setp.eq.s32 	%p937, %r5758, 0;
	@%p937 bra 	$L__BB5_851;
	and.b32  	%r5759, %r8179, 1;
	setp.eq.b32 	%p938, %r5759, 1;
	not.pred 	%p939, %p938;
	@%p939 bra 	$L__BB5_822;
	mul.wide.u32 	%rd20371, %r8203, %r8355;
	cvt.u32.u64 	%r5760, %rd20371;
	shr.u64 	%rd20372, %rd20371, 32;
	mul.wide.u32 	%rd20373, %r8204, %r8355;
	add.s64 	%rd20374, %rd20372, %rd20373;
	shr.u64 	%rd20375, %rd20374, 32;
	mul.wide.u32 	%rd20376, %r8205, %r8355;
	add.s64 	%rd20377, %rd20375, %rd20376;
	shr.u64 	%rd20378, %rd20377, 32;
	mul.wide.u32 	%rd20379, %r8206, %r8355;
	add.s64 	%rd20380, %rd20378, %rd20379;
	shr.u64 	%rd20381, %rd20380, 32;
	mul.wide.u32 	%rd20382, %r8207, %r8355;
	add.s64 	%rd20383, %rd20381, %rd20382;
	shr.u64 	%rd20384, %rd20383, 32;
	mul.wide.u32 	%rd20385, %r8208, %r8355;
	add.s64 	%rd20386, %rd20384, %rd20385;
	shr.u64 	%rd20387, %rd20386, 32;
	mul.wide.u32 	%rd20388, %r8209, %r8355;
	add.s64 	%rd20389, %rd20387, %rd20388;
	shr.u64 	%rd20390, %rd20389, 32;
	mul.wide.u32 	%rd20391, %r8210, %r8355;
	add.s64 	%rd20392, %rd20390, %rd20391;
	shr.u64 	%rd20393, %rd20392, 32;
	mul.wide.u32 	%rd20394, %r8203, %r8356;
	and.b64  	%rd20395, %rd20374, 4294967295;
	add.s64 	%rd20396, %rd20394, %rd20395;
	shr.u64 	%rd20397, %rd20396, 32;
	mul.wide.u32 	%rd20398, %r8204, %r8356;
	and.b64  	%rd20399, %rd20377, 4294967295;
	add.s64 	%rd20400, %rd20397, %rd20399;
	add.s64 	%rd20401, %rd20400, %rd20398;
	shr.u64 	%rd20402, %rd20401, 32;
	mul.wide.u32 	%rd20403, %r8205, %r8356;
	and.b64  	%rd20404, %rd20380, 4294967295;
	add.s64 	%rd20405, %rd20402, %rd20404;
	add.s64 	%rd20406, %rd20405, %rd20403;
	shr.u64 	%rd20407, %rd20406, 32;
	mul.wide.u32 	%rd20408, %r8206, %r8356;
	and.b64  	%rd20409, %rd20383, 4294967295;
	add.s64 	%rd20410, %rd20407, %rd20409;
	add.s64 	%rd20411, %rd20410, %rd20408;
	shr.u64 	%rd20412, %rd20411, 32;
	mul.wide.u32 	%rd20413, %r8207, %r8356;
	and.b64  	%rd20414, %rd20386, 4294967295;
	add.s64 	%rd20415, %rd20412, %rd20414;
	add.s64 	%rd20416, %rd20415, %rd20413;
	shr.u64 	%rd20417, %rd20416, 32;
	mul.wide.u32 	%rd20418, %r8208, %r8356;
	and.b64  	%rd20419, %rd20389, 4294967295;
	add.s64 	%rd20420, %rd20417, %rd20419;
	add.s64 	%rd20421, %rd20420, %rd20418;
	shr.u64 	%rd20422, %rd20421, 32;
	mul.wide.u32 	%rd20423, %r8209, %r8356;
	and.b64  	%rd20424, %rd20392, 4294967295;
	add.s64 	%rd20425, %rd20422, %rd20424;
	add.s64 	%rd20426, %rd20425, %rd20423;
	shr.u64 	%rd20427, %rd20426, 32;
	mul.wide.u32 	%rd20428, %r8210, %r8356;
	add.s64 	%rd20429, %rd20427, %rd20393;
	add.s64 	%rd20430, %rd20429, %rd20428;
	shr.u64 	%rd20431, %rd20430, 32;
	mul.wide.u32 	%rd20432, %r8203, %r8357;
	and.b64  	%rd20433, %rd20401, 4294967295;
	add.s64 	%rd20434, %rd20432, %rd20433;
	shr.u64 	%rd20435, %rd20434, 32;
	mul.wide.u32 	%rd20436, %r8204, %r8357;
	and.b64  	%rd20437, %rd20406, 4294967295;
	add.s64 	%rd20438, %rd20435, %rd20437;
	add.s64 	%rd20439, %rd20438, %rd20436;
	shr.u64 	%rd20440, %rd20439, 32;
	mul.wide.u32 	%rd20441, %r8205, %r8357;
	and.b64  	%rd20442, %rd20411, 4294967295;
	add.s64 	%rd20443, %rd20440, %rd20442;
	add.s64 	%rd20444, %rd20443, %rd20441;
	shr.u64 	%rd20445, %rd20444, 32;
	mul.wide.u32 	%rd20446, %r8206, %r8357;
	and.b64  	%rd20447, %rd20416, 4294967295;
	add.s64 	%rd20448, %rd20445, %rd20447;
	add.s64 	%rd20449, %rd20448, %rd20446;
	shr.u64 	%rd20450, %rd20449, 32;
	mul.wide.u32 	%rd20451, %r8207, %r8357;
	and.b64  	%rd20452, %rd20421, 4294967295;
	add.s64 	%rd20453, %rd20450, %rd20452;
	add.s64 	%rd20454, %rd20453, %rd20451;
	shr.u64 	%rd20455, %rd20454, 32;
	mul.wide.u32 	%rd20456, %r8208, %r8357;
	and.b64  	%rd20457, %rd20426, 4294967295;
	add.s64 	%rd20458, %rd20455, %rd20457;
	add.s64 	%rd20459, %rd20458, %rd20456;
	shr.u64 	%rd20460, %rd20459, 32;
	mul.wide.u32 	%rd20461, %r8209, %r8357;
	and.b64  	%rd20462, %rd20430, 4294967295;
	add.s64 	%rd20463, %rd20460, %rd20462;
	add.s64 	%rd20464, %rd20463, %rd20461;
	shr.u64 	%rd20465, %rd20464, 32;
	mul.wide.u32 	%rd20466, %r8210, %r8357;
	add.s64 	%rd20467, %rd20465, %rd20431;
	add.s64 	%rd20468, %rd20467, %rd20466;
	shr.u64 	%rd20469, %rd20468, 32;
	mul.wide.u32 	%rd20470, %r8203, %r8358;
	and.b64  	%rd20471, %rd20439, 4294967295;
	add.s64 	%rd20472, %rd20470, %rd20471;
	shr.u64 	%rd20473, %rd20472, 32;
	mul.wide.u32 	%rd20474, %r8204, %r8358;
	and.b64  	%rd20475, %rd20444, 4294967295;
	add.s64 	%rd20476, %rd20473, %rd20475;
	add.s64 	%rd20477, %rd20476, %rd20474;
	shr.u64 	%rd20478, %rd20477, 32;
	mul.wide.u32 	%rd20479, %r8205, %r8358;
	and.b64  	%rd20480, %rd20449, 4294967295;
	add.s64 	%rd20481, %rd20478, %rd20480;
	add.s64 	%rd20482, %rd20481, %rd20479;
	shr.u64 	%rd20483, %rd20482, 32;
	mul.wide.u32 	%rd20484, %r8206, %r8358;
	and.b64  	%rd20485, %rd20454, 4294967295;
	add.s64 	%rd20486, %rd20483, %rd20485;
	add.s64 	%rd20487, %rd20486, %rd20484;
	shr.u64 	%rd20488, %rd20487, 32;
	mul.wide.u32 	%rd20489, %r8207, %r8358;
	and.b64  	%rd20490, %rd20459, 4294967295;
	add.s64 	%rd20491, %rd20488, %rd20490;
	add.s64 	%rd20492, %rd20491, %rd20489;
	shr.u64 	%rd20493, %rd20492, 32;
	mul.wide.u32 	%rd20494, %r8208, %r8358;
	and.b64  	%rd20495, %rd20464, 4294967295;
	add.s64 	%rd20496, %rd20493, %rd20495;
	add.s64 	%rd20497, %rd20496, %rd20494;
	shr.u64 	%rd20498, %rd20497, 32;
	mul.wide.u32 	%rd20499, %r8209, %r8358;
	and.b64  	%rd20500, %rd20468, 4294967295;
	add.s64 	%rd20501, %rd20498, %rd20500;
	add.s64 	%rd20502, %rd20501, %rd20499;
	shr.u64 	%rd20503, %rd20502, 32;
	mul.wide.u32 	%rd20504, %r8210, %r8358;
	add.s64 	%rd20505, %rd20503, %rd20469;
	add.s64 	%rd20506, %rd20505, %rd20504;
	shr.u64 	%rd20507, %rd20506, 32;
	mul.wide.u32 	%rd20508, %r8203, %r8359;
	and.b64  	%rd20509, %rd20477, 4294967295;
	add.s64 	%rd20510, %rd20508, %rd20509;
	shr.u64 	%rd20511, %rd20510, 32;
	mul.wide.u32 	%rd20512, %r8204, %r8359;
	and.b64  	%rd20513, %rd20482, 4294967295;
	add.s64 	%rd20514, %rd20511, %rd20513;
	add.s64 	%rd20515, %rd20514, %rd20512;
	shr.u64 	%rd20516, %rd20515, 32;
	mul.wide.u32 	%rd20517, %r8205, %r8359;
	and.b64  	%rd20518, %rd20487, 4294967295;
	add.s64 	%rd20519, %rd20516, %rd20518;
	add.s64 	%rd20520, %rd20519, %rd20517;
	shr.u64 	%rd20521, %rd20520, 32;
	mul.wide.u32 	%rd20522, %r8206, %r8359;
	and.b64  	%rd20523, %rd20492, 4294967295;
	add.s64 	%rd20524, %rd20521, %rd20523;
	add.s64 	%rd20525, %rd20524, %rd20522;
	shr.u64 	%rd20526, %rd20525, 32;
	mul.wide.u32 	%rd20527, %r8207, %r8359;
	and.b64  	%rd20528, %rd20497, 4294967295;
	add.s64 	%rd20529, %rd20526, %rd20528;
	add.s64 	%rd20530, %rd20529, %rd20527;
	shr.u64 	%rd20531, %rd20530, 32;
	mul.wide.u32 	%rd20532, %r8208, %r8359;
	and.b64  	%rd20533, %rd20502, 4294967295;
	add.s64 	%rd20534, %rd20531, %rd20533;
	add.s64 	%rd20535, %rd20534, %rd20532;
	shr.u64 	%rd20536, %rd20535, 32;
	mul.wide.u32 	%rd20537, %r8209, %r8359;
	and.b64  	%rd20538, %rd20506, 4294967295;
	add.s64 	%rd20539, %rd20536, %rd20538;
	add.s64 	%rd20540, %rd20539, %rd20537;
	shr.u64 	%rd20541, %rd20540, 32;
	mul.wide.u32 	%rd20542, %r8210, %r8359;
	add.s64 	%rd20543, %rd20541, %rd20507;
	add.s64 	%rd20544, %rd20543, %rd20542;
	shr.u64 	%rd20545, %rd20544, 32;
	mul.wide.u32 	%rd20546, %r8203, %r8360;
	and.b64  	%rd20547, %rd20515, 4294967295;
	add.s64 	%rd20548, %rd20546, %rd20547;
	shr.u64 	%rd20549, %rd20548, 32;
	mul.wide.u32 	%rd20550, %r8204, %r8360;
	and.b64  	%rd20551, %rd20520, 4294967295;
	add.s64 	%rd20552, %rd20549, %rd20551;
	add.s64 	%rd20553, %rd20552, %rd20550;
	shr.u64 	%rd20554, %rd20553, 32;
	mul.wide.u32 	%rd20555, %r8205, %r8360;
	and.b64  	%rd20556, %rd20525, 4294967295;
	add.s64 	%rd20557, %rd20554, %rd20556;
	add.s64 	%rd20558, %rd20557, %rd20555;
	shr.u64 	%rd20559, %rd20558, 32;
	mul.wide.u32 	%rd20560, %r8206, %r8360;
	and.b64  	%rd20561, %rd20530, 4294967295;
	add.s64 	%rd20562, %rd20559, %rd20561;
	add.s64 	%rd20563, %rd20562, %rd20560;
	shr.u64 	%rd20564, %rd20563, 32;
	mul.wide.u32 	%rd20565, %r8207, %r8360;
	and.b64  	%rd20566, %rd20535, 4294967295;
	add.s64 	%rd20567, %rd20564, %rd20566;
	add.s64 	%rd20568, %rd20567, %rd20565;
	shr.u64 	%rd20569, %rd20568, 32;
	mul.wide.u32 	%rd20570, %r8208, %r8360;
	and.b64  	%rd20571, %rd20540, 4294967295;
	add.s64 	%rd20572, %rd20569, %rd20571;
	add.s64 	%rd20573, %rd20572, %rd20570;
	shr.u64 	%rd20574, %rd20573, 32;
	mul.wide.u32 	%rd20575, %r8209, %r8360;
	and.b64  	%rd20576, %rd20544, 4294967295;
	add.s64 	%rd20577, %rd20574, %rd20576;
	add.s64 	%rd20578, %rd20577, %rd20575;
	shr.u64 	%rd20579, %rd20578, 32;
	mul.wide.u32 	%rd20580, %r8210, %r8360;
	add.s64 	%rd20581, %rd20579, %rd20545;
	add.s64 	%rd20582, %rd20581, %rd20580;
	shr.u64 	%rd20583, %rd20582, 32;
	mul.wide.u32 	%rd20584, %r8203, %r8361;
	and.b64  	%rd20585, %rd20553, 4294967295;
	add.s64 	%rd20586, %rd20584, %rd20585;
	shr.u64 	%rd20587, %rd20586, 32;
	mul.wide.u32 	%rd20588, %r8204, %r8361;
	and.b64  	%rd20589, %rd20558, 4294967295;
	add.s64 	%rd20590, %rd20587, %rd20589;
	add.s64 	%rd20591, %rd20590, %rd20588;
	shr.u64 	%rd20592, %rd20591, 32;
	mul.wide.u32 	%rd20593, %r8205, %r8361;
	and.b64  	%rd20594, %rd20563, 4294967295;
	add.s64 	%rd20595, %rd20592, %rd20594;
	add.s64 	%rd20596, %rd20595, %rd20593;
	shr.u64 	%rd20597, %rd20596, 32;
	mul.wide.u32 	%rd20598, %r8206, %r8361;
	and.b64  	%rd20599, %rd20568, 4294967295;
	add.s64 	%rd20600, %rd20597, %rd20599;
	add.s64 	%rd20601, %rd20600, %rd20598;
	shr.u64 	%rd20602, %rd20601, 32;
	mul.wide.u32 	%rd20603, %r8207, %r8361;
	and.b64  	%rd20604, %rd20573, 4294967295;
	add.s64 	%rd20605, %rd20602, %rd20604;
	add.s64 	%rd20606, %rd20605, %rd20603;
	shr.u64 	%rd20607, %rd20606, 32;
	mul.wide.u32 	%rd20608, %r8208, %r8361;
	and.b64  	%rd20609, %rd20578, 4294967295;
	add.s64 	%rd20610, %rd20607, %rd20609;
	add.s64 	%rd20611, %rd20610, %rd20608;
	shr.u64 	%rd20612, %rd20611, 32;
	mul.wide.u32 	%rd20613, %r8209, %r8361;
	and.b64  	%rd20614, %rd20582, 4294967295;
	add.s64 	%rd20615, %rd20612, %rd20614;
	add.s64 	%rd20616, %rd20615, %rd20613;
	shr.u64 	%rd20617, %rd20616, 32;
	mul.wide.u32 	%rd20618, %r8210, %r8361;
	add.s64 	%rd20619, %rd20617, %rd20583;
	add.s64 	%rd20620, %rd20619, %rd20618;
	shr.u64 	%rd20621, %rd20620, 32;
	mul.wide.u32 	%rd20622, %r8203, %r8362;
	and.b64  	%rd20623, %rd20591, 4294967295;
	add.s64 	%rd20624, %rd20622, %rd20623;
	shr.u64 	%rd20625, %rd20624, 32;
	mul.wide.u32 	%rd20626, %r8204, %r8362;
	and.b64  	%rd20627, %rd20596, 4294967295;
	add.s64 	%rd20628, %rd20625, %rd20627;
	add.s64 	%rd20629, %rd20628, %rd20626;
	shr.u64 	%rd20630, %rd20629, 32;
	mul.wide.u32 	%rd20631, %r8205, %r8362;
	and.b64  	%rd20632, %rd20601, 4294967295;
	add.s64 	%rd20633, %rd20630, %rd20632;
	add.s64 	%rd20634, %rd20633, %rd20631;
	shr.u64 	%rd20635, %rd20634, 32;
	mul.wide.u32 	%rd20636, %r8206, %r8362;
	and.b64  	%rd20637, %rd20606, 4294967295;
	add.s64 	%rd20638, %rd20635, %rd20637;
	add.s64 	%rd20639, %rd20638, %rd20636;
	shr.u64 	%rd20640, %rd20639, 32;
	mul.wide.u32 	%rd20641, %r8207, %r8362;
	and.b64  	%rd20642, %rd20611, 4294967295;
	add.s64 	%rd20643, %rd20640, %rd20642;
	add.s64 	%rd20644, %rd20643, %rd20641;
	shr.u64 	%rd20645, %rd20644, 32;
	mul.wide.u32 	%rd20646, %r8208, %r8362;
	and.b64  	%rd20647, %rd20616, 4294967295;
	add.s64 	%rd20648, %rd20645, %rd20647;
	add.s64 	%rd20649, %rd20648, %rd20646;
	shr.u64 	%rd20650, %rd20649, 32;
	mul.wide.u32 	%rd20651, %r8209, %r8362;
	and.b64  	%rd20652, %rd20620, 4294967295;
	add.s64 	%rd20653, %rd20650, %rd20652;
	add.s64 	%rd20654, %rd20653, %rd20651;
	shr.u64 	%rd20655, %rd20654, 32;
	mul.wide.u32 	%rd20656, %r8210, %r8362;
	add.s64 	%rd20657, %rd20655, %rd20621;
	add.s64 	%rd20658, %rd20657, %rd20656;
	{ .reg .b32 tmp; mov.b64 {tmp, %r5761}, %rd20658; }
	ld.const.u32 	%r5762, [MU_P];
	mul.lo.s32 	%r5763, %r5762, %r5760;
	mul.wide.u32 	%rd20659, %r1711, %r5763;
	and.b64  	%rd20660, %rd20371, 4294967295;
	add.s64 	%rd20661, %rd20659, %rd20660;
	shr.u64 	%rd20662, %rd20661, 32;
	mul.wide.u32 	%rd20663, %r1680, %r5763;
	and.b64  	%rd20664, %rd20396, 4294967295;
	add.s64 	%rd20665, %rd20662, %rd20664;
	add.s64 	%rd20666, %rd20665, %rd20663;
	cvt.u32.u64 	%r5764, %rd20666;
	shr.u64 	%rd20667, %rd20666, 32;
	mul.wide.u32 	%rd20668, %r1709, %r5763;
	and.b64  	%rd20669, %rd20434, 4294967295;
	add.s64 	%rd20670, %rd20667, %rd20669;
	add.s64 	%rd20671, %rd20670, %rd20668;
	shr.u64 	%rd20672, %rd20671, 32;
	mul.wide.u32 	%rd20673, %r1708, %r5763;
	and.b64  	%rd20674, %rd20472, 4294967295;
	add.s64 	%rd20675, %rd20672, %rd20674;
	add.s64 	%rd20676, %rd20675, %rd20673;
	shr.u64 	%rd20677, %rd20676, 32;
	mul.wide.u32 	%rd20678, %r1681, %r5763;
	and.b64  	%rd20679, %rd20510, 4294967295;
	add.s64 	%rd20680, %rd20677, %rd20679;
	add.s64 	%rd20681, %rd20680, %rd20678;
	shr.u64 	%rd20682, %rd20681, 32;
	mul.wide.u32 	%rd20683, %r1682, %r5763;
	and.b64  	%rd20684, %rd20548, 4294967295;
	add.s64 	%rd20685, %rd20682, %rd20684;
	add.s64 	%rd20686, %rd20685, %rd20683;
	shr.u64 	%rd20687, %rd20686, 32;
	mul.wide.u32 	%rd20688, %r1683, %r5763;
	and.b64  	%rd20689, %rd20586, 4294967295;
	add.s64 	%rd20690, %rd20687, %rd20689;
	add.s64 	%rd20691, %rd20690, %rd20688;
	shr.u64 	%rd20692, %rd20691, 32;
	mul.wide.u32 	%rd20693, %r1710, %r5763;
	and.b64  	%rd20694, %rd20624, 4294967295;
	add.s64 	%rd20695, %rd20692, %rd20694;
	add.s64 	%rd20696, %rd20695, %rd20693;
	shr.u64 	%rd20697, %rd20696, 32;
	and.b64  	%rd20698, %rd20629, 4294967295;
	add.s64 	%rd20699, %rd20697, %rd20698;
	shr.u64 	%rd20700, %rd20699, 32;
	and.b64  	%rd20701, %rd20634, 4294967295;
	add.s64 	%rd20702, %rd20700, %rd20701;
	shr.u64 	%rd20703, %rd20702, 32;
	and.b64  	%rd20704, %rd20639, 4294967295;
	add.s64 	%rd20705, %rd20703, %rd20704;
	shr.u64 	%rd20706, %rd20705, 32;
	and.b64  	%rd20707, %rd20644, 4294967295;
	add.s64 	%rd20708, %rd20706, %rd20707;
	shr.u64 	%rd20709, %rd20708, 32;
	and.b64  	%rd20710, %rd20649, 4294967295;
	add.s64 	%rd20711, %rd20709, %rd20710;
	shr.u64 	%rd20712, %rd20711, 32;
	and.b64  	%rd20713, %rd20654, 4294967295;
	add.s64 	%rd20714, %rd20712, %rd20713;
	shr.u64 	%rd20715, %rd20714, 32;
	and.b64  	%rd20716, %rd20658, 4294967295;
	add.s64 	%rd20717, %rd20715, %rd20716;
	{ .reg .b32 tmp; mov.b64 {tmp, %r5765}, %rd20717; }
	add.s32 	%r5766, %r5761, %r5765;
	mul.lo.s32 	%r5767, %r5762, %r5764;
	mul.wide.u32 	%rd20718, %r1711, %r5767;
	and.b64  	%rd20719, %rd20666, 4294967295;
	add.s64 	%rd20720, %rd20718, %rd20719;
	shr.u64 	%rd20721, %rd20720, 32;
	mul.wide.u32 	%rd20722, %r1680, %r5767;
	and.b64  	%rd20723, %rd20671, 4294967295;
	add.s64 	%rd20724, %rd20721, %rd20723;
	add.s64 	%rd20725, %rd20724, %rd20722;
	cvt.u32.u64 	%r5768, %rd20725;
	shr.u64 	%rd20726, %rd20725, 32;
	mul.wide.u32 	%rd20727, %r1709, %r5767;
	and.b64  	%rd20728, %rd20676, 4294967295;
	add.s64 	%rd20729, %rd20726, %rd20728;
	add.s64 	%rd20730, %rd20729, %rd20727;
	shr.u64 	%rd20731, %rd20730, 32;
	mul.wide.u32 	%rd20732, %r1708, %r5767;
	and.b64  	%rd20733, %rd20681, 4294967295;
	add.s64 	%rd20734, %rd20731, %rd20733;
	add.s64 	%rd20735, %rd20734, %rd20732;
	shr.u64 	%rd20736, %rd20735, 32;
	mul.wide.u32 	%rd20737, %r1681, %r5767;
	and.b64  	%rd20738, %rd20686, 4294967295;
	add.s64 	%rd20739, %rd20736, %rd20738;
	add.s64 	%rd20740, %rd20739, %rd20737;
	shr.u64 	%rd20741, %rd20740, 32;
	mul.wide.u32 	%rd20742, %r1682, %r5767;
	and.b64  	%rd20743, %rd20691, 4294967295;
	add.s64 	%rd20744, %rd20741, %rd20743;
	add.s64 	%rd20745, %rd20744, %rd20742;
	shr.u64 	%rd20746, %rd20745, 32;
	mul.wide.u32 	%rd20747, %r1683, %r5767;
	and.b64  	%rd20748, %rd20696, 4294967295;
	add.s64 	%rd20749, %rd20746, %rd20748;
	add.s64 	%rd20750, %rd20749, %rd20747;
	shr.u64 	%rd20751, %rd20750, 32;
	mul.wide.u32 	%rd20752, %r1710, %r5767;
	and.b64  	%rd20753, %rd20699, 4294967295;
	add.s64 	%rd20754, %rd20751, %rd20753;
	add.s64 	%rd20755, %rd20754, %rd20752;
	shr.u64 	%rd20756, %rd20755, 32;
	and.b64  	%rd20757, %rd20702, 4294967295;
	add.s64 	%rd20758, %rd20756, %rd20757;
	shr.u64 	%rd20759, %rd20758, 32;
	and.b64  	%rd20760, %rd20705, 4294967295;
	add.s64 	%rd20761, %rd20759, %rd20760;
	shr.u64 	%rd20762, %rd20761, 32;
	and.b64  	%rd20763, %rd20708, 4294967295;
	add.s64 	%rd20764, %rd20762, %rd20763;
	shr.u64 	%rd20765, %rd20764, 32;
	and.b64  	%rd20766, %rd20711, 4294967295;
	add.s64 	%rd20767, %rd20765, %rd20766;
	shr.u64 	%rd20768, %rd20767, 32;
	and.b64  	%rd20769, %rd20714, 4294967295;
	add.s64 	%rd20770, %rd20768, %rd20769;
	shr.u64 	%rd20771, %rd20770, 32;
	and.b64  	%rd20772, %rd20717, 4294967295;
	add.s64 	%rd20773, %rd20771, %rd20772;
	{ .reg .b32 tmp; mov.b64 {tmp, %r5769}, %rd20773; }
	add.s32 	%r5770, %r5766, %r5769;
	mul.lo.s32 	%r5771, %r5762, %r5768;
	mul.wide.u32 	%rd20774, %r1711, %r5771;
	and.b64  	%rd20775, %rd20725, 4294967295;
	add.s64 	%rd20776, %rd20774, %rd20775;
	shr.u64 	%rd20777, %rd20776, 32;
	mul.wide.u32 	%rd20778, %r1680, %r5771;
	and.b64  	%rd20779, %rd20730, 4294967295;
	add.s64 	%rd20780, %rd20777, %rd20779;
	add.s64 	%rd20781, %rd20780, %rd20778;
	cvt.u32.u64 	%r5772, %rd20781;
	shr.u64 	%rd20782, %rd20781, 32;
	mul.wide.u32 	%rd20783, %r1709, %r5771;
	and.b64  	%rd20784, %rd20735, 4294967295;
	add.s64 	%rd20785, %rd20782, %rd20784;
	add.s64 	%rd20786, %rd20785, %rd20783;
	shr.u64 	%rd20787, %rd20786, 32;
	mul.wide.u32 	%rd20788, %r1708, %r5771;
	and.b64  	%rd20789, %rd20740, 4294967295;
	add.s64 	%rd20790, %rd20787, %rd20789;
	add.s64 	%rd20791, %rd20790, %rd20788;
	shr.u64 	%rd20792, %rd20791, 32;
	mul.wide.u32 	%rd20793, %r1681, %r5771;
	and.b64  	%rd20794, %rd20745, 4294967295;
	add.s64 	%rd20795, %rd20792, %rd20794;
	add.s64 	%rd20796, %rd20795, %rd20793;
	shr.u64 	%rd20797, %rd20796, 32;
	mul.wide.u32 	%rd20798, %r1682, %r5771;
	and.b64  	%rd20799, %rd20750, 4294967295;
	add.s64 	%rd20800, %rd20797, %rd20799;
	add.s64 	%rd20801, %rd20800, %rd20798;
	shr.u64 	%rd20802, %rd20801, 32;
	mul.wide.u32 	%rd20803, %r1683, %r5771;
	and.b64  	%rd20804, %rd20755, 4294967295;
	add.s64 	%rd20805, %rd20802, %rd20804;
	add.s64 	%rd20806, %rd20805, %rd20803;
	shr.u64 	%rd20807, %rd20806, 32;
	mul.wide.u32 	%rd20808, %r1710, %r5771;
	and.b64  	%rd20809, %rd20758, 4294967295;
	add.s64 	%rd20810, %rd20807, %rd20809;
	add.s64 	%rd20811, %rd20810, %rd20808;
	shr.u64 	%rd20812, %rd20811, 32;
	and.b64  	%rd20813, %rd20761, 4294967295;
	add.s64 	%rd20814, %rd20812, %rd20813;
	shr.u64 	%rd20815, %rd20814, 32;
	and.b64  	%rd20816, %rd20764, 4294967295;
	add.s64 	%rd20817, %rd20815, %rd20816;
	shr.u64 	%rd20818, %rd20817, 32;
	and.b64  	%rd20819, %rd20767, 4294967295;
	add.s64 	%rd20820, %rd20818, %rd20819;
	shr.u64 	%rd20821, %rd20820, 32;
	and.b64  	%rd20822, %rd20770, 4294967295;
	add.s64 	%rd20823, %rd20821, %rd20822;
	shr.u64 	%rd20824, %rd20823, 32;
	and.b64  	%rd20825, %rd20773, 4294967295;
	add.s64 	%rd20826, %rd20824, %rd20825;
	{ .reg .b32 tmp; mov.b64 {tmp, %r5773}, %rd20826; }
	add.s32 	%r5774, %r5770, %r5773;
	mul.lo.s32 	%r5775, %r5762, %r5772;
	mul.wide.u32 	%rd20827, %r1711, %r5775;
	and.b64  	%rd20828, %rd20781, 4294967295;
	add.s64 	%rd20829, %rd20827, %rd20828;
	shr.u64 	%rd20830, %rd20829, 32;
	mul.wide.u32 	%rd20831, %r1680, %r5775;
	and.b64  	%rd20832, %rd20786, 4294967295;
	add.s64 	%rd20833, %rd20830, %rd20832;
	add.s64 	%rd20834, %rd20833, %rd20831;
	cvt.u32.u64 	%r5776, %rd20834;
	shr.u64 	%rd20835, %rd20834, 32;
	mul.wide.u32 	%rd20836, %r1709, %r5775;
	and.b64  	%rd20837, %rd20791, 4294967295;
	add.s64 	%rd20838, %rd20835, %rd20837;
	add.s64 	%rd20839, %rd20838, %rd20836;
	shr.u64 	%rd20840, %rd20839, 32;
	mul.wide.u32 	%rd20841, %r1708, %r5775;
	and.b64  	%rd20842, %rd20796, 4294967295;
	add.s64 	%rd20843, %rd20840, %rd20842;
	add.s64 	%rd20844, %rd20843, %rd20841;
	shr.u64 	%rd20845, %rd20844, 32;
	mul.wide.u32 	%rd20846, %r1681, %r5775;
	and.b64  	%rd20847, %rd20801, 4294967295;
	add.s64 	%rd20848, %rd20845, %rd20847;
	add.s64 	%rd20849, %rd20848, %rd20846;
	shr.u64 	%rd20850, %rd20849, 32;
	mul.wide.u32 	%rd20851, %r1682, %r5775;
	and.b64  	%rd20852, %rd20806, 4294967295;
	add.s64 	%rd20853, %rd20850, %rd20852;
	add.s64 	%rd20854, %rd20853, %rd20851;
	shr.u64 	%rd20855, %rd20854, 32;
	mul.wide.u32 	%rd20856, %r1683, %r5775;
	and.b64  	%rd20857, %rd20811, 4294967295;
	add.s64 	%rd20858, %rd20855, %rd20857;
	add.s64 	%rd20859, %rd20858, %rd20856;
	shr.u64 	%rd20860, %rd20859, 32;
	mul.wide.u32 	%rd20861, %r1710, %r5775;
	and.b64  	%rd20862, %rd20814, 4294967295;
	add.s64 	%rd20863, %rd20860, %rd20862;
	add.s64 	%rd20864, %rd20863, %rd20861;
	shr.u64 	%rd20865, %rd20864, 32;
	and.b64  	%rd20866, %rd20817, 4294967295;
	add.s64 	%rd20867, %rd20865, %rd20866;
	shr.u64 	%rd20868, %rd20867, 32;
	and.b64  	%rd20869, %rd20820, 4294967295;
	add.s64 	%rd20870, %rd20868, %rd20869;
	shr.u64 	%rd20871, %rd20870, 32;
	and.b64  	%rd20872, %rd20823, 4294967295;
	add.s64 	%rd20873, %rd20871, %rd20872;
	shr.u64 	%rd20874, %rd20873, 32;
	and.b64  	%rd20875, %rd20826, 4294967295;
	add.s64 	%rd20876, %rd20874, %rd20875;
	{ .reg .b32 tmp; mov.b64 {tmp, %r5777}, %rd20876; }
	add.s32 	%r5778, %r5774, %r5777;
	mul.lo.s32 	%r5779, %r5762, %r5776;
	mul.wide.u32 	%rd20877, %r1711, %r5779;
	and.b64  	%rd20878, %rd20834, 4294967295;
	add.s64 	%rd20879, %rd20877, %rd20878;
	shr.u64 	%rd20880, %rd20879, 32;
	mul.wide.u32 	%rd20881, %r1680, %r5779;
	and.b64  	%rd20882, %rd20839, 4294967295;
	add.s64 	%rd20883, %rd20880, %rd20882;
	add.s64 	%rd20884, %rd20883, %rd20881;
	cvt.u32.u64 	%r5780, %rd20884;
	shr.u64 	%rd20885, %rd20884, 32;
	mul.wide.u32 	%rd20886, %r1709, %r5779;
	and.b64  	%rd20887, %rd20844, 4294967295;
	add.s64 	%rd20888, %rd20885, %rd20887;
	add.s64 	%rd20889, %rd20888, %rd20886;
	shr.u64 	%rd20890, %rd20889, 32;
	mul.wide.u32 	%rd20891, %r1708, %r5779;
	and.b64  	%rd20892, %rd20849, 4294967295;
	add.s64 	%rd20893, %rd20890, %rd20892;
	add.s64 	%rd20894, %rd20893, %rd20891;
	shr.u64 	%rd20895, %rd20894, 32;
	mul.wide.u32 	%rd20896, %r1681, %r5779;
	and.b64  	%rd20897, %rd20854, 4294967295;
	add.s64 	%rd20898, %rd20895, %rd20897;
	add.s64 	%rd20899, %rd20898, %rd20896;
	shr.u64 	%rd20900, %rd20899, 32;
	mul.wide.u32 	%rd20901, %r1682, %r5779;
	and.b64  	%rd20902, %rd20859, 4294967295;
	add.s64 	%rd20903, %rd20900, %rd20902;
	add.s64 	%rd20904, %rd20903, %rd20901;
	shr.u64 	%rd20905, %rd20904, 32;
	mul.wide.u32 	%rd20906, %r1683, %r5779;
	and.b64  	%rd20907, %rd20864, 4294967295;
	add.s64 	%rd20908, %rd20905, %rd20907;
	add.s64 	%rd20909, %rd20908, %rd20906;
	shr.u64 	%rd20910, %rd20909, 32;
	mul.wide.u32 	%rd20911, %r1710, %r5779;
	and.b64  	%rd20912, %rd20867, 4294967295;
	add.s64 	%rd20913, %rd20910, %rd20912;
	add.s64 	%rd20914, %rd20913, %rd20911;
	shr.u64 	%rd20915, %rd20914, 32;
	and.b64  	%rd20916, %rd20870, 4294967295;
	add.s64 	%rd20917, %rd20915, %rd20916;
	shr.u64 	%rd20918, %rd20917, 32;
	and.b64  	%rd20919, %rd20873, 4294967295;
	add.s64 	%rd20920, %rd20918, %rd20919;
	shr.u64 	%rd20921, %rd20920, 32;
	and.b64  	%rd20922, %rd20876, 4294967295;
	add.s64 	%rd20923, %rd20921, %rd20922;
	{ .reg .b32 tmp; mov.b64 {tmp, %r5781}, %rd20923; }
	add.s32 	%r5782, %r5778, %r5781;
	mul.lo.s32 	%r5783, %r5762, %r5780;
	mul.wide.u32 	%rd20924, %r1711, %r5783;
	and.b64  	%rd20925, %rd20884, 4294967295;
	add.s64 	%rd20926, %rd20924, %rd20925;
	shr.u64 	%rd20927, %rd20926, 32;
	mul.wide.u32 	%rd20928, %r1680, %r5783;
	and.b64  	%rd20929, %rd20889, 4294967295;
	add.s64 	%rd20930, %rd20927, %rd20929;
	add.s64 	%rd20931, %rd20930, %rd20928;
	cvt.u32.u64 	%r5784, %rd20931;
	shr.u64 	%rd20932, %rd20931, 32;
	mul.wide.u32 	%rd20933, %r1709, %r5783;
	and.b64  	%rd20934, %rd20894, 4294967295;
	add.s64 	%rd20935, %rd20932, %rd20934;
	add.s64 	%rd20936, %rd20935, %rd20933;
	shr.u64 	%rd20937, %rd20936, 32;
	mul.wide.u32 	%rd20938, %r1708, %r5783;
	and.b64  	%rd20939, %rd20899, 4294967295;
	add.s64 	%rd20940, %rd20937, %rd20939;
	add.s64 	%rd20941, %rd20940, %rd20938;
	shr.u64 	%rd20942, %rd20941, 32;
	mul.wide.u32 	%rd20943, %r1681, %r5783;
	and.b64  	%rd20944, %rd20904, 4294967295;
	add.s64 	%rd20945, %rd20942, %rd20944;
	add.s64 	%rd20946, %rd20945, %rd20943;
	shr.u64 	%rd20947, %rd20946, 32;
	mul.wide.u32 	%rd20948, %r1682, %r5783;
	and.b64  	%rd20949, %rd20909, 4294967295;
	add.s64 	%rd20950, %rd20947, %rd20949;
	add.s64 	%rd20951, %rd20950, %rd20948;
	shr.u64 	%rd20952, %rd20951, 32;
	mul.wide.u32 	%rd20953, %r1683, %r5783;
	and.b64  	%rd20954, %rd20914, 4294967295;
	add.s64 	%rd20955, %rd20952, %rd20954;
	add.s64 	%rd20956, %rd20955, %rd20953;
	shr.u64 	%rd20957, %rd20956, 32;
	mul.wide.u32 	%rd20958, %r1710, %r5783;
	and.b64  	%rd20959, %rd20917, 4294967295;
	add.s64 	%rd20960, %rd20957, %rd20959;
	add.s64 	%rd20961, %rd20960, %rd20958;
	shr.u64 	%rd20962, %rd20961, 32;
	and.b64  	%rd20963, %rd20920, 4294967295;
	add.s64 	%rd20964, %rd20962, %rd20963;
	shr.u64 	%rd20965, %rd20964, 32;
	and.b64  	%rd20966, %rd20923, 4294967295;
	add.s64 	%rd20967, %rd20965, %rd20966;
	{ .reg .b32 tmp; mov.b64 {tmp, %r5785}, %rd20967; }
	add.s32 	%r5786, %r5782, %r5785;
	mul.lo.s32 	%r5787, %r5762, %r5784;
	mul.wide.u32 	%rd20968, %r1711, %r5787;
	and.b64  	%rd20969, %rd20931, 4294967295;
	add.s64 	%rd20970, %rd20968, %rd20969;
	shr.u64 	%rd20971, %rd20970, 32;
	mul.wide.u32 	%rd20972, %r1680, %r5787;
	and.b64  	%rd20973, %rd20936, 4294967295;
	add.s64 	%rd20974, %rd20971, %rd20973;
	add.s64 	%rd20975, %rd20974, %rd20972;
	cvt.u32.u64 	%r5788, %rd20975;
	shr.u64 	%rd20976, %rd20975, 32;
	mul.wide.u32 	%rd20977, %r1709, %r5787;
	and.b64  	%rd20978, %rd20941, 4294967295;
	add.s64 	%rd20979, %rd20976, %rd20978;
	add.s64 	%rd20980, %rd20979, %rd20977;
	shr.u64 	%rd20981, %rd20980, 32;
	mul.wide.u32 	%rd20982, %r1708, %r5787;
	and.b64  	%rd20983, %rd20946, 4294967295;
	add.s64 	%rd20984, %rd20981, %rd20983;
	add.s64 	%rd20985, %rd20984, %rd20982;
	shr.u64 	%rd20986, %rd20985, 32;
	mul.wide.u32 	%rd20987, %r1681, %r5787;
	and.b64  	%rd20988, %rd20951, 4294967295;
	add.s64 	%rd20989, %rd20986, %rd20988;
	add.s64 	%rd20990, %rd20989, %rd20987;
	shr.u64 	%rd20991, %rd20990, 32;
	mul.wide.u32 	%rd20992, %r1682, %r5787;
	and.b64  	%rd20993, %rd20956, 4294967295;
	add.s64 	%rd20994, %rd20991, %rd20993;
	add.s64 	%rd20995, %rd20994, %rd20992;
	shr.u64 	%rd20996, %rd20995, 32;
	mul.wide.u32 	%rd20997, %r1683, %r5787;
	and.b64  	%rd20998, %rd20961, 4294967295;
	add.s64 	%rd20999, %rd20996, %rd20998;
	add.s64 	%rd21000, %rd20999, %rd20997;
	shr.u64 	%rd21001, %rd21000, 32;
	mul.wide.u32 	%rd21002, %r1710, %r5787;
	and.b64  	%rd21003, %rd20964, 4294967295;
	add.s64 	%rd21004, %rd21001, %rd21003;
	add.s64 	%rd21005, %rd21004, %rd21002;
	shr.u64 	%rd21006, %rd21005, 32;
	and.b64  	%rd21007, %rd20967, 4294967295;
	add.s64 	%rd21008, %rd21006, %rd21007;
	{ .reg .b32 tmp; mov.b64 {tmp, %r5789}, %rd21008; }
	add.s32 	%r5790, %r5786, %r5789;
	mul.lo.s32 	%r5791, %r5762, %r5788;
	mul.wide.u32 	%rd21009, %r1711, %r5791;
	and.b64  	%rd21010, %rd20975, 4294967295;
	add.s64 	%rd21011, %rd21009, %rd21010;
	shr.u64 	%rd21012, %rd21011, 32;
	mul.wide.u32 	%rd21013, %r1680, %r5791;
	and.b64  	%rd21014, %rd20980, 4294967295;
	add.s64 	%rd21015, %rd21012, %rd21014;
	add.s64 	%rd21016, %rd21015, %rd21013;
	cvt.u32.u64 	%r8355, %rd21016;
	shr.u64 	%rd21017, %rd21016, 32;
	mul.wide.u32 	%rd21018, %r1709, %r5791;
	and.b64  	%rd21019, %rd20985, 4294967295;
	add.s64 	%rd21020, %rd21017, %rd21019;
	add.s64 	%rd21021, %rd21020, %rd21018;
	cvt.u32.u64 	%r8356, %rd21021;
	shr.u64 	%rd21022, %rd21021, 32;
	mul.wide.u32 	%rd21023, %r1708, %r5791;
	and.b64  	%rd21024, %rd20990, 4294967295;
	add.s64 	%rd21025, %rd21022, %rd21024;
	add.s64 	%rd21026, %rd21025, %rd21023;
	cvt.u32.u64 	%r8357, %rd21026;
	shr.u64 	%rd21027, %rd21026, 32;
	mul.wide.u32 	%rd21028, %r1681, %r5791;
	and.b64  	%rd21029, %rd20995, 4294967295;
	add.s64 	%rd21030, %rd21027, %rd21029;
	add.s64 	%rd21031, %rd21030, %rd21028;
	cvt.u32.u64 	%r8358, %rd21031;
	shr.u64 	%rd21032, %rd21031, 32;
	mul.wide.u32 	%rd21033, %r1682, %r5791;
	and.b64  	%rd21034, %rd21000, 4294967295;
	add.s64 	%rd21035, %rd21032, %rd21034;
	add.s64 	%rd21036, %rd21035, %rd21033;
	cvt.u32.u64 	%r8359, %rd21036;
	shr.u64 	%rd21037, %rd21036, 32;
	mul.wide.u32 	%rd21038, %r1683, %r5791;
	and.b64  	%rd21039, %rd21005, 4294967295;
	add.s64 	%rd21040, %rd21037, %rd21039;
	add.s64 	%rd21041, %rd21040, %rd21038;
	cvt.u32.u64 	%r8360, %rd21041;
	shr.u64 	%rd21042, %rd21041, 32;
	mul.wide.u32 	%rd21043, %r1710, %r5791;
	and.b64  	%rd21044, %rd21008, 4294967295;
	add.s64 	%rd21045, %rd21042, %rd21044;
	add.s64 	%rd21046, %rd21045, %rd21043;
	cvt.u32.u64 	%r8361, %rd21046;
	{ .reg .b32 tmp; mov.b64 {tmp, %r5792}, %rd21046; }
	add.s32 	%r8362, %r5790, %r5792;
	setp.gt.u32 	%p940, %r8362, %r1710;
	@%p940 bra 	$L__BB5_821;
	setp.lt.u32 	%p941, %r8362, %r1710;
	@%p941 bra 	$L__BB5_822;
	setp.gt.u32 	%p942, %r8361, %r1683;
	@%p942 bra 	$L__BB5_821;
	setp.lt.u32 	%p943, %r8361, %r1683;
	@%p943 bra 	$L__BB5_822;
	setp.gt.u32 	%p944, %r8360, %r1682;
	@%p944 bra 	$L__BB5_821;
	setp.lt.u32 	%p945, %r8360, %r1682;
	@%p945 bra 	$L__BB5_822;
	setp.gt.u32 	%p946, %r8359, %r1681;
	@%p946 bra 	$L__BB5_821;
	setp.lt.u32 	%p947, %r8359, %r1681;
	@%p947 bra 	$L__BB5_822;
	setp.gt.u32 	%p948, %r8358, %r1708;
	@%p948 bra 	$L__BB5_821;
	setp.lt.u32 	%p949, %r8358, %r1708;
	@%p949 bra 	$L__BB5_822;
	setp.gt.u32 	%p950, %r8357, %r1709;
	@%p950 bra 	$L__BB5_821;
	setp.lt.u32 	%p951, %r8357, %r1709;
	@%p951 bra 	$L__BB5_822;
	setp.gt.u32 	%p952, %r8356, %r1680;
	@%p952 bra 	$L__BB5_821;
	setp.lt.u32 	%p953, %r8356, %r1680;
	setp.lt.u32 	%p954, %r8355, %r1711;
	or.pred  	%p955, %p953, %p954;
	@%p955 bra 	$L__BB5_822;
$L__BB5_821:
	sub.s32 	%r8355, %r8355, %r1711;
	sub.s32 	%r8356, %r8356, %r1680;
	sub.s32 	%r8357, %r8357, %r1709;
	sub.s32 	%r8358, %r8358, %r1708;
	sub.s32 	%r8359, %r8359, %r1681;
	sub.s32 	%r8360, %r8360, %r1682;
	sub.s32 	%r8361, %r8361, %r1683;
	sub.s32 	%r8362, %r8362, %r1710;
$L__BB5_822:
	ld.const.u32 	%r1736, [P_CONST+28];
	ld.const.u32 	%r1737, [P_CONST];
	mul.wide.u32 	%rd21047, %r8203, %r8203;
	cvt.u32.u64 	%r5793, %rd21047;
	shr.u64 	%rd21048, %rd21047, 32;
	mul.wide.u32 	%rd21049, %r8204, %r8203;
	add.s64 	%rd21050, %rd21048, %rd21049;
	shr.u64 	%rd21051, %rd21050, 32;
	mul.wide.u32 	%rd21052, %r8205, %r8203;
	add.s64 	%rd21053, %rd21051, %rd21052;
	shr.u64 	%rd21054, %rd21053, 32;
	mul.wide.u32 	%rd21055, %r8206, %r8203;
	add.s64 	%rd21056, %rd21054, %rd21055;
	shr.u64 	%rd21057, %rd21056, 32;
	mul.wide.u32 	%rd21058, %r8207, %r8203;
	add.s64 	%rd21059, %rd21057, %rd21058;
	shr.u64 	%rd21060, %rd21059, 32;
	mul.wide.u32 	%rd21061, %r8208, %r8203;
	add.s64 	%rd21062, %rd21060, %rd21061;
	shr.u64 	%rd21063, %rd21062, 32;
	mul.wide.u32 	%rd21064, %r8209, %r8203;
	add.s64 	%rd21065, %rd21063, %rd21064;
	shr.u64 	%rd21066, %rd21065, 32;
	mul.wide.u32 	%rd21067, %r8210, %r8203;
	add.s64 	%rd21068, %rd21066, %rd21067;
	shr.u64 	%rd21069, %rd21068, 32;
	and.b64  	%rd21070, %rd21050, 4294967295;
	add.s64 	%rd21071, %rd21049, %rd21070;
	shr.u64 	%rd21072, %rd21071, 32;
	mul.wide.u32 	%rd21073, %r8204, %r8204;
	and.b64  	%rd21074, %rd21053, 4294967295;
	add.s64 	%rd21075, %rd21072, %rd21074;
	add.s64 	%rd21076, %rd21075, %rd21073;
	shr.u64 	%rd21077, %rd21076, 32;
	mul.wide.u32 	%rd21078, %r8205, %r8204;
	and.b64  	%rd21079, %rd21056, 4294967295;
	add.s64 	%rd21080, %rd21077, %rd21079;
	add.s64 	%rd21081, %rd21080, %rd21078;
	shr.u64 	%rd21082, %rd21081, 32;
	mul.wide.u32 	%rd21083, %r8206, %r8204;
	and.b64  	%rd21084, %rd21059, 4294967295;
	add.s64 	%rd21085, %rd21082, %rd21084;
	add.s64 	%rd21086, %rd21085, %rd21083;
	shr.u64 	%rd21087, %rd21086, 32;
	mul.wide.u32 	%rd21088, %r8207, %r8204;
	and.b64  	%rd21089, %rd21062, 4294967295;
	add.s64 	%rd21090, %rd21087, %rd21089;
	add.s64 	%rd21091, %rd21090, %rd21088;
	shr.u64 	%rd21092, %rd21091, 32;
	mul.wide.u32 	%rd21093, %r8208, %r8204;
	and.b64  	%rd21094, %rd21065, 4294967295;
	add.s64 	%rd21095, %rd21092, %rd21094;
	add.s64 	%rd21096, %rd21095, %rd21093;
	shr.u64 	%rd21097, %rd21096, 32;
	mul.wide.u32 	%rd21098, %r8209, %r8204;
	and.b64  	%rd21099, %rd21068, 4294967295;
	add.s64 	%rd21100, %rd21097, %rd21099;
	add.s64 	%rd21101, %rd21100, %rd21098;
	shr.u64 	%rd21102, %rd21101, 32;
	mul.wide.u32 	%rd21103, %r8210, %r8204;
	add.s64 	%rd21104, %rd21102, %rd21069;
	add.s64 	%rd21105, %rd21104, %rd21103;
	shr.u64 	%rd21106, %rd21105, 32;
	and.b64  	%rd21107, %rd21076, 4294967295;
	add.s64 	%rd21108, %rd21052, %rd21107;
	shr.u64 	%rd21109, %rd21108, 32;
	and.b64  	%rd21110, %rd21081, 4294967295;
	add.s64 	%rd21111, %rd21109, %rd21110;
	add.s64 	%rd21112, %rd21111, %rd21078;
	shr.u64 	%rd21113, %rd21112, 32;
	mul.wide.u32 	%rd21114, %r8205, %r8205;
	and.b64  	%rd21115, %rd21086, 4294967295;
	add.s64 	%rd21116, %rd21113, %rd21115;
	add.s64 	%rd21117, %rd21116, %rd21114;
	shr.u64 	%rd21118, %rd21117, 32;
	mul.wide.u32 	%rd21119, %r8206, %r8205;
	and.b64  	%rd21120, %rd21091, 4294967295;
	add.s64 	%rd21121, %rd21118, %rd21120;
	add.s64 	%rd21122, %rd21121, %rd21119;
	shr.u64 	%rd21123, %rd21122, 32;
	mul.wide.u32 	%rd21124, %r8207, %r8205;
	and.b64  	%rd21125, %rd21096, 4294967295;
	add.s64 	%rd21126, %rd21123, %rd21125;
	add.s64 	%rd21127, %rd21126, %rd21124;
	shr.u64 	%rd21128, %rd21127, 32;
	mul.wide.u32 	%rd21129, %r8208, %r8205;
	and.b64  	%rd21130, %rd21101, 4294967295;
	add.s64 	%rd21131, %rd21128, %rd21130;
	add.s64 	%rd21132, %rd21131, %rd21129;
	shr.u64 	%rd21133, %rd21132, 32;
	mul.wide.u32 	%rd21134, %r8209, %r8205;
	and.b64  	%rd21135, %rd21105, 4294967295;
	add.s64 	%rd21136, %rd21133, %rd21135;
	add.s64 	%rd21137, %rd21136, %rd21134;
	shr.u64 	%rd21138, %rd21137, 32;
	mul.wide.u32 	%rd21139, %r8210, %r8205;
	add.s64 	%rd21140, %rd21138, %rd21106;
	add.s64 	%rd21141, %rd21140, %rd21139;
	shr.u64 	%rd21142, %rd21141, 32;
	and.b64  	%rd21143, %rd21112, 4294967295;
	add.s64 	%rd21144, %rd21055, %rd21143;
	shr.u64 	%rd21145, %rd21144, 32;
	and.b64  	%rd21146, %rd21117, 4294967295;
	add.s64 	%rd21147, %rd21145, %rd21146;
	add.s64 	%rd21148, %rd21147, %rd21083;
	shr.u64 	%rd21149, %rd21148, 32;
	and.b64  	%rd21150, %rd21122, 4294967295;
	add.s64 	%rd21151, %rd21149, %rd21150;
	add.s64 	%rd21152, %rd21151, %rd21119;
	shr.u64 	%rd21153, %rd21152, 32;
	mul.wide.u32 	%rd21154, %r8206, %r8206;
	and.b64  	%rd21155, %rd21127, 4294967295;
	add.s64 	%rd21156, %rd21153, %rd21155;
	add.s64 	%rd21157, %rd21156, %rd21154;
	shr.u64 	%rd21158, %rd21157, 32;
	mul.wide.u32 	%rd21159, %r8207, %r8206;
	and.b64  	%rd21160, %rd21132, 4294967295;
	add.s64 	%rd21161, %rd21158, %rd21160;
	add.s64 	%rd21162, %rd21161, %rd21159;
	shr.u64 	%rd21163, %rd21162, 32;
	mul.wide.u32 	%rd21164, %r8208, %r8206;
	and.b64  	%rd21165, %rd21137, 4294967295;
	add.s64 	%rd21166, %rd21163, %rd21165;
	add.s64 	%rd21167, %rd21166, %rd21164;
	shr.u64 	%rd21168, %rd21167, 32;
	mul.wide.u32 	%rd21169, %r8209, %r8206;
	and.b64  	%rd21170, %rd21141, 4294967295;
	add.s64 	%rd21171, %rd21168, %rd21170;
	add.s64 	%rd21172, %rd21171, %rd21169;
	shr.u64 	%rd21173, %rd21172, 32;
	mul.wide.u32 	%rd21174, %r8210, %r8206;
	add.s64 	%rd21175, %rd21173, %rd21142;
	add.s64 	%rd21176, %rd21175, %rd21174;
	shr.u64 	%rd21177, %rd21176, 32;
	and.b64  	%rd21178, %rd21148, 4294967295;
	add.s64 	%rd21179, %rd21058, %rd21178;
	shr.u64 	%rd21180, %rd21179, 32;
	and.b64  	%rd21181, %rd21152, 4294967295;
	add.s64 	%rd21182, %rd21180, %rd21181;
	add.s64 	%rd21183, %rd21182, %rd21088;
	shr.u64 	%rd21184, %rd21183, 32;
	and.b64  	%rd21185, %rd21157, 4294967295;
	add.s64 	%rd21186, %rd21184, %rd21185;
	add.s64 	%rd21187, %rd21186, %rd21124;
	shr.u64 	%rd21188, %rd21187, 32;
	and.b64  	%rd21189, %rd21162, 4294967295;
	add.s64 	%rd21190, %rd21188, %rd21189;
	add.s64 	%rd21191, %rd21190, %rd21159;
	shr.u64 	%rd21192, %rd21191, 32;
	mul.wide.u32 	%rd21193, %r8207, %r8207;
	and.b64  	%rd21194, %rd21167, 4294967295;
	add.s64 	%rd21195, %rd21192, %rd21194;
	add.s64 	%rd21196, %rd21195, %rd21193;
	shr.u64 	%rd21197, %rd21196, 32;
	mul.wide.u32 	%rd21198, %r8208, %r8207;
	and.b64  	%rd21199, %rd21172, 4294967295;
	add.s64 	%rd21200, %rd21197, %rd21199;
	add.s64 	%rd21201, %rd21200, %rd21198;
	shr.u64 	%rd21202, %rd21201, 32;
	mul.wide.u32 	%rd21203, %r8209, %r8207;
	and.b64  	%rd21204, %rd21176, 4294967295;
	add.s64 	%rd21205, %rd21202, %rd21204;
	add.s64 	%rd21206, %rd21205, %rd21203;
	shr.u64 	%rd21207, %rd21206, 32;
	mul.wide.u32 	%rd21208, %r8210, %r8207;
	add.s64 	%rd21209, %rd21207, %rd21177;
	add.s64 	%rd21210, %rd21209, %rd21208;
	shr.u64 	%rd21211, %rd21210, 32;
	and.b64  	%rd21212, %rd21183, 4294967295;
	add.s64 	%rd21213, %rd21061, %rd21212;
	shr.u64 	%rd21214, %rd21213, 32;
	and.b64  	%rd21215, %rd21187, 4294967295;
	add.s64 	%rd21216, %rd21214, %rd21215;
	add.s64 	%rd21217, %rd21216, %rd21093;
	shr.u64 	%rd21218, %rd21217, 32;
	and.b64  	%rd21219, %rd21191, 4294967295;
	add.s64 	%rd21220, %rd21218, %rd21219;
	add.s64 	%rd21221, %rd21220, %rd21129;
	shr.u64 	%rd21222, %rd21221, 32;
	and.b64  	%rd21223, %rd21196, 4294967295;
	add.s64 	%rd21224, %rd21222, %rd21223;
	add.s64 	%rd21225, %rd21224, %rd21164;
	shr.u64 	%rd21226, %rd21225, 32;
	and.b64  	%rd21227, %rd21201, 4294967295;
	add.s64 	%rd21228, %rd21226, %rd21227;
	add.s64 	%rd21229, %rd21228, %rd21198;
	shr.u64 	%rd21230, %rd21229, 32;
	mul.wide.u32 	%rd21231, %r8208, %r8208;
	and.b64  	%rd21232, %rd21206, 4294967295;
	add.s64 	%rd21233, %rd21230, %rd21232;
	add.s64 	%rd21234, %rd21233, %rd21231;
	shr.u64 	%rd21235, %rd21234, 32;
	mul.wide.u32 	%rd21236, %r8209, %r8208;
	and.b64  	%rd21237, %rd21210, 4294967295;
	add.s64 	%rd21238, %rd21235, %rd21237;
	add.s64 	%rd21239, %rd21238, %rd21236;
	shr.u64 	%rd21240, %rd21239, 32;
	mul.wide.u32 	%rd21241, %r8210, %r8208;
	add.s64 	%rd21242, %rd21240, %rd21211;
	add.s64 	%rd21243, %rd21242, %rd21241;
	shr.u64 	%rd21244, %rd21243, 32;
	and.b64  	%rd21245, %rd21217, 4294967295;
	add.s64 	%rd21246, %rd21064, %rd21245;
	shr.u64 	%rd21247, %rd21246, 32;
	and.b64  	%rd21248, %rd21221, 4294967295;
	add.s64 	%rd21249, %rd21247, %rd21248;
	add.s64 	%rd21250, %rd21249, %rd21098;
	shr.u64 	%rd21251, %rd21250, 32;
	and.b64  	%rd21252, %rd21225, 4294967295;
	add.s64 	%rd21253, %rd21251, %rd21252;
	add.s64 	%rd21254, %rd21253, %rd21134;
	shr.u64 	%rd21255, %rd21254, 32;
	and.b64  	%rd21256, %rd21229, 4294967295;
	add.s64 	%rd21257, %rd21255, %rd21256;
	add.s64 	%rd21258, %rd21257, %rd21169;
	shr.u64 	%rd21259, %rd21258, 32;
	and.b64  	%rd21260, %rd21234, 4294967295;
	add.s64 	%rd21261, %rd21259, %rd21260;
	add.s64 	%rd21262, %rd21261, %rd21203;
	shr.u64 	%rd21263, %rd21262, 32;
	and.b64  	%rd21264, %rd21239, 4294967295;
	add.s64 	%rd21265, %rd21263, %rd21264;
	add.s64 	%rd21266, %rd21265, %rd21236;
	shr.u64 	%rd21267, %rd21266, 32;
	mul.wide.u32 	%rd21268, %r8209, %r8209;
	and.b64  	%rd21269, %rd21243, 4294967295;
	add.s64 	%rd21270, %rd21267, %rd21269;
	add.s64 	%rd21271, %rd21270, %rd21268;
	shr.u64 	%rd21272, %rd21271, 32;
	mul.wide.u32 	%rd21273, %r8210, %r8209;
	add.s64 	%rd21274, %rd21272, %rd21244;
	add.s64 	%rd21275, %rd21274, %rd21273;
	shr.u64 	%rd21276, %rd21275, 32;
	and.b64  	%rd21277, %rd21250, 4294967295;
	add.s64 	%rd21278, %rd21067, %rd21277;
	shr.u64 	%rd21279, %rd21278, 32;
	and.b64  	%rd21280, %rd21254, 4294967295;
	add.s64 	%rd21281, %rd21279, %rd21280;
	add.s64 	%rd21282, %rd21281, %rd21103;
	shr.u64 	%rd21283, %rd21282, 32;
	and.b64  	%rd21284, %rd21258, 4294967295;
	add.s64 	%rd21285, %rd21283, %rd21284;
	add.s64 	%rd21286, %rd21285, %rd21139;
	shr.u64 	%rd21287, %rd21286, 32;
	and.b64  	%rd21288, %rd21262, 4294967295;
	add.s64 	%rd21289, %rd21287, %rd21288;
	add.s64 	%rd21290, %rd21289, %rd21174;
	shr.u64 	%rd21291, %rd21290, 32;
	and.b64  	%rd21292, %rd21266, 4294967295;
	add.s64 	%rd21293, %rd21291, %rd21292;
	add.s64 	%rd21294, %rd21293, %rd21208;
	shr.u64 	%rd21295, %rd21294, 32;
	and.b64  	%rd21296, %rd21271, 4294967295;
	add.s64 	%rd21297, %rd21295, %rd21296;
	add.s64 	%rd21298, %rd21297, %rd21241;
	shr.u64 	%rd21299, %rd21298, 32;
	and.b64  	%rd21300, %rd21275, 4294967295;
	add.s64 	%rd21301, %rd21299, %rd21300;
	add.s64 	%rd21302, %rd21301, %rd21273;
	shr.u64 	%rd21303, %rd21302, 32;
	mul.wide.u32 	%rd21304, %r8210, %r8210;
	add.s64 	%rd21305, %rd21303, %rd21276;
	add.s64 	%rd21306, %rd21305, %rd21304;
	{ .reg .b32 tmp; mov.b64 {tmp, %r5794}, %rd21306; }
	ld.const.u32 	%r5795, [MU_P];
	mul.lo.s32 	%r5796, %r5795, %r5793;
	mul.wide.u32 	%rd21307, %r1737, %r5796;
	and.b64  	%rd21308, %rd21047, 4294967293;
	add.s64 	%rd21309, %rd21307, %rd21308;
	shr.u64 	%rd21310, %rd21309, 32;
	mul.wide.u32 	%rd21311, %r1680, %r5796;
	and.b64  	%rd21312, %rd21071, 4294967295;
	add.s64 	%rd21313, %rd21310, %rd21312;
	add.s64 	%rd21314, %rd21313, %rd21311;
	cvt.u32.u64 	%r5797, %rd21314;
	shr.u64 	%rd21315, %rd21314, 32;
	ld.const.u32 	%r1738, [P_CONST+8];
	mul.wide.u32 	%rd21316, %r1738, %r5796;
	and.b64  	%rd21317, %rd21108, 4294967295;
	add.s64 	%rd21318, %rd21315, %rd21317;
	add.s64 	%rd21319, %rd21318, %rd21316;
	shr.u64 	%rd21320, %rd21319, 32;
	ld.const.u32 	%r1739, [P_CONST+12];
	mul.wide.u32 	%rd21321, %r1739, %r5796;
	and.b64  	%rd21322, %rd21144, 4294967295;
	add.s64 	%rd21323, %rd21320, %rd21322;
	add.s64 	%rd21324, %rd21323, %rd21321;
	shr.u64 	%rd21325, %rd21324, 32;
	mul.wide.u32 	%rd21326, %r1681, %r5796;
	and.b64  	%rd21327, %rd21179, 4294967295;
	add.s64 	%rd21328, %rd21325, %rd21327;
	add.s64 	%rd21329, %rd21328, %rd21326;
	shr.u64 	%rd21330, %rd21329, 32;
	mul.wide.u32 	%rd21331, %r1682, %r5796;
	and.b64  	%rd21332, %rd21213, 4294967295;
	add.s64 	%rd21333, %rd21330, %rd21332;
	add.s64 	%rd21334, %rd21333, %rd21331;
	shr.u64 	%rd21335, %rd21334, 32;
	mul.wide.u32 	%rd21336, %r1683, %r5796;
	and.b64  	%rd21337, %rd21246, 4294967295;
	add.s64 	%rd21338, %rd21335, %rd21337;
	add.s64 	%rd21339, %rd21338, %rd21336;
	shr.u64 	%rd21340, %rd21339, 32;
	mul.wide.u32 	%rd21341, %r1736, %r5796;
	and.b64  	%rd21342, %rd21278, 4294967295;
	add.s64 	%rd21343, %rd21340, %rd21342;
	add.s64 	%rd21344, %rd21343, %rd21341;
	shr.u64 	%rd21345, %rd21344, 32;
	and.b64  	%rd21346, %rd21282, 4294967295;
	add.s64 	%rd21347, %rd21345, %rd21346;
	shr.u64 	%rd21348, %rd21347, 32;
	and.b64  	%rd21349, %rd21286, 4294967295;
	add.s64 	%rd21350, %rd21348, %rd21349;
	shr.u64 	%rd21351, %rd21350, 32;
	and.b64  	%rd21352, %rd21290, 4294967295;
	add.s64 	%rd21353, %rd21351, %rd21352;
	shr.u64 	%rd21354, %rd21353, 32;
	and.b64  	%rd21355, %rd21294, 4294967295;
	add.s64 	%rd21356, %rd21354, %rd21355;
	shr.u64 	%rd21357, %rd21356, 32;
	and.b64  	%rd21358, %rd21298, 4294967295;
	add.s64 	%rd21359, %rd21357, %rd21358;
	shr.u64 	%rd21360, %rd21359, 32;
	and.b64  	%rd21361, %rd21302, 4294967295;
	add.s64 	%rd21362, %rd21360, %rd21361;
	shr.u64 	%rd21363, %rd21362, 32;
	and.b64  	%rd21364, %rd21306, 4294967295;
	add.s64 	%rd21365, %rd21363, %rd21364;
	{ .reg .b32 tmp; mov.b64 {tmp, %r5798}, %rd21365; }
	add.s32 	%r5799, %r5794, %r5798;
	mul.lo.s32 	%r5800, %r5795, %r5797;
	mul.wide.u32 	%rd21366, %r1737, %r5800;
	and.b64  	%rd21367, %rd21314, 4294967295;
	add.s64 	%rd21368, %rd21366, %rd21367;
	shr.u64 	%rd21369, %rd21368, 32;
	mul.wide.u32 	%rd21370, %r1680, %r5800;
	and.b64  	%rd21371, %rd21319, 4294967295;
	add.s64 	%rd21372, %rd21369, %rd21371;
	add.s64 	%rd21373, %rd21372, %rd21370;
	cvt.u32.u64 	%r5801, %rd21373;
	shr.u64 	%rd21374, %rd21373, 32;
	mul.wide.u32 	%rd21375, %r1738, %r5800;
	and.b64  	%rd21376, %rd21324, 4294967295;
	add.s64 	%rd21377, %rd21374, %rd21376;
	add.s64 	%rd21378, %rd21377, %rd21375;
	shr.u64 	%rd21379, %rd21378, 32;
	mul.wide.u32 	%rd21380, %r1739, %r5800;
	and.b64  	%rd21381, %rd21329, 4294967295;
	add.s64 	%rd21382, %rd21379, %rd21381;
	add.s64 	%rd21383, %rd21382, %rd21380;
	shr.u64 	%rd21384, %rd21383, 32;
	mul.wide.u32 	%rd21385, %r1681, %r5800;
	and.b64  	%rd21386, %rd21334, 4294967295;
	add.s64 	%rd21387, %rd21384, %rd21386;
	add.s64 	%rd21388, %rd21387, %rd21385;
	shr.u64 	%rd21389, %rd21388, 32;
	mul.wide.u32 	%rd21390, %r1682, %r5800;
	and.b64  	%rd21391, %rd21339, 4294967295;
	add.s64 	%rd21392, %rd21389, %rd21391;
	add.s64 	%rd21393, %rd21392, %rd21390;
	shr.u64 	%rd21394, %rd21393, 32;
	mul.wide.u32 	%rd21395, %r1683, %r5800;
	and.b64  	%rd21396, %rd21344, 4294967295;
	add.s64 	%rd21397, %rd21394, %rd21396;
	add.s64 	%rd21398, %rd21397, %rd21395;
	shr.u64 	%rd21399, %rd21398, 32;
	mul.wide.u32 	%rd21400, %r1736, %r5800;
	and.b64  	%rd21401, %rd21347, 4294967295;
	add.s64 	%rd21402, %rd21399, %rd21401;
	add.s64 	%rd21403, %rd21402, %rd21400;
	shr.u64 	%rd21404, %rd21403, 32;
	and.b64  	%rd21405, %rd21350, 4294967295;
	add.s64 	%rd21406, %rd21404, %rd21405;
	shr.u64 	%rd21407, %rd21406, 32;
	and.b64  	%rd21408, %rd21353, 4294967295;
	add.s64 	%rd21409, %rd21407, %rd21408;
	shr.u64 	%rd21410, %rd21409, 32;
	and.b64  	%rd21411, %rd21356, 4294967295;
	add.s64 	%rd21412, %rd21410, %rd21411;
	shr.u64 	%rd21413, %rd21412, 32;
	and.b64  	%rd21414, %rd21359, 4294967295;
	add.s64 	%rd21415, %rd21413, %rd21414;
	shr.u64 	%rd21416, %rd21415, 32;
	and.b64  	%rd21417, %rd21362, 4294967295;
	add.s64 	%rd21418, %rd21416, %rd21417;
	shr.u64 	%rd21419, %rd21418, 32;
	and.b64  	%rd21420, %rd21365, 4294967295;
	add.s64 	%rd21421, %rd21419, %rd21420;
	{ .reg .b32 tmp; mov.b64 {tmp, %r5802}, %rd21421; }
	add.s32 	%r5803, %r5799, %r5802;
	mul.lo.s32 	%r5804, %r5795, %r5801;
	mul.wide.u32 	%rd21422, %r1737, %r5804;
	and.b64  	%rd21423, %rd21373, 4294967295;
	add.s64 	%rd21424, %rd21422, %rd21423;
	shr.u64 	%rd21425, %rd21424, 32;
	mul.wide.u32 	%rd21426, %r1680, %r5804;
	and.b64  	%rd21427, %rd21378, 4294967295;
	add.s64 	%rd21428, %rd21425, %rd21427;
	add.s64 	%rd21429, %rd21428, %rd21426;
	cvt.u32.u64 	%r5805, %rd21429;
	shr.u64 	%rd21430, %rd21429, 32;
	mul.wide.u32 	%rd21431, %r1738, %r5804;
	and.b64  	%rd21432, %rd21383, 4294967295;
	add.s64 	%rd21433, %rd21430, %rd21432;
	add.s64 	%rd21434, %rd21433, %rd21431;
	shr.u64 	%rd21435, %rd21434, 32;
	mul.wide.u32 	%rd21436, %r1739, %r5804;
	and.b64  	%rd21437, %rd21388, 4294967295;
	add.s64 	%rd21438, %rd21435, %rd21437;
	add.s64 	%rd21439, %rd21438, %rd21436;
	shr.u64 	%rd21440, %rd21439, 32;
	mul.wide.u32 	%rd21441, %r1681, %r5804;
	and.b64  	%rd21442, %rd21393, 4294967295;
	add.s64 	%rd21443, %rd21440, %rd21442;
	add.s64 	%rd21444, %rd21443, %rd21441;
	shr.u64 	%rd21445, %rd21444, 32;
	mul.wide.u32 	%rd21446, %r1682, %r5804;
	and.b64  	%rd21447, %rd21398, 4294967295;
	add.s64 	%rd21448, %rd21445, %rd21447;
	add.s64 	%rd21449, %rd21448, %rd21446;
	shr.u64 	%rd21450, %rd21449, 32;
	mul.wide.u32 	%rd21451, %r1683, %r5804;
	and.b64  	%rd21452, %rd21403, 4294967295;
	add.s64 	%rd21453, %rd21450, %rd21452;
	add.s64 	%rd21454, %rd21453, %rd21451;
	shr.u64 	%rd21455, %rd21454, 32;
	mul.wide.u32 	%rd21456, %r1736, %r5804;
	and.b64  	%rd21457, %rd21406, 4294967295;
	add.s64 	%rd21458, %rd21455, %rd21457;
	add.s64 	%rd21459, %rd21458, %rd21456;
	shr.u64 	%rd21460, %rd21459, 32;
	and.b64  	%rd21461, %rd21409, 4294967295;
	add.s64 	%rd21462, %rd21460, %rd21461;
	shr.u64 	%rd21463, %rd21462, 32;
	and.b64  	%rd21464, %rd21412, 4294967295;
	add.s64 	%rd21465, %rd21463, %rd21464;
	shr.u64 	%rd21466, %rd21465, 32;
	and.b64  	%rd21467, %rd21415, 4294967295;
	add.s64 	%rd21468, %rd21466, %rd21467;
	shr.u64 	%rd21469, %rd21468, 32;
	and.b64  	%rd21470, %rd21418, 4294967295;
	add.s64 	%rd21471, %rd21469, %rd21470;
	shr.u64 	%rd21472, %rd21471, 32;
	and.b64  	%rd21473, %rd21421, 4294967295;
	add.s64 	%rd21474, %rd21472, %rd21473;
	{ .reg .b32 tmp; mov.b64 {tmp, %r5806}, %rd21474; }
	add.s32 	%r5807, %r5803, %r5806;
	mul.lo.s32 	%r5808, %r5795, %r5805;
	mul.wide.u32 	%rd21475, %r1737, %r5808;
	and.b64  	%rd21476, %rd21429, 4294967295;
	add.s64 	%rd21477, %rd21475, %rd21476;
	shr.u64 	%rd21478, %rd21477, 32;
	mul.wide.u32 	%rd21479, %r1680, %r5808;
	and.b64  	%rd21480, %rd21434, 4294967295;
	add.s64 	%rd21481, %rd21478, %rd21480;
	add.s64 	%rd21482, %rd21481, %rd21479;
	cvt.u32.u64 	%r5809, %rd21482;
	shr.u64 	%rd21483, %rd21482, 32;
	mul.wide.u32 	%rd21484, %r1738, %r5808;
	and.b64  	%rd21485, %rd21439, 4294967295;
	add.s64 	%rd21486, %rd21483, %rd21485;
	add.s64 	%rd21487, %rd21486, %rd21484;
	shr.u64 	%rd21488, %rd21487, 32;
	mul.wide.u32 	%rd21489, %r1739, %r5808;
	and.b64  	%rd21490, %rd21444, 4294967295;
	add.s64 	%rd21491, %rd21488, %rd21490;
	add.s64 	%rd21492, %rd21491, %rd21489;
	shr.u64 	%rd21493, %rd21492, 32;
	mul.wide.u32 	%rd21494, %r1681, %r5808;
	and.b64  	%rd21495, %rd21449, 4294967295;
	add.s64 	%rd21496, %rd21493, %rd21495;
	add.s64 	%rd21497, %rd21496, %rd21494;
	shr.u64 	%rd21498, %rd21497, 32;
	mul.wide.u32 	%rd21499, %r1682, %r5808;
	and.b64  	%rd21500, %rd21454, 4294967295;
	add.s64 	%rd21501, %rd21498, %rd21500;
	add.s64 	%rd21502, %rd21501, %rd21499;
	shr.u64 	%rd21503, %rd21502, 32;
	mul.wide.u32 	%rd21504, %r1683, %r5808;
	and.b64  	%rd21505, %rd21459, 4294967295;
	add.s64 	%rd21506, %rd21503, %rd21505;
	add.s64 	%rd21507, %rd21506, %rd21504;
	shr.u64 	%rd21508, %rd21507, 32;
	mul.wide.u32 	%rd21509, %r1736, %r5808;
	and.b64  	%rd21510, %rd21462, 4294967295;
	add.s64 	%rd21511, %rd21508, %rd21510;
	add.s64 	%rd21512, %rd21511, %rd21509;
	shr.u64 	%rd21513, %rd21512, 32;
	and.b64  	%rd21514, %rd21465, 4294967295;
	add.s64 	%rd21515, %rd21513, %rd21514;
	shr.u64 	%rd21516, %rd21515, 32;
	and.b64  	%rd21517, %rd21468, 4294967295;
	add.s64 	%rd21518, %rd21516, %rd21517;
	shr.u64 	%rd21519, %rd21518, 32;
	and.b64  	%rd21520, %rd21471, 4294967295;
	add.s64 	%rd21521, %rd21519, %rd21520;
	shr.u64 	%rd21522, %rd21521, 32;
	and.b64  	%rd21523, %rd21474, 4294967295;
	add.s64 	%rd21524, %rd21522, %rd21523;
	{ .reg .b32 tmp; mov.b64 {tmp, %r5810}, %rd21524; }
	add.s32 	%r5811, %r5807, %r5810;
	mul.lo.s32 	%r5812, %r5795, %r5809;
	mul.wide.u32 	%rd21525, %r1737, %r5812;
	and.b64  	%rd21526, %rd21482, 4294967295;
	add.s64 	%rd21527, %rd21525, %rd21526;
	shr.u64 	%rd21528, %rd21527, 32;
	mul.wide.u32 	%rd21529, %r1680, %r5812;
	and.b64  	%rd21530, %rd21487, 4294967295;
	add.s64 	%rd21531, %rd21528, %rd21530;
	add.s64 	%rd21532, %rd21531, %rd21529;
	cvt.u32.u64 	%r5813, %rd21532;
	shr.u64 	%rd21533, %rd21532, 32;
	mul.wide.u32 	%rd21534, %r1738, %r5812;
	and.b64  	%rd21535, %rd21492, 4294967295;
	add.s64 	%rd21536, %rd21533, %rd21535;
	add.s64 	%rd21537, %rd21536, %rd21534;
	shr.u64 	%rd21538, %rd21537, 32;
	mul.wide.u32 	%rd21539, %r1739, %r5812;
	and.b64  	%rd21540, %rd21497, 4294967295;
	add.s64 	%rd21541, %rd21538, %rd21540;
	add.s64 	%rd21542, %rd21541, %rd21539;
	shr.u64 	%rd21543, %rd21542, 32;
	mul.wide.u32 	%rd21544, %r1681, %r5812;
	and.b64  	%rd21545, %rd21502, 4294967295;
	add.s64 	%rd21546, %rd21543, %rd21545;
	add.s64 	%rd21547, %rd21546, %rd21544;
	shr.u64 	%rd21548, %rd21547, 32;
	mul.wide.u32 	%rd21549, %r1682, %r5812;
	and.b64  	%rd21550, %rd21507, 4294967295;
	add.s64 	%rd21551, %rd21548, %rd21550;
	add.s64 	%rd21552, %rd21551, %rd21549;
	shr.u64 	%rd21553, %rd21552, 32;
	mul.wide.u32 	%rd21554, %r1683, %r5812;
	and.b64  	%rd21555, %rd21512, 4294967295;
	add.s64 	%rd21556, %rd21553, %rd21555;
	add.s64 	%rd21557, %rd21556, %rd21554;
	shr.u64 	%rd21558, %rd21557, 32;
	mul.wide.u32 	%rd21559, %r1736, %r5812;
	and.b64  	%rd21560, %rd21515, 4294967295;
	add.s64 	%rd21561, %rd21558, %rd21560;
	add.s64 	%rd21562, %rd21561, %rd21559;
	shr.u64 	%rd21563, %rd21562, 32;
	and.b64  	%rd21564, %rd21518, 4294967295;
	add.s64 	%rd21565, %rd21563, %rd21564;
	shr.u64 	%rd21566, %rd21565, 32;
	and.b64  	%rd21567, %rd21521, 4294967295;
	add.s64 	%rd21568, %rd21566, %rd21567;
	shr.u64 	%rd21569, %rd21568, 32;
	and.b64  	%rd21570, %rd21524, 4294967295;
	add.s64 	%rd21571, %rd21569, %rd21570;
	{ .reg .b32 tmp; mov.b64 {tmp, %r5814}, %rd21571; }
	add.s32 	%r5815, %r5811, %r5814;
	mul.lo.s32 	%r5816, %r5795, %r5813;
	mul.wide.u32 	%rd21572, %r1737, %r5816;
	and.b64  	%rd21573, %rd21532, 4294967295;
	add.s64 	%rd21574, %rd21572, %rd21573;
	shr.u64 	%rd21575, %rd21574, 32;
	mul.wide.u32 	%rd21576, %r1680, %r5816;
	and.b64  	%rd21577, %rd21537, 4294967295;
	add.s64 	%rd21578, %rd21575, %rd21577;
	add.s64 	%rd21579, %rd21578, %rd21576;
	cvt.u32.u64 	%r5817, %rd21579;
	shr.u64 	%rd21580, %rd21579, 32;
	mul.wide.u32 	%rd21581, %r1738, %r5816;
	and.b64  	%rd21582, %rd21542, 4294967295;
	add.s64 	%rd21583, %rd21580, %rd21582;
	add.s64 	%rd21584, %rd21583, %rd21581;
	shr.u64 	%rd21585, %rd21584, 32;
	mul.wide.u32 	%rd21586, %r1739, %r5816;
	and.b64  	%rd21587, %rd21547, 4294967295;
	add.s64 	%rd21588, %rd21585, %rd21587;
	add.s64 	%rd21589, %rd21588, %rd21586;
	shr.u64 	%rd21590, %rd21589, 32;
	mul.wide.u32 	%rd21591, %r1681, %r5816;
	and.b64  	%rd21592, %rd21552, 4294967295;
	add.s64 	%rd21593, %rd21590, %rd21592;
	add.s64 	%rd21594, %rd21593, %rd21591;
	shr.u64 	%rd21595, %rd21594, 32;
	mul.wide.u32 	%rd21596, %r1682, %r5816;
	and.b64  	%rd21597, %rd21557, 4294967295;
	add.s64 	%rd21598, %rd21595, %rd21597;
	add.s64 	%rd21599, %rd21598, %rd21596;
	shr.u64 	%rd21600, %rd21599, 32;
	mul.wide.u32 	%rd21601, %r1683, %r5816;
	and.b64  	%rd21602, %rd21562, 4294967295;
	add.s64 	%rd21603, %rd21600, %rd21602;
	add.s64 	%rd21604, %rd21603, %rd21601;
	shr.u64 	%rd21605, %rd21604, 32;
	mul.wide.u32 	%rd21606, %r1736, %r5816;
	and.b64  	%rd21607, %rd21565, 4294967295;
	add.s64 	%rd21608, %rd21605, %rd21607;
	add.s64 	%rd21609, %rd21608, %rd21606;
	shr.u64 	%rd21610, %rd21609, 32;
	and.b64  	%rd21611, %rd21568, 4294967295;
	add.s64 	%rd21612, %rd21610, %rd21611;
	shr.u64 	%rd21613, %rd21612, 32;
	and.b64  	%rd21614, %rd21571, 4294967295;
	add.s64 	%rd21615, %rd21613, %rd21614;
	{ .reg .b32 tmp; mov.b64 {tmp, %r5818}, %rd21615; }
	add.s32 	%r5819, %r5815, %r5818;
	mul.lo.s32 	%r5820, %r5795, %r5817;
	mul.wide.u32 	%rd21616, %r1737, %r5820;
	and.b64  	%rd21617, %rd21579, 4294967295;
	add.s64 	%rd21618, %rd21616, %rd21617;
	shr.u64 	%rd21619, %rd21618, 32;
	mul.wide.u32 	%rd21620, %r1680, %r5820;
	and.b64  	%rd21621, %rd21584, 4294967295;
	add.s64 	%rd21622, %rd21619, %rd21621;
	add.s64 	%rd21623, %rd21622, %rd21620;
	cvt.u32.u64 	%r5821, %rd21623;
	shr.u64 	%rd21624, %rd21623, 32;
	mul.wide.u32 	%rd21625, %r1738, %r5820;
	and.b64  	%rd21626, %rd21589, 4294967295;
	add.s64 	%rd21627, %rd21624, %rd21626;
	add.s64 	%rd21628, %rd21627, %rd21625;
	shr.u64 	%rd21629, %rd21628, 32;
	mul.wide.u32 	%rd21630, %r1739, %r5820;
	and.b64  	%rd21631, %rd21594, 4294967295;
	add.s64 	%rd21632, %rd21629, %rd21631;
	add.s64 	%rd21633, %rd21632, %rd21630;
	shr.u64 	%rd21634, %rd21633, 32;
	mul.wide.u32 	%rd21635, %r1681, %r5820;
	and.b64  	%rd21636, %rd21599, 4294967295;
	add.s64 	%rd21637, %rd21634, %rd21636;
	add.s64 	%rd21638, %rd21637, %rd21635;
	shr.u64 	%rd21639, %rd21638, 32;
	mul.wide.u32 	%rd21640, %r1682, %r5820;
	and.b64  	%rd21641, %rd21604, 4294967295;
	add.s64 	%rd21642, %rd21639, %rd21641;
	add.s64 	%rd21643, %rd21642, %rd21640;
	shr.u64 	%rd21644, %rd21643, 32;
	mul.wide.u32 	%rd21645, %r1683, %r5820;
	and.b64  	%rd21646, %rd21609, 4294967295;
	add.s64 	%rd21647, %rd21644, %rd21646;
	add.s64 	%rd21648, %rd21647, %rd21645;
	shr.u64 	%rd21649, %rd21648, 32;
	mul.wide.u32 	%rd21650, %r1736, %r5820;
	and.b64  	%rd21651, %rd21612, 4294967295;
	add.s64 	%rd21652, %rd21649, %rd21651;
	add.s64 	%rd21653, %rd21652, %rd21650;
	shr.u64 	%rd21654, %rd21653, 32;
	and.b64  	%rd21655, %rd21615, 4294967295;
	add.s64 	%rd21656, %rd21654, %rd21655;
	{ .reg .b32 tmp; mov.b64 {tmp, %r5822}, %rd21656; }
	add.s32 	%r5823, %r5819, %r5822;
	mul.lo.s32 	%r5824, %r5795, %r5821;
	mul.wide.u32 	%rd21657, %r1737, %r5824;
	and.b64  	%rd21658, %rd21623, 4294967295;
	add.s64 	%rd21659, %rd21657, %rd21658;
	shr.u64 	%rd21660, %rd21659, 32;
	mul.wide.u32 	%rd21661, %r1680, %r5824;
	and.b64  	%rd21662, %rd21628, 4294967295;
	add.s64 	%rd21663, %rd21660, %rd21662;
	add.s64 	%rd21664, %rd21663, %rd21661;
	cvt.u32.u64 	%r8203, %rd21664;
	shr.u64 	%rd21665, %rd21664, 32;
	mul.wide.u32 	%rd21666, %r1738, %r5824;
	and.b64  	%rd21667, %rd21633, 4294967295;
	add.s64 	%rd21668, %rd21665, %rd21667;
	add.s64 	%rd21669, %rd21668, %rd21666;
	cvt.u32.u64 	%r8204, %rd21669;
	shr.u64 	%rd21670, %rd21669, 32;
	mul.wide.u32 	%rd21671, %r1739, %r5824;
	and.b64  	%rd21672, %rd21638, 4294967295;
	add.s64 	%rd21673, %rd21670, %rd21672;
	add.s64 	%rd21674, %rd21673, %rd21671;
	cvt.u32.u64 	%r8205, %rd21674;
	shr.u64 	%rd21675, %rd21674, 32;
	mul.wide.u32 	%rd21676, %r1681, %r5824;
	and.b64  	%rd21677, %rd21643, 4294967295;
	add.s64 	%rd21678, %rd21675, %rd21677;
	add.s64 	%rd21679, %rd21678, %rd21676;
	cvt.u32.u64 	%r8206, %rd21679;
	shr.u64 	%rd21680, %rd21679, 32;
	mul.wide.u32 	%rd21681, %r1682, %r5824;
	and.b64  	%rd21682, %rd21648, 4294967295;
	add.s64 	%rd21683, %rd21680, %rd21682;
	add.s64 	%rd21684, %rd21683, %rd21681;
	cvt.u32.u64 	%r8207, %rd21684;
	shr.u64 	%rd21685, %rd21684, 32;
	mul.wide.u32 	%rd21686, %r1683, %r5824;
	and.b64  	%rd21687, %rd21653, 4294967295;
	add.s64 	%rd21688, %rd21685, %rd21687;
	add.s64 	%rd21689, %rd21688, %rd21686;
	cvt.u32.u64 	%r8208, %rd21689;
	shr.u64 	%rd21690, %rd21689, 32;
	mul.wide.u32 	%rd21691, %r1736, %r5824;
	and.b64  	%rd21692, %rd21656, 4294967295;
	add.s64 	%rd21693, %rd21690, %rd21692;
	add.s64 	%rd21694, %rd21693, %rd21691;
	cvt.u32.u64 	%r8209, %rd21694;
	{ .reg .b32 tmp; mov.b64 {tmp, %r5825}, %rd21694; }
	add.s32 	%r8210, %r5823, %r5825;
	setp.gt.u32 	%p956, %r8210, %r1736;
	@%p956 bra 	$L__BB5_836;
	setp.lt.u32 	%p957, %r8210, %r1736;
	@%p957 bra 	$L__BB5_837;
	setp.gt.u32 	%p958, %r8209, %r1683;
	@%p958 bra 	$L__BB5_836;
	setp.lt.u32 	%p959, %r8209, %r1683;
	@%p959 bra 	$L__BB5_837;
	setp.gt.u32 	%p960, %r8208, %r1682;
	@%p960 bra 	$L__BB5_836;
	setp.lt.u32 	%p961, %r8208, %r1682;
	@%p961 bra 	$L__BB5_837;
	setp.gt.u32 	%p962, %r8207, %r1681;
	@%p962 bra 	$L__BB5_836;
	setp.lt.u32 	%p963, %r8207, %r1681;
	@%p963 bra 	$L__BB5_837;
	setp.gt.u32 	%p964, %r8206, %r1739;
	@%p964 bra 	$L__BB5_836;
	setp.lt.u32 	%p965, %r8206, %r1739;
	@%p965 bra 	$L__BB5_837;
	setp.gt.u32 	%p966, %r8205, %r1738;
	@%p966 bra 	$L__BB5_836;
	setp.lt.u32 	%p967, %r8205, %r1738;
	@%p967 bra 	$L__BB5_837;
	setp.gt.u32 	%p968, %r8204, %r1680;
	@%p968 bra 	$L__BB5_836;
	setp.lt.u32 	%p969, %r8204, %r1680;
	setp.lt.u32 	%p970, %r8203, %r1737;
	or.pred  	%p971, %p969, %p970;
	@%p971 bra 	$L__BB5_837;
$L__BB5_836:
	sub.s32 	%r8203, %r8203, %r1737;
	sub.s32 	%r8204, %r8204, %r1680;
	sub.s32 	%r8205, %r8205, %r1738;
	sub.s32 	%r8206, %r8206, %r1739;
	sub.s32 	%r8207, %r8207, %r1681;
	sub.s32 	%r8208, %r8208, %r1682;
	sub.s32 	%r8209, %r8209, %r1683;
	sub.s32 	%r8210, %r8210, %r1736;
$L__BB5_837:
	shr.u32 	%r8186, %r1699, 1;
	shf.l.wrap.b32 	%r8185, %r1698, %r1699, 31;
	shf.l.wrap.b32 	%r8184, %r1697, %r1698, 31;
	shf.l.wrap.b32 	%r8183, %r1696, %r1697, 31;
	shf.l.wrap.b32 	%r8182, %r1695, %r1696, 31;
	shf.l.wrap.b32 	%r8181, %r1694, %r1695, 31;
	shf.l.wrap.b32 	%r8180, %r1693, %r1694, 31;
	shf.l.wrap.b32 	%r8179, %r8179, %r1693, 31;
	bra.uni 	$L__BB5_805;
$L__BB5_838:
	setp.gt.u32 	%p974, %r8217, %r1683;
	@%p974 bra 	$L__BB5_850;
	setp.lt.u32 	%p975, %r8217, %r1683;
	@%p975 bra 	$L__BB5_853;
	setp.gt.u32 	%p976, %r8216, %r1682;
	@%p976 bra 	$L__BB5_850;
	setp.lt.u32 	%p977, %r8216, %r1682;
	@%p977 bra 	$L__BB5_853;
	setp.gt.u32 	%p978, %r8215, %r1681;
	@%p978 bra 	$L__BB5_850;
	setp.lt.u32 	%p979, %r8215, %r1681;
	@%p979 bra 	$L__BB5_853;
	setp.gt.u32 	%p980, %r8214, %r1708;
	@%p980 bra 	$L__BB5_850;
	setp.lt.u32 	%p981, %r8214, %r1708;
	@%p981 bra 	$L__BB5_853;
	setp.gt.u32 	%p982, %r8213, %r1709;
	@%p982 bra 	$L__BB5_850;
	setp.lt.u32 	%p983, %r8213, %r1709;
	@%p983 bra 	$L__BB5_853;
	setp.gt.u32 	%p984, %r8212, %r1680;
	@%p984 bra 	$L__BB5_850;
	setp.lt.u32 	%p985, %r8212, %r1680;
	setp.lt.u32 	%p986, %r8211, %r1711;
	or.pred  	%p987, %p985, %p986;
	@%p987 bra 	$L__BB5_853;
$L__BB5_850:
	sub.s32 	%r8211, %r8211, %r1711;
	sub.s32 	%r8212, %r8212, %r1680;
	sub.s32 	%r8213, %r8213, %r1709;
	sub.s32 	%r8214, %r8214, %r1708;
	sub.s32 	%r8215, %r8215, %r1681;
	sub.s32 	%r8216, %r8216, %r1682;
	sub.s32 	%r8217, %r8217, %r1683;
	sub.s32 	%r8218, %r8218, %r1710;
	bra.uni 	$L__BB5_853;
$L__BB5_851:
	mul.wide.u32 	%rd21695, %r8355, %r109;
	cvt.u32.u64 	%r5826, %rd21695;
	shr.u64 	%rd21696, %rd21695, 32;
	mul.wide.u32 	%rd21697, %r8356, %r109;
	add.s64 	%rd21698, %rd21696, %rd21697;
	shr.u64 	%rd21699, %rd21698, 32;
	mul.wide.u32 	%rd21700, %r8357, %r109;
	add.s64 	%rd21701, %rd21699, %rd21700;
	shr.u64 	%rd21702, %rd21701, 32;
	mul.wide.u32 	%rd21703, %r8358, %r109;
	add.s64 	%rd21704, %rd21702, %rd21703;
	shr.u64 	%rd21705, %rd21704, 32;
	mul.wide.u32 	%rd21706, %r8359, %r109;
	add.s64 	%rd21707, %rd21705, %rd21706;
	shr.u64 	%rd21708, %rd21707, 32;
	mul.wide.u32 	%rd21709, %r8360, %r109;
	add.s64 	%rd21710, %rd21708, %rd21709;
	shr.u64 	%rd21711, %rd21710, 32;
	mul.wide.u32 	%rd21712, %r8361, %r109;
	add.s64 	%rd21713, %rd21711, %rd21712;
	shr.u64 	%rd21714, %rd21713, 32;
	mul.wide.u32 	%rd21715, %r8362, %r109;
	add.s64 	%rd21716, %rd21714, %rd21715;
	shr.u64 	%rd21717, %rd21716, 32;
	mul.wide.u32 	%rd21718, %r8355, %r108;
	and.b64  	%rd21719, %rd21698, 4294967295;
	add.s64 	%rd21720, %rd21718, %rd21719;
	shr.u64 	%rd21721, %rd21720, 32;
	mul.wide.u32 	%rd21722, %r8356, %r108;
	and.b64  	%rd21723, %rd21701, 4294967295;
	add.s64 	%rd21724, %rd21721, %rd21723;
	add.s64 	%rd21725, %rd21724, %rd21722;
	shr.u64 	%rd21726, %rd21725, 32;
	mul.wide.u32 	%rd21727, %r8357, %r108;
	and.b64  	%rd21728, %rd21704, 4294967295;
	add.s64 	%rd21729, %rd21726, %rd21728;
	add.s64 	%rd21730, %rd21729, %rd21727;
	shr.u64 	%rd21731, %rd21730, 32;
	mul.wide.u32 	%rd21732, %r8358, %r108;
	and.b64  	%rd21733, %rd21707, 4294967295;
	add.s64 	%rd21734, %rd21731, %rd21733;
	add.s64 	%rd21735, %rd21734, %rd21732;
	shr.u64 	%rd21736, %rd21735, 32;
	mul.wide.u32 	%rd21737, %r8359, %r108;
	and.b64  	%rd21738, %rd21710, 4294967295;
	add.s64 	%rd21739, %rd21736, %rd21738;
	add.s64 	%rd21740, %rd21739, %rd21737;
	shr.u64 	%rd21741, %rd21740, 32;
	mul.wide.u32 	%rd21742, %r8360, %r108;
	and.b64  	%rd21743, %rd21713, 4294967295;
	add.s64 	%rd21744, %rd21741, %rd21743;
	add.s64 	%rd21745, %rd21744, %rd21742;
	shr.u64 	%rd21746, %rd21745, 32;
	mul.wide.u32 	%rd21747, %r8361, %r108;
	and.b64  	%rd21748, %rd21716, 4294967295;
	add.s64 	%rd21749, %rd21746, %rd21748;
	add.s64 	%rd21750, %rd21749, %rd21747;
	shr.u64 	%rd21751, %rd21750, 32;
	mul.wide.u32 	%rd21752, %r8362, %r108;
	add.s64 	%rd21753, %rd21751, %rd21717;
	add.s64 	%rd21754, %rd21753, %rd21752;
	shr.u64 	%rd21755, %rd21754, 32;
	mul.wide.u32 	%rd21756, %r8355, %r107;
	and.b64  	%rd21757, %rd21725, 4294967295;
	add.s64 	%rd21758, %rd21756, %rd21757;
	shr.u64 	%rd21759, %rd21758, 32;
	mul.wide.u32 	%rd21760, %r8356, %r107;
	and.b64  	%rd21761, %rd21730, 4294967295;
	add.s64 	%rd21762, %rd21759, %rd21761;
	add.s64 	%rd21763, %rd21762, %rd21760;
	shr.u64 	%rd21764, %rd21763, 32;
	mul.wide.u32 	%rd21765, %r8357, %r107;
	and.b64  	%rd21766, %rd21735, 4294967295;
	add.s64 	%rd21767, %rd21764, %rd21766;
	add.s64 	%rd21768, %rd21767, %rd21765;
	shr.u64 	%rd21769, %rd21768, 32;
	mul.wide.u32 	%rd21770, %r8358, %r107;
	and.b64  	%rd21771, %rd21740, 4294967295;
	add.s64 	%rd21772, %rd21769, %rd21771;
	add.s64 	%rd21773, %rd21772, %rd21770;
	shr.u64 	%rd21774, %rd21773, 32;
	mul.wide.u32 	%rd21775, %r8359, %r107;
	and.b64  	%rd21776, %rd21745, 4294967295;
	add.s64 	%rd21777, %rd21774, %rd21776;
	add.s64 	%rd21778, %rd21777, %rd21775;
	shr.u64 	%rd21779, %rd21778, 32;
	mul.wide.u32 	%rd21780, %r8360, %r107;
	and.b64  	%rd21781, %rd21750, 4294967295;
	add.s64 	%rd21782, %rd21779, %rd21781;
	add.s64 	%rd21783, %rd21782, %rd21780;
	shr.u64 	%rd21784, %rd21783, 32;
	mul.wide.u32 	%rd21785, %r8361, %r107;
	and.b64  	%rd21786, %rd21754, 4294967295;
	add.s64 	%rd21787, %rd21784, %rd21786;
	add.s64 	%rd21788, %rd21787, %rd21785;
	shr.u64 	%rd21789, %rd21788, 32;
	mul.wide.u32 	%rd21790, %r8362, %r107;
	add.s64 	%rd21791, %rd21789, %rd21755;
	add.s64 	%rd21792, %rd21791, %rd21790;
	shr.u64 	%rd21793, %rd21792, 32;
	mul.wide.u32 	%rd21794, %r8355, %r106;
	and.b64  	%rd21795, %rd21763, 4294967295;
	add.s64 	%rd21796, %rd21794, %rd21795;
	shr.u64 	%rd21797, %rd21796, 32;
	mul.wide.u32 	%rd21798, %r8356, %r106;
	and.b64  	%rd21799, %rd21768, 4294967295;
	add.s64 	%rd21800, %rd21797, %rd21799;
	add.s64 	%rd21801, %rd21800, %rd21798;
	shr.u64 	%rd21802, %rd21801, 32;
	mul.wide.u32 	%rd21803, %r8357, %r106;
	and.b64  	%rd21804, %rd21773, 4294967295;
	add.s64 	%rd21805, %rd21802, %rd21804;
	add.s64 	%rd21806, %rd21805, %rd21803;
	shr.u64 	%rd21807, %rd21806, 32;
	mul.wide.u32 	%rd21808, %r8358, %r106;
	and.b64  	%rd21809, %rd21778, 4294967295;
	add.s64 	%rd21810, %rd21807, %rd21809;
	add.s64 	%rd21811, %rd21810, %rd21808;
	shr.u64 	%rd21812, %rd21811, 32;
	mul.wide.u32 	%rd21813, %r8359, %r106;
	and.b64  	%rd21814, %rd21783, 4294967295;
	add.s64 	%rd21815, %rd21812, %rd21814;
	add.s64 	%rd21816, %rd21815, %rd21813;
	shr.u64 	%rd21817, %rd21816, 32;
	mul.wide.u32 	%rd21818, %r8360, %r106;
	and.b64  	%rd21819, %rd21788, 4294967295;
	add.s64 	%rd21820, %rd21817, %rd21819;
	add.s64 	%rd21821, %rd21820, %rd21818;
	shr.u64 	%rd21822, %rd21821, 32;
	mul.wide.u32 	%rd21823, %r8361, %r106;
	and.b64  	%rd21824, %rd21792, 4294967295;
	add.s64 	%rd21825, %rd21822, %rd21824;
	add.s64 	%rd21826, %rd21825, %rd21823;
	shr.u64 	%rd21827, %rd21826, 32;
	mul.wide.u32 	%rd21828, %r8362, %r106;
	add.s64 	%rd21829, %rd21827, %rd21793;
	add.s64 	%rd21830, %rd21829, %rd21828;
	shr.u64 	%rd21831, %rd21830, 32;
	mul.wide.u32 	%rd21832, %r8355, %r105;
	and.b64  	%rd21833, %rd21801, 4294967295;
	add.s64 	%rd21834, %rd21832, %rd21833;
	shr.u64 	%rd21835, %rd21834, 32;
	mul.wide.u32 	%rd21836, %r8356, %r105;
	and.b64  	%rd21837, %rd21806, 4294967295;
	add.s64 	%rd21838, %rd21835, %rd21837;
	add.s64 	%rd21839, %rd21838, %rd21836;
	shr.u64 	%rd21840, %rd21839, 32;
	mul.wide.u32 	%rd21841, %r8357, %r105;
	and.b64  	%rd21842, %rd21811, 4294967295;
	add.s64 	%rd21843, %rd21840, %rd21842;
	add.s64 	%rd21844, %rd21843, %rd21841;
	shr.u64 	%rd21845, %rd21844, 32;
	mul.wide.u32 	%rd21846, %r8358, %r105;
	and.b64  	%rd21847, %rd21816, 4294967295;
	add.s64 	%rd21848, %rd21845, %rd21847;
	add.s64 	%rd21849, %rd21848, %rd21846;
	shr.u64 	%rd21850, %rd21849, 32;
	mul.wide.u32 	%rd21851, %r8359, %r105;
	and.b64  	%rd21852, %rd21821, 4294967295;
	add.s64 	%rd21853, %rd21850, %rd21852;
	add.s64 	%rd21854, %rd21853, %rd21851;
	shr.u64 	%rd21855, %rd21854, 32;
	mul.wide.u32 	%rd21856, %r8360, %r105;
	and.b64  	%rd21857, %rd21826, 4294967295;
	add.s64 	%rd21858, %rd21855, %rd21857;
	add.s64 	%rd21859, %rd21858, %rd21856;
	shr.u64 	%rd21860, %rd21859, 32;
	mul.wide.u32 	%rd21861, %r8361, %r105;
	and.b64  	%rd21862, %rd21830, 4294967295;
	add.s64 	%rd21863, %rd21860, %rd21862;
	add.s64 	%rd21864, %rd21863, %rd21861;
	shr.u64 	%rd21865, %rd21864, 32;
	mul.wide.u32 	%rd21866, %r8362, %r105;
	add.s64 	%rd21867, %rd21865, %rd21831;
	add.s64 	%rd21868, %rd21867, %rd21866;
	shr.u64 	%rd21869, %rd21868, 32;
	mul.wide.u32 	%rd21870, %r8355, %r104;
	and.b64  	%rd21871, %rd21839, 4294967295;
	add.s64 	%rd21872, %rd21870, %rd21871;
	shr.u64 	%rd21873, %rd21872, 32;
	mul.wide.u32 	%rd21874, %r8356, %r104;
	and.b64  	%rd21875, %rd21844, 4294967295;
	add.s64 	%rd21876, %rd21873, %rd21875;
	add.s64 	%rd21877, %rd21876, %rd21874;
	shr.u64 	%rd21878, %rd21877, 32;
	mul.wide.u32 	%rd21879, %r8357, %r104;
	and.b64  	%rd21880, %rd21849, 4294967295;
	add.s64 	%rd21881, %rd21878, %rd21880;
	add.s64 	%rd21882, %rd21881, %rd21879;
	shr.u64 	%rd21883, %rd21882, 32;
	mul.wide.u32 	%rd21884, %r8358, %r104;
	and.b64  	%rd21885, %rd21854, 4294967295;
	add.s64 	%rd21886, %rd21883, %rd21885;
	add.s64 	%rd21887, %rd21886, %rd21884;
	shr.u64 	%rd21888, %rd21887, 32;
	mul.wide.u32 	%rd21889, %r8359, %r104;
	and.b64  	%rd21890, %rd21859, 4294967295;
	add.s64 	%rd21891, %rd21888, %rd21890;
	add.s64 	%rd21892, %rd21891, %rd21889;
	shr.u64 	%rd21893, %rd21892, 32;
	mul.wide.u32 	%rd21894, %r8360, %r104;
	and.b64  	%rd21895, %rd21864, 4294967295;
	add.s64 	%rd21896, %rd21893, %rd21895;
	add.s64 	%rd21897, %rd21896, %rd21894;
	shr.u64 	%rd21898, %rd21897, 32;
	mul.wide.u32 	%rd21899, %r8361, %r104;
	and.b64  	%rd21900, %rd21868, 4294967295;
	add.s64 	%rd21901, %rd21898, %rd21900;
	add.s64 	%rd21902, %rd21901, %rd21899;
	shr.u64 	%rd21903, %rd21902, 32;
	mul.wide.u32 	%rd21904, %r8362, %r104;
	add.s64 	%rd21905, %rd21903, %rd21869;
	add.s64 	%rd21906, %rd21905, %rd21904;
	shr.u64 	%rd21907, %rd21906, 32;
	mul.wide.u32 	%rd21908, %r8355, %r103;
	and.b64  	%rd21909, %rd21877, 4294967295;
	add.s64 	%rd21910, %rd21908, %rd21909;
	shr.u64 	%rd21911, %rd21910, 32;
	mul.wide.u32 	%rd21912, %r8356, %r103;
	and.b64  	%rd21913, %rd21882, 4294967295;
	add.s64 	%rd21914, %rd21911, %rd21913;
	add.s64 	%rd21915, %rd21914, %rd21912;
	shr.u64 	%rd21916, %rd21915, 32;
	mul.wide.u32 	%rd21917, %r8357, %r103;
	and.b64  	%rd21918, %rd21887, 4294967295;
	add.s64 	%rd21919, %rd21916, %rd21918;
	add.s64 	%rd21920, %rd21919, %rd21917;
	shr.u64 	%rd21921, %rd21920, 32;
	mul.wide.u32 	%rd21922, %r8358, %r103;
	and.b64  	%rd21923, %rd21892, 4294967295;
	add.s64 	%rd21924, %rd21921, %rd21923;
	add.s64 	%rd21925, %rd21924, %rd21922;
	shr.u64 	%rd21926, %rd21925, 32;
	mul.wide.u32 	%rd21927, %r8359, %r103;
	and.b64  	%rd21928, %rd21897, 4294967295;
	add.s64 	%rd21929, %rd21926, %rd21928;
	add.s64 	%rd21930, %rd21929, %rd21927;
	shr.u64 	%rd21931, %rd21930, 32;
	mul.wide.u32 	%rd21932, %r8360, %r103;
	and.b64  	%rd21933, %rd21902, 4294967295;
	add.s64 	%rd21934, %rd21931, %rd21933;
	add.s64 	%rd21935, %rd21934, %rd21932;
	shr.u64 	%rd21936, %rd21935, 32;
	mul.wide.u32 	%rd21937, %r8361, %r103;
	and.b64  	%rd21938, %rd21906, 4294967295;
	add.s64 	%rd21939, %rd21936, %rd21938;
	add.s64 	%rd21940, %rd21939, %rd21937;
	shr.u64 	%rd21941, %rd21940, 32;
	mul.wide.u32 	%rd21942, %r8362, %r103;
	add.s64 	%rd21943, %rd21941, %rd21907;
	add.s64 	%rd21944, %rd21943, %rd21942;
	shr.u64 	%rd21945, %rd21944, 32;
	mul.wide.u32 	%rd21946, %r8355, %r102;
	and.b64  	%rd21947, %rd21915, 4294967295;
	add.s64 	%rd21948, %rd21946, %rd21947;
	shr.u64 	%rd21949, %rd21948, 32;
	mul.wide.u32 	%rd21950, %r8356, %r102;
	and.b64  	%rd21951, %rd21920, 4294967295;
	add.s64 	%rd21952, %rd21949, %rd21951;
	add.s64 	%rd21953, %rd21952, %rd21950;
	shr.u64 	%rd21954, %rd21953, 32;
	mul.wide.u32 	%rd21955, %r8357, %r102;
	and.b64  	%rd21956, %rd21925, 4294967295;
	add.s64 	%rd21957, %rd21954, %rd21956;
	add.s64 	%rd21958, %rd21957, %rd21955;
	shr.u64 	%rd21959, %rd21958, 32;
	mul.wide.u32 	%rd21960, %r8358, %r102;
	and.b64  	%rd21961, %rd21930, 4294967295;
	add.s64 	%rd21962, %rd21959, %rd21961;
	add.s64 	%rd21963, %rd21962, %rd21960;
	shr.u64 	%rd21964, %rd21963, 32;
	mul.wide.u32 	%rd21965, %r8359, %r102;
	and.b64  	%rd21966, %rd21935, 4294967295;
	add.s64 	%rd21967, %rd21964, %rd21966;
	add.s64 	%rd21968, %rd21967, %rd21965;
	shr.u64 	%rd21969, %rd21968, 32;
	mul.wide.u32 	%rd21970, %r8360, %r102;
	and.b64  	%rd21971, %rd21940, 4294967295;
	add.s64 	%rd21972, %rd21969, %rd21971;
	add.s64 	%rd21973, %rd21972, %rd21970;
	shr.u64 	%rd21974, %rd21973, 32;
	mul.wide.u32 	%rd21975, %r8361, %r102;
	and.b64  	%rd21976, %rd21944, 4294967295;
	add.s64 	%rd21977, %rd21974, %rd21976;
	add.s64 	%rd21978, %rd21977, %rd21975;
	shr.u64 	%rd21979, %rd21978, 32;
	mul.wide.u32 	%rd21980, %r8362, %r102;
	add.s64 	%rd21981, %rd21979, %rd21945;
	add.s64 	%rd21982, %rd21981, %rd21980;
	{ .reg .b32 tmp; mov.b64 {tmp, %r5827}, %rd21982; }
	ld.const.u32 	%r5828, [MU_P];
	mul.lo.s32 	%r5829, %r5828, %r5826;
	mul.wide.u32 	%rd21983, %r1711, %r5829;
	and.b64  	%rd21984, %rd21695, 4294967295;
	add.s64 	%rd21985, %rd21983, %rd21984;
	shr.u64 	%rd21986, %rd21985, 32;
	cvt.u64.u32 	%rd3, %r1680;
	mul.wide.u32 	%rd21987, %r1680, %r5829;
	and.b64  	%rd21988, %rd21720, 4294967295;
	add.s64 	%rd21989, %rd21986, %rd21988;
	add.s64 	%rd21990, %rd21989, %rd21987;
	cvt.u32.u64 	%r5830, %rd21990;
	shr.u64 	%rd21991, %rd21990, 32;
	cvt.u64.u32 	%rd4, %r1709;
	mul.wide.u32 	%rd21992, %r1709, %r5829;
	and.b64  	%rd21993, %rd21758, 4294967295;
	add.s64 	%rd21994, %rd21991, %rd21993;
	add.s64 	%rd21995, %rd21994, %rd21992;
	shr.u64 	%rd21996, %rd21995, 32;
	cvt.u64.u32 	%rd5, %r1708;
	mul.wide.u32 	%rd21997, %r1708, %r5829;
	and.b64  	%rd21998, %rd21796, 4294967295;
	add.s64 	%rd21999, %rd21996, %rd21998;
	add.s64 	%rd22000, %rd21999, %rd21997;
	shr.u64 	%rd22001, %rd22000, 32;
	cvt.u64.u32 	%rd6, %r1681;
	mul.wide.u32 	%rd22002, %r1681, %r5829;
	and.b64  	%rd22003, %rd21834, 4294967295;
	add.s64 	%rd22004, %rd22001, %rd22003;
	add.s64 	%rd22005, %rd22004, %rd22002;
	shr.u64 	%rd22006, %rd22005, 32;
	cvt.u64.u32 	%rd7, %r1682;
	mul.wide.u32 	%rd22007, %r1682, %r5829;
	and.b64  	%rd22008, %rd21872, 4294967295;
	add.s64 	%rd22009, %rd22006, %rd22008;
	add.s64 	%rd22010, %rd22009, %rd22007;
	shr.u64 	%rd22011, %rd22010, 32;
	cvt.u64.u32 	%rd8, %r1683;
	mul.wide.u32 	%rd22012, %r1683, %r5829;
	and.b64  	%rd22013, %rd21910, 4294967295;
	add.s64 	%rd22014, %rd22011, %rd22013;
	add.s64 	%rd22015, %rd22014, %rd22012;
	shr.u64 	%rd22016, %rd22015, 32;
	mul.wide.u32 	%rd22017, %r1710, %r5829;
	and.b64  	%rd22018, %rd21948, 4294967295;
	add.s64 	%rd22019, %rd22016, %rd22018;
	add.s64 	%rd22020, %rd22019, %rd22017;
	shr.u64 	%rd22021, %rd22020, 32;
	and.b64  	%rd22022, %rd21953, 4294967295;
	add.s64 	%rd22023, %rd22021, %rd22022;
	shr.u64 	%rd22024, %rd22023, 32;
	and.b64  	%rd22025, %rd21958, 4294967295;
	add.s64 	%rd22026, %rd22024, %rd22025;
	shr.u64 	%rd22027, %rd22026, 32;
	and.b64  	%rd22028, %rd21963, 4294967295;
	add.s64 	%rd22029, %rd22027, %rd22028;
	shr.u64 	%rd22030, %rd22029, 32;
	and.b64  	%rd22031, %rd21968, 4294967295;
	add.s64 	%rd22032, %rd22030, %rd22031;
	shr.u64 	%rd22033, %rd22032, 32;
	and.b64  	%rd22034, %rd21973, 4294967295;
	add.s64 	%rd22035, %rd22033, %rd22034;
	shr.u64 	%rd22036, %rd22035, 32;
	and.b64  	%rd22037, %rd21978, 4294967295;
	add.s64 	%rd22038, %rd22036, %rd22037;
	shr.u64 	%rd22039, %rd22038, 32;
	and.b64  	%rd22040, %rd21982, 4294967295;
	add.s64 	%rd22041, %rd22039, %rd22040;
	{ .reg .b32 tmp; mov.b64 {tmp, %r5831}, %rd22041; }
	add.s32 	%r5832, %r5827, %r5831;
	mul.lo.s32 	%r5833, %r5828, %r5830;
	mul.wide.u32 	%rd22042, %r1711, %r5833;
	and.b64  	%rd22043, %rd21990, 4294967295;
	add.s64 	%rd22044, %rd22042, %rd22043;
	shr.u64 	%rd22045, %rd22044, 32;
	mul.wide.u32 	%rd22046, %r1680, %r5833;
	and.b64  	%rd22047, %rd21995, 4294967295;
	add.s64 	%rd22048, %rd22045, %rd22047;
	add.s64 	%rd22049, %rd22048, %rd22046;
	cvt.u32.u64 	%r5834, %rd22049;
	shr.u64 	%rd22050, %rd22049, 32;
	mul.wide.u32 	%rd22051, %r1709, %r5833;
	and.b64  	%rd22052, %rd22000, 4294967295;
	add.s64 	%rd22053, %rd22050, %rd22052;
	add.s64 	%rd22054, %rd22053, %rd22051;
	shr.u64 	%rd22055, %rd22054, 32;
	mul.wide.u32 	%rd22056, %r1708, %r5833;
	and.b64  	%rd22057, %rd22005, 4294967295;
	add.s64 	%rd22058, %rd22055, %rd22057;
	add.s64 	%rd22059, %rd22058, %rd22056;
	shr.u64 	%rd22060, %rd22059, 32;
	mul.wide.u32 	%rd22061, %r1681, %r5833;
	and.b64  	%rd22062, %rd22010, 4294967295;
	add.s64 	%rd22063, %rd22060, %rd22062;
	add.s64 	%rd22064, %rd22063, %rd22061;
	shr.u64 	%rd22065, %rd22064, 32;
	mul.wide.u32 	%rd22066, %r1682, %r5833;
	and.b64  	%rd22067, %rd22015, 4294967295;
	add.s64 	%rd22068, %rd22065, %rd22067;
	add.s64 	%rd22069, %rd22068, %rd22066;
	shr.u64 	%rd22070, %rd22069, 32;
	mul.wide.u32 	%rd22071, %r1683, %r5833;
	and.b64  	%rd22072, %rd22020, 4294967295;
	add.s64 	%rd22073, %rd22070, %rd22072;
	add.s64 	%rd22074, %rd22073, %rd22071;
	shr.u64 	%rd22075, %rd22074, 32;
	mul.wide.u32 	%rd22076, %r1710, %r5833;
	and.b64  	%rd22077, %rd22023, 4294967295;
	add.s64 	%rd22078, %rd22075, %rd22077;
	add.s64 	%rd22079, %rd22078, %rd22076;
	shr.u64 	%rd22080, %rd22079, 32;
	and.b64  	%rd22081, %rd22026, 4294967295;
	add.s64 	%rd22082, %rd22080, %rd22081;
	shr.u64 	%rd22083, %rd22082, 32;
	and.b64  	%rd22084, %rd22029, 4294967295;
	add.s64 	%rd22085, %rd22083, %rd22084;
	shr.u64 	%rd22086, %rd22085, 32;
	and.b64  	%rd22087, %rd22032, 4294967295;
	add.s64 	%rd22088, %rd22086, %rd22087;
	shr.u64 	%rd22089, %rd22088, 32;
	and.b64  	%rd22090, %rd22035, 4294967295;
	add.s64 	%rd22091, %rd22089, %rd22090;
	shr.u64 	%rd22092, %rd22091, 32;
	and.b64  	%rd22093, %rd22038, 4294967295;
	add.s64 	%rd22094, %rd22092, %rd22093;
	shr.u64 	%rd22095, %rd22094, 32;
	and.b64  	%rd22096, %rd22041, 4294967295;
	add.s64 	%rd22097, %rd22095, %rd22096;
	{ .reg .b32 tmp; mov.b64 {tmp, %r5835}, %rd22097; }
	add.s32 	%r5836, %r5832, %r5835;
	mul.lo.s32 	%r5837, %r5828, %r5834;
	mul.wide.u32 	%rd22098, %r1711, %r5837;
	and.b64  	%rd22099, %rd22049, 4294967295;
	add.s64 	%rd22100, %rd22098, %rd22099;
	shr.u64 	%rd22101, %rd22100, 32;
	mul.wide.u32 	%rd22102, %r1680, %r5837;
	and.b64  	%rd22103, %rd22054, 4294967295;
	add.s64 	%rd22104, %rd22101, %rd22103;
	add.s64 	%rd22105, %rd22104, %rd22102;
	cvt.u32.u64 	%r5838, %rd22105;
	shr.u64 	%rd22106, %rd22105, 32;
	mul.wide.u32 	%rd22107, %r1709, %r5837;
	and.b64  	%rd22108, %rd22059, 4294967295;
	add.s64 	%rd22109, %rd22106, %rd22108;
	add.s64 	%rd22110, %rd22109, %rd22107;
	shr.u64 	%rd22111, %rd22110, 32;
	mul.wide.u32 	%rd22112, %r1708, %r5837;
	and.b64  	%rd22113, %rd22064, 4294967295;
	add.s64 	%rd22114, %rd22111, %rd22113;
	add.s64 	%rd22115, %rd22114, %rd22112;
	shr.u64 	%rd22116, %rd22115, 32;
	mul.wide.u32 	%rd22117, %r1681, %r5837;
	and.b64  	%rd22118, %rd22069, 4294967295;
	add.s64 	%rd22119, %rd22116, %rd22118;
	add.s64 	%rd22120, %rd22119, %rd22117;
	shr.u64 	%rd22121, %rd22120, 32;
	mul.wide.u32 	%rd22122, %r1682, %r5837;
	and.b64  	%rd22123, %rd22074, 4294967295;
	add.s64 	%rd22124, %rd22121, %rd22123;
	add.s64 	%rd22125, %rd22124, %rd22122;
	shr.u64 	%rd22126, %rd22125, 32;
	mul.wide.u32 	%rd22127, %r1683, %r5837;
	and.b64  	%rd22128, %rd22079, 4294967295;
	add.s64 	%rd22129, %rd22126, %rd22128;
	add.s64 	%rd22130, %rd22129, %rd22127;
	shr.u64 	%rd22131, %rd22130, 32;
	mul.wide.u32 	%rd22132, %r1710, %r5837;
	and.b64  	%rd22133, %rd22082, 4294967295;
	add.s64 	%rd22134, %rd22131, %rd22133;
	add.s64 	%rd22135, %rd22134, %rd22132;
	shr.u64 	%rd22136, %rd22135, 32;
	and.b64  	%rd22137, %rd22085, 4294967295;
	add.s64 	%rd22138, %rd22136, %rd22137;
	shr.u64 	%rd22139, %rd22138, 32;
	and.b64  	%rd22140, %rd22088, 4294967295;
	add.s64 	%rd22141, %rd22139, %rd22140;
	shr.u64 	%rd22142, %rd22141, 32;
	and.b64  	%rd22143, %rd22091, 4294967295;
	add.s64 	%rd22144, %rd22142, %rd22143;
	shr.u64 	%rd22145, %rd22144, 32;
	and.b64  	%rd22146, %rd22094, 4294967295;
	add.s64 	%rd22147, %rd22145, %rd22146;
	shr.u64 	%rd22148, %rd22147, 32;
	and.b64  	%rd22149, %rd22097, 4294967295;
	add.s64 	%rd22150, %rd22148, %rd22149;
	{ .reg .b32 tmp; mov.b64 {tmp, %r5839}, %rd22150; }
	add.s32 	%r5840, %r5836, %r5839;
	mul.lo.s32 	%r5841, %r5828, %r5838;
	mul.wide.u32 	%rd22151, %r1711, %r5841;
	and.b64  	%rd22152, %rd22105, 4294967295;
	add.s64 	%rd22153, %rd22151, %rd22152;
	shr.u64 	%rd22154, %rd22153, 32;
	mul.wide.u32 	%rd22155, %r1680, %r5841;
	and.b64  	%rd22156, %rd22110, 4294967295;
	add.s64 	%rd22157, %rd22154, %rd22156;
	add.s64 	%rd22158, %rd22157, %rd22155;
	cvt.u32.u64 	%r5842, %rd22158;
	shr.u64 	%rd22159, %rd22158, 32;
	mul.wide.u32 	%rd22160, %r1709, %r5841;
	and.b64  	%rd22161, %rd22115, 4294967295;
	add.s64 	%rd22162, %rd22159, %rd22161;
	add.s64 	%rd22163, %rd22162, %rd22160;
	shr.u64 	%rd22164, %rd22163, 32;
	mul.wide.u32 	%rd22165, %r1708, %r5841;
	and.b64  	%rd22166, %rd22120, 4294967295;
	add.s64 	%rd22167, %rd22164, %rd22166;
	add.s64 	%rd22168, %rd22167, %rd22165;
	shr.u64 	%rd22169, %rd22168, 32;
	mul.wide.u32 	%rd22170, %r1681, %r5841;
	and.b64  	%rd22171, %rd22125, 4294967295;
	add.s64 	%rd22172, %rd22169, %rd22171;
	add.s64 	%rd22173, %rd22172, %rd22170;
	shr.u64 	%rd22174, %rd22173, 32;
	mul.wide.u32 	%rd22175, %r1682, %r5841;
	and.b64  	%rd22176, %rd22130, 4294967295;
	add.s64 	%rd22177, %rd22174, %rd22176;
	add.s64 	%rd22178, %rd22177, %rd22175;
	shr.u64 	%rd22179, %rd22178, 32;
	mul.wide.u32 	%rd22180, %r1683, %r5841;
	and.b64  	%rd22181, %rd22135, 4294967295;
	add.s64 	%rd22182, %rd22179, %rd22181;
	add.s64 	%rd22183, %rd22182, %rd22180;
	shr.u64 	%rd22184, %rd22183, 32;
	mul.wide.u32 	%rd22185, %r1710, %r5841;
	and.b64  	%rd22186, %rd22138, 4294967295;
	add.s64 	%rd22187, %rd22184, %rd22186;
	add.s64 	%rd22188, %rd22187, %rd22185;
	shr.u64 	%rd22189, %rd22188, 32;
	and.b64  	%rd22190, %rd22141, 4294967295;
	add.s64 	%rd22191, %rd22189, %rd22190;
	shr.u64 	%rd22192, %rd22191, 32;
	and.b64  	%rd22193, %rd22144, 4294967295;
	add.s64 	%rd22194, %rd22192, %rd22193;
	shr.u64 	%rd22195, %rd22194, 32;
	and.b64  	%rd22196, %rd22147, 4294967295;
	add.s64 	%rd22197, %rd22195, %rd22196;
	shr.u64 	%rd22198, %rd22197, 32;
	and.b64  	%rd22199, %rd22150, 4294967295;
	add.s64 	%rd22200, %rd22198, %rd22199;
	{ .reg .b32 tmp; mov.b64 {tmp, %r5843}, %rd22200; }
	add.s32 	%r5844, %r5840, %r5843;
	mul.lo.s32 	%r5845, %r5828, %r5842;
	mul.wide.u32 	%rd22201, %r1711, %r5845;
	and.b64  	%rd22202, %rd22158, 4294967295;
	add.s64 	%rd22203, %rd22201, %rd22202;
	shr.u64 	%rd22204, %rd22203, 32;
	mul.wide.u32 	%rd22205, %r1680, %r5845;
	and.b64  	%rd22206, %rd22163, 4294967295;
	add.s64 	%rd22207, %rd22204, %rd22206;
	add.s64 	%rd22208, %rd22207, %rd22205;
	cvt.u32.u64 	%r5846, %rd22208;
	shr.u64 	%rd22209, %rd22208, 32;
	mul.wide.u32 	%rd22210, %r1709, %r5845;
	and.b64  	%rd22211, %rd22168, 4294967295;
	add.s64 	%rd22212, %rd22209, %rd22211;
	add.s64 	%rd22213, %rd22212, %rd22210;
	shr.u64 	%rd22214, %rd22213, 32;
	mul.wide.u32 	%rd22215, %r1708, %r5845;
	and.b64  	%rd22216, %rd22173, 4294967295;
	add.s64 	%rd22217, %rd22214, %rd22216;
	add.s64 	%rd22218, %rd22217, %rd22215;
	shr.u64 	%rd22219, %rd22218, 32;
	mul.wide.u32 	%rd22220, %r1681, %r5845;
	and.b64  	%rd22221, %rd22178, 4294967295;
	add.s64 	%rd22222, %rd22219, %rd22221;
	add.s64 	%rd22223, %rd22222, %rd22220;
	shr.u64 	%rd22224, %rd22223, 32;
	mul.wide.u32 	%rd22225, %r1682, %r5845;
	and.b64  	%rd22226, %rd22183, 4294967295;
	add.s64 	%rd22227, %rd22224, %rd22226;
	add.s64 	%rd22228, %rd22227, %rd22225;
	shr.u64 	%rd22229, %rd22228, 32;
	mul.wide.u32 	%rd22230, %r1683, %r5845;
	and.b64  	%rd22231, %rd22188, 4294967295;
	add.s64 	%rd22232, %rd22229, %rd22231;
	add.s64 	%rd22233, %rd22232, %rd22230;
	shr.u64 	%rd22234, %rd22233, 32;
	mul.wide.u32 	%rd22235, %r1710, %r5845;
	and.b64  	%rd22236, %rd22191, 4294967295;
	add.s64 	%rd22237, %rd22234, %rd22236;
	add.s64 	%rd22238, %rd22237, %rd22235;
	shr.u64 	%rd22239, %rd22238, 32;
	and.b64  	%rd22240, %rd22194, 4294967295;
	add.s64 	%rd22241, %rd22239, %rd22240;
	shr.u64 	%rd22242, %rd22241, 32;
	and.b64  	%rd22243, %rd22197, 4294967295;
	add.s64 	%rd22244, %rd22242, %rd22243;
	shr.u64 	%rd22245, %rd22244, 32;
	and.b64  	%rd22246, %rd22200, 4294967295;
	add.s64 	%rd22247, %rd22245, %rd22246;
	{ .reg .b32 tmp; mov.b64 {tmp, %r5847}, %rd22247; }
	add.s32 	%r5848, %r5844, %r5847;
	mul.lo.s32 	%r5849, %r5828, %r5846;
	mul.wide.u32 	%rd22248, %r1711, %r5849;
	and.b64  	%rd22249, %rd22208, 4294967295;
	add.s64 	%rd22250, %rd22248, %rd22249;
	shr.u64 	%rd22251, %rd22250, 32;
	mul.wide.u32 	%rd22252, %r1680, %r5849;
	and.b64  	%rd22253, %rd22213, 4294967295;
	add.s64 	%rd22254, %rd22251, %rd22253;
	add.s64 	%rd22255, %rd22254, %rd22252;
	cvt.u32.u64 	%r5850, %rd22255;
	shr.u64 	%rd22256, %rd22255, 32;
	mul.wide.u32 	%rd22257, %r1709, %r5849;
	and.b64  	%rd22258, %rd22218, 4294967295;
	add.s64 	%rd22259, %rd22256, %rd22258;
	add.s64 	%rd22260, %rd22259, %rd22257;
	shr.u64 	%rd22261, %rd22260, 32;
	mul.wide.u32 	%rd22262, %r1708, %r5849;
	and.b64  	%rd22263, %rd22223, 4294967295;
	add.s64 	%rd22264, %rd22261, %rd22263;
	add.s64 	%rd22265, %rd22264, %rd22262;
	shr.u64 	%rd22266, %rd22265, 32;
	mul.wide.u32 	%rd22267, %r1681, %r5849;
	and.b64  	%rd22268, %rd22228, 4294967295;
	add.s64 	%rd22269, %rd22266, %rd22268;
	add.s64 	%rd22270, %rd22269, %rd22267;
	shr.u64 	%rd22271, %rd22270, 32;
	mul.wide.u32 	%rd22272, %r1682, %r5849;
	and.b64  	%rd22273, %rd22233, 4294967295;
	add.s64 	%rd22274, %rd22271, %rd22273;
	add.s64 	%rd22275, %rd22274, %rd22272;
	shr.u64 	%rd22276, %rd22275, 32;
	mul.wide.u32 	%rd22277, %r1683, %r5849;
	and.b64  	%rd22278, %rd22238, 4294967295;
	add.s64 	%rd22279, %rd22276, %rd22278;
	add.s64 	%rd22280, %rd22279, %rd22277;
	shr.u64 	%rd22281, %rd22280, 32;
	mul.wide.u32 	%rd22282, %r1710, %r5849;
	and.b64  	%rd22283, %rd22241, 4294967295;
	add.s64 	%rd22284, %rd22281, %rd22283;
	add.s64 	%rd22285, %rd22284, %rd22282;
	shr.u64 	%rd22286, %rd22285, 32;
	and.b64  	%rd22287, %rd22244, 4294967295;
	add.s64 	%rd22288, %rd22286, %rd22287;
	shr.u64 	%rd22289, %rd22288, 32;
	and.b64  	%rd22290, %rd22247, 4294967295;
	add.s64 	%rd22291, %rd22289, %rd22290;
	{ .reg .b32 tmp; mov.b64 {tmp, %r5851}, %rd22291; }
	add.s32 	%r5852, %r5848, %r5851;
	mul.lo.s32 	%r5853, %r5828, %r5850;
	mul.wide.u32 	%rd22292, %r1711, %r5853;
	and.b64  	%rd22293, %rd22255, 4294967295;
	add.s64 	%rd22294, %rd22292, %rd22293;
	shr.u64 	%rd22295, %rd22294, 32;
	mul.wide.u32 	%rd22296, %r1680, %r5853;
	and.b64  	%rd22297, %rd22260, 4294967295;
	add.s64 	%rd22298, %rd22295, %rd22297;
	add.s64 	%rd22299, %rd22298, %rd22296;
	cvt.u32.u64 	%r5854, %rd22299;
	shr.u64 	%rd22300, %rd22299, 32;
	mul.wide.u32 	%rd22301, %r1709, %r5853;
	and.b64  	%rd22302, %rd22265, 4294967295;
	add.s64 	%rd22303, %rd22300, %rd22302;
	add.s64 	%rd22304, %rd22303, %rd22301;
	shr.u64 	%rd22305, %rd22304, 32;
	mul.wide.u32 	%rd22306, %r1708, %r5853;
	and.b64  	%rd22307, %rd22270, 4294967295;
	add.s64 	%rd22308, %rd22305, %rd22307;
	add.s64 	%rd22309, %rd22308, %rd22306;
	shr.u64 	%rd22310, %rd22309, 32;
	mul.wide.u32 	%rd22311, %r1681, %r5853;
	and.b64  	%rd22312, %rd22275, 4294967295;
	add.s64 	%rd22313, %rd22310, %rd22312;
	add.s64 	%rd22314, %rd22313, %rd22311;
	shr.u64 	%rd22315, %rd22314, 32;
	mul.wide.u32 	%rd22316, %r1682, %r5853;
	and.b64  	%rd22317, %rd22280, 4294967295;
	add.s64 	%rd22318, %rd22315, %rd22317;
	add.s64 	%rd22319, %rd22318, %rd22316;
	shr.u64 	%rd22320, %rd22319, 32;
	mul.wide.u32 	%rd22321, %r1683, %r5853;
	and.b64  	%rd22322, %rd22285, 4294967295;
	add.s64 	%rd22323, %rd22320, %rd22322;
	add.s64 	%rd22324, %rd22323, %rd22321;
	shr.u64 	%rd22325, %rd22324, 32;
	mul.wide.u32 	%rd22326, %r1710, %r5853;
	and.b64  	%rd22327, %rd22288, 4294967295;
	add.s64 	%rd22328, %rd22325, %rd22327;
	add.s64 	%rd22329, %rd22328, %rd22326;
	shr.u64 	%rd22330, %rd22329, 32;
	and.b64  	%rd22331, %rd22291, 4294967295;
	add.s64 	%rd22332, %rd22330, %rd22331;
	{ .reg .b32 tmp; mov.b64 {tmp, %r5855}, %rd22332; }
	add.s32 	%r5856, %r5852, %r5855;
	mul.lo.s32 	%r5857, %r5828, %r5854;
	mul.wide.u32 	%rd22333, %r1711, %r5857;
	and.b64  	%rd22334, %rd22299, 4294967295;
	add.s64 	%rd22335, %rd22333, %rd22334;
	shr.u64 	%rd22336, %rd22335, 32;
	mul.wide.u32 	%rd22337, %r1680, %r5857;
	and.b64  	%rd22338, %rd22304, 4294967295;
	add.s64 	%rd22339, %rd22336, %rd22338;
	add.s64 	%rd22340, %rd22339, %rd22337;
	cvt.u32.u64 	%r8211, %rd22340;
	shr.u64 	%rd22341, %rd22340, 32;
	mul.wide.u32 	%rd22342, %r1709, %r5857;
	and.b64  	%rd22343, %rd22309, 4294967295;
	add.s64 	%rd22344, %rd22341, %rd22343;
	add.s64 	%rd22345, %rd22344, %rd22342;
	cvt.u32.u64 	%r8212, %rd22345;
	shr.u64 	%rd22346, %rd22345, 32;
	mul.wide.u32 	%rd22347, %r1708, %r5857;
	and.b64  	%rd22348, %rd22314, 4294967295;
	add.s64 	%rd22349, %rd22346, %rd22348;
	add.s64 	%rd22350, %rd22349, %rd22347;
	cvt.u32.u64 	%r8213, %rd22350;
	shr.u64 	%rd22351, %rd22350, 32;
	mul.wide.u32 	%rd22352, %r1681, %r5857;
	and.b64  	%rd22353, %rd22319, 4294967295;
	add.s64 	%rd22354, %rd22351, %rd22353;
	add.s64 	%rd22355, %rd22354, %rd22352;
	cvt.u32.u64 	%r8214, %rd22355;
	shr.u64 	%rd22356, %rd22355, 32;
	mul.wide.u32 	%rd22357, %r1682, %r5857;
	and.b64  	%rd22358, %rd22324, 4294967295;
	add.s64 	%rd22359, %rd22356, %rd22358;
	add.s64 	%rd22360, %rd22359, %rd22357;
	cvt.u32.u64 	%r8215, %rd22360;
	shr.u64 	%rd22361, %rd22360, 32;
	mul.wide.u32 	%rd22362, %r1683, %r5857;
	and.b64  	%rd22363, %rd22329, 4294967295;
	add.s64 	%rd22364, %rd22361, %rd22363;
	add.s64 	%rd22365, %rd22364, %rd22362;
	cvt.u32.u64 	%r8216, %rd22365;
	shr.u64 	%rd22366, %rd22365, 32;
	mul.wide.u32 	%rd22367, %r1710, %r5857;
	and.b64  	%rd22368, %rd22332, 4294967295;
	add.s64 	%rd22369, %rd22366, %rd22368;
	add.s64 	%rd22370, %rd22369, %rd22367;
	cvt.u32.u64 	%r8217, %rd22370;
	{ .reg .b32 tmp; mov.b64 {tmp, %r5858}, %rd22370; }
	add.s32 	%r8218, %r5856, %r5858;
	setp.gt.u32 	%p972, %r8218, %r1710;
	@%p972 bra 	$L__BB5_850;
	setp.lt.u32 	%p973, %r8218, %r1710;
	@%p973 bra 	$L__BB5_853;
	bra.uni 	$L__BB5_838;
$L__BB5_853:
	setp.eq.s32 	%p988, %r8218, %r5732;
	setp.eq.s32 	%p989, %r8217, %r5733;
	and.pred  	%p990, %p988, %p989;
	setp.eq.s32 	%p991, %r8216, %r5735;
	and.pred  	%p992, %p990, %p991;
	setp.eq.s32 	%p993, %r8215, %r5737;
	and.pred  	%p994, %p992, %p993;
	setp.eq.s32 	%p995, %r8214, %r5739;
	and.pred  	%p996, %p994, %p995;
	setp.eq.s32 	%p997, %r8213, %r5741;
	and.pred  	%p998, %p996, %p997;
	setp.eq.s32 	%p999, %r8212, %r5743;
	and.pred  	%p1000, %p998, %p999;
	setp.eq.s32 	%p1001, %r8211, %r5745;
	and.pred  	%p1002, %p1000, %p1001;
	@%p1002 bra 	$L__BB5_899;
	mov.b32 	%r8308, 0;
	mov.b32 	%r8307, 1;
	mov.u32 	%r8309, %r8308;
	mov.u32 	%r8310, %r8308;
	mov.u32 	%r8311, %r8308;
	mov.u32 	%r8312, %r8308;
	mov.u32 	%r8313, %r8308;
	mov.u32 	%r8314, %r8308;
	mov.u32 	%r8227, %r8308;
	mov.u32 	%r8228, %r8308;
	mov.u32 	%r8229, %r8308;
	mov.u32 	%r8230, %r8308;
	mov.u32 	%r8231, %r8308;
	mov.u32 	%r8232, %r8308;
	mov.u32 	%r8233, %r8308;
	mov.u32 	%r8234, %r8308;
	mov.u32 	%r8235, %r8308;
	mov.u32 	%r8236, %r8308;
	mov.u32 	%r8237, %r8308;
	mov.u32 	%r8238, %r8308;
	mov.u32 	%r8239, %r8308;
	mov.u32 	%r8240, %r8308;
	mov.u32 	%r8241, %r8308;
	mov.u32 	%r8242, %r8308;
	mov.u32 	%r8243, %r8307;
	mov.u32 	%r8244, %r8308;
	mov.u32 	%r8245, %r8308;
	mov.u32 	%r8246, %r8308;
	mov.u32 	%r8247, %r8308;
	mov.u32 	%r8248, %r8308;
	mov.u32 	%r8249, %r8308;
	mov.u32 	%r8250, %r8308;
	mov.u32 	%r8251, %r1711;
	mov.u32 	%r8252, %r1680;
	mov.u32 	%r8253, %r1709;
	mov.u32 	%r8254, %r1708;
	mov.u32 	%r8255, %r1681;
	mov.u32 	%r8256, %r1682;
	mov.u32 	%r8257, %r1683;
	mov.u32 	%r8258, %r1710;
	mov.u32 	%r8259, %r109;
	mov.u32 	%r8260, %r108;
	mov.u32 	%r8261, %r107;
	mov.u32 	%r8262, %r106;
	mov.u32 	%r8263, %r105;
	mov.u32 	%r8264, %r104;
	mov.u32 	%r8265, %r103;
	mov.u32 	%r8266, %r102;
$L__BB5_855:
	or.b32  	%r5868, %r8259, %r8260;
	or.b32  	%r5869, %r5868, %r8261;
	or.b32  	%r5870, %r5869, %r8262;
	or.b32  	%r5871, %r5870, %r8263;
	or.b32  	%r5872, %r5871, %r8264;
	or.b32  	%r5873, %r5872, %r8265;
	or.b32  	%r5874, %r5873, %r8266;
	setp.eq.s32 	%p1003, %r5874, 0;
	@%p1003 bra 	$L__BB5_880;
	and.b32  	%r5875, %r8259, 1;
	setp.eq.b32 	%p1004, %r5875, 1;
	@%p1004 bra 	$L__BB5_857;
	bra.uni 	$L__BB5_862;
$L__BB5_857:
	and.b32  	%r5881, %r8251, 1;
	setp.eq.b32 	%p1010, %r5881, 1;
	@%p1010 bra 	$L__BB5_861;
$L__BB5_858:
	shr.u32 	%r1980, %r8258, 1;
	shf.l.wrap.b32 	%r1981, %r8257, %r8258, 31;
	shf.l.wrap.b32 	%r1982, %r8256, %r8257, 31;
	shf.l.wrap.b32 	%r1983, %r8255, %r8256, 31;
	shf.l.wrap.b32 	%r1984, %r8254, %r8255, 31;
	shf.l.wrap.b32 	%r1985, %r8253, %r8254, 31;
	shf.l.wrap.b32 	%r1986, %r8252, %r8253, 31;
	shf.l.wrap.b32 	%r8251, %r8251, %r8252, 31;
	or.b32  	%r5882, %r8227, %r8307;
	and.b32  	%r5883, %r5882, 1;
	setp.eq.b32 	%p1011, %r5883, 1;
	not.pred 	%p1012, %p1011;
	@%p1012 bra 	$L__BB5_860;
	add.s32 	%r1988, %r8227, %r1711;
	setp.lt.u32 	%p1013, %r1988, %r8227;
	selp.u64 	%rd22395, 1, 0, %p1013;
	cvt.u64.u32 	%rd22396, %r8228;
	add.s64 	%rd22397, %rd22395, %rd22396;
	add.s64 	%rd22398, %rd22397, %rd3;
	cvt.u32.u64 	%r8228, %rd22398;
	shr.u64 	%rd22399, %rd22398, 32;
	cvt.u64.u32 	%rd22400, %r8229;
	add.s64 	%rd22401, %rd22399, %rd22400;
	add.s64 	%rd22402, %rd22401, %rd4;
	cvt.u32.u64 	%r8229, %rd22402;
	shr.u64 	%rd22403, %rd22402, 32;
	cvt.u64.u32 	%rd22404, %r8230;
	add.s64 	%rd22405, %rd22403, %rd22404;
	add.s64 	%rd22406, %rd22405, %rd5;
	cvt.u32.u64 	%r8230, %rd22406;
	shr.u64 	%rd22407, %rd22406, 32;
	cvt.u64.u32 	%rd22408, %r8231;
	add.s64 	%rd22409, %rd22407, %rd22408;
	add.s64 	%rd22410, %rd22409, %rd6;
	cvt.u32.u64 	%r8231, %rd22410;
	shr.u64 	%rd22411, %rd22410, 32;
	cvt.u64.u32 	%rd22412, %r8232;
	add.s64 	%rd22413, %rd22411, %rd22412;
	add.s64 	%rd22414, %rd22413, %rd7;
	cvt.u32.u64 	%r8232, %rd22414;
	shr.u64 	%rd22415, %rd22414, 32;
	cvt.u64.u32 	%rd22416, %r8233;
	add.s64 	%rd22417, %rd22415, %rd22416;
	add.s64 	%rd22418, %rd22417, %rd8;
	cvt.u32.u64 	%r8233, %rd22418;
	{ .reg .b32 tmp; mov.b64 {tmp, %r5884}, %rd22418; }
	add.s32 	%r5885, %r8234, %r5884;
	add.s32 	%r8234, %r5885, %r1710;
	sub.s32 	%r8307, %r8307, %r109;
	sub.s32 	%r8308, %r8308, %r108;
	sub.s32 	%r8309, %r8309, %r107;
	sub.s32 	%r8310, %r8310, %r106;
	sub.s32 	%r8311, %r8311, %r105;
	sub.s32 	%r8312, %r8312, %r104;
	sub.s32 	%r8313, %r8313, %r103;
	sub.s32 	%r8314, %r8314, %r102;
	mov.u32 	%r8227, %r1988;
$L__BB5_860:
	shr.u32 	%r2020, %r8234, 1;
	shf.l.wrap.b32 	%r2021, %r8233, %r8234, 31;
	shf.l.wrap.b32 	%r2022, %r8232, %r8233, 31;
	shf.l.wrap.b32 	%r2023, %r8231, %r8232, 31;
	shf.l.wrap.b32 	%r2024, %r8230, %r8231, 31;
	shf.l.wrap.b32 	%r2025, %r8229, %r8230, 31;
	shf.l.wrap.b32 	%r2026, %r8228, %r8229, 31;
	shf.l.wrap.b32 	%r8227, %r8227, %r8228, 31;
	shr.u32 	%r2028, %r8314, 1;
	shf.l.wrap.b32 	%r2029, %r8313, %r8314, 31;
	shf.l.wrap.b32 	%r2030, %r8312, %r8313, 31;
	shf.l.wrap.b32 	%r2031, %r8311, %r8312, 31;
	shf.l.wrap.b32 	%r2032, %r8310, %r8311, 31;
	shf.l.wrap.b32 	%r2033, %r8309, %r8310, 31;
	shf.l.wrap.b32 	%r2034, %r8308, %r8309, 31;
	shf.l.wrap.b32 	%r8307, %r8307, %r8308, 31;
	and.b32  	%r5886, %r8251, 1;
	setp.eq.b32 	%p1014, %r5886, 1;
	not.pred 	%p1015, %p1014;
	mov.u32 	%r8308, %r2034;
	mov.u32 	%r8309, %r2033;
	mov.u32 	%r8310, %r2032;
	mov.u32 	%r8311, %r2031;
	mov.u32 	%r8312, %r2030;
	mov.u32 	%r8313, %r2029;
	mov.u32 	%r8314, %r2028;
	mov.u32 	%r8228, %r2026;
	mov.u32 	%r8229, %r2025;
	mov.u32 	%r8230, %r2024;
	mov.u32 	%r8231, %r2023;
	mov.u32 	%r8232, %r2022;
	mov.u32 	%r8233, %r2021;
	mov.u32 	%r8234, %r2020;
	mov.u32 	%r8252, %r1986;
	mov.u32 	%r8253, %r1985;
	mov.u32 	%r8254, %r1984;
	mov.u32 	%r8255, %r1983;
	mov.u32 	%r8256, %r1982;
	mov.u32 	%r8257, %r1981;
	mov.u32 	%r8258, %r1980;
	@%p1015 bra 	$L__BB5_858;
$L__BB5_861:
	setp.gt.u32 	%p1016, %r8266, %r8258;
	@%p1016 bra 	$L__BB5_877;
	bra.uni 	$L__BB5_878;
$L__BB5_862:
	shr.u32 	%r1900, %r8266, 1;
	shf.l.wrap.b32 	%r1901, %r8265, %r8266, 31;
	shf.l.wrap.b32 	%r1902, %r8264, %r8265, 31;
	shf.l.wrap.b32 	%r1903, %r8263, %r8264, 31;
	shf.l.wrap.b32 	%r1904, %r8262, %r8263, 31;
	shf.l.wrap.b32 	%r1905, %r8261, %r8262, 31;
	shf.l.wrap.b32 	%r1906, %r8260, %r8261, 31;
	shf.l.wrap.b32 	%r8259, %r8259, %r8260, 31;
	or.b32  	%r5876, %r8243, %r8235;
	and.b32  	%r5877, %r5876, 1;
	setp.eq.b32 	%p1005, %r5877, 1;
	not.pred 	%p1006, %p1005;
	@%p1006 bra 	$L__BB5_864;
	add.s32 	%r1908, %r8243, %r1711;
	setp.lt.u32 	%p1007, %r1908, %r8243;
	selp.u64 	%rd22371, 1, 0, %p1007;
	cvt.u64.u32 	%rd22372, %r8244;
	add.s64 	%rd22373, %rd22371, %rd22372;
	add.s64 	%rd22374, %rd22373, %rd3;
	cvt.u32.u64 	%r8244, %rd22374;
	shr.u64 	%rd22375, %rd22374, 32;
	cvt.u64.u32 	%rd22376, %r8245;
	add.s64 	%rd22377, %rd22375, %rd22376;
	add.s64 	%rd22378, %rd22377, %rd4;
	cvt.u32.u64 	%r8245, %rd22378;
	shr.u64 	%rd22379, %rd22378, 32;
	cvt.u64.u32 	%rd22380, %r8246;
	add.s64 	%rd22381, %rd22379, %rd22380;
	add.s64 	%rd22382, %rd22381, %rd5;
	cvt.u32.u64 	%r8246, %rd22382;
	shr.u64 	%rd22383, %rd22382, 32;
	cvt.u64.u32 	%rd22384, %r8247;
	add.s64 	%rd22385, %rd22383, %rd22384;
	add.s64 	%rd22386, %rd22385, %rd6;
	cvt.u32.u64 	%r8247, %rd22386;
	shr.u64 	%rd22387, %rd22386, 32;
	cvt.u64.u32 	%rd22388, %r8248;
	add.s64 	%rd22389, %rd22387, %rd22388;
	add.s64 	%rd22390, %rd22389, %rd7;
	cvt.u32.u64 	%r8248, %rd22390;
	shr.u64 	%rd22391, %rd22390, 32;
	cvt.u64.u32 	%rd22392, %r8249;
	add.s64 	%rd22393, %rd22391, %rd22392;
	add.s64 	%rd22394, %rd22393, %rd8;
	cvt.u32.u64 	%r8249, %rd22394;
	{ .reg .b32 tmp; mov.b64 {tmp, %r5878}, %rd22394; }
	add.s32 	%r5879, %r8250, %r5878;
	add.s32 	%r8250, %r5879, %r1710;
	sub.s32 	%r8235, %r8235, %r109;
	sub.s32 	%r8236, %r8236, %r108;
	sub.s32 	%r8237, %r8237, %r107;
	sub.s32 	%r8238, %r8238, %r106;
	sub.s32 	%r8239, %r8239, %r105;
	sub.s32 	%r8240, %r8240, %r104;
	sub.s32 	%r8241, %r8241, %r103;
	sub.s32 	%r8242, %r8242, %r102;
	mov.u32 	%r8243, %r1908;
$L__BB5_864:
	shr.u32 	%r1940, %r8250, 1;
	shf.l.wrap.b32 	%r1941, %r8249, %r8250, 31;
	shf.l.wrap.b32 	%r1942, %r8248, %r8249, 31;
	shf.l.wrap.b32 	%r1943, %r8247, %r8248, 31;
	shf.l.wrap.b32 	%r1944, %r8246, %r8247, 31;
	shf.l.wrap.b32 	%r1945, %r8245, %r8246, 31;
	shf.l.wrap.b32 	%r1946, %r8244, %r8245, 31;
	shf.l.wrap.b32 	%r8243, %r8243, %r8244, 31;
	shr.u32 	%r1948, %r8242, 1;
	shf.l.wrap.b32 	%r1949, %r8241, %r8242, 31;
	shf.l.wrap.b32 	%r1950, %r8240, %r8241, 31;
	shf.l.wrap.b32 	%r1951, %r8239, %r8240, 31;
	shf.l.wrap.b32 	%r1952, %r8238, %r8239, 31;
	shf.l.wrap.b32 	%r1953, %r8237, %r8238, 31;
	shf.l.wrap.b32 	%r1954, %r8236, %r8237, 31;
	shf.l.wrap.b32 	%r8235, %r8235, %r8236, 31;
	and.b32  	%r5880, %r8259, 1;
	setp.eq.b32 	%p1008, %r5880, 1;
	not.pred 	%p1009, %p1008;
	mov.u32 	%r8236, %r1954;
	mov.u32 	%r8237, %r1953;
	mov.u32 	%r8238, %r1952;
	mov.u32 	%r8239, %r1951;
	mov.u32 	%r8240, %r1950;
	mov.u32 	%r8241, %r1949;
	mov.u32 	%r8242, %r1948;
	mov.u32 	%r8244, %r1946;
	mov.u32 	%r8245, %r1945;
	mov.u32 	%r8246, %r1944;
	mov.u32 	%r8247, %r1943;
	mov.u32 	%r8248, %r1942;
	mov.u32 	%r8249, %r1941;
	mov.u32 	%r8250, %r1940;
	mov.u32 	%r8260, %r1906;
	mov.u32 	%r8261, %r1905;
	mov.u32 	%r8262, %r1904;
	mov.u32 	%r8263, %r1903;
	mov.u32 	%r8264, %r1902;
	mov.u32 	%r8265, %r1901;
	mov.u32 	%r8266, %r1900;
	@%p1009 bra 	$L__BB5_862;
	bra.uni 	$L__BB5_857;
$L__BB5_865:
	setp.gt.u32 	%p1018, %r8265, %r8257;
	@%p1018 bra 	$L__BB5_877;
	setp.lt.u32 	%p1019, %r8265, %r8257;
	@%p1019 bra 	$L__BB5_879;
	setp.gt.u32 	%p1020, %r8264, %r8256;
	@%p1020 bra 	$L__BB5_877;
	setp.lt.u32 	%p1021, %r8264, %r8256;
	@%p1021 bra 	$L__BB5_879;
	setp.gt.u32 	%p1022, %r8263, %r8255;
	@%p1022 bra 	$L__BB5_877;
	setp.lt.u32 	%p1023, %r8263, %r8255;
	@%p1023 bra 	$L__BB5_879;
	setp.gt.u32 	%p1024, %r8262, %r8254;
	@%p1024 bra 	$L__BB5_877;
	setp.lt.u32 	%p1025, %r8262, %r8254;
	@%p1025 bra 	$L__BB5_879;
	setp.gt.u32 	%p1026, %r8261, %r8253;
	@%p1026 bra 	$L__BB5_877;
	setp.lt.u32 	%p1027, %r8261, %r8253;
	@%p1027 bra 	$L__BB5_879;
	setp.gt.u32 	%p1028, %r8260, %r8252;
	@%p1028 bra 	$L__BB5_877;
	setp.lt.u32 	%p1029, %r8260, %r8252;
	setp.lt.u32 	%p1030, %r8259, %r8251;
	or.pred  	%p1031, %p1029, %p1030;
	@%p1031 bra 	$L__BB5_879;
$L__BB5_877:
	sub.s32 	%r8259, %r8259, %r8251;
	sub.s32 	%r8260, %r8260, %r8252;
	sub.s32 	%r8261, %r8261, %r8253;
	sub.s32 	%r8262, %r8262, %r8254;
	sub.s32 	%r8263, %r8263, %r8255;
	sub.s32 	%r8264, %r8264, %r8256;
	sub.s32 	%r8265, %r8265, %r8257;
	sub.s32 	%r8266, %r8266, %r8258;
	sub.s32 	%r8243, %r8243, %r8227;
	sub.s32 	%r8244, %r8244, %r8228;
	sub.s32 	%r8245, %r8245, %r8229;
	sub.s32 	%r8246, %r8246, %r8230;
	sub.s32 	%r8247, %r8247, %r8231;
	sub.s32 	%r8248, %r8248, %r8232;
	sub.s32 	%r8249, %r8249, %r8233;
	sub.s32 	%r8250, %r8250, %r8234;
	sub.s32 	%r8235, %r8235, %r8307;
	sub.s32 	%r8236, %r8236, %r8308;
	sub.s32 	%r8237, %r8237, %r8309;
	sub.s32 	%r8238, %r8238, %r8310;
	sub.s32 	%r8239, %r8239, %r8311;
	sub.s32 	%r8240, %r8240, %r8312;
	sub.s32 	%r8241, %r8241, %r8313;
	sub.s32 	%r8242, %r8242, %r8314;
	bra.uni 	$L__BB5_855;
$L__BB5_878:
	setp.lt.u32 	%p1017, %r8266, %r8258;
	@%p1017 bra 	$L__BB5_879;
	bra.uni 	$L__BB5_865;
$L__BB5_879:
	sub.s32 	%r8251, %r8251, %r8259;
	sub.s32 	%r8252, %r8252, %r8260;
	sub.s32 	%r8253, %r8253, %r8261;
	sub.s32 	%r8254, %r8254, %r8262;
	sub.s32 	%r8255, %r8255, %r8263;
	sub.s32 	%r8256, %r8256, %r8264;
	sub.s32 	%r8257, %r8257, %r8265;
	sub.s32 	%r8258, %r8258, %r8266;
	sub.s32 	%r8227, %r8227, %r8243;
	sub.s32 	%r8228, %r8228, %r8244;
	sub.s32 	%r8229, %r8229, %r8245;
	sub.s32 	%r8230, %r8230, %r8246;
	sub.s32 	%r8231, %r8231, %r8247;
	sub.s32 	%r8232, %r8232, %r8248;
	sub.s32 	%r8233, %r8233, %r8249;
	sub.s32 	%r8234, %r8234, %r8250;
	sub.s32 	%r8307, %r8307, %r8235;
	sub.s32 	%r8308, %r8308, %r8236;
	sub.s32 	%r8309, %r8309, %r8237;
	sub.s32 	%r8310, %r8310, %r8238;
	sub.s32 	%r8311, %r8311, %r8239;
	sub.s32 	%r8312, %r8312, %r8240;
	sub.s32 	%r8313, %r8313, %r8241;
	sub.s32 	%r8314, %r8314, %r8242;
	bra.uni 	$L__BB5_855;
$L__BB5_880:
	setp.ne.s32 	%p1032, %r8258, %r5732;
	setp.ne.s32 	%p1033, %r8257, %r5733;
	or.pred  	%p1034, %p1032, %p1033;
	setp.ne.s32 	%p1035, %r8256, %r5735;
	or.pred  	%p1036, %p1034, %p1035;
	setp.ne.s32 	%p1037, %r8255, %r5737;
	or.pred  	%p1038, %p1036, %p1037;
	setp.ne.s32 	%p1039, %r8254, %r5739;
	or.pred  	%p1040, %p1038, %p1039;
	setp.ne.s32 	%p1041, %r8253, %r5741;
	or.pred  	%p1042, %p1040, %p1041;
	setp.ne.s32 	%p1043, %r8252, %r5743;
	or.pred  	%p1044, %p1042, %p1043;
	setp.ne.s32 	%p1045, %r8251, %r5745;
	mov.b32 	%r8355, 0;
	or.pred  	%p1046, %p1044, %p1045;
	mov.u32 	%r8356, %r8355;
	mov.u32 	%r8357, %r8355;
	mov.u32 	%r8358, %r8355;
	mov.u32 	%r8359, %r8355;
	mov.u32 	%r8360, %r8355;
	mov.u32 	%r8361, %r8355;
	mov.u32 	%r8362, %r8355;
	@%p1046 bra 	$L__BB5_899;
	mov.u32 	%r8355, %r8227;
	mov.u32 	%r8356, %r8228;
	mov.u32 	%r8357, %r8229;
	mov.u32 	%r8358, %r8230;
	mov.u32 	%r8359, %r8231;
	mov.u32 	%r8360, %r8232;
	mov.u32 	%r8361, %r8233;
	mov.u32 	%r8362, %r8234;
$L__BB5_882:
	setp.gt.u32 	%p1047, %r8362, %r1710;
	@%p1047 bra 	$L__BB5_896;
	setp.lt.u32 	%p1048, %r8362, %r1710;
	@%p1048 bra 	$L__BB5_897;
	setp.gt.u32 	%p1049, %r8361, %r1683;
	@%p1049 bra 	$L__BB5_896;
	setp.lt.u32 	%p1050, %r8361, %r1683;
	@%p1050 bra 	$L__BB5_897;
	setp.gt.u32 	%p1051, %r8360, %r1682;
	@%p1051 bra 	$L__BB5_896;
	setp.lt.u32 	%p1052, %r8360, %r1682;
	@%p1052 bra 	$L__BB5_897;
	setp.gt.u32 	%p1053, %r8359, %r1681;
	@%p1053 bra 	$L__BB5_896;
	setp.lt.u32 	%p1054, %r8359, %r1681;
	@%p1054 bra 	$L__BB5_897;
	setp.gt.u32 	%p1055, %r8358, %r1708;
	@%p1055 bra 	$L__BB5_896;
	setp.lt.u32 	%p1056, %r8358, %r1708;
	@%p1056 bra 	$L__BB5_897;
	setp.gt.u32 	%p1057, %r8357, %r1709;
	@%p1057 bra 	$L__BB5_896;
	setp.lt.u32 	%p1058, %r8357, %r1709;
	@%p1058 bra 	$L__BB5_897;
	setp.gt.u32 	%p1059, %r8356, %r1680;
	@%p1059 bra 	$L__BB5_896;
	setp.lt.u32 	%p1060, %r8356, %r1680;
	setp.lt.u32 	%p1061, %r8355, %r1711;
	or.pred  	%p1062, %p1060, %p1061;
	@%p1062 bra 	$L__BB5_897;
$L__BB5_896:
	sub.s32 	%r8355, %r8355, %r1711;
	sub.s32 	%r8356, %r8356, %r1680;
	sub.s32 	%r8357, %r8357, %r1709;
	sub.s32 	%r8358, %r8358, %r1708;
	sub.s32 	%r8359, %r8359, %r1681;
	sub.s32 	%r8360, %r8360, %r1682;
	sub.s32 	%r8361, %r8361, %r1683;
	sub.s32 	%r8362, %r8362, %r1710;
	bra.uni 	$L__BB5_882;
$L__BB5_897:
	setp.gt.s32 	%p1063, %r8362, -1;
	@%p1063 bra 	$L__BB5_899;
	sub.s32 	%r8355, %r1711, %r8355;
	sub.s32 	%r8356, %r1680, %r8356;
	sub.s32 	%r8357, %r1709, %r8357;
	sub.s32 	%r8358, %r1708, %r8358;
	sub.s32 	%r8359, %r1681, %r8359;
	sub.s32 	%r8360, %r1682, %r8360;
	sub.s32 	%r8361, %r1683, %r8361;
	sub.s32 	%r8362, %r1710, %r8362;
$L__BB5_899:
	mul.wide.u32 	%rd22419, %r8355, %r8355;
	cvt.u32.u64 	%r5888, %rd22419;
	shr.u64 	%rd22420, %rd22419, 32;
	mul.wide.u32 	%rd22421, %r8356, %r8355;
	add.s64 	%rd22422, %rd22420, %rd22421;
	shr.u64 	%rd22423, %rd22422, 32;
	mul.wide.u32 	%rd22424, %r8357, %r8355;
	add.s64 	%rd22425, %rd22423, %rd22424;
	shr.u64 	%rd22426, %rd22425, 32;
	mul.wide.u32 	%rd22427, %r8358, %r8355;
	add.s64 	%rd22428, %rd22426, %rd22427;
	shr.u64 	%rd22429, %rd22428, 32;
	mul.wide.u32 	%rd22430, %r8359, %r8355;
	add.s64 	%rd22431, %rd22429, %rd22430;
	shr.u64 	%rd22432, %rd22431, 32;
	mul.wide.u32 	%rd22433, %r8360, %r8355;
	add.s64 	%rd22434, %rd22432, %rd22433;
	shr.u64 	%rd22435, %rd22434, 32;
	mul.wide.u32 	%rd22436, %r8361, %r8355;
	add.s64 	%rd22437, %rd22435, %rd22436;
	shr.u64 	%rd22438, %rd22437, 32;
	mul.wide.u32 	%rd22439, %r8362, %r8355;
	add.s64 	%rd22440, %rd22438, %rd22439;
	shr.u64 	%rd22441, %rd22440, 32;
	and.b64  	%rd22442, %rd22422, 4294967295;
	add.s64 	%rd22443, %rd22421, %rd22442;
	shr.u64 	%rd22444, %rd22443, 32;
	mul.wide.u32 	%rd22445, %r8356, %r8356;
	and.b64  	%rd22446, %rd22425, 4294967295;
	add.s64 	%rd22447, %rd22444, %rd22446;
	add.s64 	%rd22448, %rd22447, %rd22445;
	shr.u64 	%rd22449, %rd22448, 32;
	mul.wide.u32 	%rd22450, %r8357, %r8356;
	and.b64  	%rd22451, %rd22428, 4294967295;
	add.s64 	%rd22452, %rd22449, %rd22451;
	add.s64 	%rd22453, %rd22452, %rd22450;
	shr.u64 	%rd22454, %rd22453, 32;
	mul.wide.u32 	%rd22455, %r8358, %r8356;
	and.b64  	%rd22456, %rd22431, 4294967295;
	add.s64 	%rd22457, %rd22454, %rd22456;
	add.s64 	%rd22458, %rd22457, %rd22455;
	shr.u64 	%rd22459, %rd22458, 32;
	mul.wide.u32 	%rd22460, %r8359, %r8356;
	and.b64  	%rd22461, %rd22434, 4294967295;
	add.s64 	%rd22462, %rd22459, %rd22461;
	add.s64 	%rd22463, %rd22462, %rd22460;
	shr.u64 	%rd22464, %rd22463, 32;
	mul.wide.u32 	%rd22465, %r8360, %r8356;
	and.b64  	%rd22466, %rd22437, 4294967295;
	add.s64 	%rd22467, %rd22464, %rd22466;
	add.s64 	%rd22468, %rd22467, %rd22465;
	shr.u64 	%rd22469, %rd22468, 32;
	mul.wide.u32 	%rd22470, %r8361, %r8356;
	and.b64  	%rd22471, %rd22440, 4294967295;
	add.s64 	%rd22472, %rd22469, %rd22471;
	add.s64 	%rd22473, %rd22472, %rd22470;
	shr.u64 	%rd22474, %rd22473, 32;
	mul.wide.u32 	%rd22475, %r8362, %r8356;
	add.s64 	%rd22476, %rd22474, %rd22441;
	add.s64 	%rd22477, %rd22476, %rd22475;
	shr.u64 	%rd22478, %rd22477, 32;
	and.b64  	%rd22479, %rd22448, 4294967295;
	add.s64 	%rd22480, %rd22424, %rd22479;
	shr.u64 	%rd22481, %rd22480, 32;
	and.b64  	%rd22482, %rd22453, 4294967295;
	add.s64 	%rd22483, %rd22481, %rd22482;
	add.s64 	%rd22484, %rd22483, %rd22450;
	shr.u64 	%rd22485, %rd22484, 32;
	mul.wide.u32 	%rd22486, %r8357, %r8357;
	and.b64  	%rd22487, %rd22458, 4294967295;
	add.s64 	%rd22488, %rd22485, %rd22487;
	add.s64 	%rd22489, %rd22488, %rd22486;
	shr.u64 	%rd22490, %rd22489, 32;
	mul.wide.u32 	%rd22491, %r8358, %r8357;
	and.b64  	%rd22492, %rd22463, 4294967295;
	add.s64 	%rd22493, %rd22490, %rd22492;
	add.s64 	%rd22494, %rd22493, %rd22491;
	shr.u64 	%rd22495, %rd22494, 32;
	mul.wide.u32 	%rd22496, %r8359, %r8357;
	and.b64  	%rd22497, %rd22468, 4294967295;
	add.s64 	%rd22498, %rd22495, %rd22497;
	add.s64 	%rd22499, %rd22498, %rd22496;
	shr.u64 	%rd22500, %rd22499, 32;
	mul.wide.u32 	%rd22501, %r8360, %r8357;
	and.b64  	%rd22502, %rd22473, 4294967295;
	add.s64 	%rd22503, %rd22500, %rd22502;
	add.s64 	%rd22504, %rd22503, %rd22501;
	shr.u64 	%rd22505, %rd22504, 32;
	mul.wide.u32 	%rd22506, %r8361, %r8357;
	and.b64  	%rd22507, %rd22477, 4294967295;
	add.s64 	%rd22508, %rd22505, %rd22507;
	add.s64 	%rd22509, %rd22508, %rd22506;
	shr.u64 	%rd22510, %rd22509, 32;
	mul.wide.u32 	%rd22511, %r8362, %r8357;
	add.s64 	%rd22512, %rd22510, %rd22478;
	add.s64 	%rd22513, %rd22512, %rd22511;
	shr.u64 	%rd22514, %rd22513, 32;
	and.b64  	%rd22515, %rd22484, 4294967295;
	add.s64 	%rd22516, %rd22427, %rd22515;
	shr.u64 	%rd22517, %rd22516, 32;
	and.b64  	%rd22518, %rd22489, 4294967295;
	add.s64 	%rd22519, %rd22517, %rd22518;
	add.s64 	%rd22520, %rd22519, %rd22455;
	shr.u64 	%rd22521, %rd22520, 32;
	and.b64  	%rd22522, %rd22494, 4294967295;
	add.s64 	%rd22523, %rd22521, %rd22522;
	add.s64 	%rd22524, %rd22523, %rd22491;
	shr.u64 	%rd22525, %rd22524, 32;
	mul.wide.u32 	%rd22526, %r8358, %r8358;
	and.b64  	%rd22527, %rd22499, 4294967295;
	add.s64 	%rd22528, %rd22525, %rd22527;
	add.s64 	%rd22529, %rd22528, %rd22526;
	shr.u64 	%rd22530, %rd22529, 32;
	mul.wide.u32 	%rd22531, %r8359, %r8358;
	and.b64  	%rd22532, %rd22504, 4294967295;
	add.s64 	%rd22533, %rd22530, %rd22532;
	add.s64 	%rd22534, %rd22533, %rd22531;
	shr.u64 	%rd22535, %rd22534, 32;
	mul.wide.u32 	%rd22536, %r8360, %r8358;
	and.b64  	%rd22537, %rd22509, 4294967295;
	add.s64 	%rd22538, %rd22535, %rd22537;
	add.s64 	%rd22539, %rd22538, %rd22536;
	shr.u64 	%rd22540, %rd22539, 32;
	mul.wide.u32 	%rd22541, %r8361, %r8358;
	and.b64  	%rd22542, %rd22513, 4294967295;
	add.s64 	%rd22543, %rd22540, %rd22542;
	add.s64 	%rd22544, %rd22543, %rd22541;
	shr.u64 	%rd22545, %rd22544, 32;
	mul.wide.u32 	%rd22546, %r8362, %r8358;
	add.s64 	%rd22547, %rd22545, %rd22514;
	add.s64 	%rd22548, %rd22547, %rd22546;
	shr.u64 	%rd22549, %rd22548, 32;
	and.b64  	%rd22550, %rd22520, 4294967295;
	add.s64 	%rd22551, %rd22430, %rd22550;
	shr.u64 	%rd22552, %rd22551, 32;
	and.b64  	%rd22553, %rd22524, 4294967295;
	add.s64 	%rd22554, %rd22552, %rd22553;
	add.s64 	%rd22555, %rd22554, %rd22460;
	shr.u64 	%rd22556, %rd22555, 32;
	and.b64  	%rd22557, %rd22529, 4294967295;
	add.s64 	%rd22558, %rd22556, %rd22557;
	add.s64 	%rd22559, %rd22558, %rd22496;
	shr.u64 	%rd22560, %rd22559, 32;
	and.b64  	%rd22561, %rd22534, 4294967295;
	add.s64 	%rd22562, %rd22560, %rd22561;
	add.s64 	%rd22563, %rd22562, %rd22531;
	shr.u64 	%rd22564, %rd22563, 32;
	mul.wide.u32 	%rd22565, %r8359, %r8359;
	and.b64  	%rd22566, %rd22539, 4294967295;
	add.s64 	%rd22567, %rd22564, %rd22566;
	add.s64 	%rd22568, %rd22567, %rd22565;
	shr.u64 	%rd22569, %rd22568, 32;
	mul.wide.u32 	%rd22570, %r8360, %r8359;
	and.b64  	%rd22571, %rd22544, 4294967295;
	add.s64 	%rd22572, %rd22569, %rd22571;
	add.s64 	%rd22573, %rd22572, %rd22570;
	shr.u64 	%rd22574, %rd22573, 32;
	mul.wide.u32 	%rd22575, %r8361, %r8359;
	and.b64  	%rd22576, %rd22548, 4294967295;
	add.s64 	%rd22577, %rd22574, %rd22576;
	add.s64 	%rd22578, %rd22577, %rd22575;
	shr.u64 	%rd22579, %rd22578, 32;
	mul.wide.u32 	%rd22580, %r8362, %r8359;
	add.s64 	%rd22581, %rd22579, %rd22549;
	add.s64 	%rd22582, %rd22581, %rd22580;
	shr.u64 	%rd22583, %rd22582, 32;
	and.b64  	%rd22584, %rd22555, 4294967295;
	add.s64 	%rd22585, %rd22433, %rd22584;
	shr.u64 	%rd22586, %rd22585, 32;
	and.b64  	%rd22587, %rd22559, 4294967295;
	add.s64 	%rd22588, %rd22586, %rd22587;
	add.s64 	%rd22589, %rd22588, %rd22465;
	shr.u64 	%rd22590, %rd22589, 32;
	and.b64  	%rd22591, %rd22563, 4294967295;
	add.s64 	%rd22592, %rd22590, %rd22591;
	add.s64 	%rd22593, %rd22592, %rd22501;
	shr.u64 	%rd22594, %rd22593, 32;
	and.b64  	%rd22595, %rd22568, 4294967295;
	add.s64 	%rd22596, %rd22594, %rd22595;
	add.s64 	%rd22597, %rd22596, %rd22536;
	shr.u64 	%rd22598, %rd22597, 32;
	and.b64  	%rd22599, %rd22573, 4294967295;
	add.s64 	%rd22600, %rd22598, %rd22599;
	add.s64 	%rd22601, %rd22600, %rd22570;
	shr.u64 	%rd22602, %rd22601, 32;
	mul.wide.u32 	%rd22603, %r8360, %r8360;
	and.b64  	%rd22604, %rd22578, 4294967295;
	add.s64 	%rd22605, %rd22602, %rd22604;
	add.s64 	%rd22606, %rd22605, %rd22603;
	shr.u64 	%rd22607, %rd22606, 32;
	mul.wide.u32 	%rd22608, %r8361, %r8360;
	and.b64  	%rd22609, %rd22582, 4294967295;
	add.s64 	%rd22610, %rd22607, %rd22609;
	add.s64 	%rd22611, %rd22610, %rd22608;
	shr.u64 	%rd22612, %rd22611, 32;
	mul.wide.u32 	%rd22613, %r8362, %r8360;
	add.s64 	%rd22614, %rd22612, %rd22583;
	add.s64 	%rd22615, %rd22614, %rd22613;
	shr.u64 	%rd22616, %rd22615, 32;
	and.b64  	%rd22617, %rd22589, 4294967295;
	add.s64 	%rd22618, %rd22436, %rd22617;
	shr.u64 	%rd22619, %rd22618, 32;
	and.b64  	%rd22620, %rd22593, 4294967295;
	add.s64 	%rd22621, %rd22619, %rd22620;
	add.s64 	%rd22622, %rd22621, %rd22470;
	shr.u64 	%rd22623, %rd22622, 32;
	and.b64  	%rd22624, %rd22597, 4294967295;
	add.s64 	%rd22625, %rd22623, %rd22624;
	add.s64 	%rd22626, %rd22625, %rd22506;
	shr.u64 	%rd22627, %rd22626, 32;
	and.b64  	%rd22628, %rd22601, 4294967295;
	add.s64 	%rd22629, %rd22627, %rd22628;
	add.s64 	%rd22630, %rd22629, %rd22541;
	shr.u64 	%rd22631, %rd22630, 32;
	and.b64  	%rd22632, %rd22606, 4294967295;
	add.s64 	%rd22633, %rd22631, %rd22632;
	add.s64 	%rd22634, %rd22633, %rd22575;
	shr.u64 	%rd22635, %rd22634, 32;
	and.b64  	%rd22636, %rd22611, 4294967295;
	add.s64 	%rd22637, %rd22635, %rd22636;
	add.s64 	%rd22638, %rd22637, %rd22608;
	shr.u64 	%rd22639, %rd22638, 32;
	mul.wide.u32 	%rd22640, %r8361, %r8361;
	and.b64  	%rd22641, %rd22615, 4294967295;
	add.s64 	%rd22642, %rd22639, %rd22641;
	add.s64 	%rd22643, %rd22642, %rd22640;
	shr.u64 	%rd22644, %rd22643, 32;
	mul.wide.u32 	%rd22645, %r8362, %r8361;
	add.s64 	%rd22646, %rd22644, %rd22616;
	add.s64 	%rd22647, %rd22646, %rd22645;
	shr.u64 	%rd22648, %rd22647, 32;
	and.b64  	%rd22649, %rd22622, 4294967295;
	add.s64 	%rd22650, %rd22439, %rd22649;
	shr.u64 	%rd22651, %rd22650, 32;
	and.b64  	%rd22652, %rd22626, 4294967295;
	add.s64 	%rd22653, %rd22651, %rd22652;
	add.s64 	%rd22654, %rd22653, %rd22475;
	shr.u64 	%rd22655, %rd22654, 32;
	and.b64  	%rd22656, %rd22630, 4294967295;
	add.s64 	%rd22657, %rd22655, %rd22656;
	add.s64 	%rd22658, %rd22657, %rd22511;
	shr.u64 	%rd22659, %rd22658, 32;
	and.b64  	%rd22660, %rd22634, 4294967295;
	add.s64 	%rd22661, %rd22659, %rd22660;
	add.s64 	%rd22662, %rd22661, %rd22546;
	shr.u64 	%rd22663, %rd22662, 32;
	and.b64  	%rd22664, %rd22638, 4294967295;
	add.s64 	%rd22665, %rd22663, %rd22664;
	add.s64 	%rd22666, %rd22665, %rd22580;
	shr.u64 	%rd22667, %rd22666, 32;
	and.b64  	%rd22668, %rd22643, 4294967295;
	add.s64 	%rd22669, %rd22667, %rd22668;
	add.s64 	%rd22670, %rd22669, %rd22613;
	shr.u64 	%rd22671, %rd22670, 32;
	and.b64  	%rd22672, %rd22647, 4294967295;
	add.s64 	%rd22673, %rd22671, %rd22672;
	add.s64 	%rd22674, %rd22673, %rd22645;
	shr.u64 	%rd22675, %rd22674, 32;
	mul.wide.u32 	%rd22676, %r8362, %r8362;
	add.s64 	%rd22677, %rd22675, %rd22648;
	add.s64 	%rd22678, %rd22677, %rd22676;
	{ .reg .b32 tmp; mov.b64 {tmp, %r5889}, %rd22678; }
	ld.const.u32 	%r2140, [MU_P];
	mul.lo.s32 	%r5890, %r2140, %r5888;
	ld.const.u32 	%r2141, [P_CONST];
	mul.wide.u32 	%rd22679, %r2141, %r5890;
	and.b64  	%rd22680, %rd22419, 4294967293;
	add.s64 	%rd22681, %rd22679, %rd22680;
	shr.u64 	%rd22682, %rd22681, 32;
	ld.const.u32 	%r2142, [P_CONST+4];
	mul.wide.u32 	%rd22683, %r2142, %r5890;
	and.b64  	%rd22684, %rd22443, 4294967295;
	add.s64 	%rd22685, %rd22682, %rd22684;
	add.s64 	%rd22686, %rd22685, %rd22683;
	cvt.u32.u64 	%r5891, %rd22686;
	shr.u64 	%rd22687, %rd22686, 32;
	ld.const.u32 	%r2143, [P_CONST+8];
	mul.wide.u32 	%rd22688, %r2143, %r5890;
	and.b64  	%rd22689, %rd22480, 4294967295;
	add.s64 	%rd22690, %rd22687, %rd22689;
	add.s64 	%rd22691, %rd22690, %rd22688;
	shr.u64 	%rd22692, %rd22691, 32;
	ld.const.u32 	%r2144, [P_CONST+12];
	mul.wide.u32 	%rd22693, %r2144, %r5890;
	and.b64  	%rd22694, %rd22516, 4294967295;
	add.s64 	%rd22695, %rd22692, %rd22694;
	add.s64 	%rd22696, %rd22695, %rd22693;
	shr.u64 	%rd22697, %rd22696, 32;
	ld.const.u32 	%r2145, [P_CONST+16];
	mul.wide.u32 	%rd22698, %r2145, %r5890;
	and.b64  	%rd22699, %rd22551, 4294967295;
	add.s64 	%rd22700, %rd22697, %rd22699;
	add.s64 	%rd22701, %rd22700, %rd22698;
	shr.u64 	%rd22702, %rd22701, 32;
	ld.const.u32 	%r2146, [P_CONST+20];
	mul.wide.u32 	%rd22703, %r2146, %r5890;
	and.b64  	%rd22704, %rd22585, 4294967295;
	add.s64 	%rd22705, %rd22702, %rd22704;
	add.s64 	%rd22706, %rd22705, %rd22703;
	shr.u64 	%rd22707, %rd22706, 32;
	ld.const.u32 	%r2147, [P_CONST+24];
	mul.wide.u32 	%rd22708, %r2147, %r5890;
	and.b64  	%rd22709, %rd22618, 4294967295;
	add.s64 	%rd22710, %rd22707, %rd22709;
	add.s64 	%rd22711, %rd22710, %rd22708;
	shr.u64 	%rd22712, %rd22711, 32;
	ld.const.u32 	%r2148, [P_CONST+28];
	mul.wide.u32 	%rd22713, %r2148, %r5890;
	and.b64  	%rd22714, %rd22650, 4294967295;
	add.s64 	%rd22715, %rd22712, %rd22714;
	add.s64 	%rd22716, %rd22715, %rd22713;
	shr.u64 	%rd22717, %rd22716, 32;
	and.b64  	%rd22718, %rd22654, 4294967295;
	add.s64 	%rd22719, %rd22717, %rd22718;
	shr.u64 	%rd22720, %rd22719, 32;
	and.b64  	%rd22721, %rd22658, 4294967295;
	add.s64 	%rd22722, %rd22720, %rd22721;
	shr.u64 	%rd22723, %rd22722, 32;
	and.b64  	%rd22724, %rd22662, 4294967295;
	add.s64 	%rd22725, %rd22723, %rd22724;
	shr.u64 	%rd22726, %rd22725, 32;
	and.b64  	%rd22727, %rd22666, 4294967295;
	add.s64 	%rd22728, %rd22726, %rd22727;
	shr.u64 	%rd22729, %rd22728, 32;
	and.b64  	%rd22730, %rd22670, 4294967295;
	add.s64 	%rd22731, %rd22729, %rd22730;
	shr.u64 	%rd22732, %rd22731, 32;
	and.b64  	%rd22733, %rd22674, 4294967295;
	add.s64 	%rd22734, %rd22732, %rd22733;
	shr.u64 	%rd22735, %rd22734, 32;
	and.b64  	%rd22736, %rd22678, 4294967295;
	add.s64 	%rd22737, %rd22735, %rd22736;
	{ .reg .b32 tmp; mov.b64 {tmp, %r5892}, %rd22737; }
	add.s32 	%r5893, %r5889, %r5892;
	mul.lo.s32 	%r5894, %r2140, %r5891;
	mul.wide.u32 	%rd22738, %r2141, %r5894;
	and.b64  	%rd22739, %rd22686, 4294967295;
	add.s64 	%rd22740, %rd22738, %rd22739;
	shr.u64 	%rd22741, %rd22740, 32;
	mul.wide.u32 	%rd22742, %r2142, %r5894;
	and.b64  	%rd22743, %rd22691, 4294967295;
	add.s64 	%rd22744, %rd22741, %rd22743;
	add.s64 	%rd22745, %rd22744, %rd22742;
	cvt.u32.u64 	%r5895, %rd22745;
	shr.u64 	%rd22746, %rd22745, 32;
	mul.wide.u32 	%rd22747, %r2143, %r5894;
	and.b64  	%rd22748, %rd22696, 4294967295;
	add.s64 	%rd22749, %rd22746, %rd22748;
	add.s64 	%rd22750, %rd22749, %rd22747;
	shr.u64 	%rd22751, %rd22750, 32;
	mul.wide.u32 	%rd22752, %r2144, %r5894;
	and.b64  	%rd22753, %rd22701, 4294967295;
	add.s64 	%rd22754, %rd22751, %rd22753;
	add.s64 	%rd22755, %rd22754, %rd22752;
	shr.u64 	%rd22756, %rd22755, 32;
	mul.wide.u32 	%rd22757, %r2145, %r5894;
	and.b64  	%rd22758, %rd22706, 4294967295;
	add.s64 	%rd22759, %rd22756, %rd22758;
	add.s64 	%rd22760, %rd22759, %rd22757;
	shr.u64 	%rd22761, %rd22760, 32;
	mul.wide.u32 	%rd22762, %r2146, %r5894;
	and.b64  	%rd22763, %rd22711, 4294967295;
	add.s64 	%rd22764, %rd22761, %rd22763;
	add.s64 	%rd22765, %rd22764, %rd22762;
	shr.u64 	%rd22766, %rd22765, 32;
	mul.wide.u32 	%rd22767, %r2147, %r5894;
	and.b64  	%rd22768, %rd22716, 4294967295;
	add.s64 	%rd22769, %rd22766, %rd22768;
	add.s64 	%rd22770, %rd22769, %rd22767;
	shr.u64 	%rd22771, %rd22770, 32;
	mul.wide.u32 	%rd22772, %r2148, %r5894;
	and.b64  	%rd22773, %rd22719, 4294967295;
	add.s64 	%rd22774, %rd22771, %rd22773;
	add.s64 	%rd22775, %rd22774, %rd22772;
	shr.u64 	%rd22776, %rd22775, 32;
	and.b64  	%rd22777, %rd22722, 4294967295;
	add.s64 	%rd22778, %rd22776, %rd22777;
	shr.u64 	%rd22779, %rd22778, 32;
	and.b64  	%rd22780, %rd22725, 4294967295;
	add.s64 	%rd22781, %rd22779, %rd22780;
	shr.u64 	%rd22782, %rd22781, 32;
	and.b64  	%rd22783, %rd22728, 4294967295;
	add.s64 	%rd22784, %rd22782, %rd22783;
	shr.u64 	%rd22785, %rd22784, 32;
	and.b64  	%rd22786, %rd22731, 4294967295;
	add.s64 	%rd22787, %rd22785, %rd22786;
	shr.u64 	%rd22788, %rd22787, 32;
	and.b64  	%rd22789, %rd22734, 4294967295;
	add.s64 	%rd22790, %rd22788, %rd22789;
	shr.u64 	%rd22791, %rd22790, 32;
	and.b64  	%rd22792, %rd22737, 4294967295;
	add.s64 	%rd22793, %rd22791, %rd22792;
	{ .reg .b32 tmp; mov.b64 {tmp, %r5896}, %rd22793; }
	add.s32 	%r5897, %r5893, %r5896;
	mul.lo.s32 	%r5898, %r2140, %r5895;
	mul.wide.u32 	%rd22794, %r2141, %r5898;
	and.b64  	%rd22795, %rd22745, 4294967295;
	add.s64 	%rd22796, %rd22794, %rd22795;
	shr.u64 	%rd22797, %rd22796, 32;
	mul.wide.u32 	%rd22798, %r2142, %r5898;
	and.b64  	%rd22799, %rd22750, 4294967295;
	add.s64 	%rd22800, %rd22797, %rd22799;
	add.s64 	%rd22801, %rd22800, %rd22798;
	cvt.u32.u64 	%r5899, %rd22801;
	shr.u64 	%rd22802, %rd22801, 32;
	mul.wide.u32 	%rd22803, %r2143, %r5898;
	and.b64  	%rd22804, %rd22755, 4294967295;
	add.s64 	%rd22805, %rd22802, %rd22804;
	add.s64 	%rd22806, %rd22805, %rd22803;
	shr.u64 	%rd22807, %rd22806, 32;
	mul.wide.u32 	%rd22808, %r2144, %r5898;
	and.b64  	%rd22809, %rd22760, 4294967295;
	add.s64 	%rd22810, %rd22807, %rd22809;
	add.s64 	%rd22811, %rd22810, %rd22808;
	shr.u64 	%rd22812, %rd22811, 32;
	mul.wide.u32 	%rd22813, %r2145, %r5898;
	and.b64  	%rd22814, %rd22765, 4294967295;
	add.s64 	%rd22815, %rd22812, %rd22814;
	add.s64 	%rd22816, %rd22815, %rd22813;
	shr.u64 	%rd22817, %rd22816, 32;
	mul.wide.u32 	%rd22818, %r2146, %r5898;
	and.b64  	%rd22819, %rd22770, 4294967295;
	add.s64 	%rd22820, %rd22817, %rd22819;
	add.s64 	%rd22821, %rd22820, %rd22818;
	shr.u64 	%rd22822, %rd22821, 32;
	mul.wide.u32 	%rd22823, %r2147, %r5898;
	and.b64  	%rd22824, %rd22775, 4294967295;
	add.s64 	%rd22825, %rd22822, %rd22824;
	add.s64 	%rd22826, %rd22825, %rd22823;
	shr.u64 	%rd22827, %rd22826, 32;
	mul.wide.u32 	%rd22828, %r2148, %r5898;
	and.b64  	%rd22829, %rd22778, 4294967295;
	add.s64 	%rd22830, %rd22827, %rd22829;
	add.s64 	%rd22831, %rd22830, %rd22828;
	shr.u64 	%rd22832, %rd22831, 32;
	and.b64  	%rd22833, %rd22781, 4294967295;
	add.s64 	%rd22834, %rd22832, %rd22833;
	shr.u64 	%rd22835, %rd22834, 32;
	and.b64  	%rd22836, %rd22784, 4294967295;
	add.s64 	%rd22837, %rd22835, %rd22836;
	shr.u64 	%rd22838, %rd22837, 32;
	and.b64  	%rd22839, %rd22787, 4294967295;
	add.s64 	%rd22840, %rd22838, %rd22839;
	shr.u64 	%rd22841, %rd22840, 32;
	and.b64  	%rd22842, %rd22790, 4294967295;
	add.s64 	%rd22843, %rd22841, %rd22842;
	shr.u64 	%rd22844, %rd22843, 32;
	and.b64  	%rd22845, %rd22793, 4294967295;
	add.s64 	%rd22846, %rd22844, %rd22845;
	{ .reg .b32 tmp; mov.b64 {tmp, %r5900}, %rd22846; }
	add.s32 	%r5901, %r5897, %r5900;
	mul.lo.s32 	%r5902, %r2140, %r5899;
	mul.wide.u32 	%rd22847, %r2141, %r5902;
	and.b64  	%rd22848, %rd22801, 4294967295;
	add.s64 	%rd22849, %rd22847, %rd22848;
	shr.u64 	%rd22850, %rd22849, 32;
	mul.wide.u32 	%rd22851, %r2142, %r5902;
	and.b64  	%rd22852, %rd22806, 4294967295;
	add.s64 	%rd22853, %rd22850, %rd22852;
	add.s64 	%rd22854, %rd22853, %rd22851;
	cvt.u32.u64 	%r5903, %rd22854;
	shr.u64 	%rd22855, %rd22854, 32;
	mul.wide.u32 	%rd22856, %r2143, %r5902;
	and.b64  	%rd22857, %rd22811, 4294967295;
	add.s64 	%rd22858, %rd22855, %rd22857;
	add.s64 	%rd22859, %rd22858, %rd22856;
	shr.u64 	%rd22860, %rd22859, 32;
	mul.wide.u32 	%rd22861, %r2144, %r5902;
	and.b64  	%rd22862, %rd22816, 4294967295;
	add.s64 	%rd22863, %rd22860, %rd22862;
	add.s64 	%rd22864, %rd22863, %rd22861;
	shr.u64 	%rd22865, %rd22864, 32;
	mul.wide.u32 	%rd22866, %r2145, %r5902;
	and.b64  	%rd22867, %rd22821, 4294967295;
	add.s64 	%rd22868, %rd22865, %rd22867;
	add.s64 	%rd22869, %rd22868, %rd22866;
	shr.u64 	%rd22870, %rd22869, 32;
	mul.wide.u32 	%rd22871, %r2146, %r5902;
	and.b64  	%rd22872, %rd22826, 4294967295;
	add.s64 	%rd22873, %rd22870, %rd22872;
	add.s64 	%rd22874, %rd22873, %rd22871;
	shr.u64 	%rd22875, %rd22874, 32;
	mul.wide.u32 	%rd22876, %r2147, %r5902;
	and.b64  	%rd22877, %rd22831, 4294967295;
	add.s64 	%rd22878, %rd22875, %rd22877;
	add.s64 	%rd22879, %rd22878, %rd22876;
	shr.u64 	%rd22880, %rd22879, 32;
	mul.wide.u32 	%rd22881, %r2148, %r5902;
	and.b64  	%rd22882, %rd22834, 4294967295;
	add.s64 	%rd22883, %rd22880, %rd22882;
	add.s64 	%rd22884, %rd22883, %rd22881;
	shr.u64 	%rd22885, %rd22884, 32;
	and.b64  	%rd22886, %rd22837, 4294967295;
	add.s64 	%rd22887, %rd22885, %rd22886;
	shr.u64 	%rd22888, %rd22887, 32;
	and.b64  	%rd22889, %rd22840, 4294967295;
	add.s64 	%rd22890, %rd22888, %rd22889;
	shr.u64 	%rd22891, %rd22890, 32;
	and.b64  	%rd22892, %rd22843, 4294967295;
	add.s64 	%rd22893, %rd22891, %rd22892;
	shr.u64 	%rd22894, %rd22893, 32;
	and.b64  	%rd22895, %rd22846, 4294967295;
	add.s64 	%rd22896, %rd22894, %rd22895;
	{ .reg .b32 tmp; mov.b64 {tmp, %r5904}, %rd22896; }
	add.s32 	%r5905, %r5901, %r5904;
	mul.lo.s32 	%r5906, %r2140, %r5903;
	mul.wide.u32 	%rd22897, %r2141, %r5906;
	and.b64  	%rd22898, %rd22854, 4294967295;
	add.s64 	%rd22899, %rd22897, %rd22898;
	shr.u64 	%rd22900, %rd22899, 32;
	mul.wide.u32 	%rd22901, %r2142, %r5906;
	and.b64  	%rd22902, %rd22859, 4294967295;
	add.s64 	%rd22903, %rd22900, %rd22902;
	add.s64 	%rd22904, %rd22903, %rd22901;
	cvt.u32.u64 	%r5907, %rd22904;
	shr.u64 	%rd22905, %rd22904, 32;
	mul.wide.u32 	%rd22906, %r2143, %r5906;
	and.b64  	%rd22907, %rd22864, 4294967295;
	add.s64 	%rd22908, %rd22905, %rd22907;
	add.s64 	%rd22909, %rd22908, %rd22906;
	shr.u64 	%rd22910, %rd22909, 32;
	mul.wide.u32 	%rd22911, %r2144, %r5906;
	and.b64  	%rd22912, %rd22869, 4294967295;
	add.s64 	%rd22913, %rd22910, %rd22912;
	add.s64 	%rd22914, %rd22913, %rd22911;
	shr.u64 	%rd22915, %rd22914, 32;
	mul.wide.u32 	%rd22916, %r2145, %r5906;
	and.b64  	%rd22917, %rd22874, 4294967295;
	add.s64 	%rd22918, %rd22915, %rd22917;
	add.s64 	%rd22919, %rd22918, %rd22916;
	shr.u64 	%rd22920, %rd22919, 32;
	mul.wide.u32 	%rd22921, %r2146, %r5906;
	and.b64  	%rd22922, %rd22879, 4294967295;
	add.s64 	%rd22923, %rd22920, %rd22922;
	add.s64 	%rd22924, %rd22923, %rd22921;
	shr.u64 	%rd22925, %rd22924, 32;
	mul.wide.u32 	%rd22926, %r2147, %r5906;
	and.b64  	%rd22927, %rd22884, 4294967295;
	add.s64 	%rd22928, %rd22925, %rd22927;
	add.s64 	%rd22929, %rd22928, %rd22926;
	shr.u64 	%rd22930, %rd22929, 32;
	mul.wide.u32 	%rd22931, %r2148, %r5906;
	and.b64  	%rd22932, %rd22887, 4294967295;
	add.s64 	%rd22933, %rd22930, %rd22932;
	add.s64 	%rd22934, %rd22933, %rd22931;
	shr.u64 	%rd22935, %rd22934, 32;
	and.b64  	%rd22936, %rd22890, 4294967295;
	add.s64 	%rd22937, %rd22935, %rd22936;
	shr.u64 	%rd22938, %rd22937, 32;
	and.b64  	%rd22939, %rd22893, 4294967295;
	add.s64 	%rd22940, %rd22938, %rd22939;
	shr.u64 	%rd22941, %rd22940, 32;
	and.b64  	%rd22942, %rd22896, 4294967295;
	add.s64 	%rd22943, %rd22941, %rd22942;
	{ .reg .b32 tmp; mov.b64 {tmp, %r5908}, %rd22943; }
	add.s32 	%r5909, %r5905, %r5908;
	mul.lo.s32 	%r5910, %r2140, %r5907;
	mul.wide.u32 	%rd22944, %r2141, %r5910;
	and.b64  	%rd22945, %rd22904, 4294967295;
	add.s64 	%rd22946, %rd22944, %rd22945;
	shr.u64 	%rd22947, %rd22946, 32;
	mul.wide.u32 	%rd22948, %r2142, %r5910;
	and.b64  	%rd22949, %rd22909, 4294967295;
	add.s64 	%rd22950, %rd22947, %rd22949;
	add.s64 	%rd22951, %rd22950, %rd22948;
	cvt.u32.u64 	%r5911, %rd22951;
	shr.u64 	%rd22952, %rd22951, 32;
	mul.wide.u32 	%rd22953, %r2143, %r5910;
	and.b64  	%rd22954, %rd22914, 4294967295;
	add.s64 	%rd22955, %rd22952, %rd22954;
	add.s64 	%rd22956, %rd22955, %rd22953;
	shr.u64 	%rd22957, %rd22956, 32;
	mul.wide.u32 	%rd22958, %r2144, %r5910;
	and.b64  	%rd22959, %rd22919, 4294967295;
	add.s64 	%rd22960, %rd22957, %rd22959;
	add.s64 	%rd22961, %rd22960, %rd22958;
	shr.u64 	%rd22962, %rd22961, 32;
	mul.wide.u32 	%rd22963, %r2145, %r5910;
	and.b64  	%rd22964, %rd22924, 4294967295;
	add.s64 	%rd22965, %rd22962, %rd22964;
	add.s64 	%rd22966, %rd22965, %rd22963;
	shr.u64 	%rd22967, %rd22966, 32;
	mul.wide.u32 	%rd22968, %r2146, %r5910;
	and.b64  	%rd22969, %rd22929, 4294967295;
	add.s64 	%rd22970, %rd22967, %rd22969;
	add.s64 	%rd22971, %rd22970, %rd22968;
	shr.u64 	%rd22972, %rd22971, 32;
	mul.wide.u32 	%rd22973, %r2147, %r5910;
	and.b64  	%rd22974, %rd22934, 4294967295;
	add.s64 	%rd22975, %rd22972, %rd22974;
	add.s64 	%rd22976, %rd22975, %rd22973;
	shr.u64 	%rd22977, %rd22976, 32;
	mul.wide.u32 	%rd22978, %r2148, %r5910;
	and.b64  	%rd22979, %rd22937, 4294967295;
	add.s64 	%rd22980, %rd22977, %rd22979;
	add.s64 	%rd22981, %rd22980, %rd22978;
	shr.u64 	%rd22982, %rd22981, 32;
	and.b64  	%rd22983, %rd22940, 4294967295;
	add.s64 	%rd22984, %rd22982, %rd22983;
	shr.u64 	%rd22985, %rd22984, 32;
	and.b64  	%rd22986, %rd22943, 4294967295;
	add.s64 	%rd22987, %rd22985, %rd22986;
	{ .reg .b32 tmp; mov.b64 {tmp, %r5912}, %rd22987; }
	add.s32 	%r5913, %r5909, %r5912;
	mul.lo.s32 	%r5914, %r2140, %r5911;
	mul.wide.u32 	%rd22988, %r2141, %r5914;
	and.b64  	%rd22989, %rd22951, 4294967295;
	add.s64 	%rd22990, %rd22988, %rd22989;
	shr.u64 	%rd22991, %rd22990, 32;
	mul.wide.u32 	%rd22992, %r2142, %r5914;
	and.b64  	%rd22993, %rd22956, 4294967295;
	add.s64 	%rd22994, %rd22991, %rd22993;
	add.s64 	%rd22995, %rd22994, %rd22992;
	cvt.u32.u64 	%r5915, %rd22995;
	shr.u64 	%rd22996, %rd22995, 32;
	mul.wide.u32 	%rd22997, %r2143, %r5914;
	and.b64  	%rd22998, %rd22961, 4294967295;
	add.s64 	%rd22999, %rd22996, %rd22998;
	add.s64 	%rd23000, %rd22999, %rd22997;
	shr.u64 	%rd23001, %rd23000, 32;
	mul.wide.u32 	%rd23002, %r2144, %r5914;
	and.b64  	%rd23003, %rd22966, 4294967295;
	add.s64 	%rd23004, %rd23001, %rd23003;
	add.s64 	%rd23005, %rd23004, %rd23002;
	shr.u64 	%rd23006, %rd23005, 32;
	mul.wide.u32 	%rd23007, %r2145, %r5914;
	and.b64  	%rd23008, %rd22971, 4294967295;
	add.s64 	%rd23009, %rd23006, %rd23008;
	add.s64 	%rd23010, %rd23009, %rd23007;
	shr.u64 	%rd23011, %rd23010, 32;
	mul.wide.u32 	%rd23012, %r2146, %r5914;
	and.b64  	%rd23013, %rd22976, 4294967295;
	add.s64 	%rd23014, %rd23011, %rd23013;
	add.s64 	%rd23015, %rd23014, %rd23012;
	shr.u64 	%rd23016, %rd23015, 32;
	mul.wide.u32 	%rd23017, %r2147, %r5914;
	and.b64  	%rd23018, %rd22981, 4294967295;
	add.s64 	%rd23019, %rd23016, %rd23018;
	add.s64 	%rd23020, %rd23019, %rd23017;
	shr.u64 	%rd23021, %rd23020, 32;
	mul.wide.u32 	%rd23022, %r2148, %r5914;
	and.b64  	%rd23023, %rd22984, 4294967295;
	add.s64 	%rd23024, %rd23021, %rd23023;
	add.s64 	%rd23025, %rd23024, %rd23022;
	shr.u64 	%rd23026, %rd23025, 32;
	and.b64  	%rd23027, %rd22987, 4294967295;
	add.s64 	%rd23028, %rd23026, %rd23027;
	{ .reg .b32 tmp; mov.b64 {tmp, %r5916}, %rd23028; }
	add.s32 	%r5917, %r5913, %r5916;
	mul.lo.s32 	%r5918, %r2140, %r5915;
	mul.wide.u32 	%rd23029, %r2141, %r5918;
	and.b64  	%rd23030, %rd22995, 4294967295;
	add.s64 	%rd23031, %rd23029, %rd23030;
	shr.u64 	%rd23032, %rd23031, 32;
	mul.wide.u32 	%rd23033, %r2142, %r5918;
	and.b64  	%rd23034, %rd23000, 4294967295;
	add.s64 	%rd23035, %rd23032, %rd23034;
	add.s64 	%rd23036, %rd23035, %rd23033;
	cvt.u32.u64 	%r8363, %rd23036;
	shr.u64 	%rd23037, %rd23036, 32;
	mul.wide.u32 	%rd23038, %r2143, %r5918;
	and.b64  	%rd23039, %rd23005, 4294967295;
	add.s64 	%rd23040, %rd23037, %rd23039;
	add.s64 	%rd23041, %rd23040, %rd23038;
	cvt.u32.u64 	%r8364, %rd23041;
	shr.u64 	%rd23042, %rd23041, 32;
	mul.wide.u32 	%rd23043, %r2144, %r5918;
	and.b64  	%rd23044, %rd23010, 4294967295;
	add.s64 	%rd23045, %rd23042, %rd23044;
	add.s64 	%rd23046, %rd23045, %rd23043;
	cvt.u32.u64 	%r8365, %rd23046;
	shr.u64 	%rd23047, %rd23046, 32;
	mul.wide.u32 	%rd23048, %r2145, %r5918;
	and.b64  	%rd23049, %rd23015, 4294967295;
	add.s64 	%rd23050, %rd23047, %rd23049;
	add.s64 	%rd23051, %rd23050, %rd23048;
	cvt.u32.u64 	%r8366, %rd23051;
	shr.u64 	%rd23052, %rd23051, 32;
	mul.wide.u32 	%rd23053, %r2146, %r5918;
	and.b64  	%rd23054, %rd23020, 4294967295;
	add.s64 	%rd23055, %rd23052, %rd23054;
	add.s64 	%rd23056, %rd23055, %rd23053;
	cvt.u32.u64 	%r8367, %rd23056;
	shr.u64 	%rd23057, %rd23056, 32;
	mul.wide.u32 	%rd23058, %r2147, %r5918;
	and.b64  	%rd23059, %rd23025, 4294967295;
	add.s64 	%rd23060, %rd23057, %rd23059;
	add.s64 	%rd23061, %rd23060, %rd23058;
	cvt.u32.u64 	%r8368, %rd23061;
	shr.u64 	%rd23062, %rd23061, 32;
	mul.wide.u32 	%rd23063, %r2148, %r5918;
	and.b64  	%rd23064, %rd23028, 4294967295;
	add.s64 	%rd23065, %rd23062, %rd23064;
	add.s64 	%rd23066, %rd23065, %rd23063;
	cvt.u32.u64 	%r8369, %rd23066;
	{ .reg .b32 tmp; mov.b64 {tmp, %r5919}, %rd23066; }
	add.s32 	%r8370, %r5917, %r5919;
	setp.gt.u32 	%p1064, %r8370, %r2148;
	@%p1064 bra 	$L__BB5_913;
	setp.lt.u32 	%p1065, %r8370, %r2148;
	@%p1065 bra 	$L__BB5_914;
	setp.gt.u32 	%p1066, %r8369, %r2147;
	@%p1066 bra 	$L__BB5_913;
	setp.lt.u32 	%p1067, %r8369, %r2147;
	@%p1067 bra 	$L__BB5_914;
	setp.gt.u32 	%p1068, %r8368, %r2146;
	@%p1068 bra 	$L__BB5_913;
	setp.lt.u32 	%p1069, %r8368, %r2146;
	@%p1069 bra 	$L__BB5_914;
	setp.gt.u32 	%p1070, %r8367, %r2145;
	@%p1070 bra 	$L__BB5_913;
	setp.lt.u32 	%p1071, %r8367, %r2145;
	@%p1071 bra 	$L__BB5_914;
	setp.gt.u32 	%p1072, %r8366, %r2144;
	@%p1072 bra 	$L__BB5_913;
	setp.lt.u32 	%p1073, %r8366, %r2144;
	@%p1073 bra 	$L__BB5_914;
	setp.gt.u32 	%p1074, %r8365, %r2143;
	@%p1074 bra 	$L__BB5_913;
	setp.lt.u32 	%p1075, %r8365, %r2143;
	@%p1075 bra 	$L__BB5_914;
	setp.gt.u32 	%p1076, %r8364, %r2142;
	@%p1076 bra 	$L__BB5_913;
	setp.lt.u32 	%p1077, %r8364, %r2142;
	setp.lt.u32 	%p1078, %r8363, %r2141;
	or.pred  	%p1079, %p1077, %p1078;
	@%p1079 bra 	$L__BB5_914;
$L__BB5_913:
	sub.s32 	%r8363, %r8363, %r2141;
	sub.s32 	%r8364, %r8364, %r2142;
	sub.s32 	%r8365, %r8365, %r2143;
	sub.s32 	%r8366, %r8366, %r2144;
	sub.s32 	%r8367, %r8367, %r2145;
	sub.s32 	%r8368, %r8368, %r2146;
	sub.s32 	%r8369, %r8369, %r2147;
	sub.s32 	%r8370, %r8370, %r2148;
$L__BB5_914:
	mul.wide.u32 	%rd23067, %r8355, %r8363;
	cvt.u32.u64 	%r5920, %rd23067;
	shr.u64 	%rd23068, %rd23067, 32;
	mul.wide.u32 	%rd23069, %r8356, %r8363;
	add.s64 	%rd23070, %rd23068, %rd23069;
	shr.u64 	%rd23071, %rd23070, 32;
	mul.wide.u32 	%rd23072, %r8357, %r8363;
	add.s64 	%rd23073, %rd23071, %rd23072;
	shr.u64 	%rd23074, %rd23073, 32;
	mul.wide.u32 	%rd23075, %r8358, %r8363;
	add.s64 	%rd23076, %rd23074, %rd23075;
	shr.u64 	%rd23077, %rd23076, 32;
	mul.wide.u32 	%rd23078, %r8359, %r8363;
	add.s64 	%rd23079, %rd23077, %rd23078;
	shr.u64 	%rd23080, %rd23079, 32;
	mul.wide.u32 	%rd23081, %r8360, %r8363;
	add.s64 	%rd23082, %rd23080, %rd23081;
	shr.u64 	%rd23083, %rd23082, 32;
	mul.wide.u32 	%rd23084, %r8361, %r8363;
	add.s64 	%rd23085, %rd23083, %rd23084;
	shr.u64 	%rd23086, %rd23085, 32;
	mul.wide.u32 	%rd23087, %r8362, %r8363;
	add.s64 	%rd23088, %rd23086, %rd23087;
	shr.u64 	%rd23089, %rd23088, 32;
	mul.wide.u32 	%rd23090, %r8355, %r8364;
	and.b64  	%rd23091, %rd23070, 4294967295;
	add.s64 	%rd23092, %rd23090, %rd23091;
	shr.u64 	%rd23093, %rd23092, 32;
	mul.wide.u32 	%rd23094, %r8356, %r8364;
	and.b64  	%rd23095, %rd23073, 4294967295;
	add.s64 	%rd23096, %rd23093, %rd23095;
	add.s64 	%rd23097, %rd23096, %rd23094;
	shr.u64 	%rd23098, %rd23097, 32;
	mul.wide.u32 	%rd23099, %r8357, %r8364;
	and.b64  	%rd23100, %rd23076, 4294967295;
	add.s64 	%rd23101, %rd23098, %rd23100;
	add.s64 	%rd23102, %rd23101, %rd23099;
	shr.u64 	%rd23103, %rd23102, 32;
	mul.wide.u32 	%rd23104, %r8358, %r8364;
	and.b64  	%rd23105, %rd23079, 4294967295;
	add.s64 	%rd23106, %rd23103, %rd23105;
	add.s64 	%rd23107, %rd23106, %rd23104;
	shr.u64 	%rd23108, %rd23107, 32;
	mul.wide.u32 	%rd23109, %r8359, %r8364;
	and.b64  	%rd23110, %rd23082, 4294967295;
	add.s64 	%rd23111, %rd23108, %rd23110;
	add.s64 	%rd23112, %rd23111, %rd23109;
	shr.u64 	%rd23113, %rd23112, 32;
	mul.wide.u32 	%rd23114, %r8360, %r8364;
	and.b64  	%rd23115, %rd23085, 4294967295;
	add.s64 	%rd23116, %rd23113, %rd23115;
	add.s64 	%rd23117, %rd23116, %rd23114;
	shr.u64 	%rd23118, %rd23117, 32;
	mul.wide.u32 	%rd23119, %r8361, %r8364;
	and.b64  	%rd23120, %rd23088, 4294967295;
	add.s64 	%rd23121, %rd23118, %rd23120;
	add.s64 	%rd23122, %rd23121, %rd23119;
	shr.u64 	%rd23123, %rd23122, 32;
	mul.wide.u32 	%rd23124, %r8362, %r8364;
	add.s64 	%rd23125, %rd23123, %rd23089;
	add.s64 	%rd23126, %rd23125, %rd23124;
	shr.u64 	%rd23127, %rd23126, 32;
	mul.wide.u32 	%rd23128, %r8355, %r8365;
	and.b64  	%rd23129, %rd23097, 4294967295;
	add.s64 	%rd23130, %rd23128, %rd23129;
	shr.u64 	%rd23131, %rd23130, 32;
	mul.wide.u32 	%rd23132, %r8356, %r8365;
	and.b64  	%rd23133, %rd23102, 4294967295;
	add.s64 	%rd23134, %rd23131, %rd23133;
	add.s64 	%rd23135, %rd23134, %rd23132;
	shr.u64 	%rd23136, %rd23135, 32;
	mul.wide.u32 	%rd23137, %r8357, %r8365;
	and.b64  	%rd23138, %rd23107, 4294967295;
	add.s64 	%rd23139, %rd23136, %rd23138;
	add.s64 	%rd23140, %rd23139, %rd23137;
	shr.u64 	%rd23141, %rd23140, 32;
	mul.wide.u32 	%rd23142, %r8358, %r8365;
	and.b64  	%rd23143, %rd23112, 4294967295;
	add.s64 	%rd23144, %rd23141, %rd23143;
	add.s64 	%rd23145, %rd23144, %rd23142;
	shr.u64 	%rd23146, %rd23145, 32;
	mul.wide.u32 	%rd23147, %r8359, %r8365;
	and.b64  	%rd23148, %rd23117, 4294967295;
	add.s64 	%rd23149, %rd23146, %rd23148;
	add.s64 	%rd23150, %rd23149, %rd23147;
	shr.u64 	%rd23151, %rd23150, 32;
	mul.wide.u32 	%rd23152, %r8360, %r8365;
	and.b64  	%rd23153, %rd23122, 4294967295;
	add.s64 	%rd23154, %rd23151, %rd23153;
	add.s64 	%rd23155, %rd23154, %rd23152;
	shr.u64 	%rd23156, %rd23155, 32;
	mul.wide.u32 	%rd23157, %r8361, %r8365;
	and.b64  	%rd23158, %rd23126, 4294967295;
	add.s64 	%rd23159, %rd23156, %rd23158;
	add.s64 	%rd23160, %rd23159, %rd23157;
	shr.u64 	%rd23161, %rd23160, 32;
	mul.wide.u32 	%rd23162, %r8362, %r8365;
	add.s64 	%rd23163, %rd23161, %rd23127;
	add.s64 	%rd23164, %rd23163, %rd23162;
	shr.u64 	%rd23165, %rd23164, 32;
	mul.wide.u32 	%rd23166, %r8355, %r8366;
	and.b64  	%rd23167, %rd23135, 4294967295;
	add.s64 	%rd23168, %rd23166, %rd23167;
	shr.u64 	%rd23169, %rd23168, 32;
	mul.wide.u32 	%rd23170, %r8356, %r8366;
	and.b64  	%rd23171, %rd23140, 4294967295;
	add.s64 	%rd23172, %rd23169, %rd23171;
	add.s64 	%rd23173, %rd23172, %rd23170;
	shr.u64 	%rd23174, %rd23173, 32;
	mul.wide.u32 	%rd23175, %r8357, %r8366;
	and.b64  	%rd23176, %rd23145, 4294967295;
	add.s64 	%rd23177, %rd23174, %rd23176;
	add.s64 	%rd23178, %rd23177, %rd23175;
	shr.u64 	%rd23179, %rd23178, 32;
	mul.wide.u32 	%rd23180, %r8358, %r8366;
	and.b64  	%rd23181, %rd23150, 4294967295;
	add.s64 	%rd23182, %rd23179, %rd23181;
	add.s64 	%rd23183, %rd23182, %rd23180;
	shr.u64 	%rd23184, %rd23183, 32;
	mul.wide.u32 	%rd23185, %r8359, %r8366;
	and.b64  	%rd23186, %rd23155, 4294967295;
	add.s64 	%rd23187, %rd23184, %rd23186;
	add.s64 	%rd23188, %rd23187, %rd23185;
	shr.u64 	%rd23189, %rd23188, 32;
	mul.wide.u32 	%rd23190, %r8360, %r8366;
	and.b64  	%rd23191, %rd23160, 4294967295;
	add.s64 	%rd23192, %rd23189, %rd23191;
	add.s64 	%rd23193, %rd23192, %rd23190;
	shr.u64 	%rd23194, %rd23193, 32;
	mul.wide.u32 	%rd23195, %r8361, %r8366;
	and.b64  	%rd23196, %rd23164, 4294967295;
	add.s64 	%rd23197, %rd23194, %rd23196;
	add.s64 	%rd23198, %rd23197, %rd23195;
	shr.u64 	%rd23199, %rd23198, 32;
	mul.wide.u32 	%rd23200, %r8362, %r8366;
	add.s64 	%rd23201, %rd23199, %rd23165;
	add.s64 	%rd23202, %rd23201, %rd23200;
	shr.u64 	%rd23203, %rd23202, 32;
	mul.wide.u32 	%rd23204, %r8355, %r8367;
	and.b64  	%rd23205, %rd23173, 4294967295;
	add.s64 	%rd23206, %rd23204, %rd23205;
	shr.u64 	%rd23207, %rd23206, 32;
	mul.wide.u32 	%rd23208, %r8356, %r8367;
	and.b64  	%rd23209, %rd23178, 4294967295;
	add.s64 	%rd23210, %rd23207, %rd23209;
	add.s64 	%rd23211, %rd23210, %rd23208;
	shr.u64 	%rd23212, %rd23211, 32;
	mul.wide.u32 	%rd23213, %r8357, %r8367;
	and.b64  	%rd23214, %rd23183, 4294967295;
	add.s64 	%rd23215, %rd23212, %rd23214;
	add.s64 	%rd23216, %rd23215, %rd23213;
	shr.u64 	%rd23217, %rd23216, 32;
	mul.wide.u32 	%rd23218, %r8358, %r8367;
	and.b64  	%rd23219, %rd23188, 4294967295;
	add.s64 	%rd23220, %rd23217, %rd23219;
	add.s64 	%rd23221, %rd23220, %rd23218;
	shr.u64 	%rd23222, %rd23221, 32;
	mul.wide.u32 	%rd23223, %r8359, %r8367;
	and.b64  	%rd23224, %rd23193, 4294967295;
	add.s64 	%rd23225, %rd23222, %rd23224;
	add.s64 	%rd23226, %rd23225, %rd23223;
	shr.u64 	%rd23227, %rd23226, 32;
	mul.wide.u32 	%rd23228, %r8360, %r8367;
	and.b64  	%rd23229, %rd23198, 4294967295;
	add.s64 	%rd23230, %rd23227, %rd23229;
	add.s64 	%rd23231, %rd23230, %rd23228;
	shr.u64 	%rd23232, %rd23231, 32;
	mul.wide.u32 	%rd23233, %r8361, %r8367;
	and.b64  	%rd23234, %rd23202, 4294967295;
	add.s64 	%rd23235, %rd23232, %rd23234;
	add.s64 	%rd23236, %rd23235, %rd23233;
	shr.u64 	%rd23237, %rd23236, 32;
	mul.wide.u32 	%rd23238, %r8362, %r8367;
	add.s64 	%rd23239, %rd23237, %rd23203;
	add.s64 	%rd23240, %rd23239, %rd23238;
	shr.u64 	%rd23241, %rd23240, 32;
	mul.wide.u32 	%rd23242, %r8355, %r8368;
	and.b64  	%rd23243, %rd23211, 4294967295;
	add.s64 	%rd23244, %rd23242, %rd23243;
	shr.u64 	%rd23245, %rd23244, 32;
	mul.wide.u32 	%rd23246, %r8356, %r8368;
	and.b64  	%rd23247, %rd23216, 4294967295;
	add.s64 	%rd23248, %rd23245, %rd23247;
	add.s64 	%rd23249, %rd23248, %rd23246;
	shr.u64 	%rd23250, %rd23249, 32;
	mul.wide.u32 	%rd23251, %r8357, %r8368;
	and.b64  	%rd23252, %rd23221, 4294967295;
	add.s64 	%rd23253, %rd23250, %rd23252;
	add.s64 	%rd23254, %rd23253, %rd23251;
	shr.u64 	%rd23255, %rd23254, 32;
	mul.wide.u32 	%rd23256, %r8358, %r8368;
	and.b64  	%rd23257, %rd23226, 4294967295;
	add.s64 	%rd23258, %rd23255, %rd23257;
	add.s64 	%rd23259, %rd23258, %rd23256;
	shr.u64 	%rd23260, %rd23259, 32;
	mul.wide.u32 	%rd23261, %r8359, %r8368;
	and.b64  	%rd23262, %rd23231, 4294967295;
	add.s64 	%rd23263, %rd23260, %rd23262;
	add.s64 	%rd23264, %rd23263, %rd23261;
	shr.u64 	%rd23265, %rd23264, 32;
	mul.wide.u32 	%rd23266, %r8360, %r8368;
	and.b64  	%rd23267, %rd23236, 4294967295;
	add.s64 	%rd23268, %rd23265, %rd23267;
	add.s64 	%rd23269, %rd23268, %rd23266;
	shr.u64 	%rd23270, %rd23269, 32;
	mul.wide.u32 	%rd23271, %r8361, %r8368;
	and.b64  	%rd23272, %rd23240, 4294967295;
	add.s64 	%rd23273, %rd23270, %rd23272;
	add.s64 	%rd23274, %rd23273, %rd23271;
	shr.u64 	%rd23275, %rd23274, 32;
	mul.wide.u32 	%rd23276, %r8362, %r8368;
	add.s64 	%rd23277, %rd23275, %rd23241;
	add.s64 	%rd23278, %rd23277, %rd23276;
	shr.u64 	%rd23279, %rd23278, 32;
	mul.wide.u32 	%rd23280, %r8355, %r8369;
	and.b64  	%rd23281, %rd23249, 4294967295;
	add.s64 	%rd23282, %rd23280, %rd23281;
	shr.u64 	%rd23283, %rd23282, 32;
	mul.wide.u32 	%rd23284, %r8356, %r8369;
	and.b64  	%rd23285, %rd23254, 4294967295;
	add.s64 	%rd23286, %rd23283, %rd23285;
	add.s64 	%rd23287, %rd23286, %rd23284;
	shr.u64 	%rd23288, %rd23287, 32;
	mul.wide.u32 	%rd23289, %r8357, %r8369;
	and.b64  	%rd23290, %rd23259, 4294967295;
	add.s64 	%rd23291, %rd23288, %rd23290;
	add.s64 	%rd23292, %rd23291, %rd23289;
	shr.u64 	%rd23293, %rd23292, 32;
	mul.wide.u32 	%rd23294, %r8358, %r8369;
	and.b64  	%rd23295, %rd23264, 4294967295;
	add.s64 	%rd23296, %rd23293, %rd23295;
	add.s64 	%rd23297, %rd23296, %rd23294;
	shr.u64 	%rd23298, %rd23297, 32;
	mul.wide.u32 	%rd23299, %r8359, %r8369;
	and.b64  	%rd23300, %rd23269, 4294967295;
	add.s64 	%rd23301, %rd23298, %rd23300;
	add.s64 	%rd23302, %rd23301, %rd23299;
	shr.u64 	%rd23303, %rd23302, 32;
	mul.wide.u32 	%rd23304, %r8360, %r8369;
	and.b64  	%rd23305, %rd23274, 4294967295;
	add.s64 	%rd23306, %rd23303, %rd23305;
	add.s64 	%rd23307, %rd23306, %rd23304;
	shr.u64 	%rd23308, %rd23307, 32;
	mul.wide.u32 	%rd23309, %r8361, %r8369;
	and.b64  	%rd23310, %rd23278, 4294967295;
	add.s64 	%rd23311, %rd23308, %rd23310;
	add.s64 	%rd23312, %rd23311, %rd23309;
	shr.u64 	%rd23313, %rd23312, 32;
	mul.wide.u32 	%rd23314, %r8362, %r8369;
	add.s64 	%rd23315, %rd23313, %rd23279;
	add.s64 	%rd23316, %rd23315, %rd23314;
	shr.u64 	%rd23317, %rd23316, 32;
	mul.wide.u32 	%rd23318, %r8355, %r8370;
	and.b64  	%rd23319, %rd23287, 4294967295;
	add.s64 	%rd23320, %rd23318, %rd23319;
	shr.u64 	%rd23321, %rd23320, 32;
	mul.wide.u32 	%rd23322, %r8356, %r8370;
	and.b64  	%rd23323, %rd23292, 4294967295;
	add.s64 	%rd23324, %rd23321, %rd23323;
	add.s64 	%rd23325, %rd23324, %rd23322;
	shr.u64 	%rd23326, %rd23325, 32;
	mul.wide.u32 	%rd23327, %r8357, %r8370;
	and.b64  	%rd23328, %rd23297, 4294967295;
	add.s64 	%rd23329, %rd23326, %rd23328;
	add.s64 	%rd23330, %rd23329, %rd23327;
	shr.u64 	%rd23331, %rd23330, 32;
	mul.wide.u32 	%rd23332, %r8358, %r8370;
	and.b64  	%rd23333, %rd23302, 4294967295;
	add.s64 	%rd23334, %rd23331, %rd23333;
	add.s64 	%rd23335, %rd23334, %rd23332;
	shr.u64 	%rd23336, %rd23335, 32;
	mul.wide.u32 	%rd23337, %r8359, %r8370;
	and.b64  	%rd23338, %rd23307, 4294967295;
	add.s64 	%rd23339, %rd23336, %rd23338;
	add.s64 	%rd23340, %rd23339, %rd23337;
	shr.u64 	%rd23341, %rd23340, 32;
	mul.wide.u32 	%rd23342, %r8360, %r8370;
	and.b64  	%rd23343, %rd23312, 4294967295;
	add.s64 	%rd23344, %rd23341, %rd23343;
	add.s64 	%rd23345, %rd23344, %rd23342;
	shr.u64 	%rd23346, %rd23345, 32;
	mul.wide.u32 	%rd23347, %r8361, %r8370;
	and.b64  	%rd23348, %rd23316, 4294967295;
	add.s64 	%rd23349, %rd23346, %rd23348;
	add.s64 	%rd23350, %rd23349, %rd23347;
	shr.u64 	%rd23351, %rd23350, 32;
	mul.wide.u32 	%rd23352, %r8362, %r8370;
	add.s64 	%rd23353, %rd23351, %rd23317;
	add.s64 	%rd23354, %rd23353, %rd23352;
	{ .reg .b32 tmp; mov.b64 {tmp, %r5921}, %rd23354; }
	mul.lo.s32 	%r5922, %r2140, %r5920;
	mul.wide.u32 	%rd23355, %r2141, %r5922;
	and.b64  	%rd23356, %rd23067, 4294967295;
	add.s64 	%rd23357, %rd23355, %rd23356;
	shr.u64 	%rd23358, %rd23357, 32;
	mul.wide.u32 	%rd23359, %r2142, %r5922;
	and.b64  	%rd23360, %rd23092, 4294967295;
	add.s64 	%rd23361, %rd23358, %rd23360;
	add.s64 	%rd23362, %rd23361, %rd23359;
	cvt.u32.u64 	%r5923, %rd23362;
	shr.u64 	%rd23363, %rd23362, 32;
	mul.wide.u32 	%rd23364, %r2143, %r5922;
	and.b64  	%rd23365, %rd23130, 4294967295;
	add.s64 	%rd23366, %rd23363, %rd23365;
	add.s64 	%rd23367, %rd23366, %rd23364;
	shr.u64 	%rd23368, %rd23367, 32;
	mul.wide.u32 	%rd23369, %r2144, %r5922;
	and.b64  	%rd23370, %rd23168, 4294967295;
	add.s64 	%rd23371, %rd23368, %rd23370;
	add.s64 	%rd23372, %rd23371, %rd23369;
	shr.u64 	%rd23373, %rd23372, 32;
	mul.wide.u32 	%rd23374, %r2145, %r5922;
	and.b64  	%rd23375, %rd23206, 4294967295;
	add.s64 	%rd23376, %rd23373, %rd23375;
	add.s64 	%rd23377, %rd23376, %rd23374;
	shr.u64 	%rd23378, %rd23377, 32;
	mul.wide.u32 	%rd23379, %r2146, %r5922;
	and.b64  	%rd23380, %rd23244, 4294967295;
	add.s64 	%rd23381, %rd23378, %rd23380;
	add.s64 	%rd23382, %rd23381, %rd23379;
	shr.u64 	%rd23383, %rd23382, 32;
	mul.wide.u32 	%rd23384, %r2147, %r5922;
	and.b64  	%rd23385, %rd23282, 4294967295;
	add.s64 	%rd23386, %rd23383, %rd23385;
	add.s64 	%rd23387, %rd23386, %rd23384;
	shr.u64 	%rd23388, %rd23387, 32;
	mul.wide.u32 	%rd23389, %r2148, %r5922;
	and.b64  	%rd23390, %rd23320, 4294967295;
	add.s64 	%rd23391, %rd23388, %rd23390;
	add.s64 	%rd23392, %rd23391, %rd23389;
	shr.u64 	%rd23393, %rd23392, 32;
	and.b64  	%rd23394, %rd23325, 4294967295;
	add.s64 	%rd23395, %rd23393, %rd23394;
	shr.u64 	%rd23396, %rd23395, 32;
	and.b64  	%rd23397, %rd23330, 4294967295;
	add.s64 	%rd23398, %rd23396, %rd23397;
	shr.u64 	%rd23399, %rd23398, 32;
	and.b64  	%rd23400, %rd23335, 4294967295;
	add.s64 	%rd23401, %rd23399, %rd23400;
	shr.u64 	%rd23402, %rd23401, 32;
	and.b64  	%rd23403, %rd23340, 4294967295;
	add.s64 	%rd23404, %rd23402, %rd23403;
	shr.u64 	%rd23405, %rd23404, 32;
	and.b64  	%rd23406, %rd23345, 4294967295;
	add.s64 	%rd23407, %rd23405, %rd23406;
	shr.u64 	%rd23408, %rd23407, 32;
	and.b64  	%rd23409, %rd23350, 4294967295;
	add.s64 	%rd23410, %rd23408, %rd23409;
	shr.u64 	%rd23411, %rd23410, 32;
	and.b64  	%rd23412, %rd23354, 4294967295;
	add.s64 	%rd23413, %rd23411, %rd23412;
	{ .reg .b32 tmp; mov.b64 {tmp, %r5924}, %rd23413; }
	add.s32 	%r5925, %r5921, %r5924;
	mul.lo.s32 	%r5926, %r2140, %r5923;
	mul.wide.u32 	%rd23414, %r2141, %r5926;
	and.b64  	%rd23415, %rd23362, 4294967295;
	add.s64 	%rd23416, %rd23414, %rd23415;
	shr.u64 	%rd23417, %rd23416, 32;
	mul.wide.u32 	%rd23418, %r2142, %r5926;
	and.b64  	%rd23419, %rd23367, 4294967295;
	add.s64 	%rd23420, %rd23417, %rd23419;
	add.s64 	%rd23421, %rd23420, %rd23418;
	cvt.u32.u64 	%r5927, %rd23421;
	shr.u64 	%rd23422, %rd23421, 32;
	mul.wide.u32 	%rd23423, %r2143, %r5926;
	and.b64  	%rd23424, %rd23372, 4294967295;
	add.s64 	%rd23425, %rd23422, %rd23424;
	add.s64 	%rd23426, %rd23425, %rd23423;
	shr.u64 	%rd23427, %rd23426, 32;
	mul.wide.u32 	%rd23428, %r2144, %r5926;
	and.b64  	%rd23429, %rd23377, 4294967295;
	add.s64 	%rd23430, %rd23427, %rd23429;
	add.s64 	%rd23431, %rd23430, %rd23428;
	shr.u64 	%rd23432, %rd23431, 32;
	mul.wide.u32 	%rd23433, %r2145, %r5926;
	and.b64  	%rd23434, %rd23382, 4294967295;
	add.s64 	%rd23435, %rd23432, %rd23434;
	add.s64 	%rd23436, %rd23435, %rd23433;
	shr.u64 	%rd23437, %rd23436, 32;
	mul.wide.u32 	%rd23438, %r2146, %r5926;
	and.b64  	%rd23439, %rd23387, 4294967295;
	add.s64 	%rd23440, %rd23437, %rd23439;
	add.s64 	%rd23441, %rd23440, %rd23438;
	shr.u64 	%rd23442, %rd23441, 32;
	mul.wide.u32 	%rd23443, %r2147, %r5926;
	and.b64  	%rd23444, %rd23392, 4294967295;
	add.s64 	%rd23445, %rd23442, %rd23444;
	add.s64 	%rd23446, %rd23445, %rd23443;
	shr.u64 	%rd23447, %rd23446, 32;
	mul.wide.u32 	%rd23448, %r2148, %r5926;
	and.b64  	%rd23449, %rd23395, 4294967295;
	add.s64 	%rd23450, %rd23447, %rd23449;
	add.s64 	%rd23451, %rd23450, %rd23448;
	shr.u64 	%rd23452, %rd23451, 32;
	and.b64  	%rd23453, %rd23398, 4294967295;
	add.s64 	%rd23454, %rd23452, %rd23453;
	shr.u64 	%rd23455, %rd23454, 32;
	and.b64  	%rd23456, %rd23401, 4294967295;
	add.s64 	%rd23457, %rd23455, %rd23456;
	shr.u64 	%rd23458, %rd23457, 32;
	and.b64  	%rd23459, %rd23404, 4294967295;
	add.s64 	%rd23460, %rd23458, %rd23459;
	shr.u64 	%rd23461, %rd23460, 32;
	and.b64  	%rd23462, %rd23407, 4294967295;
	add.s64 	%rd23463, %rd23461, %rd23462;
	shr.u64 	%rd23464, %rd23463, 32;
	and.b64  	%rd23465, %rd23410, 4294967295;
	add.s64 	%rd23466, %rd23464, %rd23465;
	shr.u64 	%rd23467, %rd23466, 32;
	and.b64  	%rd23468, %rd23413, 4294967295;
	add.s64 	%rd23469, %rd23467, %rd23468;
	{ .reg .b32 tmp; mov.b64 {tmp, %r5928}, %rd23469; }
	add.s32 	%r5929, %r5925, %r5928;
	mul.lo.s32 	%r5930, %r2140, %r5927;
	mul.wide.u32 	%rd23470, %r2141, %r5930;
	and.b64  	%rd23471, %rd23421, 4294967295;
	add.s64 	%rd23472, %rd23470, %rd23471;
	shr.u64 	%rd23473, %rd23472, 32;
	mul.wide.u32 	%rd23474, %r2142, %r5930;
	and.b64  	%rd23475, %rd23426, 4294967295;
	add.s64 	%rd23476, %rd23473, %rd23475;
	add.s64 	%rd23477, %rd23476, %rd23474;
	cvt.u32.u64 	%r5931, %rd23477;
	shr.u64 	%rd23478, %rd23477, 32;
	mul.wide.u32 	%rd23479, %r2143, %r5930;
	and.b64  	%rd23480, %rd23431, 4294967295;
	add.s64 	%rd23481, %rd23478, %rd23480;
	add.s64 	%rd23482, %rd23481, %rd23479;
	shr.u64 	%rd23483, %rd23482, 32;
	mul.wide.u32 	%rd23484, %r2144, %r5930;
	and.b64  	%rd23485, %rd23436, 4294967295;
	add.s64 	%rd23486, %rd23483, %rd23485;
	add.s64 	%rd23487, %rd23486, %rd23484;
	shr.u64 	%rd23488, %rd23487, 32;
	mul.wide.u32 	%rd23489, %r2145, %r5930;
	and.b64  	%rd23490, %rd23441, 4294967295;
	add.s64 	%rd23491, %rd23488, %rd23490;
	add.s64 	%rd23492, %rd23491, %rd23489;
	shr.u64 	%rd23493, %rd23492, 32;
	mul.wide.u32 	%rd23494, %r2146, %r5930;
	and.b64  	%rd23495, %rd23446, 4294967295;
	add.s64 	%rd23496, %rd23493, %rd23495;
	add.s64 	%rd23497, %rd23496, %rd23494;
	shr.u64 	%rd23498, %rd23497, 32;
	mul.wide.u32 	%rd23499, %r2147, %r5930;
	and.b64  	%rd23500, %rd23451, 4294967295;
	add.s64 	%rd23501, %rd23498, %rd23500;
	add.s64 	%rd23502, %rd23501, %rd23499;
	shr.u64 	%rd23503, %rd23502, 32;
	mul.wide.u32 	%rd23504, %r2148, %r5930;
	and.b64  	%rd23505, %rd23454, 4294967295;
	add.s64 	%rd23506, %rd23503, %rd23505;
	add.s64 	%rd23507, %rd23506, %rd23504;
	shr.u64 	%rd23508, %rd23507, 32;
	and.b64  	%rd23509, %rd23457, 4294967295;
	add.s64 	%rd23510, %rd23508, %rd23509;
	shr.u64 	%rd23511, %rd23510, 32;
	and.b64  	%rd23512, %rd23460, 4294967295;
	add.s64 	%rd23513, %rd23511, %rd23512;
	shr.u64 	%rd23514, %rd23513, 32;
	and.b64  	%rd23515, %rd23463, 4294967295;
	add.s64 	%rd23516, %rd23514, %rd23515;
	shr.u64 	%rd23517, %rd23516, 32;
	and.b64  	%rd23518, %rd23466, 4294967295;
	add.s64 	%rd23519, %rd23517, %rd23518;
	shr.u64 	%rd23520, %rd23519, 32;
	and.b64  	%rd23521, %rd23469, 4294967295;
	add.s64 	%rd23522, %rd23520, %rd23521;
	{ .reg .b32 tmp; mov.b64 {tmp, %r5932}, %rd23522; }
	add.s32 	%r5933, %r5929, %r5932;
	mul.lo.s32 	%r5934, %r2140, %r5931;
	mul.wide.u32 	%rd23523, %r2141, %r5934;
	and.b64  	%rd23524, %rd23477, 4294967295;
	add.s64 	%rd23525, %rd23523, %rd23524;
	shr.u64 	%rd23526, %rd23525, 32;
	mul.wide.u32 	%rd23527, %r2142, %r5934;
	and.b64  	%rd23528, %rd23482, 4294967295;
	add.s64 	%rd23529, %rd23526, %rd23528;
	add.s64 	%rd23530, %rd23529, %rd23527;
	cvt.u32.u64 	%r5935, %rd23530;
	shr.u64 	%rd23531, %rd23530, 32;
	mul.wide.u32 	%rd23532, %r2143, %r5934;
	and.b64  	%rd23533, %rd23487, 4294967295;
	add.s64 	%rd23534, %rd23531, %rd23533;
	add.s64 	%rd23535, %rd23534, %rd23532;
	shr.u64 	%rd23536, %rd23535, 32;
	mul.wide.u32 	%rd23537, %r2144, %r5934;
	and.b64  	%rd23538, %rd23492, 4294967295;
	add.s64 	%rd23539, %rd23536, %rd23538;
	add.s64 	%rd23540, %rd23539, %rd23537;
	shr.u64 	%rd23541, %rd23540, 32;
	mul.wide.u32 	%rd23542, %r2145, %r5934;
	and.b64  	%rd23543, %rd23497, 4294967295;
	add.s64 	%rd23544, %rd23541, %rd23543;
	add.s64 	%rd23545, %rd23544, %rd23542;
	shr.u64 	%rd23546, %rd23545, 32;
	mul.wide.u32 	%rd23547, %r2146, %r5934;
	and.b64  	%rd23548, %rd23502, 4294967295;
	add.s64 	%rd23549, %rd23546, %rd23548;
	add.s64 	%rd23550, %rd23549, %rd23547;
	shr.u64 	%rd23551, %rd23550, 32;
	mul.wide.u32 	%rd23552, %r2147, %r5934;
	and.b64  	%rd23553, %rd23507, 4294967295;
	add.s64 	%rd23554, %rd23551, %rd23553;
	add.s64 	%rd23555, %rd23554, %rd23552;
	shr.u64 	%rd23556, %rd23555, 32;
	mul.wide.u32 	%rd23557, %r2148, %r5934;
	and.b64  	%rd23558, %rd23510, 4294967295;
	add.s64 	%rd23559, %rd23556, %rd23558;
	add.s64 	%rd23560, %rd23559, %rd23557;
	shr.u64 	%rd23561, %rd23560, 32;
	and.b64  	%rd23562, %rd23513, 4294967295;
	add.s64 	%rd23563, %rd23561, %rd23562;
	shr.u64 	%rd23564, %rd23563, 32;
	and.b64  	%rd23565, %rd23516, 4294967295;
	add.s64 	%rd23566, %rd23564, %rd23565;
	shr.u64 	%rd23567, %rd23566, 32;
	and.b64  	%rd23568, %rd23519, 4294967295;
	add.s64 	%rd23569, %rd23567, %rd23568;
	shr.u64 	%rd23570, %rd23569, 32;
	and.b64  	%rd23571, %rd23522, 4294967295;
	add.s64 	%rd23572, %rd23570, %rd23571;
	{ .reg .b32 tmp; mov.b64 {tmp, %r5936}, %rd23572; }
	add.s32 	%r5937, %r5933, %r5936;
	mul.lo.s32 	%r5938, %r2140, %r5935;
	mul.wide.u32 	%rd23573, %r2141, %r5938;
	and.b64  	%rd23574, %rd23530, 4294967295;
	add.s64 	%rd23575, %rd23573, %rd23574;
	shr.u64 	%rd23576, %rd23575, 32;
	mul.wide.u32 	%rd23577, %r2142, %r5938;
	and.b64  	%rd23578, %rd23535, 4294967295;
	add.s64 	%rd23579, %rd23576, %rd23578;
	add.s64 	%rd23580, %rd23579, %rd23577;
	cvt.u32.u64 	%r5939, %rd23580;
	shr.u64 	%rd23581, %rd23580, 32;
	mul.wide.u32 	%rd23582, %r2143, %r5938;
	and.b64  	%rd23583, %rd23540, 4294967295;
	add.s64 	%rd23584, %rd23581, %rd23583;
	add.s64 	%rd23585, %rd23584, %rd23582;
	shr.u64 	%rd23586, %rd23585, 32;
	mul.wide.u32 	%rd23587, %r2144, %r5938;
	and.b64  	%rd23588, %rd23545, 4294967295;
	add.s64 	%rd23589, %rd23586, %rd23588;
	add.s64 	%rd23590, %rd23589, %rd23587;
	shr.u64 	%rd23591, %rd23590, 32;
	mul.wide.u32 	%rd23592, %r2145, %r5938;
	and.b64  	%rd23593, %rd23550, 4294967295;
	add.s64 	%rd23594, %rd23591, %rd23593;
	add.s64 	%rd23595, %rd23594, %rd23592;
	shr.u64 	%rd23596, %rd23595, 32;
	mul.wide.u32 	%rd23597, %r2146, %r5938;
	and.b64  	%rd23598, %rd23555, 4294967295;
	add.s64 	%rd23599, %rd23596, %rd23598;
	add.s64 	%rd23600, %rd23599, %rd23597;
	shr.u64 	%rd23601, %rd23600, 32;
	mul.wide.u32 	%rd23602, %r2147, %r5938;
	and.b64  	%rd23603, %rd23560, 4294967295;
	add.s64 	%rd23604, %rd23601, %rd23603;
	add.s64 	%rd23605, %rd23604, %rd23602;
	shr.u64 	%rd23606, %rd23605, 32;
	mul.wide.u32 	%rd23607, %r2148, %r5938;
	and.b64  	%rd23608, %rd23563, 4294967295;
	add.s64 	%rd23609, %rd23606, %rd23608;
	add.s64 	%rd23610, %rd23609, %rd23607;
	shr.u64 	%rd23611, %rd23610, 32;
	and.b64  	%rd23612, %rd23566, 4294967295;
	add.s64 	%rd23613, %rd23611, %rd23612;
	shr.u64 	%rd23614, %rd23613, 32;
	and.b64  	%rd23615, %rd23569, 4294967295;
	add.s64 	%rd23616, %rd23614, %rd23615;
	shr.u64 	%rd23617, %rd23616, 32;
	and.b64  	%rd23618, %rd23572, 4294967295;
	add.s64 	%rd23619, %rd23617, %rd23618;
	{ .reg .b32 tmp; mov.b64 {tmp, %r5940}, %rd23619; }
	add.s32 	%r5941, %r5937, %r5940;
	mul.lo.s32 	%r5942, %r2140, %r5939;
	mul.wide.u32 	%rd23620, %r2141, %r5942;
	and.b64  	%rd23621, %rd23580, 4294967295;
	add.s64 	%rd23622, %rd23620, %rd23621;
	shr.u64 	%rd23623, %rd23622, 32;
	mul.wide.u32 	%rd23624, %r2142, %r5942;
	and.b64  	%rd23625, %rd23585, 4294967295;
	add.s64 	%rd23626, %rd23623, %rd23625;
	add.s64 	%rd23627, %rd23626, %rd23624;
	cvt.u32.u64 	%r5943, %rd23627;
	shr.u64 	%rd23628, %rd23627, 32;
	mul.wide.u32 	%rd23629, %r2143, %r5942;
	and.b64  	%rd23630, %rd23590, 4294967295;
	add.s64 	%rd23631, %rd23628, %rd23630;
	add.s64 	%rd23632, %rd23631, %rd23629;
	shr.u64 	%rd23633, %rd23632, 32;
	mul.wide.u32 	%rd23634, %r2144, %r5942;
	and.b64  	%rd23635, %rd23595, 4294967295;
	add.s64 	%rd23636, %rd23633, %rd23635;
	add.s64 	%rd23637, %rd23636, %rd23634;
	shr.u64 	%rd23638, %rd23637, 32;
	mul.wide.u32 	%rd23639, %r2145, %r5942;
	and.b64  	%rd23640, %rd23600, 4294967295;
	add.s64 	%rd23641, %rd23638, %rd23640;
	add.s64 	%rd23642, %rd23641, %rd23639;
	shr.u64 	%rd23643, %rd23642, 32;
	mul.wide.u32 	%rd23644, %r2146, %r5942;
	and.b64  	%rd23645, %rd23605, 4294967295;
	add.s64 	%rd23646, %rd23643, %rd23645;
	add.s64 	%rd23647, %rd23646, %rd23644;
	shr.u64 	%rd23648, %rd23647, 32;
	mul.wide.u32 	%rd23649, %r2147, %r5942;
	and.b64  	%rd23650, %rd23610, 4294967295;
	add.s64 	%rd23651, %rd23648, %rd23650;
	add.s64 	%rd23652, %rd23651, %rd23649;
	shr.u64 	%rd23653, %rd23652, 32;
	mul.wide.u32 	%rd23654, %r2148, %r5942;
	and.b64  	%rd23655, %rd23613, 4294967295;
	add.s64 	%rd23656, %rd23653, %rd23655;
	add.s64 	%rd23657, %rd23656, %rd23654;
	shr.u64 	%rd23658, %rd23657, 32;
	and.b64  	%rd23659, %rd23616, 4294967295;
	add.s64 	%rd23660, %rd23658, %rd23659;
	shr.u64 	%rd23661, %rd23660, 32;
	and.b64  	%rd23662, %rd23619, 4294967295;
	add.s64 	%rd23663, %rd23661, %rd23662;
	{ .reg .b32 tmp; mov.b64 {tmp, %r5944}, %rd23663; }
	add.s32 	%r5945, %r5941, %r5944;
	mul.lo.s32 	%r5946, %r2140, %r5943;
	mul.wide.u32 	%rd23664, %r2141, %r5946;
	and.b64  	%rd23665, %rd23627, 4294967295;
	add.s64 	%rd23666, %rd23664, %rd23665;
	shr.u64 	%rd23667, %rd23666, 32;
	mul.wide.u32 	%rd23668, %r2142, %r5946;
	and.b64  	%rd23669, %rd23632, 4294967295;
	add.s64 	%rd23670, %rd23667, %rd23669;
	add.s64 	%rd23671, %rd23670, %rd23668;
	cvt.u32.u64 	%r5947, %rd23671;
	shr.u64 	%rd23672, %rd23671, 32;
	mul.wide.u32 	%rd23673, %r2143, %r5946;
	and.b64  	%rd23674, %rd23637, 4294967295;
	add.s64 	%rd23675, %rd23672, %rd23674;
	add.s64 	%rd23676, %rd23675, %rd23673;
	shr.u64 	%rd23677, %rd23676, 32;
	mul.wide.u32 	%rd23678, %r2144, %r5946;
	and.b64  	%rd23679, %rd23642, 4294967295;
	add.s64 	%rd23680, %rd23677, %rd23679;
	add.s64 	%rd23681, %rd23680, %rd23678;
	shr.u64 	%rd23682, %rd23681, 32;
	mul.wide.u32 	%rd23683, %r2145, %r5946;
	and.b64  	%rd23684, %rd23647, 4294967295;
	add.s64 	%rd23685, %rd23682, %rd23684;
	add.s64 	%rd23686, %rd23685, %rd23683;
	shr.u64 	%rd23687, %rd23686, 32;
	mul.wide.u32 	%rd23688, %r2146, %r5946;
	and.b64  	%rd23689, %rd23652, 4294967295;
	add.s64 	%rd23690, %rd23687, %rd23689;
	add.s64 	%rd23691, %rd23690, %rd23688;
	shr.u64 	%rd23692, %rd23691, 32;
	mul.wide.u32 	%rd23693, %r2147, %r5946;
	and.b64  	%rd23694, %rd23657, 4294967295;
	add.s64 	%rd23695, %rd23692, %rd23694;
	add.s64 	%rd23696, %rd23695, %rd23693;
	shr.u64 	%rd23697, %rd23696, 32;
	mul.wide.u32 	%rd23698, %r2148, %r5946;
	and.b64  	%rd23699, %rd23660, 4294967295;
	add.s64 	%rd23700, %rd23697, %rd23699;
	add.s64 	%rd23701, %rd23700, %rd23698;
	shr.u64 	%rd23702, %rd23701, 32;
	and.b64  	%rd23703, %rd23663, 4294967295;
	add.s64 	%rd23704, %rd23702, %rd23703;
	{ .reg .b32 tmp; mov.b64 {tmp, %r5948}, %rd23704; }
	add.s32 	%r5949, %r5945, %r5948;
	mul.lo.s32 	%r5950, %r2140, %r5947;
	mul.wide.u32 	%rd23705, %r2141, %r5950;
	and.b64  	%rd23706, %rd23671, 4294967295;
	add.s64 	%rd23707, %rd23705, %rd23706;
	shr.u64 	%rd23708, %rd23707, 32;
	mul.wide.u32 	%rd23709, %r2142, %r5950;
	and.b64  	%rd23710, %rd23676, 4294967295;
	add.s64 	%rd23711, %rd23708, %rd23710;
	add.s64 	%rd23712, %rd23711, %rd23709;
	cvt.u32.u64 	%r8371, %rd23712;
	shr.u64 	%rd23713, %rd23712, 32;
	mul.wide.u32 	%rd23714, %r2143, %r5950;
	and.b64  	%rd23715, %rd23681, 4294967295;
	add.s64 	%rd23716, %rd23713, %rd23715;
	add.s64 	%rd23717, %rd23716, %rd23714;
	cvt.u32.u64 	%r8372, %rd23717;
	shr.u64 	%rd23718, %rd23717, 32;
	mul.wide.u32 	%rd23719, %r2144, %r5950;
	and.b64  	%rd23720, %rd23686, 4294967295;
	add.s64 	%rd23721, %rd23718, %rd23720;
	add.s64 	%rd23722, %rd23721, %rd23719;
	cvt.u32.u64 	%r8373, %rd23722;
	shr.u64 	%rd23723, %rd23722, 32;
	mul.wide.u32 	%rd23724, %r2145, %r5950;
	and.b64  	%rd23725, %rd23691, 4294967295;
	add.s64 	%rd23726, %rd23723, %rd23725;
	add.s64 	%rd23727, %rd23726, %rd23724;
	cvt.u32.u64 	%r8374, %rd23727;
	shr.u64 	%rd23728, %rd23727, 32;
	mul.wide.u32 	%rd23729, %r2146, %r5950;
	and.b64  	%rd23730, %rd23696, 4294967295;
	add.s64 	%rd23731, %rd23728, %rd23730;
	add.s64 	%rd23732, %rd23731, %rd23729;
	cvt.u32.u64 	%r8375, %rd23732;
	shr.u64 	%rd23733, %rd23732, 32;
	mul.wide.u32 	%rd23734, %r2147, %r5950;
	and.b64  	%rd23735, %rd23701, 4294967295;
	add.s64 	%rd23736, %rd23733, %rd23735;
	add.s64 	%rd23737, %rd23736, %rd23734;
	cvt.u32.u64 	%r8376, %rd23737;
	shr.u64 	%rd23738, %rd23737, 32;
	mul.wide.u32 	%rd23739, %r2148, %r5950;
	and.b64  	%rd23740, %rd23704, 4294967295;
	add.s64 	%rd23741, %rd23738, %rd23740;
	add.s64 	%rd23742, %rd23741, %rd23739;
	cvt.u32.u64 	%r8377, %rd23742;
	{ .reg .b32 tmp; mov.b64 {tmp, %r5951}, %rd23742; }
	add.s32 	%r8378, %r5949, %r5951;
	setp.gt.u32 	%p1080, %r8378, %r2148;
	@%p1080 bra 	$L__BB5_928;
	setp.lt.u32 	%p1081, %r8378, %r2148;
	@%p1081 bra 	$L__BB5_929;
	setp.gt.u32 	%p1082, %r8377, %r2147;
	@%p1082 bra 	$L__BB5_928;
	setp.lt.u32 	%p1083, %r8377, %r2147;
	@%p1083 bra 	$L__BB5_929;
	setp.gt.u32 	%p1084, %r8376, %r2146;
	@%p1084 bra 	$L__BB5_928;
	setp.lt.u32 	%p1085, %r8376, %r2146;
	@%p1085 bra 	$L__BB5_929;
	setp.gt.u32 	%p1086, %r8375, %r2145;
	@%p1086 bra 	$L__BB5_928;
	setp.lt.u32 	%p1087, %r8375, %r2145;
	@%p1087 bra 	$L__BB5_929;
	setp.gt.u32 	%p1088, %r8374, %r2144;
	@%p1088 bra 	$L__BB5_928;
	setp.lt.u32 	%p1089, %r8374, %r2144;
	@%p1089 bra 	$L__BB5_929;
	setp.gt.u32 	%p1090, %r8373, %r2143;
	@%p1090 bra 	$L__BB5_928;
	setp.lt.u32 	%p1091, %r8373, %r2143;
	@%p1091 bra 	$L__BB5_929;
	setp.gt.u32 	%p1092, %r8372, %r2142;
	@%p1092 bra 	$L__BB5_928;
	setp.lt.u32 	%p1093, %r8372, %r2142;
	setp.lt.u32 	%p1094, %r8371, %r2141;
	or.pred  	%p1095, %p1093, %p1094;
	@%p1095 bra 	$L__BB5_929;
$L__BB5_928:
	sub.s32 	%r8371, %r8371, %r2141;
	sub.s32 	%r8372, %r8372, %r2142;
	sub.s32 	%r8373, %r8373, %r2143;
	sub.s32 	%r8374, %r8374, %r2144;
	sub.s32 	%r8375, %r8375, %r2145;
	sub.s32 	%r8376, %r8376, %r2146;
	sub.s32 	%r8377, %r8377, %r2147;
	sub.s32 	%r8378, %r8378, %r2148;
$L__BB5_929:
	ld.param.u64 	%rd50172, [_Z24benchmark_methods_kernelP7ECPointS0_PKjPKS_i_param_0];
	mul.wide.u32 	%rd23743, %r8363, %r125;
	cvt.u32.u64 	%r5952, %rd23743;
	shr.u64 	%rd23744, %rd23743, 32;
	mul.wide.u32 	%rd23745, %r8364, %r125;
	add.s64 	%rd23746, %rd23744, %rd23745;
	shr.u64 	%rd23747, %rd23746, 32;
	mul.wide.u32 	%rd23748, %r8365, %r125;
	add.s64 	%rd23749, %rd23747, %rd23748;
	shr.u64 	%rd23750, %rd23749, 32;
	mul.wide.u32 	%rd23751, %r8366, %r125;
	add.s64 	%rd23752, %rd23750, %rd23751;
	shr.u64 	%rd23753, %rd23752, 32;
	mul.wide.u32 	%rd23754, %r8367, %r125;
	add.s64 	%rd23755, %rd23753, %rd23754;
	shr.u64 	%rd23756, %rd23755, 32;
	mul.wide.u32 	%rd23757, %r8368, %r125;
	add.s64 	%rd23758, %rd23756, %rd23757;
	shr.u64 	%rd23759, %rd23758, 32;
	mul.wide.u32 	%rd23760, %r8369, %r125;
	add.s64 	%rd23761, %rd23759, %rd23760;
	shr.u64 	%rd23762, %rd23761, 32;
	mul.wide.u32 	%rd23763, %r8370, %r125;
	add.s64 	%rd23764, %rd23762, %rd23763;
	shr.u64 	%rd23765, %rd23764, 32;
	mul.wide.u32 	%rd23766, %r8363, %r124;
	and.b64  	%rd23767, %rd23746, 4294967295;
	add.s64 	%rd23768, %rd23766, %rd23767;
	shr.u64 	%rd23769, %rd23768, 32;
	mul.wide.u32 	%rd23770, %r8364, %r124;
	and.b64  	%rd23771, %rd23749, 4294967295;
	add.s64 	%rd23772, %rd23769, %rd23771;
	add.s64 	%rd23773, %rd23772, %rd23770;
	shr.u64 	%rd23774, %rd23773, 32;
	mul.wide.u32 	%rd23775, %r8365, %r124;
	and.b64  	%rd23776, %rd23752, 4294967295;
	add.s64 	%rd23777, %rd23774, %rd23776;
	add.s64 	%rd23778, %rd23777, %rd23775;
	shr.u64 	%rd23779, %rd23778, 32;
	mul.wide.u32 	%rd23780, %r8366, %r124;
	and.b64  	%rd23781, %rd23755, 4294967295;
	add.s64 	%rd23782, %rd23779, %rd23781;
	add.s64 	%rd23783, %rd23782, %rd23780;
	shr.u64 	%rd23784, %rd23783, 32;
	mul.wide.u32 	%rd23785, %r8367, %r124;
	and.b64  	%rd23786, %rd23758, 4294967295;
	add.s64 	%rd23787, %rd23784, %rd23786;
	add.s64 	%rd23788, %rd23787, %rd23785;
	shr.u64 	%rd23789, %rd23788, 32;
	mul.wide.u32 	%rd23790, %r8368, %r124;
	and.b64  	%rd23791, %rd23761, 4294967295;
	add.s64 	%rd23792, %rd23789, %rd23791;
	add.s64 	%rd23793, %rd23792, %rd23790;
	shr.u64 	%rd23794, %rd23793, 32;
	mul.wide.u32 	%rd23795, %r8369, %r124;
	and.b64  	%rd23796, %rd23764, 4294967295;
	add.s64 	%rd23797, %rd23794, %rd23796;
	add.s64 	%rd23798, %rd23797, %rd23795;
	shr.u64 	%rd23799, %rd23798, 32;
	mul.wide.u32 	%rd23800, %r8370, %r124;
	add.s64 	%rd23801, %rd23799, %rd23765;
	add.s64 	%rd23802, %rd23801, %rd23800;
	shr.u64 	%rd23803, %rd23802, 32;
	mul.wide.u32 	%rd23804, %r8363, %r123;
	and.b64  	%rd23805, %rd23773, 4294967295;
	add.s64 	%rd23806, %rd23804, %rd23805;
	shr.u64 	%rd23807, %rd23806, 32;
	mul.wide.u32 	%rd23808, %r8364, %r123;
	and.b64  	%rd23809, %rd23778, 4294967295;
	add.s64 	%rd23810, %rd23807, %rd23809;
	add.s64 	%rd23811, %rd23810, %rd23808;
	shr.u64 	%rd23812, %rd23811, 32;
	mul.wide.u32 	%rd23813, %r8365, %r123;
	and.b64  	%rd23814, %rd23783, 4294967295;
	add.s64 	%rd23815, %rd23812, %rd23814;
	add.s64 	%rd23816, %rd23815, %rd23813;
	shr.u64 	%rd23817, %rd23816, 32;
	mul.wide.u32 	%rd23818, %r8366, %r123;
	and.b64  	%rd23819, %rd23788, 4294967295;
	add.s64 	%rd23820, %rd23817, %rd23819;
	add.s64 	%rd23821, %rd23820, %rd23818;
	shr.u64 	%rd23822, %rd23821, 32;
	mul.wide.u32 	%rd23823, %r8367, %r123;
	and.b64  	%rd23824, %rd23793, 4294967295;
	add.s64 	%rd23825, %rd23822, %rd23824;
	add.s64 	%rd23826, %rd23825, %rd23823;
	shr.u64 	%rd23827, %rd23826, 32;
	mul.wide.u32 	%rd23828, %r8368, %r123;
	and.b64  	%rd23829, %rd23798, 4294967295;
	add.s64 	%rd23830, %rd23827, %rd23829;
	add.s64 	%rd23831, %rd23830, %rd23828;
	shr.u64 	%rd23832, %rd23831, 32;
	mul.wide.u32 	%rd23833, %r8369, %r123;
	and.b64  	%rd23834, %rd23802, 4294967295;
	add.s64 	%rd23835, %rd23832, %rd23834;
	add.s64 	%rd23836, %rd23835, %rd23833;
	shr.u64 	%rd23837, %rd23836, 32;
	mul.wide.u32 	%rd23838, %r8370, %r123;
	add.s64 	%rd23839, %rd23837, %rd23803;
	add.s64 	%rd23840, %rd23839, %rd23838;
	shr.u64 	%rd23841, %rd23840, 32;
	mul.wide.u32 	%rd23842, %r8363, %r122;
	and.b64  	%rd23843, %rd23811, 4294967295;
	add.s64 	%rd23844, %rd23842, %rd23843;
	shr.u64 	%rd23845, %rd23844, 32;
	mul.wide.u32 	%rd23846, %r8364, %r122;
	and.b64  	%rd23847, %rd23816, 4294967295;
	add.s64 	%rd23848, %rd23845, %rd23847;
	add.s64 	%rd23849, %rd23848, %rd23846;
	shr.u64 	%rd23850, %rd23849, 32;
	mul.wide.u32 	%rd23851, %r8365, %r122;
	and.b64  	%rd23852, %rd23821, 4294967295;
	add.s64 	%rd23853, %rd23850, %rd23852;
	add.s64 	%rd23854, %rd23853, %rd23851;
	shr.u64 	%rd23855, %rd23854, 32;
	mul.wide.u32 	%rd23856, %r8366, %r122;
	and.b64  	%rd23857, %rd23826, 4294967295;
	add.s64 	%rd23858, %rd23855, %rd23857;
	add.s64 	%rd23859, %rd23858, %rd23856;
	shr.u64 	%rd23860, %rd23859, 32;
	mul.wide.u32 	%rd23861, %r8367, %r122;
	and.b64  	%rd23862, %rd23831, 4294967295;
	add.s64 	%rd23863, %rd23860, %rd23862;
	add.s64 	%rd23864, %rd23863, %rd23861;
	shr.u64 	%rd23865, %rd23864, 32;
	mul.wide.u32 	%rd23866, %r8368, %r122;
	and.b64  	%rd23867, %rd23836, 4294967295;
	add.s64 	%rd23868, %rd23865, %rd23867;
	add.s64 	%rd23869, %rd23868, %rd23866;
	shr.u64 	%rd23870, %rd23869, 32;
	mul.wide.u32 	%rd23871, %r8369, %r122;
	and.b64  	%rd23872, %rd23840, 4294967295;
	add.s64 	%rd23873, %rd23870, %rd23872;
	add.s64 	%rd23874, %rd23873, %rd23871;
	shr.u64 	%rd23875, %rd23874, 32;
	mul.wide.u32 	%rd23876, %r8370, %r122;
	add.s64 	%rd23877, %rd23875, %rd23841;
	add.s64 	%rd23878, %rd23877, %rd23876;
	shr.u64 	%rd23879, %rd23878, 32;
	mul.wide.u32 	%rd23880, %r8363, %r121;
	and.b64  	%rd23881, %rd23849, 4294967295;
	add.s64 	%rd23882, %rd23880, %rd23881;
	shr.u64 	%rd23883, %rd23882, 32;
	mul.wide.u32 	%rd23884, %r8364, %r121;
	and.b64  	%rd23885, %rd23854, 4294967295;
	add.s64 	%rd23886, %rd23883, %rd23885;
	add.s64 	%rd23887, %rd23886, %rd23884;
	shr.u64 	%rd23888, %rd23887, 32;
	mul.wide.u32 	%rd23889, %r8365, %r121;
	and.b64  	%rd23890, %rd23859, 4294967295;
	add.s64 	%rd23891, %rd23888, %rd23890;
	add.s64 	%rd23892, %rd23891, %rd23889;
	shr.u64 	%rd23893, %rd23892, 32;
	mul.wide.u32 	%rd23894, %r8366, %r121;
	and.b64  	%rd23895, %rd23864, 4294967295;
	add.s64 	%rd23896, %rd23893, %rd23895;
	add.s64 	%rd23897, %rd23896, %rd23894;
	shr.u64 	%rd23898, %rd23897, 32;
	mul.wide.u32 	%rd23899, %r8367, %r121;
	and.b64  	%rd23900, %rd23869, 4294967295;
	add.s64 	%rd23901, %rd23898, %rd23900;
	add.s64 	%rd23902, %rd23901, %rd23899;
	shr.u64 	%rd23903, %rd23902, 32;
	mul.wide.u32 	%rd23904, %r8368, %r121;
	and.b64  	%rd23905, %rd23874, 4294967295;
	add.s64 	%rd23906, %rd23903, %rd23905;
	add.s64 	%rd23907, %rd23906, %rd23904;
	shr.u64 	%rd23908, %rd23907, 32;
	mul.wide.u32 	%rd23909, %r8369, %r121;
	and.b64  	%rd23910, %rd23878, 4294967295;
	add.s64 	%rd23911, %rd23908, %rd23910;
	add.s64 	%rd23912, %rd23911, %rd23909;
	shr.u64 	%rd23913, %rd23912, 32;
	mul.wide.u32 	%rd23914, %r8370, %r121;
	add.s64 	%rd23915, %rd23913, %rd23879;
	add.s64 	%rd23916, %rd23915, %rd23914;
	shr.u64 	%rd23917, %rd23916, 32;
	mul.wide.u32 	%rd23918, %r8363, %r120;
	and.b64  	%rd23919, %rd23887, 4294967295;
	add.s64 	%rd23920, %rd23918, %rd23919;
	shr.u64 	%rd23921, %rd23920, 32;
	mul.wide.u32 	%rd23922, %r8364, %r120;
	and.b64  	%rd23923, %rd23892, 4294967295;
	add.s64 	%rd23924, %rd23921, %rd23923;
	add.s64 	%rd23925, %rd23924, %rd23922;
	shr.u64 	%rd23926, %rd23925, 32;
	mul.wide.u32 	%rd23927, %r8365, %r120;
	and.b64  	%rd23928, %rd23897, 4294967295;
	add.s64 	%rd23929, %rd23926, %rd23928;
	add.s64 	%rd23930, %rd23929, %rd23927;
	shr.u64 	%rd23931, %rd23930, 32;
	mul.wide.u32 	%rd23932, %r8366, %r120;
	and.b64  	%rd23933, %rd23902, 4294967295;
	add.s64 	%rd23934, %rd23931, %rd23933;
	add.s64 	%rd23935, %rd23934, %rd23932;
	shr.u64 	%rd23936, %rd23935, 32;
	mul.wide.u32 	%rd23937, %r8367, %r120;
	and.b64  	%rd23938, %rd23907, 4294967295;
	add.s64 	%rd23939, %rd23936, %rd23938;
	add.s64 	%rd23940, %rd23939, %rd23937;
	shr.u64 	%rd23941, %rd23940, 32;
	mul.wide.u32 	%rd23942, %r8368, %r120;
	and.b64  	%rd23943, %rd23912, 4294967295;
	add.s64 	%rd23944, %rd23941, %rd23943;
	add.s64 	%rd23945, %rd23944, %rd23942;
	shr.u64 	%rd23946, %rd23945, 32;
	mul.wide.u32 	%rd23947, %r8369, %r120;
	and.b64  	%rd23948, %rd23916, 4294967295;
	add.s64 	%rd23949, %rd23946, %rd23948;
	add.s64 	%rd23950, %rd23949, %rd23947;
	shr.u64 	%rd23951, %rd23950, 32;
	mul.wide.u32 	%rd23952, %r8370, %r120;
	add.s64 	%rd23953, %rd23951, %rd23917;
	add.s64 	%rd23954, %rd23953, %rd23952;
	shr.u64 	%rd23955, %rd23954, 32;
	mul.wide.u32 	%rd23956, %r8363, %r119;
	and.b64  	%rd23957, %rd23925, 4294967295;
	add.s64 	%rd23958, %rd23956, %rd23957;
	shr.u64 	%rd23959, %rd23958, 32;
	mul.wide.u32 	%rd23960, %r8364, %r119;
	and.b64  	%rd23961, %rd23930, 4294967295;
	add.s64 	%rd23962, %rd23959, %rd23961;
	add.s64 	%rd23963, %rd23962, %rd23960;
	shr.u64 	%rd23964, %rd23963, 32;
	mul.wide.u32 	%rd23965, %r8365, %r119;
	and.b64  	%rd23966, %rd23935, 4294967295;
	add.s64 	%rd23967, %rd23964, %rd23966;
	add.s64 	%rd23968, %rd23967, %rd23965;
	shr.u64 	%rd23969, %rd23968, 32;
	mul.wide.u32 	%rd23970, %r8366, %r119;
	and.b64  	%rd23971, %rd23940, 4294967295;
	add.s64 	%rd23972, %rd23969, %rd23971;
	add.s64 	%rd23973, %rd23972, %rd23970;
	shr.u64 	%rd23974, %rd23973, 32;
	mul.wide.u32 	%rd23975, %r8367, %r119;
	and.b64  	%rd23976, %rd23945, 4294967295;
	add.s64 	%rd23977, %rd23974, %rd23976;
	add.s64 	%rd23978, %rd23977, %rd23975;
	shr.u64 	%rd23979, %rd23978, 32;
	mul.wide.u32 	%rd23980, %r8368, %r119;
	and.b64  	%rd23981, %rd23950, 4294967295;
	add.s64 	%rd23982, %rd23979, %rd23981;
	add.s64 	%rd23983, %rd23982, %rd23980;
	shr.u64 	%rd23984, %rd23983, 32;
	mul.wide.u32 	%rd23985, %r8369, %r119;
	and.b64  	%rd23986, %rd23954, 4294967295;
	add.s64 	%rd23987, %rd23984, %rd23986;
	add.s64 	%rd23988, %rd23987, %rd23985;
	shr.u64 	%rd23989, %rd23988, 32;
	mul.wide.u32 	%rd23990, %r8370, %r119;
	add.s64 	%rd23991, %rd23989, %rd23955;
	add.s64 	%rd23992, %rd23991, %rd23990;
	shr.u64 	%rd23993, %rd23992, 32;
	mul.wide.u32 	%rd23994, %r8363, %r118;
	and.b64  	%rd23995, %rd23963, 4294967295;
	add.s64 	%rd23996, %rd23994, %rd23995;
	shr.u64 	%rd23997, %rd23996, 32;
	mul.wide.u32 	%rd23998, %r8364, %r118;
	and.b64  	%rd23999, %rd23968, 4294967295;
	add.s64 	%rd24000, %rd23997, %rd23999;
	add.s64 	%rd24001, %rd24000, %rd23998;
	shr.u64 	%rd24002, %rd24001, 32;
	mul.wide.u32 	%rd24003, %r8365, %r118;
	and.b64  	%rd24004, %rd23973, 4294967295;
	add.s64 	%rd24005, %rd24002, %rd24004;
	add.s64 	%rd24006, %rd24005, %rd24003;
	shr.u64 	%rd24007, %rd24006, 32;
	mul.wide.u32 	%rd24008, %r8366, %r118;
	and.b64  	%rd24009, %rd23978, 4294967295;
	add.s64 	%rd24010, %rd24007, %rd24009;
	add.s64 	%rd24011, %rd24010, %rd24008;
	shr.u64 	%rd24012, %rd24011, 32;
	mul.wide.u32 	%rd24013, %r8367, %r118;
	and.b64  	%rd24014, %rd23983, 4294967295;
	add.s64 	%rd24015, %rd24012, %rd24014;
	add.s64 	%rd24016, %rd24015, %rd24013;
	shr.u64 	%rd24017, %rd24016, 32;
	mul.wide.u32 	%rd24018, %r8368, %r118;
	and.b64  	%rd24019, %rd23988, 4294967295;
	add.s64 	%rd24020, %rd24017, %rd24019;
	add.s64 	%rd24021, %rd24020, %rd24018;
	shr.u64 	%rd24022, %rd24021, 32;
	mul.wide.u32 	%rd24023, %r8369, %r118;
	and.b64  	%rd24024, %rd23992, 4294967295;
	add.s64 	%rd24025, %rd24022, %rd24024;
	add.s64 	%rd24026, %rd24025, %rd24023;
	shr.u64 	%rd24027, %rd24026, 32;
	mul.wide.u32 	%rd24028, %r8370, %r118;
	add.s64 	%rd24029, %rd24027, %rd23993;
	add.s64 	%rd24030, %rd24029, %rd24028;
	{ .reg .b32 tmp; mov.b64 {tmp, %r5953}, %rd24030; }
	mul.lo.s32 	%r5954, %r2140, %r5952;
	mul.wide.u32 	%rd24031, %r2141, %r5954;
	and.b64  	%rd24032, %rd23743, 4294967295;
	add.s64 	%rd24033, %rd24031, %rd24032;
	shr.u64 	%rd24034, %rd24033, 32;
	mul.wide.u32 	%rd24035, %r2142, %r5954;
	and.b64  	%rd24036, %rd23768, 4294967295;
	add.s64 	%rd24037, %rd24034, %rd24036;
	add.s64 	%rd24038, %rd24037, %rd24035;
	cvt.u32.u64 	%r5955, %rd24038;
	shr.u64 	%rd24039, %rd24038, 32;
	mul.wide.u32 	%rd24040, %r2143, %r5954;
	and.b64  	%rd24041, %rd23806, 4294967295;
	add.s64 	%rd24042, %rd24039, %rd24041;
	add.s64 	%rd24043, %rd24042, %rd24040;
	shr.u64 	%rd24044, %rd24043, 32;
	mul.wide.u32 	%rd24045, %r2144, %r5954;
	and.b64  	%rd24046, %rd23844, 4294967295;
	add.s64 	%rd24047, %rd24044, %rd24046;
	add.s64 	%rd24048, %rd24047, %rd24045;
	shr.u64 	%rd24049, %rd24048, 32;
	mul.wide.u32 	%rd24050, %r2145, %r5954;
	and.b64  	%rd24051, %rd23882, 4294967295;
	add.s64 	%rd24052, %rd24049, %rd24051;
	add.s64 	%rd24053, %rd24052, %rd24050;
	shr.u64 	%rd24054, %rd24053, 32;
	mul.wide.u32 	%rd24055, %r2146, %r5954;
	and.b64  	%rd24056, %rd23920, 4294967295;
	add.s64 	%rd24057, %rd24054, %rd24056;
	add.s64 	%rd24058, %rd24057, %rd24055;
	shr.u64 	%rd24059, %rd24058, 32;
	mul.wide.u32 	%rd24060, %r2147, %r5954;
	and.b64  	%rd24061, %rd23958, 4294967295;
	add.s64 	%rd24062, %rd24059, %rd24061;
	add.s64 	%rd24063, %rd24062, %rd24060;
	shr.u64 	%rd24064, %rd24063, 32;
	mul.wide.u32 	%rd24065, %r2148, %r5954;
	and.b64  	%rd24066, %rd23996, 4294967295;
	add.s64 	%rd24067, %rd24064, %rd24066;
	add.s64 	%rd24068, %rd24067, %rd24065;
	shr.u64 	%rd24069, %rd24068, 32;
	and.b64  	%rd24070, %rd24001, 4294967295;
	add.s64 	%rd24071, %rd24069, %rd24070;
	shr.u64 	%rd24072, %rd24071, 32;
	and.b64  	%rd24073, %rd24006, 4294967295;
	add.s64 	%rd24074, %rd24072, %rd24073;
	shr.u64 	%rd24075, %rd24074, 32;
	and.b64  	%rd24076, %rd24011, 4294967295;
	add.s64 	%rd24077, %rd24075, %rd24076;
	shr.u64 	%rd24078, %rd24077, 32;
	and.b64  	%rd24079, %rd24016, 4294967295;
	add.s64 	%rd24080, %rd24078, %rd24079;
	shr.u64 	%rd24081, %rd24080, 32;
	and.b64  	%rd24082, %rd24021, 4294967295;
	add.s64 	%rd24083, %rd24081, %rd24082;
	shr.u64 	%rd24084, %rd24083, 32;
	and.b64  	%rd24085, %rd24026, 4294967295;
	add.s64 	%rd24086, %rd24084, %rd24085;
	shr.u64 	%rd24087, %rd24086, 32;
	and.b64  	%rd24088, %rd24030, 4294967295;
	add.s64 	%rd24089, %rd24087, %rd24088;
	{ .reg .b32 tmp; mov.b64 {tmp, %r5956}, %rd24089; }
	add.s32 	%r5957, %r5953, %r5956;
	mul.lo.s32 	%r5958, %r2140, %r5955;
	mul.wide.u32 	%rd24090, %r2141, %r5958;
	and.b64  	%rd24091, %rd24038, 4294967295;
	add.s64 	%rd24092, %rd24090, %rd24091;
	shr.u64 	%rd24093, %rd24092, 32;
	mul.wide.u32 	%rd24094, %r2142, %r5958;
	and.b64  	%rd24095, %rd24043, 4294967295;
	add.s64 	%rd24096, %rd24093, %rd24095;
	add.s64 	%rd24097, %rd24096, %rd24094;
	cvt.u32.u64 	%r5959, %rd24097;
	shr.u64 	%rd24098, %rd24097, 32;
	mul.wide.u32 	%rd24099, %r2143, %r5958;
	and.b64  	%rd24100, %rd24048, 4294967295;
	add.s64 	%rd24101, %rd24098, %rd24100;
	add.s64 	%rd24102, %rd24101, %rd24099;
	shr.u64 	%rd24103, %rd24102, 32;
	mul.wide.u32 	%rd24104, %r2144, %r5958;
	and.b64  	%rd24105, %rd24053, 4294967295;
	add.s64 	%rd24106, %rd24103, %rd24105;
	add.s64 	%rd24107, %rd24106, %rd24104;
	shr.u64 	%rd24108, %rd24107, 32;
	mul.wide.u32 	%rd24109, %r2145, %r5958;
	and.b64  	%rd24110, %rd24058, 4294967295;
	add.s64 	%rd24111, %rd24108, %rd24110;
	add.s64 	%rd24112, %rd24111, %rd24109;
	shr.u64 	%rd24113, %rd24112, 32;
	mul.wide.u32 	%rd24114, %r2146, %r5958;
	and.b64  	%rd24115, %rd24063, 4294967295;
	add.s64 	%rd24116, %rd24113, %rd24115;
	add.s64 	%rd24117, %rd24116, %rd24114;
	shr.u64 	%rd24118, %rd24117, 32;
	mul.wide.u32 	%rd24119, %r2147, %r5958;
	and.b64  	%rd24120, %rd24068, 4294967295;
	add.s64 	%rd24121, %rd24118, %rd24120;
	add.s64 	%rd24122, %rd24121, %rd24119;
	shr.u64 	%rd24123, %rd24122, 32;
	mul.wide.u32 	%rd24124, %r2148, %r5958;
	and.b64  	%rd24125, %rd24071, 4294967295;
	add.s64 	%rd24126, %rd24123, %rd24125;
	add.s64 	%rd24127, %rd24126, %rd24124;
	shr.u64 	%rd24128, %rd24127, 32;
	and.b64  	%rd24129, %rd24074, 4294967295;
	add.s64 	%rd24130, %rd24128, %rd24129;
	shr.u64 	%rd24131, %rd24130, 32;
	and.b64  	%rd24132, %rd24077, 4294967295;
	add.s64 	%rd24133, %rd24131, %rd24132;
	shr.u64 	%rd24134, %rd24133, 32;
	and.b64  	%rd24135, %rd24080, 4294967295;
	add.s64 	%rd24136, %rd24134, %rd24135;
	shr.u64 	%rd24137, %rd24136, 32;
	and.b64  	%rd24138, %rd24083, 4294967295;
	add.s64 	%rd24139, %rd24137, %rd24138;
	shr.u64 	%rd24140, %rd24139, 32;
	and.b64  	%rd24141, %rd24086, 4294967295;
	add.s64 	%rd24142, %rd24140, %rd24141;
	shr.u64 	%rd24143, %rd24142, 32;
	and.b64  	%rd24144, %rd24089, 4294967295;
	add.s64 	%rd24145, %rd24143, %rd24144;
	{ .reg .b32 tmp; mov.b64 {tmp, %r5960}, %rd24145; }
	add.s32 	%r5961, %r5957, %r5960;
	mul.lo.s32 	%r5962, %r2140, %r5959;
	mul.wide.u32 	%rd24146, %r2141, %r5962;
	and.b64  	%rd24147, %rd24097, 4294967295;
	add.s64 	%rd24148, %rd24146, %rd24147;
	shr.u64 	%rd24149, %rd24148, 32;
	mul.wide.u32 	%rd24150, %r2142, %r5962;
	and.b64  	%rd24151, %rd24102, 4294967295;
	add.s64 	%rd24152, %rd24149, %rd24151;
	add.s64 	%rd24153, %rd24152, %rd24150;
	cvt.u32.u64 	%r5963, %rd24153;
	shr.u64 	%rd24154, %rd24153, 32;
	mul.wide.u32 	%rd24155, %r2143, %r5962;
	and.b64  	%rd24156, %rd24107, 4294967295;
	add.s64 	%rd24157, %rd24154, %rd24156;
	add.s64 	%rd24158, %rd24157, %rd24155;
	shr.u64 	%rd24159, %rd24158, 32;
	mul.wide.u32 	%rd24160, %r2144, %r5962;
	and.b64  	%rd24161, %rd24112, 4294967295;
	add.s64 	%rd24162, %rd24159, %rd24161;
	add.s64 	%rd24163, %rd24162, %rd24160;
	shr.u64 	%rd24164, %rd24163, 32;
	mul.wide.u32 	%rd24165, %r2145, %r5962;
	and.b64  	%rd24166, %rd24117, 4294967295;
	add.s64 	%rd24167, %rd24164, %rd24166;
	add.s64 	%rd24168, %rd24167, %rd24165;
	shr.u64 	%rd24169, %rd24168, 32;
	mul.wide.u32 	%rd24170, %r2146, %r5962;
	and.b64  	%rd24171, %rd24122, 4294967295;
	add.s64 	%rd24172, %rd24169, %rd24171;
	add.s64 	%rd24173, %rd24172, %rd24170;
	shr.u64 	%rd24174, %rd24173, 32;
	mul.wide.u32 	%rd24175, %r2147, %r5962;
	and.b64  	%rd24176, %rd24127, 4294967295;
	add.s64 	%rd24177, %rd24174, %rd24176;
	add.s64 	%rd24178, %rd24177, %rd24175;
	shr.u64 	%rd24179, %rd24178, 32;
	mul.wide.u32 	%rd24180, %r2148, %r5962;
	and.b64  	%rd24181, %rd24130, 4294967295;
	add.s64 	%rd24182, %rd24179, %rd24181;
	add.s64 	%rd24183, %rd24182, %rd24180;
	shr.u64 	%rd24184, %rd24183, 32;
	and.b64  	%rd24185, %rd24133, 4294967295;
	add.s64 	%rd24186, %rd24184, %rd24185;
	shr.u64 	%rd24187, %rd24186, 32;
	and.b64  	%rd24188, %rd24136, 4294967295;
	add.s64 	%rd24189, %rd24187, %rd24188;
	shr.u64 	%rd24190, %rd24189, 32;
	and.b64  	%rd24191, %rd24139, 4294967295;
	add.s64 	%rd24192, %rd24190, %rd24191;
	shr.u64 	%rd24193, %rd24192, 32;
	and.b64  	%rd24194, %rd24142, 4294967295;
	add.s64 	%rd24195, %rd24193, %rd24194;
	shr.u64 	%rd24196, %rd24195, 32;
	and.b64  	%rd24197, %rd24145, 4294967295;
	add.s64 	%rd24198, %rd24196, %rd24197;
	{ .reg .b32 tmp; mov.b64 {tmp, %r5964}, %rd24198; }
	add.s32 	%r5965, %r5961, %r5964;
	mul.lo.s32 	%r5966, %r2140, %r5963;
	mul.wide.u32 	%rd24199, %r2141, %r5966;
	and.b64  	%rd24200, %rd24153, 4294967295;
	add.s64 	%rd24201, %rd24199, %rd24200;
	shr.u64 	%rd24202, %rd24201, 32;
	mul.wide.u32 	%rd24203, %r2142, %r5966;
	and.b64  	%rd24204, %rd24158, 4294967295;
	add.s64 	%rd24205, %rd24202, %rd24204;
	add.s64 	%rd24206, %rd24205, %rd24203;
	cvt.u32.u64 	%r5967, %rd24206;
	shr.u64 	%rd24207, %rd24206, 32;
	mul.wide.u32 	%rd24208, %r2143, %r5966;
	and.b64  	%rd24209, %rd24163, 4294967295;
	add.s64 	%rd24210, %rd24207, %rd24209;
	add.s64 	%rd24211, %rd24210, %rd24208;
	shr.u64 	%rd24212, %rd24211, 32;
	mul.wide.u32 	%rd24213, %r2144, %r5966;
	and.b64  	%rd24214, %rd24168, 4294967295;
	add.s64 	%rd24215, %rd24212, %rd24214;
	add.s64 	%rd24216, %rd24215, %rd24213;
	shr.u64 	%rd24217, %rd24216, 32;
	mul.wide.u32 	%rd24218, %r2145, %r5966;
	and.b64  	%rd24219, %rd24173, 4294967295;
	add.s64 	%rd24220, %rd24217, %rd24219;
	add.s64 	%rd24221, %rd24220, %rd24218;
	shr.u64 	%rd24222, %rd24221, 32;
	mul.wide.u32 	%rd24223, %r2146, %r5966;
	and.b64  	%rd24224, %rd24178, 4294967295;
	add.s64 	%rd24225, %rd24222, %rd24224;
	add.s64 	%rd24226, %rd24225, %rd24223;
	shr.u64 	%rd24227, %rd24226, 32;
	mul.wide.u32 	%rd24228, %r2147, %r5966;
	and.b64  	%rd24229, %rd24183, 4294967295;
	add.s64 	%rd24230, %rd24227, %rd24229;
	add.s64 	%rd24231, %rd24230, %rd24228;
	shr.u64 	%rd24232, %rd24231, 32;
	mul.wide.u32 	%rd24233, %r2148, %r5966;
	and.b64  	%rd24234, %rd24186, 4294967295;
	add.s64 	%rd24235, %rd24232, %rd24234;
	add.s64 	%rd24236, %rd24235, %rd24233;
	shr.u64 	%rd24237, %rd24236, 32;
	and.b64  	%rd24238, %rd24189, 4294967295;
	add.s64 	%rd24239, %rd24237, %rd24238;
	shr.u64 	%rd24240, %rd24239, 32;
	and.b64  	%rd24241, %rd24192, 4294967295;
	add.s64 	%rd24242, %rd24240, %rd24241;
	shr.u64 	%rd24243, %rd24242, 32;
	and.b64  	%rd24244, %rd24195, 4294967295;
	add.s64 	%rd24245, %rd24243, %rd24244;
	shr.u64 	%rd24246, %rd24245, 32;
	and.b64  	%rd24247, %rd24198, 4294967295;
	add.s64 	%rd24248, %rd24246, %rd24247;
	{ .reg .b32 tmp; mov.b64 {tmp, %r5968}, %rd24248; }
	add.s32 	%r5969, %r5965, %r5968;
	mul.lo.s32 	%r5970, %r2140, %r5967;
	mul.wide.u32 	%rd24249, %r2141, %r5970;
	and.b64  	%rd24250, %rd24206, 4294967295;
	add.s64 	%rd24251, %rd24249, %rd24250;
	shr.u64 	%rd24252, %rd24251, 32;
	mul.wide.u32 	%rd24253, %r2142, %r5970;
	and.b64  	%rd24254, %rd24211, 4294967295;
	add.s64 	%rd24255, %rd24252, %rd24254;
	add.s64 	%rd24256, %rd24255, %rd24253;
	cvt.u32.u64 	%r5971, %rd24256;
	shr.u64 	%rd24257, %rd24256, 32;
	mul.wide.u32 	%rd24258, %r2143, %r5970;
	and.b64  	%rd24259, %rd24216, 4294967295;
	add.s64 	%rd24260, %rd24257, %rd24259;
	add.s64 	%rd24261, %rd24260, %rd24258;
	shr.u64 	%rd24262, %rd24261, 32;
	mul.wide.u32 	%rd24263, %r2144, %r5970;
	and.b64  	%rd24264, %rd24221, 4294967295;
	add.s64 	%rd24265, %rd24262, %rd24264;
	add.s64 	%rd24266, %rd24265, %rd24263;
	shr.u64 	%rd24267, %rd24266, 32;
	mul.wide.u32 	%rd24268, %r2145, %r5970;
	and.b64  	%rd24269, %rd24226, 4294967295;
	add.s64 	%rd24270, %rd24267, %rd24269;
	add.s64 	%rd24271, %rd24270, %rd24268;
	shr.u64 	%rd24272, %rd24271, 32;
	mul.wide.u32 	%rd24273, %r2146, %r5970;
	and.b64  	%rd24274, %rd24231, 4294967295;
	add.s64 	%rd24275, %rd24272, %rd24274;
	add.s64 	%rd24276, %rd24275, %rd24273;
	shr.u64 	%rd24277, %rd24276, 32;
	mul.wide.u32 	%rd24278, %r2147, %r5970;
	and.b64  	%rd24279, %rd24236, 4294967295;
	add.s64 	%rd24280, %rd24277, %rd24279;
	add.s64 	%rd24281, %rd24280, %rd24278;
	shr.u64 	%rd24282, %rd24281, 32;
	mul.wide.u32 	%rd24283, %r2148, %r5970;
	and.b64  	%rd24284, %rd24239, 4294967295;
	add.s64 	%rd24285, %rd24282, %rd24284;
	add.s64 	%rd24286, %rd24285, %rd24283;
	shr.u64 	%rd24287, %rd24286, 32;
	and.b64  	%rd24288, %rd24242, 4294967295;
	add.s64 	%rd24289, %rd24287, %rd24288;
	shr.u64 	%rd24290, %rd24289, 32;
	and.b64  	%rd24291, %rd24245, 4294967295;
	add.s64 	%rd24292, %rd24290, %rd24291;
	shr.u64 	%rd24293, %rd24292, 32;
	and.b64  	%rd24294, %rd24248, 4294967295;
	add.s64 	%rd24295, %rd24293, %rd24294;
	{ .reg .b32 tmp; mov.b64 {tmp, %r5972}, %rd24295; }
	add.s32 	%r5973, %r5969, %r5972;
	mul.lo.s32 	%r5974, %r2140, %r5971;
	mul.wide.u32 	%rd24296, %r2141, %r5974;
	and.b64  	%rd24297, %rd24256, 4294967295;
	add.s64 	%rd24298, %rd24296, %rd24297;
	shr.u64 	%rd24299, %rd24298, 32;
	mul.wide.u32 	%rd24300, %r2142, %r5974;
	and.b64  	%rd24301, %rd24261, 4294967295;
	add.s64 	%rd24302, %rd24299, %rd24301;
	add.s64 	%rd24303, %rd24302, %rd24300;
	cvt.u32.u64 	%r5975, %rd24303;
	shr.u64 	%rd24304, %rd24303, 32;
	mul.wide.u32 	%rd24305, %r2143, %r5974;
	and.b64  	%rd24306, %rd24266, 4294967295;
	add.s64 	%rd24307, %rd24304, %rd24306;
	add.s64 	%rd24308, %rd24307, %rd24305;
	shr.u64 	%rd24309, %rd24308, 32;
	mul.wide.u32 	%rd24310, %r2144, %r5974;
	and.b64  	%rd24311, %rd24271, 4294967295;
	add.s64 	%rd24312, %rd24309, %rd24311;
	add.s64 	%rd24313, %rd24312, %rd24310;
	shr.u64 	%rd24314, %rd24313, 32;
	mul.wide.u32 	%rd24315, %r2145, %r5974;
	and.b64  	%rd24316, %rd24276, 4294967295;
	add.s64 	%rd24317, %rd24314, %rd24316;
	add.s64 	%rd24318, %rd24317, %rd24315;
	shr.u64 	%rd24319, %rd24318, 32;
	mul.wide.u32 	%rd24320, %r2146, %r5974;
	and.b64  	%rd24321, %rd24281, 4294967295;
	add.s64 	%rd24322, %rd24319, %rd24321;
	add.s64 	%rd24323, %rd24322, %rd24320;
	shr.u64 	%rd24324, %rd24323, 32;
	mul.wide.u32 	%rd24325, %r2147, %r5974;
	and.b64  	%rd24326, %rd24286, 4294967295;
	add.s64 	%rd24327, %rd24324, %rd24326;
	add.s64 	%rd24328, %rd24327, %rd24325;
	shr.u64 	%rd24329, %rd24328, 32;
	mul.wide.u32 	%rd24330, %r2148, %r5974;
	and.b64  	%rd24331, %rd24289, 4294967295;
	add.s64 	%rd24332, %rd24329, %rd24331;
	add.s64 	%rd24333, %rd24332, %rd24330;
	shr.u64 	%rd24334, %rd24333, 32;
	and.b64  	%rd24335, %rd24292, 4294967295;
	add.s64 	%rd24336, %rd24334, %rd24335;
	shr.u64 	%rd24337, %rd24336, 32;
	and.b64  	%rd24338, %rd24295, 4294967295;
	add.s64 	%rd24339, %rd24337, %rd24338;
	{ .reg .b32 tmp; mov.b64 {tmp, %r5976}, %rd24339; }
	add.s32 	%r5977, %r5973, %r5976;
	mul.lo.s32 	%r5978, %r2140, %r5975;
	mul.wide.u32 	%rd24340, %r2141, %r5978;
	and.b64  	%rd24341, %rd24303, 4294967295;
	add.s64 	%rd24342, %rd24340, %rd24341;
	shr.u64 	%rd24343, %rd24342, 32;
	mul.wide.u32 	%rd24344, %r2142, %r5978;
	and.b64  	%rd24345, %rd24308, 4294967295;
	add.s64 	%rd24346, %rd24343, %rd24345;
	add.s64 	%rd24347, %rd24346, %rd24344;
	cvt.u32.u64 	%r5979, %rd24347;
	shr.u64 	%rd24348, %rd24347, 32;
	mul.wide.u32 	%rd24349, %r2143, %r5978;
	and.b64  	%rd24350, %rd24313, 4294967295;
	add.s64 	%rd24351, %rd24348, %rd24350;
	add.s64 	%rd24352, %rd24351, %rd24349;
	shr.u64 	%rd24353, %rd24352, 32;
	mul.wide.u32 	%rd24354, %r2144, %r5978;
	and.b64  	%rd24355, %rd24318, 4294967295;
	add.s64 	%rd24356, %rd24353, %rd24355;
	add.s64 	%rd24357, %rd24356, %rd24354;
	shr.u64 	%rd24358, %rd24357, 32;
	mul.wide.u32 	%rd24359, %r2145, %r5978;
	and.b64  	%rd24360, %rd24323, 4294967295;
	add.s64 	%rd24361, %rd24358, %rd24360;
	add.s64 	%rd24362, %rd24361, %rd24359;
	shr.u64 	%rd24363, %rd24362, 32;
	mul.wide.u32 	%rd24364, %r2146, %r5978;
	and.b64  	%rd24365, %rd24328, 4294967295;
	add.s64 	%rd24366, %rd24363, %rd24365;
	add.s64 	%rd24367, %rd24366, %rd24364;
	shr.u64 	%rd24368, %rd24367, 32;
	mul.wide.u32 	%rd24369, %r2147, %r5978;
	and.b64  	%rd24370, %rd24333, 4294967295;
	add.s64 	%rd24371, %rd24368, %rd24370;
	add.s64 	%rd24372, %rd24371, %rd24369;
	shr.u64 	%rd24373, %rd24372, 32;
	mul.wide.u32 	%rd24374, %r2148, %r5978;
	and.b64  	%rd24375, %rd24336, 4294967295;
	add.s64 	%rd24376, %rd24373, %rd24375;
	add.s64 	%rd24377, %rd24376, %rd24374;
	shr.u64 	%rd24378, %rd24377, 32;
	and.b64  	%rd24379, %rd24339, 4294967295;
	add.s64 	%rd24380, %rd24378, %rd24379;
	{ .reg .b32 tmp; mov.b64 {tmp, %r5980}, %rd24380; }
	add.s32 	%r5981, %r5977, %r5980;
	mul.lo.s32 	%r5982, %r2140, %r5979;
	mul.wide.u32 	%rd24381, %r2141, %r5982;
	and.b64  	%rd24382, %rd24347, 4294967295;
	add.s64 	%rd24383, %rd24381, %rd24382;
	shr.u64 	%rd24384, %rd24383, 32;
	mul.wide.u32 	%rd24385, %r2142, %r5982;
	and.b64  	%rd24386, %rd24352, 4294967295;
	add.s64 	%rd24387, %rd24384, %rd24386;
	add.s64 	%rd24388, %rd24387, %rd24385;
	cvt.u32.u64 	%r2197, %rd24388;
	shr.u64 	%rd24389, %rd24388, 32;
	mul.wide.u32 	%rd24390, %r2143, %r5982;
	and.b64  	%rd24391, %rd24357, 4294967295;
	add.s64 	%rd24392, %rd24389, %rd24391;
	add.s64 	%rd24393, %rd24392, %rd24390;
	cvt.u32.u64 	%r2198, %rd24393;
	shr.u64 	%rd24394, %rd24393, 32;
	mul.wide.u32 	%rd24395, %r2144, %r5982;
	and.b64  	%rd24396, %rd24362, 4294967295;
	add.s64 	%rd24397, %rd24394, %rd24396;
	add.s64 	%rd24398, %rd24397, %rd24395;
	cvt.u32.u64 	%r2199, %rd24398;
	shr.u64 	%rd24399, %rd24398, 32;
	mul.wide.u32 	%rd24400, %r2145, %r5982;
	and.b64  	%rd24401, %rd24367, 4294967295;
	add.s64 	%rd24402, %rd24399, %rd24401;
	add.s64 	%rd24403, %rd24402, %rd24400;
	cvt.u32.u64 	%r2200, %rd24403;
	shr.u64 	%rd24404, %rd24403, 32;
	mul.wide.u32 	%rd24405, %r2146, %r5982;
	and.b64  	%rd24406, %rd24372, 4294967295;
	add.s64 	%rd24407, %rd24404, %rd24406;
	add.s64 	%rd24408, %rd24407, %rd24405;
	cvt.u32.u64 	%r2201, %rd24408;
	shr.u64 	%rd24409, %rd24408, 32;
	mul.wide.u32 	%rd24410, %r2147, %r5982;
	and.b64  	%rd24411, %rd24377, 4294967295;
	add.s64 	%rd24412, %rd24409, %rd24411;
	add.s64 	%rd24413, %rd24412, %rd24410;
	cvt.u32.u64 	%r2202, %rd24413;
	shr.u64 	%rd24414, %rd24413, 32;
	mul.wide.u32 	%rd24415, %r2148, %r5982;
	and.b64  	%rd24416, %rd24380, 4294967295;
	add.s64 	%rd24417, %rd24414, %rd24416;
	add.s64 	%rd24418, %rd24417, %rd24415;
	cvt.u32.u64 	%r2203, %rd24418;
	{ .reg .b32 tmp; mov.b64 {tmp, %r5983}, %rd24418; }
	add.s32 	%r2204, %r5981, %r5983;
	cvta.to.global.u64 	%rd24419, %rd50172;
	add.s64 	%rd9, %rd24419, %rd20370;
	st.global.u32 	[%rd9], %r2197;
	st.global.u32 	[%rd9+4], %r2198;
	st.global.u32 	[%rd9+8], %r2199;
	st.global.u32 	[%rd9+12], %r2200;
	st.global.u32 	[%rd9+16], %r2201;
	st.global.u32 	[%rd9+20], %r2202;
	st.global.u32 	[%rd9+24], %r2203;
	st.global.u32 	[%rd9+28], %r2204;
	setp.gt.u32 	%p1096, %r2204, %r2148;
	@%p1096 bra 	$L__BB5_943;
	setp.lt.u32 	%p1097, %r2204, %r2148;
	@%p1097 bra 	$L__BB5_944;
	setp.gt.u32 	%p1098, %r2203, %r2147;
	@%p1098 bra 	$L__BB5_943;
	setp.lt.u32 	%p1099, %r2203, %r2147;
	@%p1099 bra 	$L__BB5_944;
	setp.gt.u32 	%p1100, %r2202, %r2146;
	@%p1100 bra 	$L__BB5_943;
	setp.lt.u32 	%p1101, %r2202, %r2146;
	@%p1101 bra 	$L__BB5_944;
	setp.gt.u32 	%p1102, %r2201, %r2145;
	@%p1102 bra 	$L__BB5_943;
	setp.lt.u32 	%p1103, %r2201, %r2145;
	@%p1103 bra 	$L__BB5_944;
	setp.gt.u32 	%p1104, %r2200, %r2144;
	@%p1104 bra 	$L__BB5_943;
	setp.lt.u32 	%p1105, %r2200, %r2144;
	@%p1105 bra 	$L__BB5_944;
	setp.gt.u32 	%p1106, %r2199, %r2143;
	@%p1106 bra 	$L__BB5_943;
	setp.lt.u32 	%p1107, %r2199, %r2143;
	@%p1107 bra 	$L__BB5_944;
	setp.gt.u32 	%p1108, %r2198, %r2142;
	@%p1108 bra 	$L__BB5_943;
	setp.lt.u32 	%p1109, %r2198, %r2142;
	setp.lt.u32 	%p1110, %r2197, %r2141;
	or.pred  	%p1111, %p1109, %p1110;
	@%p1111 bra 	$L__BB5_944;
$L__BB5_943:
	sub.s32 	%r5988, %r2197, %r2141;
	st.global.u32 	[%rd9], %r5988;
	sub.s32 	%r5989, %r2198, %r2142;
	st.global.u32 	[%rd9+4], %r5989;
	sub.s32 	%r5990, %r2199, %r2143;
	st.global.u32 	[%rd9+8], %r5990;
	sub.s32 	%r5991, %r2200, %r2144;
	st.global.u32 	[%rd9+12], %r5991;
	sub.s32 	%r5992, %r2201, %r2145;
	st.global.u32 	[%rd9+16], %r5992;
	sub.s32 	%r5993, %r2202, %r2146;
	st.global.u32 	[%rd9+20], %r5993;
	sub.s32 	%r5994, %r2203, %r2147;
	st.global.u32 	[%rd9+24], %r5994;
	sub.s32 	%r5995, %r2204, %r2148;
	st.global.u32 	[%rd9+28], %r5995;
$L__BB5_944:
	mul.wide.u32 	%rd24421, %r8371, %r117;
	cvt.u32.u64 	%r5996, %rd24421;
	shr.u64 	%rd24422, %rd24421, 32;
	mul.wide.u32 	%rd24423, %r8372, %r117;
	add.s64 	%rd24424, %rd24422, %rd24423;
	shr.u64 	%rd24425, %rd24424, 32;
	mul.wide.u32 	%rd24426, %r8373, %r117;
	add.s64 	%rd24427, %rd24425, %rd24426;
	shr.u64 	%rd24428, %rd24427, 32;
	mul.wide.u32 	%rd24429, %r8374, %r117;
	add.s64 	%rd24430, %rd24428, %rd24429;
	shr.u64 	%rd24431, %rd24430, 32;
	mul.wide.u32 	%rd24432, %r8375, %r117;
	add.s64 	%rd24433, %rd24431, %rd24432;
	shr.u64 	%rd24434, %rd24433, 32;
	mul.wide.u32 	%rd24435, %r8376, %r117;
	add.s64 	%rd24436, %rd24434, %rd24435;
	shr.u64 	%rd24437, %rd24436, 32;
	mul.wide.u32 	%rd24438, %r8377, %r117;
	add.s64 	%rd24439, %rd24437, %rd24438;
	shr.u64 	%rd24440, %rd24439, 32;
	mul.wide.u32 	%rd24441, %r8378, %r117;
	add.s64 	%rd24442, %rd24440, %rd24441;
	shr.u64 	%rd24443, %rd24442, 32;
	mul.wide.u32 	%rd24444, %r8371, %r116;
	and.b64  	%rd24445, %rd24424, 4294967295;
	add.s64 	%rd24446, %rd24444, %rd24445;
	shr.u64 	%rd24447, %rd24446, 32;
	mul.wide.u32 	%rd24448, %r8372, %r116;
	and.b64  	%rd24449, %rd24427, 4294967295;
	add.s64 	%rd24450, %rd24447, %rd24449;
	add.s64 	%rd24451, %rd24450, %rd24448;
	shr.u64 	%rd24452, %rd24451, 32;
	mul.wide.u32 	%rd24453, %r8373, %r116;
	and.b64  	%rd24454, %rd24430, 4294967295;
	add.s64 	%rd24455, %rd24452, %rd24454;
	add.s64 	%rd24456, %rd24455, %rd24453;
	shr.u64 	%rd24457, %rd24456, 32;
	mul.wide.u32 	%rd24458, %r8374, %r116;
	and.b64  	%rd24459, %rd24433, 4294967295;
	add.s64 	%rd24460, %rd24457, %rd24459;
	add.s64 	%rd24461, %rd24460, %rd24458;
	shr.u64 	%rd24462, %rd24461, 32;
	mul.wide.u32 	%rd24463, %r8375, %r116;
	and.b64  	%rd24464, %rd24436, 4294967295;
	add.s64 	%rd24465, %rd24462, %rd24464;
	add.s64 	%rd24466, %rd24465, %rd24463;
	shr.u64 	%rd24467, %rd24466, 32;
	mul.wide.u32 	%rd24468, %r8376, %r116;
	and.b64  	%rd24469, %rd24439, 4294967295;
	add.s64 	%rd24470, %rd24467, %rd24469;
	add.s64 	%rd24471, %rd24470, %rd24468;
	shr.u64 	%rd24472, %rd24471, 32;
	mul.wide.u32 	%rd24473, %r8377, %r116;
	and.b64  	%rd24474, %rd24442, 4294967295;
	add.s64 	%rd24475, %rd24472, %rd24474;
	add.s64 	%rd24476, %rd24475, %rd24473;
	shr.u64 	%rd24477, %rd24476, 32;
	mul.wide.u32 	%rd24478, %r8378, %r116;
	add.s64 	%rd24479, %rd24477, %rd24443;
	add.s64 	%rd24480, %rd24479, %rd24478;
	shr.u64 	%rd24481, %rd24480, 32;
	mul.wide.u32 	%rd24482, %r8371, %r115;
	and.b64  	%rd24483, %rd24451, 4294967295;
	add.s64 	%rd24484, %rd24482, %rd24483;
	shr.u64 	%rd24485, %rd24484, 32;
	mul.wide.u32 	%rd24486, %r8372, %r115;
	and.b64  	%rd24487, %rd24456, 4294967295;
	add.s64 	%rd24488, %rd24485, %rd24487;
	add.s64 	%rd24489, %rd24488, %rd24486;
	shr.u64 	%rd24490, %rd24489, 32;
	mul.wide.u32 	%rd24491, %r8373, %r115;
	and.b64  	%rd24492, %rd24461, 4294967295;
	add.s64 	%rd24493, %rd24490, %rd24492;
	add.s64 	%rd24494, %rd24493, %rd24491;
	shr.u64 	%rd24495, %rd24494, 32;
	mul.wide.u32 	%rd24496, %r8374, %r115;
	and.b64  	%rd24497, %rd24466, 4294967295;
	add.s64 	%rd24498, %rd24495, %rd24497;
	add.s64 	%rd24499, %rd24498, %rd24496;
	shr.u64 	%rd24500, %rd24499, 32;
	mul.wide.u32 	%rd24501, %r8375, %r115;
	and.b64  	%rd24502, %rd24471, 4294967295;
	add.s64 	%rd24503, %rd24500, %rd24502;
	add.s64 	%rd24504, %rd24503, %rd24501;
	shr.u64 	%rd24505, %rd24504, 32;
	mul.wide.u32 	%rd24506, %r8376, %r115;
	and.b64  	%rd24507, %rd24476, 4294967295;
	add.s64 	%rd24508, %rd24505, %rd24507;
	add.s64 	%rd24509, %rd24508, %rd24506;
	shr.u64 	%rd24510, %rd24509, 32;
	mul.wide.u32 	%rd24511, %r8377, %r115;
	and.b64  	%rd24512, %rd24480, 4294967295;
	add.s64 	%rd24513, %rd24510, %rd24512;
	add.s64 	%rd24514, %rd24513, %rd24511;
	shr.u64 	%rd24515, %rd24514, 32;
	mul.wide.u32 	%rd24516, %r8378, %r115;
	add.s64 	%rd24517, %rd24515, %rd24481;
	add.s64 	%rd24518, %rd24517, %rd24516;
	shr.u64 	%rd24519, %rd24518, 32;
	mul.wide.u32 	%rd24520, %r8371, %r114;
	and.b64  	%rd24521, %rd24489, 4294967295;
	add.s64 	%rd24522, %rd24520, %rd24521;
	shr.u64 	%rd24523, %rd24522, 32;
	mul.wide.u32 	%rd24524, %r8372, %r114;
	and.b64  	%rd24525, %rd24494, 4294967295;
	add.s64 	%rd24526, %rd24523, %rd24525;
	add.s64 	%rd24527, %rd24526, %rd24524;
	shr.u64 	%rd24528, %rd24527, 32;
	mul.wide.u32 	%rd24529, %r8373, %r114;
	and.b64  	%rd24530, %rd24499, 4294967295;
	add.s64 	%rd24531, %rd24528, %rd24530;
	add.s64 	%rd24532, %rd24531, %rd24529;
	shr.u64 	%rd24533, %rd24532, 32;
	mul.wide.u32 	%rd24534, %r8374, %r114;
	and.b64  	%rd24535, %rd24504, 4294967295;
	add.s64 	%rd24536, %rd24533, %rd24535;
	add.s64 	%rd24537, %rd24536, %rd24534;
	shr.u64 	%rd24538, %rd24537, 32;
	mul.wide.u32 	%rd24539, %r8375, %r114;
	and.b64  	%rd24540, %rd24509, 4294967295;
	add.s64 	%rd24541, %rd24538, %rd24540;
	add.s64 	%rd24542, %rd24541, %rd24539;
	shr.u64 	%rd24543, %rd24542, 32;
	mul.wide.u32 	%rd24544, %r8376, %r114;
	and.b64  	%rd24545, %rd24514, 4294967295;
	add.s64 	%rd24546, %rd24543, %rd24545;
	add.s64 	%rd24547, %rd24546, %rd24544;
	shr.u64 	%rd24548, %rd24547, 32;
	mul.wide.u32 	%rd24549, %r8377, %r114;
	and.b64  	%rd24550, %rd24518, 4294967295;
	add.s64 	%rd24551, %rd24548, %rd24550;
	add.s64 	%rd24552, %rd24551, %rd24549;
	shr.u64 	%rd24553, %rd24552, 32;
	mul.wide.u32 	%rd24554, %r8378, %r114;
	add.s64 	%rd24555, %rd24553, %rd24519;
	add.s64 	%rd24556, %rd24555, %rd24554;
	shr.u64 	%rd24557, %rd24556, 32;
	mul.wide.u32 	%rd24558, %r8371, %r113;
	and.b64  	%rd24559, %rd24527, 4294967295;
	add.s64 	%rd24560, %rd24558, %rd24559;
	shr.u64 	%rd24561, %rd24560, 32;
	mul.wide.u32 	%rd24562, %r8372, %r113;
	and.b64  	%rd24563, %rd24532, 4294967295;
	add.s64 	%rd24564, %rd24561, %rd24563;
	add.s64 	%rd24565, %rd24564, %rd24562;
	shr.u64 	%rd24566, %rd24565, 32;
	mul.wide.u32 	%rd24567, %r8373, %r113;
	and.b64  	%rd24568, %rd24537, 4294967295;
	add.s64 	%rd24569, %rd24566, %rd24568;
	add.s64 	%rd24570, %rd24569, %rd24567;
	shr.u64 	%rd24571, %rd24570, 32;
	mul.wide.u32 	%rd24572, %r8374, %r113;
	and.b64  	%rd24573, %rd24542, 4294967295;
	add.s64 	%rd24574, %rd24571, %rd24573;
	add.s64 	%rd24575, %rd24574, %rd24572;
	shr.u64 	%rd24576, %rd24575, 32;
	mul.wide.u32 	%rd24577, %r8375, %r113;
	and.b64  	%rd24578, %rd24547, 4294967295;
	add.s64 	%rd24579, %rd24576, %rd24578;
	add.s64 	%rd24580, %rd24579, %rd24577;
	shr.u64 	%rd24581, %rd24580, 32;
	mul.wide.u32 	%rd24582, %r8376, %r113;
	and.b64  	%rd24583, %rd24552, 4294967295;
	add.s64 	%rd24584, %rd24581, %rd24583;
	add.s64 	%rd24585, %rd24584, %rd24582;
	shr.u64 	%rd24586, %rd24585, 32;
	mul.wide.u32 	%rd24587, %r8377, %r113;
	and.b64  	%rd24588, %rd24556, 4294967295;
	add.s64 	%rd24589, %rd24586, %rd24588;
	add.s64 	%rd24590, %rd24589, %rd24587;
	shr.u64 	%rd24591, %rd24590, 32;
	mul.wide.u32 	%rd24592, %r8378, %r113;
	add.s64 	%rd24593, %rd24591, %rd24557;
	add.s64 	%rd24594, %rd24593, %rd24592;
	shr.u64 	%rd24595, %rd24594, 32;
	mul.wide.u32 	%rd24596, %r8371, %r112;
	and.b64  	%rd24597, %rd24565, 4294967295;
	add.s64 	%rd24598, %rd24596, %rd24597;
	shr.u64 	%rd24599, %rd24598, 32;
	mul.wide.u32 	%rd24600, %r8372, %r112;
	and.b64  	%rd24601, %rd24570, 4294967295;
	add.s64 	%rd24602, %rd24599, %rd24601;
	add.s64 	%rd24603, %rd24602, %rd24600;
	shr.u64 	%rd24604, %rd24603, 32;
	mul.wide.u32 	%rd24605, %r8373, %r112;
	and.b64  	%rd24606, %rd24575, 4294967295;
	add.s64 	%rd24607, %rd24604, %rd24606;
	add.s64 	%rd24608, %rd24607, %rd24605;
	shr.u64 	%rd24609, %rd24608, 32;
	mul.wide.u32 	%rd24610, %r8374, %r112;
	and.b64  	%rd24611, %rd24580, 4294967295;
	add.s64 	%rd24612, %rd24609, %rd24611;
	add.s64 	%rd24613, %rd24612, %rd24610;
	shr.u64 	%rd24614, %rd24613, 32;
	mul.wide.u32 	%rd24615, %r8375, %r112;
	and.b64  	%rd24616, %rd24585, 4294967295;
	add.s64 	%rd24617, %rd24614, %rd24616;
	add.s64 	%rd24618, %rd24617, %rd24615;
	shr.u64 	%rd24619, %rd24618, 32;
	mul.wide.u32 	%rd24620, %r8376, %r112;
	and.b64  	%rd24621, %rd24590, 4294967295;
	add.s64 	%rd24622, %rd24619, %rd24621;
	add.s64 	%rd24623, %rd24622, %rd24620;
	shr.u64 	%rd24624, %rd24623, 32;
	mul.wide.u32 	%rd24625, %r8377, %r112;
	and.b64  	%rd24626, %rd24594, 4294967295;
	add.s64 	%rd24627, %rd24624, %rd24626;
	add.s64 	%rd24628, %rd24627, %rd24625;
	shr.u64 	%rd24629, %rd24628, 32;
	mul.wide.u32 	%rd24630, %r8378, %r112;
	add.s64 	%rd24631, %rd24629, %rd24595;
	add.s64 	%rd24632, %rd24631, %rd24630;
	shr.u64 	%rd24633, %rd24632, 32;
	mul.wide.u32 	%rd24634, %r8371, %r111;
	and.b64  	%rd24635, %rd24603, 4294967295;
	add.s64 	%rd24636, %rd24634, %rd24635;
	shr.u64 	%rd24637, %rd24636, 32;
	mul.wide.u32 	%rd24638, %r8372, %r111;
	and.b64  	%rd24639, %rd24608, 4294967295;
	add.s64 	%rd24640, %rd24637, %rd24639;
	add.s64 	%rd24641, %rd24640, %rd24638;
	shr.u64 	%rd24642, %rd24641, 32;
	mul.wide.u32 	%rd24643, %r8373, %r111;
	and.b64  	%rd24644, %rd24613, 4294967295;
	add.s64 	%rd24645, %rd24642, %rd24644;
	add.s64 	%rd24646, %rd24645, %rd24643;
	shr.u64 	%rd24647, %rd24646, 32;
	mul.wide.u32 	%rd24648, %r8374, %r111;
	and.b64  	%rd24649, %rd24618, 4294967295;
	add.s64 	%rd24650, %rd24647, %rd24649;
	add.s64 	%rd24651, %rd24650, %rd24648;
	shr.u64 	%rd24652, %rd24651, 32;
	mul.wide.u32 	%rd24653, %r8375, %r111;
	and.b64  	%rd24654, %rd24623, 4294967295;
	add.s64 	%rd24655, %rd24652, %rd24654;
	add.s64 	%rd24656, %rd24655, %rd24653;
	shr.u64 	%rd24657, %rd24656, 32;
	mul.wide.u32 	%rd24658, %r8376, %r111;
	and.b64  	%rd24659, %rd24628, 4294967295;
	add.s64 	%rd24660, %rd24657, %rd24659;
	add.s64 	%rd24661, %rd24660, %rd24658;
	shr.u64 	%rd24662, %rd24661, 32;
	mul.wide.u32 	%rd24663, %r8377, %r111;
	and.b64  	%rd24664, %rd24632, 4294967295;
	add.s64 	%rd24665, %rd24662, %rd24664;
	add.s64 	%rd24666, %rd24665, %rd24663;
	shr.u64 	%rd24667, %rd24666, 32;
	mul.wide.u32 	%rd24668, %r8378, %r111;
	add.s64 	%rd24669, %rd24667, %rd24633;
	add.s64 	%rd24670, %rd24669, %rd24668;
	shr.u64 	%rd24671, %rd24670, 32;
	mul.wide.u32 	%rd24672, %r8371, %r110;
	and.b64  	%rd24673, %rd24641, 4294967295;
	add.s64 	%rd24674, %rd24672, %rd24673;
	shr.u64 	%rd24675, %rd24674, 32;
	mul.wide.u32 	%rd24676, %r8372, %r110;
	and.b64  	%rd24677, %rd24646, 4294967295;
	add.s64 	%rd24678, %rd24675, %rd24677;
	add.s64 	%rd24679, %rd24678, %rd24676;
	shr.u64 	%rd24680, %rd24679, 32;
	mul.wide.u32 	%rd24681, %r8373, %r110;
	and.b64  	%rd24682, %rd24651, 4294967295;
	add.s64 	%rd24683, %rd24680, %rd24682;
	add.s64 	%rd24684, %rd24683, %rd24681;
	shr.u64 	%rd24685, %rd24684, 32;
	mul.wide.u32 	%rd24686, %r8374, %r110;
	and.b64  	%rd24687, %rd24656, 4294967295;
	add.s64 	%rd24688, %rd24685, %rd24687;
	add.s64 	%rd24689, %rd24688, %rd24686;
	shr.u64 	%rd24690, %rd24689, 32;
	mul.wide.u32 	%rd24691, %r8375, %r110;
	and.b64  	%rd24692, %rd24661, 4294967295;
	add.s64 	%rd24693, %rd24690, %rd24692;
	add.s64 	%rd24694, %rd24693, %rd24691;
	shr.u64 	%rd24695, %rd24694, 32;
	mul.wide.u32 	%rd24696, %r8376, %r110;
	and.b64  	%rd24697, %rd24666, 4294967295;
	add.s64 	%rd24698, %rd24695, %rd24697;
	add.s64 	%rd24699, %rd24698, %rd24696;
	shr.u64 	%rd24700, %rd24699, 32;
	mul.wide.u32 	%rd24701, %r8377, %r110;
	and.b64  	%rd24702, %rd24670, 4294967295;
	add.s64 	%rd24703, %rd24700, %rd24702;
	add.s64 	%rd24704, %rd24703, %rd24701;
	shr.u64 	%rd24705, %rd24704, 32;
	mul.wide.u32 	%rd24706, %r8378, %r110;
	add.s64 	%rd24707, %rd24705, %rd24671;
	add.s64 	%rd24708, %rd24707, %rd24706;
	{ .reg .b32 tmp; mov.b64 {tmp, %r5997}, %rd24708; }
	mul.lo.s32 	%r5998, %r2140, %r5996;
	mul.wide.u32 	%rd24709, %r2141, %r5998;
	and.b64  	%rd24710, %rd24421, 4294967295;
	add.s64 	%rd24711, %rd24709, %rd24710;
	shr.u64 	%rd24712, %rd24711, 32;
	mul.wide.u32 	%rd24713, %r2142, %r5998;
	and.b64  	%rd24714, %rd24446, 4294967295;
	add.s64 	%rd24715, %rd24712, %rd24714;
	add.s64 	%rd24716, %rd24715, %rd24713;
	cvt.u32.u64 	%r5999, %rd24716;
	shr.u64 	%rd24717, %rd24716, 32;
	mul.wide.u32 	%rd24718, %r2143, %r5998;
	and.b64  	%rd24719, %rd24484, 4294967295;
	add.s64 	%rd24720, %rd24717, %rd24719;
	add.s64 	%rd24721, %rd24720, %rd24718;
	shr.u64 	%rd24722, %rd24721, 32;
	mul.wide.u32 	%rd24723, %r2144, %r5998;
	and.b64  	%rd24724, %rd24522, 4294967295;
	add.s64 	%rd24725, %rd24722, %rd24724;
	add.s64 	%rd24726, %rd24725, %rd24723;
	shr.u64 	%rd24727, %rd24726, 32;
	mul.wide.u32 	%rd24728, %r2145, %r5998;
	and.b64  	%rd24729, %rd24560, 4294967295;
	add.s64 	%rd24730, %rd24727, %rd24729;
	add.s64 	%rd24731, %rd24730, %rd24728;
	shr.u64 	%rd24732, %rd24731, 32;
	mul.wide.u32 	%rd24733, %r2146, %r5998;
	and.b64  	%rd24734, %rd24598, 4294967295;
	add.s64 	%rd24735, %rd24732, %rd24734;
	add.s64 	%rd24736, %rd24735, %rd24733;
	shr.u64 	%rd24737, %rd24736, 32;
	mul.wide.u32 	%rd24738, %r2147, %r5998;
	and.b64  	%rd24739, %rd24636, 4294967295;
	add.s64 	%rd24740, %rd24737, %rd24739;
	add.s64 	%rd24741, %rd24740, %rd24738;
	shr.u64 	%rd24742, %rd24741, 32;
	mul.wide.u32 	%rd24743, %r2148, %r5998;
	and.b64  	%rd24744, %rd24674, 4294967295;
	add.s64 	%rd24745, %rd24742, %rd24744;
	add.s64 	%rd24746, %rd24745, %rd24743;
	shr.u64 	%rd24747, %rd24746, 32;
	and.b64  	%rd24748, %rd24679, 4294967295;
	add.s64 	%rd24749, %rd24747, %rd24748;
	shr.u64 	%rd24750, %rd24749, 32;
	and.b64  	%rd24751, %rd24684, 4294967295;
	add.s64 	%rd24752, %rd24750, %rd24751;
	shr.u64 	%rd24753, %rd24752, 32;
	and.b64  	%rd24754, %rd24689, 4294967295;
	add.s64 	%rd24755, %rd24753, %rd24754;
	shr.u64 	%rd24756, %rd24755, 32;
	and.b64  	%rd24757, %rd24694, 4294967295;
	add.s64 	%rd24758, %rd24756, %rd24757;
	shr.u64 	%rd24759, %rd24758, 32;
	and.b64  	%rd24760, %rd24699, 4294967295;
	add.s64 	%rd24761, %rd24759, %rd24760;
	shr.u64 	%rd24762, %rd24761, 32;
	and.b64  	%rd24763, %rd24704, 4294967295;
	add.s64 	%rd24764, %rd24762, %rd24763;
	shr.u64 	%rd24765, %rd24764, 32;
	and.b64  	%rd24766, %rd24708, 4294967295;
	add.s64 	%rd24767, %rd24765, %rd24766;
	{ .reg .b32 tmp; mov.b64 {tmp, %r6000}, %rd24767; }
	add.s32 	%r6001, %r5997, %r6000;
	mul.lo.s32 	%r6002, %r2140, %r5999;
	mul.wide.u32 	%rd24768, %r2141, %r6002;
	and.b64  	%rd24769, %rd24716, 4294967295;
	add.s64 	%rd24770, %rd24768, %rd24769;
	shr.u64 	%rd24771, %rd24770, 32;
	mul.wide.u32 	%rd24772, %r2142, %r6002;
	and.b64  	%rd24773, %rd24721, 4294967295;
	add.s64 	%rd24774, %rd24771, %rd24773;
	add.s64 	%rd24775, %rd24774, %rd24772;
	cvt.u32.u64 	%r6003, %rd24775;
	shr.u64 	%rd24776, %rd24775, 32;
	mul.wide.u32 	%rd24777, %r2143, %r6002;
	and.b64  	%rd24778, %rd24726, 4294967295;
	add.s64 	%rd24779, %rd24776, %rd24778;
	add.s64 	%rd24780, %rd24779, %rd24777;
	shr.u64 	%rd24781, %rd24780, 32;
	mul.wide.u32 	%rd24782, %r2144, %r6002;
	and.b64  	%rd24783, %rd24731, 4294967295;
	add.s64 	%rd24784, %rd24781, %rd24783;
	add.s64 	%rd24785, %rd24784, %rd24782;
	shr.u64 	%rd24786, %rd24785, 32;
	mul.wide.u32 	%rd24787, %r2145, %r6002;
	and.b64  	%rd24788, %rd24736, 4294967295;
	add.s64 	%rd24789, %rd24786, %rd24788;
	add.s64 	%rd24790, %rd24789, %rd24787;
	shr.u64 	%rd24791, %rd24790, 32;
	mul.wide.u32 	%rd24792, %r2146, %r6002;
	and.b64  	%rd24793, %rd24741, 4294967295;
	add.s64 	%rd24794, %rd24791, %rd24793;
	add.s64 	%rd24795, %rd24794, %rd24792;
	shr.u64 	%rd24796, %rd24795, 32;
	mul.wide.u32 	%rd24797, %r2147, %r6002;
	and.b64  	%rd24798, %rd24746, 4294967295;
	add.s64 	%rd24799, %rd24796, %rd24798;
	add.s64 	%rd24800, %rd24799, %rd24797;
	shr.u64 	%rd24801, %rd24800, 32;
	mul.wide.u32 	%rd24802, %r2148, %r6002;
	and.b64  	%rd24803, %rd24749, 4294967295;
	add.s64 	%rd24804, %rd24801, %rd24803;
	add.s64 	%rd24805, %rd24804, %rd24802;
	shr.u64 	%rd24806, %rd24805, 32;
	and.b64  	%rd24807, %rd24752, 4294967295;
	add.s64 	%rd24808, %rd24806, %rd24807;
	shr.u64 	%rd24809, %rd24808, 32;
	and.b64  	%rd24810, %rd24755, 4294967295;
	add.s64 	%rd24811, %rd24809, %rd24810;
	shr.u64 	%rd24812, %rd24811, 32;
	and.b64  	%rd24813, %rd24758, 4294967295;
	add.s64 	%rd24814, %rd24812, %rd24813;
	shr.u64 	%rd24815, %rd24814, 32;
	and.b64  	%rd24816, %rd24761, 4294967295;
	add.s64 	%rd24817, %rd24815, %rd24816;
	shr.u64 	%rd24818, %rd24817, 32;
	and.b64  	%rd24819, %rd24764, 4294967295;
	add.s64 	%rd24820, %rd24818, %rd24819;
	shr.u64 	%rd24821, %rd24820, 32;
	and.b64  	%rd24822, %rd24767, 4294967295;
	add.s64 	%rd24823, %rd24821, %rd24822;
	{ .reg .b32 tmp; mov.b64 {tmp, %r6004}, %rd24823; }
	add.s32 	%r6005, %r6001, %r6004;
	mul.lo.s32 	%r6006, %r2140, %r6003;
	mul.wide.u32 	%rd24824, %r2141, %r6006;
	and.b64  	%rd24825, %rd24775, 4294967295;
	add.s64 	%rd24826, %rd24824, %rd24825;
	shr.u64 	%rd24827, %rd24826, 32;
	mul.wide.u32 	%rd24828, %r2142, %r6006;
	and.b64  	%rd24829, %rd24780, 4294967295;
	add.s64 	%rd24830, %rd24827, %rd24829;
	add.s64 	%rd24831, %rd24830, %rd24828;
	cvt.u32.u64 	%r6007, %rd24831;
	shr.u64 	%rd24832, %rd24831, 32;
	mul.wide.u32 	%rd24833, %r2143, %r6006;
	and.b64  	%rd24834, %rd24785, 4294967295;
	add.s64 	%rd24835, %rd24832, %rd24834;
	add.s64 	%rd24836, %rd24835, %rd24833;
	shr.u64 	%rd24837, %rd24836, 32;
	mul.wide.u32 	%rd24838, %r2144, %r6006;
	and.b64  	%rd24839, %rd24790, 4294967295;
	add.s64 	%rd24840, %rd24837, %rd24839;
	add.s64 	%rd24841, %rd24840, %rd24838;
	shr.u64 	%rd24842, %rd24841, 32;
	mul.wide.u32 	%rd24843, %r2145, %r6006;
	and.b64  	%rd24844, %rd24795, 4294967295;
	add.s64 	%rd24845, %rd24842, %rd24844;
	add.s64 	%rd24846, %rd24845, %rd24843;
	shr.u64 	%rd24847, %rd24846, 32;
	mul.wide.u32 	%rd24848, %r2146, %r6006;
	and.b64  	%rd24849, %rd24800, 4294967295;
	add.s64 	%rd24850, %rd24847, %rd24849;
	add.s64 	%rd24851, %rd24850, %rd24848;
	shr.u64 	%rd24852, %rd24851, 32;
	mul.wide.u32 	%rd24853, %r2147, %r6006;
	and.b64  	%rd24854, %rd24805, 4294967295;
	add.s64 	%rd24855, %rd24852, %rd24854;
	add.s64 	%rd24856, %rd24855, %rd24853;
	shr.u64 	%rd24857, %rd24856, 32;
	mul.wide.u32 	%rd24858, %r2148, %r6006;
	and.b64  	%rd24859, %rd24808, 4294967295;
	add.s64 	%rd24860, %rd24857, %rd24859;
	add.s64 	%rd24861, %rd24860, %rd24858;
	shr.u64 	%rd24862, %rd24861, 32;
	and.b64  	%rd24863, %rd24811, 4294967295;
	add.s64 	%rd24864, %rd24862, %rd24863;
	shr.u64 	%rd24865, %rd24864, 32;
	and.b64  	%rd24866, %rd24814, 4294967295;
	add.s64 	%rd24867, %rd24865, %rd24866;
	shr.u64 	%rd24868, %rd24867, 32;
	and.b64  	%rd24869, %rd24817, 4294967295;
	add.s64 	%rd24870, %rd24868, %rd24869;
	shr.u64 	%rd24871, %rd24870, 32;
	and.b64  	%rd24872, %rd24820, 4294967295;
	add.s64 	%rd24873, %rd24871, %rd24872;
	shr.u64 	%rd24874, %rd24873, 32;
	and.b64  	%rd24875, %rd24823, 4294967295;
	add.s64 	%rd24876, %rd24874, %rd24875;
	{ .reg .b32 tmp; mov.b64 {tmp, %r6008}, %rd24876; }
	add.s32 	%r6009, %r6005, %r6008;
	mul.lo.s32 	%r6010, %r2140, %r6007;
	mul.wide.u32 	%rd24877, %r2141, %r6010;
	and.b64  	%rd24878, %rd24831, 4294967295;
	add.s64 	%rd24879, %rd24877, %rd24878;
	shr.u64 	%rd24880, %rd24879, 32;
	mul.wide.u32 	%rd24881, %r2142, %r6010;
	and.b64  	%rd24882, %rd24836, 4294967295;
	add.s64 	%rd24883, %rd24880, %rd24882;
	add.s64 	%rd24884, %rd24883, %rd24881;
	cvt.u32.u64 	%r6011, %rd24884;
	shr.u64 	%rd24885, %rd24884, 32;
	mul.wide.u32 	%rd24886, %r2143, %r6010;
	and.b64  	%rd24887, %rd24841, 4294967295;
	add.s64 	%rd24888, %rd24885, %rd24887;
	add.s64 	%rd24889, %rd24888, %rd24886;
	shr.u64 	%rd24890, %rd24889, 32;
	mul.wide.u32 	%rd24891, %r2144, %r6010;
	and.b64  	%rd24892, %rd24846, 4294967295;
	add.s64 	%rd24893, %rd24890, %rd24892;
	add.s64 	%rd24894, %rd24893, %rd24891;
	shr.u64 	%rd24895, %rd24894, 32;
	mul.wide.u32 	%rd24896, %r2145, %r6010;
	and.b64  	%rd24897, %rd24851, 4294967295;
	add.s64 	%rd24898, %rd24895, %rd24897;
	add.s64 	%rd24899, %rd24898, %rd24896;
	shr.u64 	%rd24900, %rd24899, 32;
	mul.wide.u32 	%rd24901, %r2146, %r6010;
	and.b64  	%rd24902, %rd24856, 4294967295;
	add.s64 	%rd24903, %rd24900, %rd24902;
	add.s64 	%rd24904, %rd24903, %rd24901;
	shr.u64 	%rd24905, %rd24904, 32;
	mul.wide.u32 	%rd24906, %r2147, %r6010;
	and.b64  	%rd24907, %rd24861, 4294967295;
	add.s64 	%rd24908, %rd24905, %rd24907;
	add.s64 	%rd24909, %rd24908, %rd24906;
	shr.u64 	%rd24910, %rd24909, 32;
	mul.wide.u32 	%rd24911, %r2148, %r6010;
	and.b64  	%rd24912, %rd24864, 4294967295;
	add.s64 	%rd24913, %rd24910, %rd24912;
	add.s64 	%rd24914, %rd24913, %rd24911;
	shr.u64 	%rd24915, %rd24914, 32;
	and.b64  	%rd24916, %rd24867, 4294967295;
	add.s64 	%rd24917, %rd24915, %rd24916;
	shr.u64 	%rd24918, %rd24917, 32;
	and.b64  	%rd24919, %rd24870, 4294967295;
	add.s64 	%rd24920, %rd24918, %rd24919;
	shr.u64 	%rd24921, %rd24920, 32;
	and.b64  	%rd24922, %rd24873, 4294967295;
	add.s64 	%rd24923, %rd24921, %rd24922;
	shr.u64 	%rd24924, %rd24923, 32;
	and.b64  	%rd24925, %rd24876, 4294967295;
	add.s64 	%rd24926, %rd24924, %rd24925;
	{ .reg .b32 tmp; mov.b64 {tmp, %r6012}, %rd24926; }
	add.s32 	%r6013, %r6009, %r6012;
	mul.lo.s32 	%r6014, %r2140, %r6011;
	mul.wide.u32 	%rd24927, %r2141, %r6014;
	and.b64  	%rd24928, %rd24884, 4294967295;
	add.s64 	%rd24929, %rd24927, %rd24928;
	shr.u64 	%rd24930, %rd24929, 32;
	mul.wide.u32 	%rd24931, %r2142, %r6014;
	and.b64  	%rd24932, %rd24889, 4294967295;
	add.s64 	%rd24933, %rd24930, %rd24932;
	add.s64 	%rd24934, %rd24933, %rd24931;
	cvt.u32.u64 	%r6015, %rd24934;
	shr.u64 	%rd24935, %rd24934, 32;
	mul.wide.u32 	%rd24936, %r2143, %r6014;
	and.b64  	%rd24937, %rd24894, 4294967295;
	add.s64 	%rd24938, %rd24935, %rd24937;
	add.s64 	%rd24939, %rd24938, %rd24936;
	shr.u64 	%rd24940, %rd24939, 32;
	mul.wide.u32 	%rd24941, %r2144, %r6014;
	and.b64  	%rd24942, %rd24899, 4294967295;
	add.s64 	%rd24943, %rd24940, %rd24942;
	add.s64 	%rd24944, %rd24943, %rd24941;
	shr.u64 	%rd24945, %rd24944, 32;
	mul.wide.u32 	%rd24946, %r2145, %r6014;
	and.b64  	%rd24947, %rd24904, 4294967295;
	add.s64 	%rd24948, %rd24945, %rd24947;
	add.s64 	%rd24949, %rd24948, %rd24946;
	shr.u64 	%rd24950, %rd24949, 32;
	mul.wide.u32 	%rd24951, %r2146, %r6014;
	and.b64  	%rd24952, %rd24909, 4294967295;
	add.s64 	%rd24953, %rd24950, %rd24952;
	add.s64 	%rd24954, %rd24953, %rd24951;
	shr.u64 	%rd24955, %rd24954, 32;
	mul.wide.u32 	%rd24956, %r2147, %r6014;
	and.b64  	%rd24957, %rd24914, 4294967295;
	add.s64 	%rd24958, %rd24955, %rd24957;
	add.s64 	%rd24959, %rd24958, %rd24956;
	shr.u64 	%rd24960, %rd24959, 32;
	mul.wide.u32 	%rd24961, %r2148, %r6014;
	and.b64  	%rd24962, %rd24917, 4294967295;
	add.s64 	%rd24963, %rd24960, %rd24962;
	add.s64 	%rd24964, %rd24963, %rd24961;
	shr.u64 	%rd24965, %rd24964, 32;
	and.b64  	%rd24966, %rd24920, 4294967295;
	add.s64 	%rd24967, %rd24965, %rd24966;
	shr.u64 	%rd24968, %rd24967, 32;
	and.b64  	%rd24969, %rd24923, 4294967295;
	add.s64 	%rd24970, %rd24968, %rd24969;
	shr.u64 	%rd24971, %rd24970, 32;
	and.b64  	%rd24972, %rd24926, 4294967295;
	add.s64 	%rd24973, %rd24971, %rd24972;
	{ .reg .b32 tmp; mov.b64 {tmp, %r6016}, %rd24973; }
	add.s32 	%r6017, %r6013, %r6016;
	mul.lo.s32 	%r6018, %r2140, %r6015;
	mul.wide.u32 	%rd24974, %r2141, %r6018;
	and.b64  	%rd24975, %rd24934, 4294967295;
	add.s64 	%rd24976, %rd24974, %rd24975;
	shr.u64 	%rd24977, %rd24976, 32;
	mul.wide.u32 	%rd24978, %r2142, %r6018;
	and.b64  	%rd24979, %rd24939, 4294967295;
	add.s64 	%rd24980, %rd24977, %rd24979;
	add.s64 	%rd24981, %rd24980, %rd24978;
	cvt.u32.u64 	%r6019, %rd24981;
	shr.u64 	%rd24982, %rd24981, 32;
	mul.wide.u32 	%rd24983, %r2143, %r6018;
	and.b64  	%rd24984, %rd24944, 4294967295;
	add.s64 	%rd24985, %rd24982, %rd24984;
	add.s64 	%rd24986, %rd24985, %rd24983;
	shr.u64 	%rd24987, %rd24986, 32;
	mul.wide.u32 	%rd24988, %r2144, %r6018;
	and.b64  	%rd24989, %rd24949, 4294967295;
	add.s64 	%rd24990, %rd24987, %rd24989;
	add.s64 	%rd24991, %rd24990, %rd24988;
	shr.u64 	%rd24992, %rd24991, 32;
	mul.wide.u32 	%rd24993, %r2145, %r6018;
	and.b64  	%rd24994, %rd24954, 4294967295;
	add.s64 	%rd24995, %rd24992, %rd24994;
	add.s64 	%rd24996, %rd24995, %rd24993;
	shr.u64 	%rd24997, %rd24996, 32;
	mul.wide.u32 	%rd24998, %r2146, %r6018;
	and.b64  	%rd24999, %rd24959, 4294967295;
	add.s64 	%rd25000, %rd24997, %rd24999;
	add.s64 	%rd25001, %rd25000, %rd24998;
	shr.u64 	%rd25002, %rd25001, 32;
	mul.wide.u32 	%rd25003, %r2147, %r6018;
	and.b64  	%rd25004, %rd24964, 4294967295;
	add.s64 	%rd25005, %rd25002, %rd25004;
	add.s64 	%rd25006, %rd25005, %rd25003;
	shr.u64 	%rd25007, %rd25006, 32;
	mul.wide.u32 	%rd25008, %r2148, %r6018;
	and.b64  	%rd25009, %rd24967, 4294967295;
	add.s64 	%rd25010, %rd25007, %rd25009;
	add.s64 	%rd25011, %rd25010, %rd25008;
	shr.u64 	%rd25012, %rd25011, 32;
	and.b64  	%rd25013, %rd24970, 4294967295;
	add.s64 	%rd25014, %rd25012, %rd25013;
	shr.u64 	%rd25015, %rd25014, 32;
	and.b64  	%rd25016, %rd24973, 4294967295;
	add.s64 	%rd25017, %rd25015, %rd25016;
	{ .reg .b32 tmp; mov.b64 {tmp, %r6020}, %rd25017; }
	add.s32 	%r6021, %r6017, %r6020;
	mul.lo.s32 	%r6022, %r2140, %r6019;
	mul.wide.u32 	%rd25018, %r2141, %r6022;
	and.b64  	%rd25019, %rd24981, 4294967295;
	add.s64 	%rd25020, %rd25018, %rd25019;
	shr.u64 	%rd25021, %rd25020, 32;
	mul.wide.u32 	%rd25022, %r2142, %r6022;
	and.b64  	%rd25023, %rd24986, 4294967295;
	add.s64 	%rd25024, %rd25021, %rd25023;
	add.s64 	%rd25025, %rd25024, %rd25022;
	cvt.u32.u64 	%r6023, %rd25025;
	shr.u64 	%rd25026, %rd25025, 32;
	mul.wide.u32 	%rd25027, %r2143, %r6022;
	and.b64  	%rd25028, %rd24991, 4294967295;
	add.s64 	%rd25029, %rd25026, %rd25028;
	add.s64 	%rd25030, %rd25029, %rd25027;
	shr.u64 	%rd25031, %rd25030, 32;
	mul.wide.u32 	%rd25032, %r2144, %r6022;
	and.b64  	%rd25033, %rd24996, 4294967295;
	add.s64 	%rd25034, %rd25031, %rd25033;
	add.s64 	%rd25035, %rd25034, %rd25032;
	shr.u64 	%rd25036, %rd25035, 32;
	mul.wide.u32 	%rd25037, %r2145, %r6022;
	and.b64  	%rd25038, %rd25001, 4294967295;
	add.s64 	%rd25039, %rd25036, %rd25038;
	add.s64 	%rd25040, %rd25039, %rd25037;
	shr.u64 	%rd25041, %rd25040, 32;
	mul.wide.u32 	%rd25042, %r2146, %r6022;
	and.b64  	%rd25043, %rd25006, 4294967295;
	add.s64 	%rd25044, %rd25041, %rd25043;
	add.s64 	%rd25045, %rd25044, %rd25042;
	shr.u64 	%rd25046, %rd25045, 32;
	mul.wide.u32 	%rd25047, %r2147, %r6022;
	and.b64  	%rd25048, %rd25011, 4294967295;
	add.s64 	%rd25049, %rd25046, %rd25048;
	add.s64 	%rd25050, %rd25049, %rd25047;
	shr.u64 	%rd25051, %rd25050, 32;
	mul.wide.u32 	%rd25052, %r2148, %r6022;
	and.b64  	%rd25053, %rd25014, 4294967295;
	add.s64 	%rd25054, %rd25051, %rd25053;
	add.s64 	%rd25055, %rd25054, %rd25052;
	shr.u64 	%rd25056, %rd25055, 32;
	and.b64  	%rd25057, %rd25017, 4294967295;
	add.s64 	%rd25058, %rd25056, %rd25057;
	{ .reg .b32 tmp; mov.b64 {tmp, %r6024}, %rd25058; }
	add.s32 	%r6025, %r6021, %r6024;
	mul.lo.s32 	%r6026, %r2140, %r6023;
	mul.wide.u32 	%rd25059, %r2141, %r6026;
	and.b64  	%rd25060, %rd25025, 4294967295;
	add.s64 	%rd25061, %rd25059, %rd25060;
	shr.u64 	%rd25062, %rd25061, 32;
	mul.wide.u32 	%rd25063, %r2142, %r6026;
	and.b64  	%rd25064, %rd25030, 4294967295;
	add.s64 	%rd25065, %rd25062, %rd25064;
	add.s64 	%rd25066, %rd25065, %rd25063;
	cvt.u32.u64 	%r2205, %rd25066;
	shr.u64 	%rd25067, %rd25066, 32;
	mul.wide.u32 	%rd25068, %r2143, %r6026;
	and.b64  	%rd25069, %rd25035, 4294967295;
	add.s64 	%rd25070, %rd25067, %rd25069;
	add.s64 	%rd25071, %rd25070, %rd25068;
	cvt.u32.u64 	%r2206, %rd25071;
	shr.u64 	%rd25072, %rd25071, 32;
	mul.wide.u32 	%rd25073, %r2144, %r6026;
	and.b64  	%rd25074, %rd25040, 4294967295;
	add.s64 	%rd25075, %rd25072, %rd25074;
	add.s64 	%rd25076, %rd25075, %rd25073;
	cvt.u32.u64 	%r2207, %rd25076;
	shr.u64 	%rd25077, %rd25076, 32;
	mul.wide.u32 	%rd25078, %r2145, %r6026;
	and.b64  	%rd25079, %rd25045, 4294967295;
	add.s64 	%rd25080, %rd25077, %rd25079;
	add.s64 	%rd25081, %rd25080, %rd25078;
	cvt.u32.u64 	%r2208, %rd25081;
	shr.u64 	%rd25082, %rd25081, 32;
	mul.wide.u32 	%rd25083, %r2146, %r6026;
	and.b64  	%rd25084, %rd25050, 4294967295;
	add.s64 	%rd25085, %rd25082, %rd25084;
	add.s64 	%rd25086, %rd25085, %rd25083;
	cvt.u32.u64 	%r2209, %rd25086;
	shr.u64 	%rd25087, %rd25086, 32;
	mul.wide.u32 	%rd25088, %r2147, %r6026;
	and.b64  	%rd25089, %rd25055, 4294967295;
	add.s64 	%rd25090, %rd25087, %rd25089;
	add.s64 	%rd25091, %rd25090, %rd25088;
	cvt.u32.u64 	%r2210, %rd25091;
	shr.u64 	%rd25092, %rd25091, 32;
	mul.wide.u32 	%rd25093, %r2148, %r6026;
	and.b64  	%rd25094, %rd25058, 4294967295;
	add.s64 	%rd25095, %rd25092, %rd25094;
	add.s64 	%rd25096, %rd25095, %rd25093;
	cvt.u32.u64 	%r2211, %rd25096;
	{ .reg .b32 tmp; mov.b64 {tmp, %r6027}, %rd25096; }
	add.s32 	%r2212, %r6025, %r6027;
	st.global.u32 	[%rd9+32], %r2205;
	st.global.u32 	[%rd9+36], %r2206;
	st.global.u32 	[%rd9+40], %r2207;
	st.global.u32 	[%rd9+44], %r2208;
	st.global.u32 	[%rd9+48], %r2209;
	st.global.u32 	[%rd9+52], %r2210;
	st.global.u32 	[%rd9+56], %r2211;
	st.global.u32 	[%rd9+60], %r2212;
	setp.gt.u32 	%p1112, %r2212, %r2148;
	@%p1112 bra 	$L__BB5_958;
	setp.lt.u32 	%p1113, %r2212, %r2148;
	@%p1113 bra 	$L__BB5_959;
	setp.gt.u32 	%p1114, %r2211, %r2147;
	@%p1114 bra 	$L__BB5_958;
	setp.lt.u32 	%p1115, %r2211, %r2147;
	@%p1115 bra 	$L__BB5_959;
	setp.gt.u32 	%p1116, %r2210, %r2146;
	@%p1116 bra 	$L__BB5_958;
	setp.lt.u32 	%p1117, %r2210, %r2146;
	@%p1117 bra 	$L__BB5_959;
	setp.gt.u32 	%p1118, %r2209, %r2145;
	@%p1118 bra 	$L__BB5_958;
	setp.lt.u32 	%p1119, %r2209, %r2145;
	@%p1119 bra 	$L__BB5_959;
	setp.gt.u32 	%p1120, %r2208, %r2144;
	@%p1120 bra 	$L__BB5_958;
	setp.lt.u32 	%p1121, %r2208, %r2144;
	@%p1121 bra 	$L__BB5_959;
	setp.gt.u32 	%p1122, %r2207, %r2143;
	@%p1122 bra 	$L__BB5_958;
	setp.lt.u32 	%p1123, %r2207, %r2143;
	@%p1123 bra 	$L__BB5_959;
	setp.gt.u32 	%p1124, %r2206, %r2142;
	@%p1124 bra 	$L__BB5_958;
	setp.lt.u32 	%p1125, %r2206, %r2142;
	setp.lt.u32 	%p1126, %r2205, %r2141;
	or.pred  	%p1127, %p1125, %p1126;
	@%p1127 bra 	$L__BB5_959;
$L__BB5_958:
	sub.s32 	%r6028, %r2205, %r2141;
	st.global.u32 	[%rd9+32], %r6028;
	sub.s32 	%r6029, %r2206, %r2142;
	st.global.u32 	[%rd9+36], %r6029;
	sub.s32 	%r6030, %r2207, %r2143;
	st.global.u32 	[%rd9+40], %r6030;
	sub.s32 	%r6031, %r2208, %r2144;
	st.global.u32 	[%rd9+44], %r6031;
	sub.s32 	%r6032, %r2209, %r2145;
	st.global.u32 	[%rd9+48], %r6032;
	sub.s32 	%r6033, %r2210, %r2146;
	st.global.u32 	[%rd9+52], %r6033;
	sub.s32 	%r6034, %r2211, %r2147;
	st.global.u32 	[%rd9+56], %r6034;
	sub.s32 	%r6035, %r2212, %r2148;
	st.global.u32 	[%rd9+60], %r6035;
$L__BB5_959:
	mov.b32 	%r6036, 0;
	st.global.u32 	[%rd9+64], %r6036;
$L__BB5_960:
	ld.param.u64 	%rd50177, [_Z24benchmark_methods_kernelP7ECPointS0_PKjPKS_i_param_3];
	cvta.to.global.u64 	%rd10, %rd50177;
	ld.global.u32 	%r6041, [%rd10+64];
	setp.ne.s32 	%p1128, %r6041, 0;
	mov.b32 	%r8888, 0;
	mov.b32 	%r8896, 1;
	mov.u32 	%r8887, %r8888;
	mov.u32 	%r8886, %r8888;
	mov.u32 	%r8885, %r8888;
	mov.u32 	%r8884, %r8888;
	mov.u32 	%r8883, %r8888;
	mov.u32 	%r8882, %r8888;
	mov.u32 	%r8881, %r8888;
	mov.u32 	%r8880, %r8896;
	mov.u32 	%r8879, %r8888;
	mov.u32 	%r8878, %r8888;
	mov.u32 	%r8877, %r8888;
	mov.u32 	%r8876, %r8888;
	mov.u32 	%r8875, %r8888;
	mov.u32 	%r8874, %r8888;
	mov.u32 	%r8873, %r8888;
	mov.u32 	%r8872, %r8896;
	@%p1128 bra 	$L__BB5_962;
	ld.global.u32 	%r8872, [%rd10];
	ld.global.u32 	%r8873, [%rd10+4];
	ld.global.u32 	%r8874, [%rd10+8];
	ld.global.u32 	%r8875, [%rd10+12];
	ld.global.u32 	%r8876, [%rd10+16];
	ld.global.u32 	%r8877, [%rd10+20];
	ld.global.u32 	%r8878, [%rd10+24];
	ld.global.u32 	%r8879, [%rd10+28];
	ld.global.u32 	%r8880, [%rd10+32];
	ld.global.u32 	%r8881, [%rd10+36];
	ld.global.u32 	%r8882, [%rd10+40];
	ld.global.u32 	%r8883, [%rd10+44];
	ld.global.u32 	%r8884, [%rd10+48];
	ld.global.u32 	%r8885, [%rd10+52];
	ld.global.u32 	%r8886, [%rd10+56];
	ld.global.u32 	%r8887, [%rd10+60];
	mov.b32 	%r8888, 1;
	mov.b32 	%r8896, 0;
$L__BB5_962:
	ld.param.u64 	%rd50176, [_Z24benchmark_methods_kernelP7ECPointS0_PKjPKS_i_param_2];
	cvta.to.global.u64 	%rd25097, %rd50176;
	shl.b32 	%r6048, %r5722, 3;
	mul.wide.s32 	%rd25098, %r6048, 4;
	add.s64 	%rd25099, %rd25097, %rd25098;
	ld.global.u32 	%r8405, [%rd25099];
	ld.global.u32 	%r8398, [%rd25099+4];
	ld.global.u32 	%r8399, [%rd25099+8];
	ld.global.u32 	%r8400, [%rd25099+12];
	ld.global.u32 	%r8401, [%rd25099+16];
	ld.global.u32 	%r8402, [%rd25099+20];
	ld.global.u32 	%r8403, [%rd25099+24];
	ld.global.u32 	%r8404, [%rd25099+28];
	ld.const.u32 	%r2255, [N_CONST+28];
	ld.const.u32 	%r2256, [N_CONST+24];
	ld.const.u32 	%r2257, [N_CONST+20];
	ld.const.u32 	%r2258, [N_CONST+16];
	ld.const.u32 	%r2259, [N_CONST+12];
	ld.const.u32 	%r2260, [N_CONST+8];
	ld.const.u32 	%r2261, [N_CONST+4];
	ld.const.u32 	%r2262, [N_CONST];
$L__BB5_963:
	setp.gt.u32 	%p1129, %r8404, %r2255;
	@%p1129 bra 	$L__BB5_964;
	bra.uni 	$L__BB5_977;
$L__BB5_964:
	sub.s32 	%r8405, %r8405, %r2262;
	sub.s32 	%r8398, %r8398, %r2261;
	sub.s32 	%r8399, %r8399, %r2260;
	sub.s32 	%r8400, %r8400, %r2259;
	sub.s32 	%r8401, %r8401, %r2258;
	sub.s32 	%r8402, %r8402, %r2257;
	sub.s32 	%r8403, %r8403, %r2256;
	sub.s32 	%r8404, %r8404, %r2255;
	bra.uni 	$L__BB5_963;
$L__BB5_965:
	setp.gt.u32 	%p1131, %r8403, %r2256;
	@%p1131 bra 	$L__BB5_964;
	setp.lt.u32 	%p1132, %r8403, %r2256;
	@%p1132 bra 	$L__BB5_978;
	setp.gt.u32 	%p1133, %r8402, %r2257;
	@%p1133 bra 	$L__BB5_964;
	setp.lt.u32 	%p1134, %r8402, %r2257;
	@%p1134 bra 	$L__BB5_978;
	setp.gt.u32 	%p1135, %r8401, %r2258;
	@%p1135 bra 	$L__BB5_964;
	setp.lt.u32 	%p1136, %r8401, %r2258;
	@%p1136 bra 	$L__BB5_978;
	setp.gt.u32 	%p1137, %r8400, %r2259;
	@%p1137 bra 	$L__BB5_964;
	setp.lt.u32 	%p1138, %r8400, %r2259;
	@%p1138 bra 	$L__BB5_978;
	setp.gt.u32 	%p1139, %r8399, %r2260;
	@%p1139 bra 	$L__BB5_964;
	setp.lt.u32 	%p1140, %r8399, %r2260;
	@%p1140 bra 	$L__BB5_978;
	setp.gt.u32 	%p1141, %r8398, %r2261;
	@%p1141 bra 	$L__BB5_964;
	setp.lt.u32 	%p1142, %r8398, %r2261;
	setp.lt.u32 	%p1143, %r8405, %r2262;
	or.pred  	%p1144, %p1142, %p1143;
	@%p1144 bra 	$L__BB5_978;
	bra.uni 	$L__BB5_964;
$L__BB5_977:
	setp.ge.u32 	%p1130, %r8404, %r2255;
	@%p1130 bra 	$L__BB5_965;
$L__BB5_978:
	mov.b32 	%r8735, 1;
	mov.b32 	%r8889, 0;
	mov.u32 	%r8890, %r8889;
	mov.u32 	%r8891, %r8889;
	mov.u32 	%r8892, %r8889;
	mov.u32 	%r8893, %r8889;
	mov.u32 	%r8894, %r8889;
	mov.u32 	%r8895, %r8889;
	mov.u32 	%r8736, %r8889;
	mov.u32 	%r8737, %r8889;
	mov.u32 	%r8738, %r8889;
	mov.u32 	%r8739, %r8889;
	mov.u32 	%r8740, %r8889;
	mov.u32 	%r8741, %r8889;
	mov.u32 	%r8742, %r8889;
	mov.u32 	%r8743, %r8889;
	mov.u32 	%r8744, %r8889;
	mov.u32 	%r8745, %r8889;
	mov.u32 	%r8746, %r8889;
	mov.u32 	%r8747, %r8889;
	mov.u32 	%r8748, %r8889;
	mov.u32 	%r8749, %r8889;
	mov.u32 	%r8750, %r8889;
	mov.u32 	%r8751, %r8735;
	mov.u32 	%r8752, %r8889;
	mov.u32 	%r8753, %r8889;
	mov.u32 	%r8754, %r8889;
	mov.u32 	%r8755, %r8889;
	mov.u32 	%r8756, %r8889;
	mov.u32 	%r8757, %r8889;
	mov.u32 	%r8758, %r8889;
	mov.u32 	%r8759, %r8735;
$L__BB5_979:
	mov.u32 	%r2336, %r8759;
	mov.u32 	%r2335, %r8758;
	mov.u32 	%r2334, %r8757;
	mov.u32 	%r2333, %r8756;
	mov.u32 	%r2332, %r8755;
	mov.u32 	%r2331, %r8754;
	mov.u32 	%r2330, %r8753;
	mov.u32 	%r2329, %r8752;
	mov.u32 	%r2328, %r8751;
	mov.u32 	%r2327, %r8750;
	mov.u32 	%r2326, %r8749;
	mov.u32 	%r2325, %r8748;
	mov.u32 	%r2324, %r8747;
	mov.u32 	%r2323, %r8746;
	mov.u32 	%r2322, %r8745;
	mov.u32 	%r2321, %r8744;
	mov.u32 	%r2320, %r8743;
	mov.u32 	%r2319, %r8742;
	mov.u32 	%r2318, %r8741;
	mov.u32 	%r2317, %r8740;
	mov.u32 	%r2316, %r8739;
	mov.u32 	%r2315, %r8738;
	mov.u32 	%r2314, %r8737;
	mov.u32 	%r2313, %r8736;
	mov.u32 	%r2310, %r8895;
	mov.u32 	%r2309, %r8894;
	mov.u32 	%r2308, %r8893;
	mov.u32 	%r2307, %r8892;
	mov.u32 	%r2306, %r8891;
	mov.u32 	%r2305, %r8890;
	mov.u32 	%r2304, %r8889;
	mov.u32 	%r2303, %r8888;
	mov.u32 	%r2302, %r8887;
	mov.u32 	%r2301, %r8886;
	mov.u32 	%r2300, %r8885;
	mov.u32 	%r2299, %r8884;
	mov.u32 	%r2298, %r8883;
	mov.u32 	%r2297, %r8882;
	mov.u32 	%r2296, %r8881;
	mov.u32 	%r2295, %r8880;
	mov.u32 	%r2294, %r8879;
	mov.u32 	%r2293, %r8878;
	mov.u32 	%r2292, %r8877;
	mov.u32 	%r2291, %r8876;
	mov.u32 	%r2290, %r8875;
	mov.u32 	%r2289, %r8874;
	mov.u32 	%r2288, %r8873;
	mov.u32 	%r2287, %r8872;
	mov.u32 	%r2286, %r8404;
	mov.u32 	%r2285, %r8403;
	mov.u32 	%r2284, %r8402;
	mov.u32 	%r2283, %r8401;
	mov.u32 	%r2282, %r8400;
	mov.u32 	%r2281, %r8399;
	mov.u32 	%r2280, %r8398;
	or.b32  	%r6051, %r8405, %r2280;
	or.b32  	%r6052, %r6051, %r2281;
	or.b32  	%r6053, %r6052, %r2282;
	or.b32  	%r6054, %r6053, %r2283;
	or.b32  	%r6055, %r6054, %r2284;
	or.b32  	%r6056, %r6055, %r2285;
	or.b32  	%r6057, %r6056, %r2286;
	setp.ne.s32 	%p1145, %r6057, 0;
	@%p1145 bra 	$L__BB5_983;
	ld.param.u64 	%rd50173, [_Z24benchmark_methods_kernelP7ECPointS0_PKjPKS_i_param_1];
	mov.u32 	%r7333, %ctaid.x;
	mov.u32 	%r7334, %ntid.x;
	mov.u32 	%r7335, %tid.x;
	mad.lo.s32 	%r7336, %r7333, %r7334, %r7335;
	cvta.to.global.u64 	%rd45443, %rd50173;
	mul.wide.s32 	%rd45444, %r7336, 68;
	add.s64 	%rd11, %rd45443, %rd45444;
	setp.eq.s32 	%p2046, %r8735, 0;
	@%p2046 bra 	$L__BB5_981;
	bra.uni 	$L__BB5_982;
$L__BB5_981:
	or.b32  	%r7337, %r2320, %r2319;
	or.b32  	%r7338, %r7337, %r2318;
	or.b32  	%r7339, %r7338, %r2317;
	or.b32  	%r7340, %r7339, %r2316;
	or.b32  	%r7341, %r7340, %r2315;
	or.b32  	%r7342, %r7341, %r2314;
	or.b32  	%r7343, %r7342, %r2313;
	setp.ne.s32 	%p2047, %r7343, 0;
	@%p2047 bra 	$L__BB5_1762;
$L__BB5_982:
	mov.b32 	%r7651, 0;
	st.global.u32 	[%rd11], %r7651;
	st.global.u32 	[%rd11+4], %r7651;
	st.global.u32 	[%rd11+8], %r7651;
	st.global.u32 	[%rd11+12], %r7651;
	st.global.u32 	[%rd11+16], %r7651;
	st.global.u32 	[%rd11+20], %r7651;
	st.global.u32 	[%rd11+24], %r7651;
	st.global.u32 	[%rd11+28], %r7651;
	st.global.u32 	[%rd11+32], %r7651;
	st.global.u32 	[%rd11+36], %r7651;
	st.global.u32 	[%rd11+40], %r7651;
	st.global.u32 	[%rd11+44], %r7651;
	st.global.u32 	[%rd11+48], %r7651;
	st.global.u32 	[%rd11+52], %r7651;
	st.global.u32 	[%rd11+56], %r7651;
	st.global.u32 	[%rd11+60], %r7651;
	mov.b32 	%r7652, 1;
	st.global.u32 	[%rd11+64], %r7652;
	bra.uni 	$L__BB5_1919;
$L__BB5_983:
	and.b32  	%r6058, %r8405, 1;
	setp.eq.b32 	%p1146, %r6058, 1;
	not.pred 	%p1147, %p1146;
	mov.u32 	%r8736, %r2313;
	mov.u32 	%r8737, %r2314;
	mov.u32 	%r8738, %r2315;
	mov.u32 	%r8739, %r2316;
	mov.u32 	%r8740, %r2317;
	mov.u32 	%r8741, %r2318;
	mov.u32 	%r8742, %r2319;
	mov.u32 	%r8743, %r2320;
	mov.u32 	%r8744, %r2321;
	mov.u32 	%r8745, %r2322;
	mov.u32 	%r8746, %r2323;
	mov.u32 	%r8747, %r2324;
	mov.u32 	%r8748, %r2325;
	mov.u32 	%r8749, %r2326;
	mov.u32 	%r8750, %r2327;
	mov.u32 	%r8751, %r2328;
	mov.u32 	%r8752, %r2329;
	mov.u32 	%r8753, %r2330;
	mov.u32 	%r8754, %r2331;
	mov.u32 	%r8755, %r2332;
	mov.u32 	%r8756, %r2333;
	mov.u32 	%r8757, %r2334;
	mov.u32 	%r8758, %r2335;
	mov.u32 	%r8759, %r2336;
	@%p1147 bra 	$L__BB5_1533;
	setp.ne.s32 	%p1148, %r8735, 0;
	mov.u32 	%r8735, %r8896;
	mov.u32 	%r8736, %r2310;
	mov.u32 	%r8737, %r2309;
	mov.u32 	%r8738, %r2308;
	mov.u32 	%r8739, %r2307;
	mov.u32 	%r8740, %r2306;
	mov.u32 	%r8741, %r2305;
	mov.u32 	%r8742, %r2304;
	mov.u32 	%r8743, %r2303;
	mov.u32 	%r8744, %r2302;
	mov.u32 	%r8745, %r2301;
	mov.u32 	%r8746, %r2300;
	mov.u32 	%r8747, %r2299;
	mov.u32 	%r8748, %r2298;
	mov.u32 	%r8749, %r2297;
	mov.u32 	%r8750, %r2296;
	mov.u32 	%r8751, %r2295;
	mov.u32 	%r8752, %r2294;
	mov.u32 	%r8753, %r2293;
	mov.u32 	%r8754, %r2292;
	mov.u32 	%r8755, %r2291;
	mov.u32 	%r8756, %r2290;
	mov.u32 	%r8757, %r2289;
	mov.u32 	%r8758, %r2288;
	mov.u32 	%r8759, %r2287;
	@%p1148 bra 	$L__BB5_1533;
	or.b32  	%r6059, %r2320, %r2319;
	or.b32  	%r6060, %r6059, %r2318;
	or.b32  	%r6061, %r6060, %r2317;
	or.b32  	%r6062, %r6061, %r2316;
	or.b32  	%r6063, %r6062, %r2315;
	or.b32  	%r6064, %r6063, %r2314;
	or.b32  	%r6065, %r6064, %r2313;
	setp.eq.s32 	%p1149, %r6065, 0;
	mov.u32 	%r8735, %r8896;
	mov.u32 	%r8736, %r2310;
	mov.u32 	%r8737, %r2309;
	mov.u32 	%r8738, %r2308;
	mov.u32 	%r8739, %r2307;
	mov.u32 	%r8740, %r2306;
	mov.u32 	%r8741, %r2305;
	mov.u32 	%r8742, %r2304;
	mov.u32 	%r8743, %r2303;
	mov.u32 	%r8744, %r2302;
	mov.u32 	%r8745, %r2301;
	mov.u32 	%r8746, %r2300;
	mov.u32 	%r8747, %r2299;
	mov.u32 	%r8748, %r2298;
	mov.u32 	%r8749, %r2297;
	mov.u32 	%r8750, %r2296;
	mov.u32 	%r8751, %r2295;
	mov.u32 	%r8752, %r2294;
	mov.u32 	%r8753, %r2293;
	mov.u32 	%r8754, %r2292;
	mov.u32 	%r8755, %r2291;
	mov.u32 	%r8756, %r2290;
	mov.u32 	%r8757, %r2289;
	mov.u32 	%r8758, %r2288;
	mov.u32 	%r8759, %r2287;
	@%p1149 bra 	$L__BB5_1533;
	setp.ne.s32 	%p1150, %r8896, 0;
	mov.b32 	%r8735, 0;
	mov.u32 	%r8736, %r2313;
	mov.u32 	%r8737, %r2314;
	mov.u32 	%r8738, %r2315;
	mov.u32 	%r8739, %r2316;
	mov.u32 	%r8740, %r2317;
	mov.u32 	%r8741, %r2318;
	mov.u32 	%r8742, %r2319;
	mov.u32 	%r8743, %r2320;
	mov.u32 	%r8744, %r2321;
	mov.u32 	%r8745, %r2322;
	mov.u32 	%r8746, %r2323;
	mov.u32 	%r8747, %r2324;
	mov.u32 	%r8748, %r2325;
	mov.u32 	%r8749, %r2326;
	mov.u32 	%r8750, %r2327;
	mov.u32 	%r8751, %r2328;
	mov.u32 	%r8752, %r2329;
	mov.u32 	%r8753, %r2330;
	mov.u32 	%r8754, %r2331;
	mov.u32 	%r8755, %r2332;
	mov.u32 	%r8756, %r2333;
	mov.u32 	%r8757, %r2334;
	mov.u32 	%r8758, %r2335;
	mov.u32 	%r8759, %r2336;
	@%p1150 bra 	$L__BB5_1533;
	or.b32  	%r6068, %r2303, %r2304;
	or.b32  	%r6069, %r6068, %r2305;
	or.b32  	%r6070, %r6069, %r2306;
	or.b32  	%r6071, %r6070, %r2307;
	or.b32  	%r6072, %r6071, %r2308;
	or.b32  	%r6073, %r6072, %r2309;
	or.b32  	%r6074, %r6073, %r2310;
	setp.eq.s32 	%p1151, %r6074, 0;
	mov.u32 	%r8736, %r2313;
	mov.u32 	%r8737, %r2314;
	mov.u32 	%r8738, %r2315;
	mov.u32 	%r8739, %r2316;
	mov.u32 	%r8740, %r2317;
	mov.u32 	%r8741, %r2318;
	mov.u32 	%r8742, %r2319;
	mov.u32 	%r8743, %r2320;
	mov.u32 	%r8744, %r2321;
	mov.u32 	%r8745, %r2322;
	mov.u32 	%r8746, %r2323;
	mov.u32 	%r8747, %r2324;
	mov.u32 	%r8748, %r2325;
	mov.u32 	%r8749, %r2326;
	mov.u32 	%r8750, %r2327;
	mov.u32 	%r8751, %r2328;
	mov.u32 	%r8752, %r2329;
	mov.u32 	%r8753, %r2330;
	mov.u32 	%r8754, %r2331;
	mov.u32 	%r8755, %r2332;
	mov.u32 	%r8756, %r2333;
	mov.u32 	%r8757, %r2334;
	mov.u32 	%r8758, %r2335;
	mov.u32 	%r8759, %r2336;
	@%p1151 bra 	$L__BB5_1533;
	ld.const.u32 	%r2337, [P_CONST+28];
	ld.const.u32 	%r2338, [P_CONST+24];
	ld.const.u32 	%r2339, [P_CONST+20];
	ld.const.u32 	%r2340, [P_CONST+16];
	ld.const.u32 	%r2341, [P_CONST+12];
	ld.const.u32 	%r2342, [P_CONST+8];
	ld.const.u32 	%r2343, [P_CONST+4];
	ld.const.u32 	%r2344, [P_CONST];
	mul.wide.u32 	%rd25100, %r2320, %r2320;
	cvt.u32.u64 	%r6075, %rd25100;
	shr.u64 	%rd25101, %rd25100, 32;
	mul.wide.u32 	%rd25102, %r2319, %r2320;
	add.s64 	%rd25103, %rd25101, %rd25102;
	shr.u64 	%rd25104, %rd25103, 32;
	mul.wide.u32 	%rd25105, %r2318, %r2320;
	add.s64 	%rd25106, %rd25104, %rd25105;
	shr.u64 	%rd25107, %rd25106, 32;
	mul.wide.u32 	%rd25108, %r2317, %r2320;
	add.s64 	%rd25109, %rd25107, %rd25108;
	shr.u64 	%rd25110, %rd25109, 32;
	mul.wide.u32 	%rd25111, %r2316, %r2320;
	add.s64 	%rd25112, %rd25110, %rd25111;
	shr.u64 	%rd25113, %rd25112, 32;
	mul.wide.u32 	%rd25114, %r2315, %r2320;
	add.s64 	%rd25115, %rd25113, %rd25114;
	shr.u64 	%rd25116, %rd25115, 32;
	mul.wide.u32 	%rd25117, %r2314, %r2320;
	add.s64 	%rd25118, %rd25116, %rd25117;
	shr.u64 	%rd25119, %rd25118, 32;
	mul.wide.u32 	%rd25120, %r2313, %r2320;
	add.s64 	%rd25121, %rd25119, %rd25120;
	shr.u64 	%rd25122, %rd25121, 32;
	and.b64  	%rd25123, %rd25103, 4294967295;
	add.s64 	%rd25124, %rd25102, %rd25123;
	shr.u64 	%rd25125, %rd25124, 32;
	mul.wide.u32 	%rd25126, %r2319, %r2319;
	and.b64  	%rd25127, %rd25106, 4294967295;
	add.s64 	%rd25128, %rd25125, %rd25127;
	add.s64 	%rd25129, %rd25128, %rd25126;
	shr.u64 	%rd25130, %rd25129, 32;
	mul.wide.u32 	%rd25131, %r2318, %r2319;
	and.b64  	%rd25132, %rd25109, 4294967295;
	add.s64 	%rd25133, %rd25130, %rd25132;
	add.s64 	%rd25134, %rd25133, %rd25131;
	shr.u64 	%rd25135, %rd25134, 32;
	mul.wide.u32 	%rd25136, %r2317, %r2319;
	and.b64  	%rd25137, %rd25112, 4294967295;
	add.s64 	%rd25138, %rd25135, %rd25137;
	add.s64 	%rd25139, %rd25138, %rd25136;
	shr.u64 	%rd25140, %rd25139, 32;
	mul.wide.u32 	%rd25141, %r2316, %r2319;
	and.b64  	%rd25142, %rd25115, 4294967295;
	add.s64 	%rd25143, %rd25140, %rd25142;
	add.s64 	%rd25144, %rd25143, %rd25141;
	shr.u64 	%rd25145, %rd25144, 32;
	mul.wide.u32 	%rd25146, %r2315, %r2319;
	and.b64  	%rd25147, %rd25118, 4294967295;
	add.s64 	%rd25148, %rd25145, %rd25147;
	add.s64 	%rd25149, %rd25148, %rd25146;
	shr.u64 	%rd25150, %rd25149, 32;
	mul.wide.u32 	%rd25151, %r2314, %r2319;
	and.b64  	%rd25152, %rd25121, 4294967295;
	add.s64 	%rd25153, %rd25150, %rd25152;
	add.s64 	%rd25154, %rd25153, %rd25151;
	shr.u64 	%rd25155, %rd25154, 32;
	mul.wide.u32 	%rd25156, %r2313, %r2319;
	add.s64 	%rd25157, %rd25155, %rd25122;
	add.s64 	%rd25158, %rd25157, %rd25156;
	shr.u64 	%rd25159, %rd25158, 32;
	and.b64  	%rd25160, %rd25129, 4294967295;
	add.s64 	%rd25161, %rd25105, %rd25160;
	shr.u64 	%rd25162, %rd25161, 32;
	and.b64  	%rd25163, %rd25134, 4294967295;
	add.s64 	%rd25164, %rd25162, %rd25163;
	add.s64 	%rd25165, %rd25164, %rd25131;
	shr.u64 	%rd25166, %rd25165, 32;
	mul.wide.u32 	%rd25167, %r2318, %r2318;
	and.b64  	%rd25168, %rd25139, 4294967295;
	add.s64 	%rd25169, %rd25166, %rd25168;
	add.s64 	%rd25170, %rd25169, %rd25167;
	shr.u64 	%rd25171, %rd25170, 32;
	mul.wide.u32 	%rd25172, %r2317, %r2318;
	and.b64  	%rd25173, %rd25144, 4294967295;
	add.s64 	%rd25174, %rd25171, %rd25173;
	add.s64 	%rd25175, %rd25174, %rd25172;
	shr.u64 	%rd25176, %rd25175, 32;
	mul.wide.u32 	%rd25177, %r2316, %r2318;
	and.b64  	%rd25178, %rd25149, 4294967295;
	add.s64 	%rd25179, %rd25176, %rd25178;
	add.s64 	%rd25180, %rd25179, %rd25177;
	shr.u64 	%rd25181, %rd25180, 32;
	mul.wide.u32 	%rd25182, %r2315, %r2318;
	and.b64  	%rd25183, %rd25154, 4294967295;
	add.s64 	%rd25184, %rd25181, %rd25183;
	add.s64 	%rd25185, %rd25184, %rd25182;
	shr.u64 	%rd25186, %rd25185, 32;
	mul.wide.u32 	%rd25187, %r2314, %r2318;
	and.b64  	%rd25188, %rd25158, 4294967295;
	add.s64 	%rd25189, %rd25186, %rd25188;
	add.s64 	%rd25190, %rd25189, %rd25187;
	shr.u64 	%rd25191, %rd25190, 32;
	mul.wide.u32 	%rd25192, %r2313, %r2318;
	add.s64 	%rd25193, %rd25191, %rd25159;
	add.s64 	%rd25194, %rd25193, %rd25192;
	shr.u64 	%rd25195, %rd25194, 32;
	and.b64  	%rd25196, %rd25165, 4294967295;
	add.s64 	%rd25197, %rd25108, %rd25196;
	shr.u64 	%rd25198, %rd25197, 32;
	and.b64  	%rd25199, %rd25170, 4294967295;
	add.s64 	%rd25200, %rd25198, %rd25199;
	add.s64 	%rd25201, %rd25200, %rd25136;
	shr.u64 	%rd25202, %rd25201, 32;
	and.b64  	%rd25203, %rd25175, 4294967295;
	add.s64 	%rd25204, %rd25202, %rd25203;
	add.s64 	%rd25205, %rd25204, %rd25172;
	shr.u64 	%rd25206, %rd25205, 32;
	mul.wide.u32 	%rd25207, %r2317, %r2317;
	and.b64  	%rd25208, %rd25180, 4294967295;
	add.s64 	%rd25209, %rd25206, %rd25208;
	add.s64 	%rd25210, %rd25209, %rd25207;
	shr.u64 	%rd25211, %rd25210, 32;
	mul.wide.u32 	%rd25212, %r2316, %r2317;
	and.b64  	%rd25213, %rd25185, 4294967295;
	add.s64 	%rd25214, %rd25211, %rd25213;
	add.s64 	%rd25215, %rd25214, %rd25212;
	shr.u64 	%rd25216, %rd25215, 32;
	mul.wide.u32 	%rd25217, %r2315, %r2317;
	and.b64  	%rd25218, %rd25190, 4294967295;
	add.s64 	%rd25219, %rd25216, %rd25218;
	add.s64 	%rd25220, %rd25219, %rd25217;
	shr.u64 	%rd25221, %rd25220, 32;
	mul.wide.u32 	%rd25222, %r2314, %r2317;
	and.b64  	%rd25223, %rd25194, 4294967295;
	add.s64 	%rd25224, %rd25221, %rd25223;
	add.s64 	%rd25225, %rd25224, %rd25222;
	shr.u64 	%rd25226, %rd25225, 32;
	mul.wide.u32 	%rd25227, %r2313, %r2317;
	add.s64 	%rd25228, %rd25226, %rd25195;
	add.s64 	%rd25229, %rd25228, %rd25227;
	shr.u64 	%rd25230, %rd25229, 32;
	and.b64  	%rd25231, %rd25201, 4294967295;
	add.s64 	%rd25232, %rd25111, %rd25231;
	shr.u64 	%rd25233, %rd25232, 32;
	and.b64  	%rd25234, %rd25205, 4294967295;
	add.s64 	%rd25235, %rd25233, %rd25234;
	add.s64 	%rd25236, %rd25235, %rd25141;
	shr.u64 	%rd25237, %rd25236, 32;
	and.b64  	%rd25238, %rd25210, 4294967295;
	add.s64 	%rd25239, %rd25237, %rd25238;
	add.s64 	%rd25240, %rd25239, %rd25177;
	shr.u64 	%rd25241, %rd25240, 32;
	and.b64  	%rd25242, %rd25215, 4294967295;
	add.s64 	%rd25243, %rd25241, %rd25242;
	add.s64 	%rd25244, %rd25243, %rd25212;
	shr.u64 	%rd25245, %rd25244, 32;
	mul.wide.u32 	%rd25246, %r2316, %r2316;
	and.b64  	%rd25247, %rd25220, 4294967295;
	add.s64 	%rd25248, %rd25245, %rd25247;
	add.s64 	%rd25249, %rd25248, %rd25246;
	shr.u64 	%rd25250, %rd25249, 32;
	mul.wide.u32 	%rd25251, %r2315, %r2316;
	and.b64  	%rd25252, %rd25225, 4294967295;
	add.s64 	%rd25253, %rd25250, %rd25252;
	add.s64 	%rd25254, %rd25253, %rd25251;
	shr.u64 	%rd25255, %rd25254, 32;
	mul.wide.u32 	%rd25256, %r2314, %r2316;
	and.b64  	%rd25257, %rd25229, 4294967295;
	add.s64 	%rd25258, %rd25255, %rd25257;
	add.s64 	%rd25259, %rd25258, %rd25256;
	shr.u64 	%rd25260, %rd25259, 32;
	mul.wide.u32 	%rd25261, %r2313, %r2316;
	add.s64 	%rd25262, %rd25260, %rd25230;
	add.s64 	%rd25263, %rd25262, %rd25261;
	shr.u64 	%rd25264, %rd25263, 32;
	and.b64  	%rd25265, %rd25236, 4294967295;
	add.s64 	%rd25266, %rd25114, %rd25265;
	shr.u64 	%rd25267, %rd25266, 32;
	and.b64  	%rd25268, %rd25240, 4294967295;
	add.s64 	%rd25269, %rd25267, %rd25268;
	add.s64 	%rd25270, %rd25269, %rd25146;
	shr.u64 	%rd25271, %rd25270, 32;
	and.b64  	%rd25272, %rd25244, 4294967295;
	add.s64 	%rd25273, %rd25271, %rd25272;
	add.s64 	%rd25274, %rd25273, %rd25182;
	shr.u64 	%rd25275, %rd25274, 32;
	and.b64  	%rd25276, %rd25249, 4294967295;
	add.s64 	%rd25277, %rd25275, %rd25276;
	add.s64 	%rd25278, %rd25277, %rd25217;
	shr.u64 	%rd25279, %rd25278, 32;
	and.b64  	%rd25280, %rd25254, 4294967295;
	add.s64 	%rd25281, %rd25279, %rd25280;
	add.s64 	%rd25282, %rd25281, %rd25251;
	shr.u64 	%rd25283, %rd25282, 32;
	mul.wide.u32 	%rd25284, %r2315, %r2315;
	and.b64  	%rd25285, %rd25259, 4294967295;
	add.s64 	%rd25286, %rd25283, %rd25285;
	add.s64 	%rd25287, %rd25286, %rd25284;
	shr.u64 	%rd25288, %rd25287, 32;
	mul.wide.u32 	%rd25289, %r2314, %r2315;
	and.b64  	%rd25290, %rd25263, 4294967295;
	add.s64 	%rd25291, %rd25288, %rd25290;
	add.s64 	%rd25292, %rd25291, %rd25289;
	shr.u64 	%rd25293, %rd25292, 32;
	mul.wide.u32 	%rd25294, %r2313, %r2315;
	add.s64 	%rd25295, %rd25293, %rd25264;
	add.s64 	%rd25296, %rd25295, %rd25294;
	shr.u64 	%rd25297, %rd25296, 32;
	and.b64  	%rd25298, %rd25270, 4294967295;
	add.s64 	%rd25299, %rd25117, %rd25298;
	shr.u64 	%rd25300, %rd25299, 32;
	and.b64  	%rd25301, %rd25274, 4294967295;
	add.s64 	%rd25302, %rd25300, %rd25301;
	add.s64 	%rd25303, %rd25302, %rd25151;
	shr.u64 	%rd25304, %rd25303, 32;
	and.b64  	%rd25305, %rd25278, 4294967295;
	add.s64 	%rd25306, %rd25304, %rd25305;
	add.s64 	%rd25307, %rd25306, %rd25187;
	shr.u64 	%rd25308, %rd25307, 32;
	and.b64  	%rd25309, %rd25282, 4294967295;
	add.s64 	%rd25310, %rd25308, %rd25309;
	add.s64 	%rd25311, %rd25310, %rd25222;
	shr.u64 	%rd25312, %rd25311, 32;
	and.b64  	%rd25313, %rd25287, 4294967295;
	add.s64 	%rd25314, %rd25312, %rd25313;
	add.s64 	%rd25315, %rd25314, %rd25256;
	shr.u64 	%rd25316, %rd25315, 32;
	and.b64  	%rd25317, %rd25292, 4294967295;
	add.s64 	%rd25318, %rd25316, %rd25317;
	add.s64 	%rd25319, %rd25318, %rd25289;
	shr.u64 	%rd25320, %rd25319, 32;
	mul.wide.u32 	%rd25321, %r2314, %r2314;
	and.b64  	%rd25322, %rd25296, 4294967295;
	add.s64 	%rd25323, %rd25320, %rd25322;
	add.s64 	%rd25324, %rd25323, %rd25321;
	shr.u64 	%rd25325, %rd25324, 32;
	mul.wide.u32 	%rd25326, %r2313, %r2314;
	add.s64 	%rd25327, %rd25325, %rd25297;
	add.s64 	%rd25328, %rd25327, %rd25326;
	shr.u64 	%rd25329, %rd25328, 32;
	and.b64  	%rd25330, %rd25303, 4294967295;
	add.s64 	%rd25331, %rd25120, %rd25330;
	shr.u64 	%rd25332, %rd25331, 32;
	and.b64  	%rd25333, %rd25307, 4294967295;
	add.s64 	%rd25334, %rd25332, %rd25333;
	add.s64 	%rd25335, %rd25334, %rd25156;
	shr.u64 	%rd25336, %rd25335, 32;
	and.b64  	%rd25337, %rd25311, 4294967295;
	add.s64 	%rd25338, %rd25336, %rd25337;
	add.s64 	%rd25339, %rd25338, %rd25192;
	shr.u64 	%rd25340, %rd25339, 32;
	and.b64  	%rd25341, %rd25315, 4294967295;
	add.s64 	%rd25342, %rd25340, %rd25341;
	add.s64 	%rd25343, %rd25342, %rd25227;
	shr.u64 	%rd25344, %rd25343, 32;
	and.b64  	%rd25345, %rd25319, 4294967295;
	add.s64 	%rd25346, %rd25344, %rd25345;
	add.s64 	%rd25347, %rd25346, %rd25261;
	shr.u64 	%rd25348, %rd25347, 32;
	and.b64  	%rd25349, %rd25324, 4294967295;
	add.s64 	%rd25350, %rd25348, %rd25349;
	add.s64 	%rd25351, %rd25350, %rd25294;
	shr.u64 	%rd25352, %rd25351, 32;
	and.b64  	%rd25353, %rd25328, 4294967295;
	add.s64 	%rd25354, %rd25352, %rd25353;
	add.s64 	%rd25355, %rd25354, %rd25326;
	shr.u64 	%rd25356, %rd25355, 32;
	mul.wide.u32 	%rd25357, %r2313, %r2313;
	add.s64 	%rd25358, %rd25356, %rd25329;
	add.s64 	%rd25359, %rd25358, %rd25357;
	{ .reg .b32 tmp; mov.b64 {tmp, %r6076}, %rd25359; }
	ld.const.u32 	%r6077, [MU_P];
	mul.lo.s32 	%r6078, %r6077, %r6075;
	mul.wide.u32 	%rd25360, %r2344, %r6078;
	and.b64  	%rd25361, %rd25100, 4294967293;
	add.s64 	%rd25362, %rd25360, %rd25361;
	shr.u64 	%rd25363, %rd25362, 32;
	mul.wide.u32 	%rd25364, %r2343, %r6078;
	and.b64  	%rd25365, %rd25124, 4294967295;
	add.s64 	%rd25366, %rd25363, %rd25365;
	add.s64 	%rd25367, %rd25366, %rd25364;
	cvt.u32.u64 	%r6079, %rd25367;
	shr.u64 	%rd25368, %rd25367, 32;
	mul.wide.u32 	%rd25369, %r2342, %r6078;
	and.b64  	%rd25370, %rd25161, 4294967295;
	add.s64 	%rd25371, %rd25368, %rd25370;
	add.s64 	%rd25372, %rd25371, %rd25369;
	shr.u64 	%rd25373, %rd25372, 32;
	mul.wide.u32 	%rd25374, %r2341, %r6078;
	and.b64  	%rd25375, %rd25197, 4294967295;
	add.s64 	%rd25376, %rd25373, %rd25375;
	add.s64 	%rd25377, %rd25376, %rd25374;
	shr.u64 	%rd25378, %rd25377, 32;
	mul.wide.u32 	%rd25379, %r2340, %r6078;
	and.b64  	%rd25380, %rd25232, 4294967295;
	add.s64 	%rd25381, %rd25378, %rd25380;
	add.s64 	%rd25382, %rd25381, %rd25379;
	shr.u64 	%rd25383, %rd25382, 32;
	mul.wide.u32 	%rd25384, %r2339, %r6078;
	and.b64  	%rd25385, %rd25266, 4294967295;
	add.s64 	%rd25386, %rd25383, %rd25385;
	add.s64 	%rd25387, %rd25386, %rd25384;
	shr.u64 	%rd25388, %rd25387, 32;
	mul.wide.u32 	%rd25389, %r2338, %r6078;
	and.b64  	%rd25390, %rd25299, 4294967295;
	add.s64 	%rd25391, %rd25388, %rd25390;
	add.s64 	%rd25392, %rd25391, %rd25389;
	shr.u64 	%rd25393, %rd25392, 32;
	mul.wide.u32 	%rd25394, %r2337, %r6078;
	and.b64  	%rd25395, %rd25331, 4294967295;
	add.s64 	%rd25396, %rd25393, %rd25395;
	add.s64 	%rd25397, %rd25396, %rd25394;
	shr.u64 	%rd25398, %rd25397, 32;
	and.b64  	%rd25399, %rd25335, 4294967295;
	add.s64 	%rd25400, %rd25398, %rd25399;
	shr.u64 	%rd25401, %rd25400, 32;
	and.b64  	%rd25402, %rd25339, 4294967295;
	add.s64 	%rd25403, %rd25401, %rd25402;
	shr.u64 	%rd25404, %rd25403, 32;
	and.b64  	%rd25405, %rd25343, 4294967295;
	add.s64 	%rd25406, %rd25404, %rd25405;
	shr.u64 	%rd25407, %rd25406, 32;
	and.b64  	%rd25408, %rd25347, 4294967295;
	add.s64 	%rd25409, %rd25407, %rd25408;
	shr.u64 	%rd25410, %rd25409, 32;
	and.b64  	%rd25411, %rd25351, 4294967295;
	add.s64 	%rd25412, %rd25410, %rd25411;
	shr.u64 	%rd25413, %rd25412, 32;
	and.b64  	%rd25414, %rd25355, 4294967295;
	add.s64 	%rd25415, %rd25413, %rd25414;
	shr.u64 	%rd25416, %rd25415, 32;
	and.b64  	%rd25417, %rd25359, 4294967295;
	add.s64 	%rd25418, %rd25416, %rd25417;
	{ .reg .b32 tmp; mov.b64 {tmp, %r6080}, %rd25418; }
	add.s32 	%r6081, %r6076, %r6080;
	mul.lo.s32 	%r6082, %r6077, %r6079;
	mul.wide.u32 	%rd25419, %r2344, %r6082;
	and.b64  	%rd25420, %rd25367, 4294967295;
	add.s64 	%rd25421, %rd25419, %rd25420;
	shr.u64 	%rd25422, %rd25421, 32;
	mul.wide.u32 	%rd25423, %r2343, %r6082;
	and.b64  	%rd25424, %rd25372, 4294967295;
	add.s64 	%rd25425, %rd25422, %rd25424;
	add.s64 	%rd25426, %rd25425, %rd25423;
	cvt.u32.u64 	%r6083, %rd25426;
	shr.u64 	%rd25427, %rd25426, 32;
	mul.wide.u32 	%rd25428, %r2342, %r6082;
	and.b64  	%rd25429, %rd25377, 4294967295;
	add.s64 	%rd25430, %rd25427, %rd25429;
	add.s64 	%rd25431, %rd25430, %rd25428;
	shr.u64 	%rd25432, %rd25431, 32;
	mul.wide.u32 	%rd25433, %r2341, %r6082;
	and.b64  	%rd25434, %rd25382, 4294967295;
	add.s64 	%rd25435, %rd25432, %rd25434;
	add.s64 	%rd25436, %rd25435, %rd25433;
	shr.u64 	%rd25437, %rd25436, 32;
	mul.wide.u32 	%rd25438, %r2340, %r6082;
	and.b64  	%rd25439, %rd25387, 4294967295;
	add.s64 	%rd25440, %rd25437, %rd25439;
	add.s64 	%rd25441, %rd25440, %rd25438;
	shr.u64 	%rd25442, %rd25441, 32;
	mul.wide.u32 	%rd25443, %r2339, %r6082;
	and.b64  	%rd25444, %rd25392, 4294967295;
	add.s64 	%rd25445, %rd25442, %rd25444;
	add.s64 	%rd25446, %rd25445, %rd25443;
	shr.u64 	%rd25447, %rd25446, 32;
	mul.wide.u32 	%rd25448, %r2338, %r6082;
	and.b64  	%rd25449, %rd25397, 4294967295;
	add.s64 	%rd25450, %rd25447, %rd25449;
	add.s64 	%rd25451, %rd25450, %rd25448;
	shr.u64 	%rd25452, %rd25451, 32;
	mul.wide.u32 	%rd25453, %r2337, %r6082;
	and.b64  	%rd25454, %rd25400, 4294967295;
	add.s64 	%rd25455, %rd25452, %rd25454;
	add.s64 	%rd25456, %rd25455, %rd25453;
	shr.u64 	%rd25457, %rd25456, 32;
	and.b64  	%rd25458, %rd25403, 4294967295;
	add.s64 	%rd25459, %rd25457, %rd25458;
	shr.u64 	%rd25460, %rd25459, 32;
	and.b64  	%rd25461, %rd25406, 4294967295;
	add.s64 	%rd25462, %rd25460, %rd25461;
	shr.u64 	%rd25463, %rd25462, 32;
	and.b64  	%rd25464, %rd25409, 4294967295;
	add.s64 	%rd25465, %rd25463, %rd25464;
	shr.u64 	%rd25466, %rd25465, 32;
	and.b64  	%rd25467, %rd25412, 4294967295;
	add.s64 	%rd25468, %rd25466, %rd25467;
	shr.u64 	%rd25469, %rd25468, 32;
	and.b64  	%rd25470, %rd25415, 4294967295;
	add.s64 	%rd25471, %rd25469, %rd25470;
	shr.u64 	%rd25472, %rd25471, 32;
	and.b64  	%rd25473, %rd25418, 4294967295;
	add.s64 	%rd25474, %rd25472, %rd25473;
	{ .reg .b32 tmp; mov.b64 {tmp, %r6084}, %rd25474; }
	add.s32 	%r6085, %r6081, %r6084;
	mul.lo.s32 	%r6086, %r6077, %r6083;
	mul.wide.u32 	%rd25475, %r2344, %r6086;
	and.b64  	%rd25476, %rd25426, 4294967295;
	add.s64 	%rd25477, %rd25475, %rd25476;
	shr.u64 	%rd25478, %rd25477, 32;
	mul.wide.u32 	%rd25479, %r2343, %r6086;
	and.b64  	%rd25480, %rd25431, 4294967295;
	add.s64 	%rd25481, %rd25478, %rd25480;
	add.s64 	%rd25482, %rd25481, %rd25479;
	cvt.u32.u64 	%r6087, %rd25482;
	shr.u64 	%rd25483, %rd25482, 32;
	mul.wide.u32 	%rd25484, %r2342, %r6086;
	and.b64  	%rd25485, %rd25436, 4294967295;
	add.s64 	%rd25486, %rd25483, %rd25485;
	add.s64 	%rd25487, %rd25486, %rd25484;
	shr.u64 	%rd25488, %rd25487, 32;
	mul.wide.u32 	%rd25489, %r2341, %r6086;
	and.b64  	%rd25490, %rd25441, 4294967295;
	add.s64 	%rd25491, %rd25488, %rd25490;
	add.s64 	%rd25492, %rd25491, %rd25489;
	shr.u64 	%rd25493, %rd25492, 32;
	mul.wide.u32 	%rd25494, %r2340, %r6086;
	and.b64  	%rd25495, %rd25446, 4294967295;
	add.s64 	%rd25496, %rd25493, %rd25495;
	add.s64 	%rd25497, %rd25496, %rd25494;
	shr.u64 	%rd25498, %rd25497, 32;
	mul.wide.u32 	%rd25499, %r2339, %r6086;
	and.b64  	%rd25500, %rd25451, 4294967295;
	add.s64 	%rd25501, %rd25498, %rd25500;
	add.s64 	%rd25502, %rd25501, %rd25499;
	shr.u64 	%rd25503, %rd25502, 32;
	mul.wide.u32 	%rd25504, %r2338, %r6086;
	and.b64  	%rd25505, %rd25456, 4294967295;
	add.s64 	%rd25506, %rd25503, %rd25505;
	add.s64 	%rd25507, %rd25506, %rd25504;
	shr.u64 	%rd25508, %rd25507, 32;
	mul.wide.u32 	%rd25509, %r2337, %r6086;
	and.b64  	%rd25510, %rd25459, 4294967295;
	add.s64 	%rd25511, %rd25508, %rd25510;
	add.s64 	%rd25512, %rd25511, %rd25509;
	shr.u64 	%rd25513, %rd25512, 32;
	and.b64  	%rd25514, %rd25462, 4294967295;
	add.s64 	%rd25515, %rd25513, %rd25514;
	shr.u64 	%rd25516, %rd25515, 32;
	and.b64  	%rd25517, %rd25465, 4294967295;
	add.s64 	%rd25518, %rd25516, %rd25517;
	shr.u64 	%rd25519, %rd25518, 32;
	and.b64  	%rd25520, %rd25468, 4294967295;
	add.s64 	%rd25521, %rd25519, %rd25520;
	shr.u64 	%rd25522, %rd25521, 32;
	and.b64  	%rd25523, %rd25471, 4294967295;
	add.s64 	%rd25524, %rd25522, %rd25523;
	shr.u64 	%rd25525, %rd25524, 32;
	and.b64  	%rd25526, %rd25474, 4294967295;
	add.s64 	%rd25527, %rd25525, %rd25526;
	{ .reg .b32 tmp; mov.b64 {tmp, %r6088}, %rd25527; }
	add.s32 	%r6089, %r6085, %r6088;
	mul.lo.s32 	%r6090, %r6077, %r6087;
	mul.wide.u32 	%rd25528, %r2344, %r6090;
	and.b64  	%rd25529, %rd25482, 4294967295;
	add.s64 	%rd25530, %rd25528, %rd25529;
	shr.u64 	%rd25531, %rd25530, 32;
	mul.wide.u32 	%rd25532, %r2343, %r6090;
	and.b64  	%rd25533, %rd25487, 4294967295;
	add.s64 	%rd25534, %rd25531, %rd25533;
	add.s64 	%rd25535, %rd25534, %rd25532;
	cvt.u32.u64 	%r6091, %rd25535;
	shr.u64 	%rd25536, %rd25535, 32;
	mul.wide.u32 	%rd25537, %r2342, %r6090;
	and.b64  	%rd25538, %rd25492, 4294967295;
	add.s64 	%rd25539, %rd25536, %rd25538;
	add.s64 	%rd25540, %rd25539, %rd25537;
	shr.u64 	%rd25541, %rd25540, 32;
	mul.wide.u32 	%rd25542, %r2341, %r6090;
	and.b64  	%rd25543, %rd25497, 4294967295;
	add.s64 	%rd25544, %rd25541, %rd25543;
	add.s64 	%rd25545, %rd25544, %rd25542;
	shr.u64 	%rd25546, %rd25545, 32;
	mul.wide.u32 	%rd25547, %r2340, %r6090;
	and.b64  	%rd25548, %rd25502, 4294967295;
	add.s64 	%rd25549, %rd25546, %rd25548;
	add.s64 	%rd25550, %rd25549, %rd25547;
	shr.u64 	%rd25551, %rd25550, 32;
	mul.wide.u32 	%rd25552, %r2339, %r6090;
	and.b64  	%rd25553, %rd25507, 4294967295;
	add.s64 	%rd25554, %rd25551, %rd25553;
	add.s64 	%rd25555, %rd25554, %rd25552;
	shr.u64 	%rd25556, %rd25555, 32;
	mul.wide.u32 	%rd25557, %r2338, %r6090;
	and.b64  	%rd25558, %rd25512, 4294967295;
	add.s64 	%rd25559, %rd25556, %rd25558;
	add.s64 	%rd25560, %rd25559, %rd25557;
	shr.u64 	%rd25561, %rd25560, 32;
	mul.wide.u32 	%rd25562, %r2337, %r6090;
	and.b64  	%rd25563, %rd25515, 4294967295;
	add.s64 	%rd25564, %rd25561, %rd25563;
	add.s64 	%rd25565, %rd25564, %rd25562;
	shr.u64 	%rd25566, %rd25565, 32;
	and.b64  	%rd25567, %rd25518, 4294967295;
	add.s64 	%rd25568, %rd25566, %rd25567;
	shr.u64 	%rd25569, %rd25568, 32;
	and.b64  	%rd25570, %rd25521, 4294967295;
	add.s64 	%rd25571, %rd25569, %rd25570;
	shr.u64 	%rd25572, %rd25571, 32;
	and.b64  	%rd25573, %rd25524, 4294967295;
	add.s64 	%rd25574, %rd25572, %rd25573;
	shr.u64 	%rd25575, %rd25574, 32;
	and.b64  	%rd25576, %rd25527, 4294967295;
	add.s64 	%rd25577, %rd25575, %rd25576;
	{ .reg .b32 tmp; mov.b64 {tmp, %r6092}, %rd25577; }
	add.s32 	%r6093, %r6089, %r6092;
	mul.lo.s32 	%r6094, %r6077, %r6091;
	mul.wide.u32 	%rd25578, %r2344, %r6094;
	and.b64  	%rd25579, %rd25535, 4294967295;
	add.s64 	%rd25580, %rd25578, %rd25579;
	shr.u64 	%rd25581, %rd25580, 32;
	mul.wide.u32 	%rd25582, %r2343, %r6094;
	and.b64  	%rd25583, %rd25540, 4294967295;
	add.s64 	%rd25584, %rd25581, %rd25583;
	add.s64 	%rd25585, %rd25584, %rd25582;
	cvt.u32.u64 	%r6095, %rd25585;
	shr.u64 	%rd25586, %rd25585, 32;
	mul.wide.u32 	%rd25587, %r2342, %r6094;
	and.b64  	%rd25588, %rd25545, 4294967295;
	add.s64 	%rd25589, %rd25586, %rd25588;
	add.s64 	%rd25590, %rd25589, %rd25587;
	shr.u64 	%rd25591, %rd25590, 32;
	mul.wide.u32 	%rd25592, %r2341, %r6094;
	and.b64  	%rd25593, %rd25550, 4294967295;
	add.s64 	%rd25594, %rd25591, %rd25593;
	add.s64 	%rd25595, %rd25594, %rd25592;
	shr.u64 	%rd25596, %rd25595, 32;
	mul.wide.u32 	%rd25597, %r2340, %r6094;
	and.b64  	%rd25598, %rd25555, 4294967295;
	add.s64 	%rd25599, %rd25596, %rd25598;
	add.s64 	%rd25600, %rd25599, %rd25597;
	shr.u64 	%rd25601, %rd25600, 32;
	mul.wide.u32 	%rd25602, %r2339, %r6094;
	and.b64  	%rd25603, %rd25560, 4294967295;
	add.s64 	%rd25604, %rd25601, %rd25603;
	add.s64 	%rd25605, %rd25604, %rd25602;
	shr.u64 	%rd25606, %rd25605, 32;
	mul.wide.u32 	%rd25607, %r2338, %r6094;
	and.b64  	%rd25608, %rd25565, 4294967295;
	add.s64 	%rd25609, %rd25606, %rd25608;
	add.s64 	%rd25610, %rd25609, %rd25607;
	shr.u64 	%rd25611, %rd25610, 32;
	mul.wide.u32 	%rd25612, %r2337, %r6094;
	and.b64  	%rd25613, %rd25568, 4294967295;
	add.s64 	%rd25614, %rd25611, %rd25613;
	add.s64 	%rd25615, %rd25614, %rd25612;
	shr.u64 	%rd25616, %rd25615, 32;
	and.b64  	%rd25617, %rd25571, 4294967295;
	add.s64 	%rd25618, %rd25616, %rd25617;
	shr.u64 	%rd25619, %rd25618, 32;
	and.b64  	%rd25620, %rd25574, 4294967295;
	add.s64 	%rd25621, %rd25619, %rd25620;
	shr.u64 	%rd25622, %rd25621, 32;
	and.b64  	%rd25623, %rd25577, 4294967295;
	add.s64 	%rd25624, %rd25622, %rd25623;
	{ .reg .b32 tmp; mov.b64 {tmp, %r6096}, %rd25624; }
	add.s32 	%r6097, %r6093, %r6096;
	mul.lo.s32 	%r6098, %r6077, %r6095;
	mul.wide.u32 	%rd25625, %r2344, %r6098;
	and.b64  	%rd25626, %rd25585, 4294967295;
	add.s64 	%rd25627, %rd25625, %rd25626;
	shr.u64 	%rd25628, %rd25627, 32;
	mul.wide.u32 	%rd25629, %r2343, %r6098;
	and.b64  	%rd25630, %rd25590, 4294967295;
	add.s64 	%rd25631, %rd25628, %rd25630;
	add.s64 	%rd25632, %rd25631, %rd25629;
	cvt.u32.u64 	%r6099, %rd25632;
	shr.u64 	%rd25633, %rd25632, 32;
	mul.wide.u32 	%rd25634, %r2342, %r6098;
	and.b64  	%rd25635, %rd25595, 4294967295;
	add.s64 	%rd25636, %rd25633, %rd25635;
	add.s64 	%rd25637, %rd25636, %rd25634;
	shr.u64 	%rd25638, %rd25637, 32;
	mul.wide.u32 	%rd25639, %r2341, %r6098;
	and.b64  	%rd25640, %rd25600, 4294967295;
	add.s64 	%rd25641, %rd25638, %rd25640;
	add.s64 	%rd25642, %rd25641, %rd25639;
	shr.u64 	%rd25643, %rd25642, 32;
	mul.wide.u32 	%rd25644, %r2340, %r6098;
	and.b64  	%rd25645, %rd25605, 4294967295;
	add.s64 	%rd25646, %rd25643, %rd25645;
	add.s64 	%rd25647, %rd25646, %rd25644;
	shr.u64 	%rd25648, %rd25647, 32;
	mul.wide.u32 	%rd25649, %r2339, %r6098;
	and.b64  	%rd25650, %rd25610, 4294967295;
	add.s64 	%rd25651, %rd25648, %rd25650;
	add.s64 	%rd25652, %rd25651, %rd25649;
	shr.u64 	%rd25653, %rd25652, 32;
	mul.wide.u32 	%rd25654, %r2338, %r6098;
	and.b64  	%rd25655, %rd25615, 4294967295;
	add.s64 	%rd25656, %rd25653, %rd25655;
	add.s64 	%rd25657, %rd25656, %rd25654;
	shr.u64 	%rd25658, %rd25657, 32;
	mul.wide.u32 	%rd25659, %r2337, %r6098;
	and.b64  	%rd25660, %rd25618, 4294967295;
	add.s64 	%rd25661, %rd25658, %rd25660;
	add.s64 	%rd25662, %rd25661, %rd25659;
	shr.u64 	%rd25663, %rd25662, 32;
	and.b64  	%rd25664, %rd25621, 4294967295;
	add.s64 	%rd25665, %rd25663, %rd25664;
	shr.u64 	%rd25666, %rd25665, 32;
	and.b64  	%rd25667, %rd25624, 4294967295;
	add.s64 	%rd25668, %rd25666, %rd25667;
	{ .reg .b32 tmp; mov.b64 {tmp, %r6100}, %rd25668; }
	add.s32 	%r6101, %r6097, %r6100;
	mul.lo.s32 	%r6102, %r6077, %r6099;
	mul.wide.u32 	%rd25669, %r2344, %r6102;
	and.b64  	%rd25670, %rd25632, 4294967295;
	add.s64 	%rd25671, %rd25669, %rd25670;
	shr.u64 	%rd25672, %rd25671, 32;
	mul.wide.u32 	%rd25673, %r2343, %r6102;
	and.b64  	%rd25674, %rd25637, 4294967295;
	add.s64 	%rd25675, %rd25672, %rd25674;
	add.s64 	%rd25676, %rd25675, %rd25673;
	cvt.u32.u64 	%r6103, %rd25676;
	shr.u64 	%rd25677, %rd25676, 32;
	mul.wide.u32 	%rd25678, %r2342, %r6102;
	and.b64  	%rd25679, %rd25642, 4294967295;
	add.s64 	%rd25680, %rd25677, %rd25679;
	add.s64 	%rd25681, %rd25680, %rd25678;
	shr.u64 	%rd25682, %rd25681, 32;
	mul.wide.u32 	%rd25683, %r2341, %r6102;
	and.b64  	%rd25684, %rd25647, 4294967295;
	add.s64 	%rd25685, %rd25682, %rd25684;
	add.s64 	%rd25686, %rd25685, %rd25683;
	shr.u64 	%rd25687, %rd25686, 32;
	mul.wide.u32 	%rd25688, %r2340, %r6102;
	and.b64  	%rd25689, %rd25652, 4294967295;
	add.s64 	%rd25690, %rd25687, %rd25689;
	add.s64 	%rd25691, %rd25690, %rd25688;
	shr.u64 	%rd25692, %rd25691, 32;
	mul.wide.u32 	%rd25693, %r2339, %r6102;
	and.b64  	%rd25694, %rd25657, 4294967295;
	add.s64 	%rd25695, %rd25692, %rd25694;
	add.s64 	%rd25696, %rd25695, %rd25693;
	shr.u64 	%rd25697, %rd25696, 32;
	mul.wide.u32 	%rd25698, %r2338, %r6102;
	and.b64  	%rd25699, %rd25662, 4294967295;
	add.s64 	%rd25700, %rd25697, %rd25699;
	add.s64 	%rd25701, %rd25700, %rd25698;
	shr.u64 	%rd25702, %rd25701, 32;
	mul.wide.u32 	%rd25703, %r2337, %r6102;
	and.b64  	%rd25704, %rd25665, 4294967295;
	add.s64 	%rd25705, %rd25702, %rd25704;
	add.s64 	%rd25706, %rd25705, %rd25703;
	shr.u64 	%rd25707, %rd25706, 32;
	and.b64  	%rd25708, %rd25668, 4294967295;
	add.s64 	%rd25709, %rd25707, %rd25708;
	{ .reg .b32 tmp; mov.b64 {tmp, %r6104}, %rd25709; }
	add.s32 	%r6105, %r6101, %r6104;
	mul.lo.s32 	%r6106, %r6077, %r6103;
	mul.wide.u32 	%rd25710, %r2344, %r6106;
	and.b64  	%rd25711, %rd25676, 4294967295;
	add.s64 	%rd25712, %rd25710, %rd25711;
	shr.u64 	%rd25713, %rd25712, 32;
	mul.wide.u32 	%rd25714, %r2343, %r6106;
	and.b64  	%rd25715, %rd25681, 4294967295;
	add.s64 	%rd25716, %rd25713, %rd25715;
	add.s64 	%rd25717, %rd25716, %rd25714;
	cvt.u32.u64 	%r8463, %rd25717;
	shr.u64 	%rd25718, %rd25717, 32;
	mul.wide.u32 	%rd25719, %r2342, %r6106;
	and.b64  	%rd25720, %rd25686, 4294967295;
	add.s64 	%rd25721, %rd25718, %rd25720;
	add.s64 	%rd25722, %rd25721, %rd25719;
	cvt.u32.u64 	%r8464, %rd25722;
	shr.u64 	%rd25723, %rd25722, 32;
	mul.wide.u32 	%rd25724, %r2341, %r6106;
	and.b64  	%rd25725, %rd25691, 4294967295;
	add.s64 	%rd25726, %rd25723, %rd25725;
	add.s64 	%rd25727, %rd25726, %rd25724;
	cvt.u32.u64 	%r8465, %rd25727;
	shr.u64 	%rd25728, %rd25727, 32;
	mul.wide.u32 	%rd25729, %r2340, %r6106;
	and.b64  	%rd25730, %rd25696, 4294967295;
	add.s64 	%rd25731, %rd25728, %rd25730;
	add.s64 	%rd25732, %rd25731, %rd25729;
	cvt.u32.u64 	%r8466, %rd25732;
	shr.u64 	%rd25733, %rd25732, 32;
	mul.wide.u32 	%rd25734, %r2339, %r6106;
	and.b64  	%rd25735, %rd25701, 4294967295;
	add.s64 	%rd25736, %rd25733, %rd25735;
	add.s64 	%rd25737, %rd25736, %rd25734;
	cvt.u32.u64 	%r8467, %rd25737;
	shr.u64 	%rd25738, %rd25737, 32;
	mul.wide.u32 	%rd25739, %r2338, %r6106;
	and.b64  	%rd25740, %rd25706, 4294967295;
	add.s64 	%rd25741, %rd25738, %rd25740;
	add.s64 	%rd25742, %rd25741, %rd25739;
	cvt.u32.u64 	%r8468, %rd25742;
	shr.u64 	%rd25743, %rd25742, 32;
	mul.wide.u32 	%rd25744, %r2337, %r6106;
	and.b64  	%rd25745, %rd25709, 4294967295;
	add.s64 	%rd25746, %rd25743, %rd25745;
	add.s64 	%rd25747, %rd25746, %rd25744;
	cvt.u32.u64 	%r8469, %rd25747;
	{ .reg .b32 tmp; mov.b64 {tmp, %r6107}, %rd25747; }
	add.s32 	%r8470, %r6105, %r6107;
	setp.gt.u32 	%p1152, %r8470, %r2337;
	@%p1152 bra 	$L__BB5_1002;
	setp.lt.u32 	%p1153, %r8470, %r2337;
	@%p1153 bra 	$L__BB5_1003;
	setp.lt.u32 	%p1154, %r2338, %r8469;
	@%p1154 bra 	$L__BB5_1002;
	setp.gt.u32 	%p1155, %r2338, %r8469;
	@%p1155 bra 	$L__BB5_1003;
	setp.lt.u32 	%p1156, %r2339, %r8468;
	@%p1156 bra 	$L__BB5_1002;
	setp.gt.u32 	%p1157, %r2339, %r8468;
	@%p1157 bra 	$L__BB5_1003;
	setp.lt.u32 	%p1158, %r2340, %r8467;
	@%p1158 bra 	$L__BB5_1002;
	setp.gt.u32 	%p1159, %r2340, %r8467;
	@%p1159 bra 	$L__BB5_1003;
	setp.lt.u32 	%p1160, %r2341, %r8466;
	@%p1160 bra 	$L__BB5_1002;
	setp.gt.u32 	%p1161, %r2341, %r8466;
	@%p1161 bra 	$L__BB5_1003;
	setp.lt.u32 	%p1162, %r2342, %r8465;
	@%p1162 bra 	$L__BB5_1002;
	setp.gt.u32 	%p1163, %r2342, %r8465;
	@%p1163 bra 	$L__BB5_1003;
	setp.lt.u32 	%p1164, %r2343, %r8464;
	@%p1164 bra 	$L__BB5_1002;
	setp.gt.u32 	%p1165, %r2343, %r8464;
	setp.gt.u32 	%p1166, %r2344, %r8463;
	or.pred  	%p1167, %p1165, %p1166;
	@%p1167 bra 	$L__BB5_1003;
$L__BB5_1002:
	sub.s32 	%r8463, %r8463, %r2344;
	sub.s32 	%r8464, %r8464, %r2343;
	sub.s32 	%r8465, %r8465, %r2342;
	sub.s32 	%r8466, %r8466, %r2341;
	sub.s32 	%r8467, %r8467, %r2340;
	sub.s32 	%r8468, %r8468, %r2339;
	sub.s32 	%r8469, %r8469, %r2338;
	sub.s32 	%r8470, %r8470, %r2337;
$L__BB5_1003:
	ld.const.u32 	%r2369, [P_CONST+28];
	ld.const.u32 	%r2370, [P_CONST+24];
	ld.const.u32 	%r2371, [P_CONST+20];
	ld.const.u32 	%r2372, [P_CONST+16];
	ld.const.u32 	%r2373, [P_CONST+12];
	ld.const.u32 	%r2374, [P_CONST+8];
	ld.const.u32 	%r2375, [P_CONST+4];
	ld.const.u32 	%r2376, [P_CONST];
	mul.wide.u32 	%rd25748, %r2303, %r2303;
	cvt.u32.u64 	%r6108, %rd25748;
	shr.u64 	%rd25749, %rd25748, 32;
	mul.wide.u32 	%rd25750, %r2304, %r2303;
	add.s64 	%rd25751, %rd25749, %rd25750;
	shr.u64 	%rd25752, %rd25751, 32;
	mul.wide.u32 	%rd25753, %r2305, %r2303;
	add.s64 	%rd25754, %rd25752, %rd25753;
	shr.u64 	%rd25755, %rd25754, 32;
	mul.wide.u32 	%rd25756, %r2306, %r2303;
	add.s64 	%rd25757, %rd25755, %rd25756;
	shr.u64 	%rd25758, %rd25757, 32;
	mul.wide.u32 	%rd25759, %r2307, %r2303;
	add.s64 	%rd25760, %rd25758, %rd25759;
	shr.u64 	%rd25761, %rd25760, 32;
	mul.wide.u32 	%rd25762, %r2308, %r2303;
	add.s64 	%rd25763, %rd25761, %rd25762;
	shr.u64 	%rd25764, %rd25763, 32;
	mul.wide.u32 	%rd25765, %r2309, %r2303;
	add.s64 	%rd25766, %rd25764, %rd25765;
	shr.u64 	%rd25767, %rd25766, 32;
	mul.wide.u32 	%rd25768, %r2310, %r2303;
	add.s64 	%rd25769, %rd25767, %rd25768;
	shr.u64 	%rd25770, %rd25769, 32;
	and.b64  	%rd25771, %rd25751, 4294967295;
	add.s64 	%rd25772, %rd25750, %rd25771;
	shr.u64 	%rd25773, %rd25772, 32;
	mul.wide.u32 	%rd25774, %r2304, %r2304;
	and.b64  	%rd25775, %rd25754, 4294967295;
	add.s64 	%rd25776, %rd25773, %rd25775;
	add.s64 	%rd25777, %rd25776, %rd25774;
	shr.u64 	%rd25778, %rd25777, 32;
	mul.wide.u32 	%rd25779, %r2305, %r2304;
	and.b64  	%rd25780, %rd25757, 4294967295;
	add.s64 	%rd25781, %rd25778, %rd25780;
	add.s64 	%rd25782, %rd25781, %rd25779;
	shr.u64 	%rd25783, %rd25782, 32;
	mul.wide.u32 	%rd25784, %r2306, %r2304;
	and.b64  	%rd25785, %rd25760, 4294967295;
	add.s64 	%rd25786, %rd25783, %rd25785;
	add.s64 	%rd25787, %rd25786, %rd25784;
	shr.u64 	%rd25788, %rd25787, 32;
	mul.wide.u32 	%rd25789, %r2307, %r2304;
	and.b64  	%rd25790, %rd25763, 4294967295;
	add.s64 	%rd25791, %rd25788, %rd25790;
	add.s64 	%rd25792, %rd25791, %rd25789;
	shr.u64 	%rd25793, %rd25792, 32;
	mul.wide.u32 	%rd25794, %r2308, %r2304;
	and.b64  	%rd25795, %rd25766, 4294967295;
	add.s64 	%rd25796, %rd25793, %rd25795;
	add.s64 	%rd25797, %rd25796, %rd25794;
	shr.u64 	%rd25798, %rd25797, 32;
	mul.wide.u32 	%rd25799, %r2309, %r2304;
	and.b64  	%rd25800, %rd25769, 4294967295;
	add.s64 	%rd25801, %rd25798, %rd25800;
	add.s64 	%rd25802, %rd25801, %rd25799;
	shr.u64 	%rd25803, %rd25802, 32;
	mul.wide.u32 	%rd25804, %r2310, %r2304;
	add.s64 	%rd25805, %rd25803, %rd25770;
	add.s64 	%rd25806, %rd25805, %rd25804;
	shr.u64 	%rd25807, %rd25806, 32;
	and.b64  	%rd25808, %rd25777, 4294967295;
	add.s64 	%rd25809, %rd25753, %rd25808;
	shr.u64 	%rd25810, %rd25809, 32;
	and.b64  	%rd25811, %rd25782, 4294967295;
	add.s64 	%rd25812, %rd25810, %rd25811;
	add.s64 	%rd25813, %rd25812, %rd25779;
	shr.u64 	%rd25814, %rd25813, 32;
	mul.wide.u32 	%rd25815, %r2305, %r2305;
	and.b64  	%rd25816, %rd25787, 4294967295;
	add.s64 	%rd25817, %rd25814, %rd25816;
	add.s64 	%rd25818, %rd25817, %rd25815;
	shr.u64 	%rd25819, %rd25818, 32;
	mul.wide.u32 	%rd25820, %r2306, %r2305;
	and.b64  	%rd25821, %rd25792, 4294967295;
	add.s64 	%rd25822, %rd25819, %rd25821;
	add.s64 	%rd25823, %rd25822, %rd25820;
	shr.u64 	%rd25824, %rd25823, 32;
	mul.wide.u32 	%rd25825, %r2307, %r2305;
	and.b64  	%rd25826, %rd25797, 4294967295;
	add.s64 	%rd25827, %rd25824, %rd25826;
	add.s64 	%rd25828, %rd25827, %rd25825;
	shr.u64 	%rd25829, %rd25828, 32;
	mul.wide.u32 	%rd25830, %r2308, %r2305;
	and.b64  	%rd25831, %rd25802, 4294967295;
	add.s64 	%rd25832, %rd25829, %rd25831;
	add.s64 	%rd25833, %rd25832, %rd25830;
	shr.u64 	%rd25834, %rd25833, 32;
	mul.wide.u32 	%rd25835, %r2309, %r2305;
	and.b64  	%rd25836, %rd25806, 4294967295;
	add.s64 	%rd25837, %rd25834, %rd25836;
	add.s64 	%rd25838, %rd25837, %rd25835;
	shr.u64 	%rd25839, %rd25838, 32;
	mul.wide.u32 	%rd25840, %r2310, %r2305;
	add.s64 	%rd25841, %rd25839, %rd25807;
	add.s64 	%rd25842, %rd25841, %rd25840;
	shr.u64 	%rd25843, %rd25842, 32;
	and.b64  	%rd25844, %rd25813, 4294967295;
	add.s64 	%rd25845, %rd25756, %rd25844;
	shr.u64 	%rd25846, %rd25845, 32;
	and.b64  	%rd25847, %rd25818, 4294967295;
	add.s64 	%rd25848, %rd25846, %rd25847;
	add.s64 	%rd25849, %rd25848, %rd25784;
	shr.u64 	%rd25850, %rd25849, 32;
	and.b64  	%rd25851, %rd25823, 4294967295;
	add.s64 	%rd25852, %rd25850, %rd25851;
	add.s64 	%rd25853, %rd25852, %rd25820;
	shr.u64 	%rd25854, %rd25853, 32;
	mul.wide.u32 	%rd25855, %r2306, %r2306;
	and.b64  	%rd25856, %rd25828, 4294967295;
	add.s64 	%rd25857, %rd25854, %rd25856;
	add.s64 	%rd25858, %rd25857, %rd25855;
	shr.u64 	%rd25859, %rd25858, 32;
	mul.wide.u32 	%rd25860, %r2307, %r2306;
	and.b64  	%rd25861, %rd25833, 4294967295;
	add.s64 	%rd25862, %rd25859, %rd25861;
	add.s64 	%rd25863, %rd25862, %rd25860;
	shr.u64 	%rd25864, %rd25863, 32;
	mul.wide.u32 	%rd25865, %r2308, %r2306;
	and.b64  	%rd25866, %rd25838, 4294967295;
	add.s64 	%rd25867, %rd25864, %rd25866;
	add.s64 	%rd25868, %rd25867, %rd25865;
	shr.u64 	%rd25869, %rd25868, 32;
	mul.wide.u32 	%rd25870, %r2309, %r2306;
	and.b64  	%rd25871, %rd25842, 4294967295;
	add.s64 	%rd25872, %rd25869, %rd25871;
	add.s64 	%rd25873, %rd25872, %rd25870;
	shr.u64 	%rd25874, %rd25873, 32;
	mul.wide.u32 	%rd25875, %r2310, %r2306;
	add.s64 	%rd25876, %rd25874, %rd25843;
	add.s64 	%rd25877, %rd25876, %rd25875;
	shr.u64 	%rd25878, %rd25877, 32;
	and.b64  	%rd25879, %rd25849, 4294967295;
	add.s64 	%rd25880, %rd25759, %rd25879;
	shr.u64 	%rd25881, %rd25880, 32;
	and.b64  	%rd25882, %rd25853, 4294967295;
	add.s64 	%rd25883, %rd25881, %rd25882;
	add.s64 	%rd25884, %rd25883, %rd25789;
	shr.u64 	%rd25885, %rd25884, 32;
	and.b64  	%rd25886, %rd25858, 4294967295;
	add.s64 	%rd25887, %rd25885, %rd25886;
	add.s64 	%rd25888, %rd25887, %rd25825;
	shr.u64 	%rd25889, %rd25888, 32;
	and.b64  	%rd25890, %rd25863, 4294967295;
	add.s64 	%rd25891, %rd25889, %rd25890;
	add.s64 	%rd25892, %rd25891, %rd25860;
	shr.u64 	%rd25893, %rd25892, 32;
	mul.wide.u32 	%rd25894, %r2307, %r2307;
	and.b64  	%rd25895, %rd25868, 4294967295;
	add.s64 	%rd25896, %rd25893, %rd25895;
	add.s64 	%rd25897, %rd25896, %rd25894;
	shr.u64 	%rd25898, %rd25897, 32;
	mul.wide.u32 	%rd25899, %r2308, %r2307;
	and.b64  	%rd25900, %rd25873, 4294967295;
	add.s64 	%rd25901, %rd25898, %rd25900;
	add.s64 	%rd25902, %rd25901, %rd25899;
	shr.u64 	%rd25903, %rd25902, 32;
	mul.wide.u32 	%rd25904, %r2309, %r2307;
	and.b64  	%rd25905, %rd25877, 4294967295;
	add.s64 	%rd25906, %rd25903, %rd25905;
	add.s64 	%rd25907, %rd25906, %rd25904;
	shr.u64 	%rd25908, %rd25907, 32;
	mul.wide.u32 	%rd25909, %r2310, %r2307;
	add.s64 	%rd25910, %rd25908, %rd25878;
	add.s64 	%rd25911, %rd25910, %rd25909;
	shr.u64 	%rd25912, %rd25911, 32;
	and.b64  	%rd25913, %rd25884, 4294967295;
	add.s64 	%rd25914, %rd25762, %rd25913;
	shr.u64 	%rd25915, %rd25914, 32;
	and.b64  	%rd25916, %rd25888, 4294967295;
	add.s64 	%rd25917, %rd25915, %rd25916;
	add.s64 	%rd25918, %rd25917, %rd25794;
	shr.u64 	%rd25919, %rd25918, 32;
	and.b64  	%rd25920, %rd25892, 4294967295;
	add.s64 	%rd25921, %rd25919, %rd25920;
	add.s64 	%rd25922, %rd25921, %rd25830;
	shr.u64 	%rd25923, %rd25922, 32;
	and.b64  	%rd25924, %rd25897, 4294967295;
	add.s64 	%rd25925, %rd25923, %rd25924;
	add.s64 	%rd25926, %rd25925, %rd25865;
	shr.u64 	%rd25927, %rd25926, 32;
	and.b64  	%rd25928, %rd25902, 4294967295;
	add.s64 	%rd25929, %rd25927, %rd25928;
	add.s64 	%rd25930, %rd25929, %rd25899;
	shr.u64 	%rd25931, %rd25930, 32;
	mul.wide.u32 	%rd25932, %r2308, %r2308;
	and.b64  	%rd25933, %rd25907, 4294967295;
	add.s64 	%rd25934, %rd25931, %rd25933;
	add.s64 	%rd25935, %rd25934, %rd25932;
	shr.u64 	%rd25936, %rd25935, 32;
	mul.wide.u32 	%rd25937, %r2309, %r2308;
	and.b64  	%rd25938, %rd25911, 4294967295;
	add.s64 	%rd25939, %rd25936, %rd25938;
	add.s64 	%rd25940, %rd25939, %rd25937;
	shr.u64 	%rd25941, %rd25940, 32;
	mul.wide.u32 	%rd25942, %r2310, %r2308;
	add.s64 	%rd25943, %rd25941, %rd25912;
	add.s64 	%rd25944, %rd25943, %rd25942;
	shr.u64 	%rd25945, %rd25944, 32;
	and.b64  	%rd25946, %rd25918, 4294967295;
	add.s64 	%rd25947, %rd25765, %rd25946;
	shr.u64 	%rd25948, %rd25947, 32;
	and.b64  	%rd25949, %rd25922, 4294967295;
	add.s64 	%rd25950, %rd25948, %rd25949;
	add.s64 	%rd25951, %rd25950, %rd25799;
	shr.u64 	%rd25952, %rd25951, 32;
	and.b64  	%rd25953, %rd25926, 4294967295;
	add.s64 	%rd25954, %rd25952, %rd25953;
	add.s64 	%rd25955, %rd25954, %rd25835;
	shr.u64 	%rd25956, %rd25955, 32;
	and.b64  	%rd25957, %rd25930, 4294967295;
	add.s64 	%rd25958, %rd25956, %rd25957;
	add.s64 	%rd25959, %rd25958, %rd25870;
	shr.u64 	%rd25960, %rd25959, 32;
	and.b64  	%rd25961, %rd25935, 4294967295;
	add.s64 	%rd25962, %rd25960, %rd25961;
	add.s64 	%rd25963, %rd25962, %rd25904;
	shr.u64 	%rd25964, %rd25963, 32;
	and.b64  	%rd25965, %rd25940, 4294967295;
	add.s64 	%rd25966, %rd25964, %rd25965;
	add.s64 	%rd25967, %rd25966, %rd25937;
	shr.u64 	%rd25968, %rd25967, 32;
	mul.wide.u32 	%rd25969, %r2309, %r2309;
	and.b64  	%rd25970, %rd25944, 4294967295;
	add.s64 	%rd25971, %rd25968, %rd25970;
	add.s64 	%rd25972, %rd25971, %rd25969;
	shr.u64 	%rd25973, %rd25972, 32;
	mul.wide.u32 	%rd25974, %r2310, %r2309;
	add.s64 	%rd25975, %rd25973, %rd25945;
	add.s64 	%rd25976, %rd25975, %rd25974;
	shr.u64 	%rd25977, %rd25976, 32;
	and.b64  	%rd25978, %rd25951, 4294967295;
	add.s64 	%rd25979, %rd25768, %rd25978;
	shr.u64 	%rd25980, %rd25979, 32;
	and.b64  	%rd25981, %rd25955, 4294967295;
	add.s64 	%rd25982, %rd25980, %rd25981;
	add.s64 	%rd25983, %rd25982, %rd25804;
	shr.u64 	%rd25984, %rd25983, 32;
	and.b64  	%rd25985, %rd25959, 4294967295;
	add.s64 	%rd25986, %rd25984, %rd25985;
	add.s64 	%rd25987, %rd25986, %rd25840;
	shr.u64 	%rd25988, %rd25987, 32;
	and.b64  	%rd25989, %rd25963, 4294967295;
	add.s64 	%rd25990, %rd25988, %rd25989;
	add.s64 	%rd25991, %rd25990, %rd25875;
	shr.u64 	%rd25992, %rd25991, 32;
	and.b64  	%rd25993, %rd25967, 4294967295;
	add.s64 	%rd25994, %rd25992, %rd25993;
	add.s64 	%rd25995, %rd25994, %rd25909;
	shr.u64 	%rd25996, %rd25995, 32;
	and.b64  	%rd25997, %rd25972, 4294967295;
	add.s64 	%rd25998, %rd25996, %rd25997;
	add.s64 	%rd25999, %rd25998, %rd25942;
	shr.u64 	%rd26000, %rd25999, 32;
	and.b64  	%rd26001, %rd25976, 4294967295;
	add.s64 	%rd26002, %rd26000, %rd26001;
	add.s64 	%rd26003, %rd26002, %rd25974;
	shr.u64 	%rd26004, %rd26003, 32;
	mul.wide.u32 	%rd26005, %r2310, %r2310;
	add.s64 	%rd26006, %rd26004, %rd25977;
	add.s64 	%rd26007, %rd26006, %rd26005;
	{ .reg .b32 tmp; mov.b64 {tmp, %r6109}, %rd26007; }
	ld.const.u32 	%r6110, [MU_P];
	mul.lo.s32 	%r6111, %r6110, %r6108;
	mul.wide.u32 	%rd26008, %r2376, %r6111;
	and.b64  	%rd26009, %rd25748, 4294967293;
	add.s64 	%rd26010, %rd26008, %rd26009;
	shr.u64 	%rd26011, %rd26010, 32;
	mul.wide.u32 	%rd26012, %r2375, %r6111;
	and.b64  	%rd26013, %rd25772, 4294967295;
	add.s64 	%rd26014, %rd26011, %rd26013;
	add.s64 	%rd26015, %rd26014, %rd26012;
	cvt.u32.u64 	%r6112, %rd26015;
	shr.u64 	%rd26016, %rd26015, 32;
	mul.wide.u32 	%rd26017, %r2374, %r6111;
	and.b64  	%rd26018, %rd25809, 4294967295;
	add.s64 	%rd26019, %rd26016, %rd26018;
	add.s64 	%rd26020, %rd26019, %rd26017;
	shr.u64 	%rd26021, %rd26020, 32;
	mul.wide.u32 	%rd26022, %r2373, %r6111;
	and.b64  	%rd26023, %rd25845, 4294967295;
	add.s64 	%rd26024, %rd26021, %rd26023;
	add.s64 	%rd26025, %rd26024, %rd26022;
	shr.u64 	%rd26026, %rd26025, 32;
	mul.wide.u32 	%rd26027, %r2372, %r6111;
	and.b64  	%rd26028, %rd25880, 4294967295;
	add.s64 	%rd26029, %rd26026, %rd26028;
	add.s64 	%rd26030, %rd26029, %rd26027;
	shr.u64 	%rd26031, %rd26030, 32;
	mul.wide.u32 	%rd26032, %r2371, %r6111;
	and.b64  	%rd26033, %rd25914, 4294967295;
	add.s64 	%rd26034, %rd26031, %rd26033;
	add.s64 	%rd26035, %rd26034, %rd26032;
	shr.u64 	%rd26036, %rd26035, 32;
	mul.wide.u32 	%rd26037, %r2370, %r6111;
	and.b64  	%rd26038, %rd25947, 4294967295;
	add.s64 	%rd26039, %rd26036, %rd26038;
	add.s64 	%rd26040, %rd26039, %rd26037;
	shr.u64 	%rd26041, %rd26040, 32;
	mul.wide.u32 	%rd26042, %r2369, %r6111;
	and.b64  	%rd26043, %rd25979, 4294967295;
	add.s64 	%rd26044, %rd26041, %rd26043;
	add.s64 	%rd26045, %rd26044, %rd26042;
	shr.u64 	%rd26046, %rd26045, 32;
	and.b64  	%rd26047, %rd25983, 4294967295;
	add.s64 	%rd26048, %rd26046, %rd26047;
	shr.u64 	%rd26049, %rd26048, 32;
	and.b64  	%rd26050, %rd25987, 4294967295;
	add.s64 	%rd26051, %rd26049, %rd26050;
	shr.u64 	%rd26052, %rd26051, 32;
	and.b64  	%rd26053, %rd25991, 4294967295;
	add.s64 	%rd26054, %rd26052, %rd26053;
	shr.u64 	%rd26055, %rd26054, 32;
	and.b64  	%rd26056, %rd25995, 4294967295;
	add.s64 	%rd26057, %rd26055, %rd26056;
	shr.u64 	%rd26058, %rd26057, 32;
	and.b64  	%rd26059, %rd25999, 4294967295;
	add.s64 	%rd26060, %rd26058, %rd26059;
	shr.u64 	%rd26061, %rd26060, 32;
	and.b64  	%rd26062, %rd26003, 4294967295;
	add.s64 	%rd26063, %rd26061, %rd26062;
	shr.u64 	%rd26064, %rd26063, 32;
	and.b64  	%rd26065, %rd26007, 4294967295;
	add.s64 	%rd26066, %rd26064, %rd26065;
	{ .reg .b32 tmp; mov.b64 {tmp, %r6113}, %rd26066; }
	add.s32 	%r6114, %r6109, %r6113;
	mul.lo.s32 	%r6115, %r6110, %r6112;
	mul.wide.u32 	%rd26067, %r2376, %r6115;
	and.b64  	%rd26068, %rd26015, 4294967295;
	add.s64 	%rd26069, %rd26067, %rd26068;
	shr.u64 	%rd26070, %rd26069, 32;
	mul.wide.u32 	%rd26071, %r2375, %r6115;
	and.b64  	%rd26072, %rd26020, 4294967295;
	add.s64 	%rd26073, %rd26070, %rd26072;
	add.s64 	%rd26074, %rd26073, %rd26071;
	cvt.u32.u64 	%r6116, %rd26074;
	shr.u64 	%rd26075, %rd26074, 32;
	mul.wide.u32 	%rd26076, %r2374, %r6115;
	and.b64  	%rd26077, %rd26025, 4294967295;
	add.s64 	%rd26078, %rd26075, %rd26077;
	add.s64 	%rd26079, %rd26078, %rd26076;
	shr.u64 	%rd26080, %rd26079, 32;
	mul.wide.u32 	%rd26081, %r2373, %r6115;
	and.b64  	%rd26082, %rd26030, 4294967295;
	add.s64 	%rd26083, %rd26080, %rd26082;
	add.s64 	%rd26084, %rd26083, %rd26081;
	shr.u64 	%rd26085, %rd26084, 32;
	mul.wide.u32 	%rd26086, %r2372, %r6115;
	and.b64  	%rd26087, %rd26035, 4294967295;
	add.s64 	%rd26088, %rd26085, %rd26087;
	add.s64 	%rd26089, %rd26088, %rd26086;
	shr.u64 	%rd26090, %rd26089, 32;
	mul.wide.u32 	%rd26091, %r2371, %r6115;
	and.b64  	%rd26092, %rd26040, 4294967295;
	add.s64 	%rd26093, %rd26090, %rd26092;
	add.s64 	%rd26094, %rd26093, %rd26091;
	shr.u64 	%rd26095, %rd26094, 32;
	mul.wide.u32 	%rd26096, %r2370, %r6115;
	and.b64  	%rd26097, %rd26045, 4294967295;
	add.s64 	%rd26098, %rd26095, %rd26097;
	add.s64 	%rd26099, %rd26098, %rd26096;
	shr.u64 	%rd26100, %rd26099, 32;
	mul.wide.u32 	%rd26101, %r2369, %r6115;
	and.b64  	%rd26102, %rd26048, 4294967295;
	add.s64 	%rd26103, %rd26100, %rd26102;
	add.s64 	%rd26104, %rd26103, %rd26101;
	shr.u64 	%rd26105, %rd26104, 32;
	and.b64  	%rd26106, %rd26051, 4294967295;
	add.s64 	%rd26107, %rd26105, %rd26106;
	shr.u64 	%rd26108, %rd26107, 32;
	and.b64  	%rd26109, %rd26054, 4294967295;
	add.s64 	%rd26110, %rd26108, %rd26109;
	shr.u64 	%rd26111, %rd26110, 32;
	and.b64  	%rd26112, %rd26057, 4294967295;
	add.s64 	%rd26113, %rd26111, %rd26112;
	shr.u64 	%rd26114, %rd26113, 32;
	and.b64  	%rd26115, %rd26060, 4294967295;
	add.s64 	%rd26116, %rd26114, %rd26115;
	shr.u64 	%rd26117, %rd26116, 32;
	and.b64  	%rd26118, %rd26063, 4294967295;
	add.s64 	%rd26119, %rd26117, %rd26118;
	shr.u64 	%rd26120, %rd26119, 32;
	and.b64  	%rd26121, %rd26066, 4294967295;
	add.s64 	%rd26122, %rd26120, %rd26121;
	{ .reg .b32 tmp; mov.b64 {tmp, %r6117}, %rd26122; }
	add.s32 	%r6118, %r6114, %r6117;
	mul.lo.s32 	%r6119, %r6110, %r6116;
	mul.wide.u32 	%rd26123, %r2376, %r6119;
	and.b64  	%rd26124, %rd26074, 4294967295;
	add.s64 	%rd26125, %rd26123, %rd26124;
	shr.u64 	%rd26126, %rd26125, 32;
	mul.wide.u32 	%rd26127, %r2375, %r6119;
	and.b64  	%rd26128, %rd26079, 4294967295;
	add.s64 	%rd26129, %rd26126, %rd26128;
	add.s64 	%rd26130, %rd26129, %rd26127;
	cvt.u32.u64 	%r6120, %rd26130;
	shr.u64 	%rd26131, %rd26130, 32;
	mul.wide.u32 	%rd26132, %r2374, %r6119;
	and.b64  	%rd26133, %rd26084, 4294967295;
	add.s64 	%rd26134, %rd26131, %rd26133;
	add.s64 	%rd26135, %rd26134, %rd26132;
	shr.u64 	%rd26136, %rd26135, 32;
	mul.wide.u32 	%rd26137, %r2373, %r6119;
	and.b64  	%rd26138, %rd26089, 4294967295;
	add.s64 	%rd26139, %rd26136, %rd26138;
	add.s64 	%rd26140, %rd26139, %rd26137;
	shr.u64 	%rd26141, %rd26140, 32;
	mul.wide.u32 	%rd26142, %r2372, %r6119;
	and.b64  	%rd26143, %rd26094, 4294967295;
	add.s64 	%rd26144, %rd26141, %rd26143;
	add.s64 	%rd26145, %rd26144, %rd26142;
	shr.u64 	%rd26146, %rd26145, 32;
	mul.wide.u32 	%rd26147, %r2371, %r6119;
	and.b64  	%rd26148, %rd26099, 4294967295;
	add.s64 	%rd26149, %rd26146, %rd26148;
	add.s64 	%rd26150, %rd26149, %rd26147;
	shr.u64 	%rd26151, %rd26150, 32;
	mul.wide.u32 	%rd26152, %r2370, %r6119;
	and.b64  	%rd26153, %rd26104, 4294967295;
	add.s64 	%rd26154, %rd26151, %rd26153;
	add.s64 	%rd26155, %rd26154, %rd26152;
	shr.u64 	%rd26156, %rd26155, 32;
	mul.wide.u32 	%rd26157, %r2369, %r6119;
	and.b64  	%rd26158, %rd26107, 4294967295;
	add.s64 	%rd26159, %rd26156, %rd26158;
	add.s64 	%rd26160, %rd26159, %rd26157;
	shr.u64 	%rd26161, %rd26160, 32;
	and.b64  	%rd26162, %rd26110, 4294967295;
	add.s64 	%rd26163, %rd26161, %rd26162;
	shr.u64 	%rd26164, %rd26163, 32;
	and.b64  	%rd26165, %rd26113, 4294967295;
	add.s64 	%rd26166, %rd26164, %rd26165;
	shr.u64 	%rd26167, %rd26166, 32;
	and.b64  	%rd26168, %rd26116, 4294967295;
	add.s64 	%rd26169, %rd26167, %rd26168;
	shr.u64 	%rd26170, %rd26169, 32;
	and.b64  	%rd26171, %rd26119, 4294967295;
	add.s64 	%rd26172, %rd26170, %rd26171;
	shr.u64 	%rd26173, %rd26172, 32;
	and.b64  	%rd26174, %rd26122, 4294967295;
	add.s64 	%rd26175, %rd26173, %rd26174;
	{ .reg .b32 tmp; mov.b64 {tmp, %r6121}, %rd26175; }
	add.s32 	%r6122, %r6118, %r6121;
	mul.lo.s32 	%r6123, %r6110, %r6120;
	mul.wide.u32 	%rd26176, %r2376, %r6123;
	and.b64  	%rd26177, %rd26130, 4294967295;
	add.s64 	%rd26178, %rd26176, %rd26177;
	shr.u64 	%rd26179, %rd26178, 32;
	mul.wide.u32 	%rd26180, %r2375, %r6123;
	and.b64  	%rd26181, %rd26135, 4294967295;
	add.s64 	%rd26182, %rd26179, %rd26181;
	add.s64 	%rd26183, %rd26182, %rd26180;
	cvt.u32.u64 	%r6124, %rd26183;
	shr.u64 	%rd26184, %rd26183, 32;
	mul.wide.u32 	%rd26185, %r2374, %r6123;
	and.b64  	%rd26186, %rd26140, 4294967295;
	add.s64 	%rd26187, %rd26184, %rd26186;
	add.s64 	%rd26188, %rd26187, %rd26185;
	shr.u64 	%rd26189, %rd26188, 32;
	mul.wide.u32 	%rd26190, %r2373, %r6123;
	and.b64  	%rd26191, %rd26145, 4294967295;
	add.s64 	%rd26192, %rd26189, %rd26191;
	add.s64 	%rd26193, %rd26192, %rd26190;
	shr.u64 	%rd26194, %rd26193, 32;
	mul.wide.u32 	%rd26195, %r2372, %r6123;
	and.b64  	%rd26196, %rd26150, 4294967295;
	add.s64 	%rd26197, %rd26194, %rd26196;
	add.s64 	%rd26198, %rd26197, %rd26195;
	shr.u64 	%rd26199, %rd26198, 32;
	mul.wide.u32 	%rd26200, %r2371, %r6123;
	and.b64  	%rd26201, %rd26155, 4294967295;
	add.s64 	%rd26202, %rd26199, %rd26201;
	add.s64 	%rd26203, %rd26202, %rd26200;
	shr.u64 	%rd26204, %rd26203, 32;
	mul.wide.u32 	%rd26205, %r2370, %r6123;
	and.b64  	%rd26206, %rd26160, 4294967295;
	add.s64 	%rd26207, %rd26204, %rd26206;
	add.s64 	%rd26208, %rd26207, %rd26205;
	shr.u64 	%rd26209, %rd26208, 32;
	mul.wide.u32 	%rd26210, %r2369, %r6123;
	and.b64  	%rd26211, %rd26163, 4294967295;
	add.s64 	%rd26212, %rd26209, %rd26211;
	add.s64 	%rd26213, %rd26212, %rd26210;
	shr.u64 	%rd26214, %rd26213, 32;
	and.b64  	%rd26215, %rd26166, 4294967295;
	add.s64 	%rd26216, %rd26214, %rd26215;
	shr.u64 	%rd26217, %rd26216, 32;
	and.b64  	%rd26218, %rd26169, 4294967295;
	add.s64 	%rd26219, %rd26217, %rd26218;
	shr.u64 	%rd26220, %rd26219, 32;
	and.b64  	%rd26221, %rd26172, 4294967295;
	add.s64 	%rd26222, %rd26220, %rd26221;
	shr.u64 	%rd26223, %rd26222, 32;
	and.b64  	%rd26224, %rd26175, 4294967295;
	add.s64 	%rd26225, %rd26223, %rd26224;
	{ .reg .b32 tmp; mov.b64 {tmp, %r6125}, %rd26225; }
	add.s32 	%r6126, %r6122, %r6125;
	mul.lo.s32 	%r6127, %r6110, %r6124;
	mul.wide.u32 	%rd26226, %r2376, %r6127;
	and.b64  	%rd26227, %rd26183, 4294967295;
	add.s64 	%rd26228, %rd26226, %rd26227;
	shr.u64 	%rd26229, %rd26228, 32;
	mul.wide.u32 	%rd26230, %r2375, %r6127;
	and.b64  	%rd26231, %rd26188, 4294967295;
	add.s64 	%rd26232, %rd26229, %rd26231;
	add.s64 	%rd26233, %rd26232, %rd26230;
	cvt.u32.u64 	%r6128, %rd26233;
	shr.u64 	%rd26234, %rd26233, 32;
	mul.wide.u32 	%rd26235, %r2374, %r6127;
	and.b64  	%rd26236, %rd26193, 4294967295;
	add.s64 	%rd26237, %rd26234, %rd26236;
	add.s64 	%rd26238, %rd26237, %rd26235;
	shr.u64 	%rd26239, %rd26238, 32;
	mul.wide.u32 	%rd26240, %r2373, %r6127;
	and.b64  	%rd26241, %rd26198, 4294967295;
	add.s64 	%rd26242, %rd26239, %rd26241;
	add.s64 	%rd26243, %rd26242, %rd26240;
	shr.u64 	%rd26244, %rd26243, 32;
	mul.wide.u32 	%rd26245, %r2372, %r6127;
	and.b64  	%rd26246, %rd26203, 4294967295;
	add.s64 	%rd26247, %rd26244, %rd26246;
	add.s64 	%rd26248, %rd26247, %rd26245;
	shr.u64 	%rd26249, %rd26248, 32;
	mul.wide.u32 	%rd26250, %r2371, %r6127;
	and.b64  	%rd26251, %rd26208, 4294967295;
	add.s64 	%rd26252, %rd26249, %rd26251;
	add.s64 	%rd26253, %rd26252, %rd26250;
	shr.u64 	%rd26254, %rd26253, 32;
	mul.wide.u32 	%rd26255, %r2370, %r6127;
	and.b64  	%rd26256, %rd26213, 4294967295;
	add.s64 	%rd26257, %rd26254, %rd26256;
	add.s64 	%rd26258, %rd26257, %rd26255;
	shr.u64 	%rd26259, %rd26258, 32;
	mul.wide.u32 	%rd26260, %r2369, %r6127;
	and.b64  	%rd26261, %rd26216, 4294967295;
	add.s64 	%rd26262, %rd26259, %rd26261;
	add.s64 	%rd26263, %rd26262, %rd26260;
	shr.u64 	%rd26264, %rd26263, 32;
	and.b64  	%rd26265, %rd26219, 4294967295;
	add.s64 	%rd26266, %rd26264, %rd26265;
	shr.u64 	%rd26267, %rd26266, 32;
	and.b64  	%rd26268, %rd26222, 4294967295;
	add.s64 	%rd26269, %rd26267, %rd26268;
	shr.u64 	%rd26270, %rd26269, 32;
	and.b64  	%rd26271, %rd26225, 4294967295;
	add.s64 	%rd26272, %rd26270, %rd26271;
	{ .reg .b32 tmp; mov.b64 {tmp, %r6129}, %rd26272; }
	add.s32 	%r6130, %r6126, %r6129;
	mul.lo.s32 	%r6131, %r6110, %r6128;
	mul.wide.u32 	%rd26273, %r2376, %r6131;
	and.b64  	%rd26274, %rd26233, 4294967295;
	add.s64 	%rd26275, %rd26273, %rd26274;
	shr.u64 	%rd26276, %rd26275, 32;
	mul.wide.u32 	%rd26277, %r2375, %r6131;
	and.b64  	%rd26278, %rd26238, 4294967295;
	add.s64 	%rd26279, %rd26276, %rd26278;
	add.s64 	%rd26280, %rd26279, %rd26277;
	cvt.u32.u64 	%r6132, %rd26280;
	shr.u64 	%rd26281, %rd26280, 32;
	mul.wide.u32 	%rd26282, %r2374, %r6131;
	and.b64  	%rd26283, %rd26243, 4294967295;
	add.s64 	%rd26284, %rd26281, %rd26283;
	add.s64 	%rd26285, %rd26284, %rd26282;
	shr.u64 	%rd26286, %rd26285, 32;
	mul.wide.u32 	%rd26287, %r2373, %r6131;
	and.b64  	%rd26288, %rd26248, 4294967295;
	add.s64 	%rd26289, %rd26286, %rd26288;
	add.s64 	%rd26290, %rd26289, %rd26287;
	shr.u64 	%rd26291, %rd26290, 32;
	mul.wide.u32 	%rd26292, %r2372, %r6131;
	and.b64  	%rd26293, %rd26253, 4294967295;
	add.s64 	%rd26294, %rd26291, %rd26293;
	add.s64 	%rd26295, %rd26294, %rd26292;
	shr.u64 	%rd26296, %rd26295, 32;
	mul.wide.u32 	%rd26297, %r2371, %r6131;
	and.b64  	%rd26298, %rd26258, 4294967295;
	add.s64 	%rd26299, %rd26296, %rd26298;
	add.s64 	%rd26300, %rd26299, %rd26297;
	shr.u64 	%rd26301, %rd26300, 32;
	mul.wide.u32 	%rd26302, %r2370, %r6131;
	and.b64  	%rd26303, %rd26263, 4294967295;
	add.s64 	%rd26304, %rd26301, %rd26303;
	add.s64 	%rd26305, %rd26304, %rd26302;
	shr.u64 	%rd26306, %rd26305, 32;
	mul.wide.u32 	%rd26307, %r2369, %r6131;
	and.b64  	%rd26308, %rd26266, 4294967295;
	add.s64 	%rd26309, %rd26306, %rd26308;
	add.s64 	%rd26310, %rd26309, %rd26307;
	shr.u64 	%rd26311, %rd26310, 32;
	and.b64  	%rd26312, %rd26269, 4294967295;
	add.s64 	%rd26313, %rd26311, %rd26312;
	shr.u64 	%rd26314, %rd26313, 32;
	and.b64  	%rd26315, %rd26272, 4294967295;
	add.s64 	%rd26316, %rd26314, %rd26315;
	{ .reg .b32 tmp; mov.b64 {tmp, %r6133}, %rd26316; }
	add.s32 	%r6134, %r6130, %r6133;
	mul.lo.s32 	%r6135, %r6110, %r6132;
	mul.wide.u32 	%rd26317, %r2376, %r6135;
	and.b64  	%rd26318, %rd26280, 4294967295;
	add.s64 	%rd26319, %rd26317, %rd26318;
	shr.u64 	%rd26320, %rd26319, 32;
	mul.wide.u32 	%rd26321, %r2375, %r6135;
	and.b64  	%rd26322, %rd26285, 4294967295;
	add.s64 	%rd26323, %rd26320, %rd26322;
	add.s64 	%rd26324, %rd26323, %rd26321;
	cvt.u32.u64 	%r6136, %rd26324;
	shr.u64 	%rd26325, %rd26324, 32;
	mul.wide.u32 	%rd26326, %r2374, %r6135;
	and.b64  	%rd26327, %rd26290, 4294967295;
	add.s64 	%rd26328, %rd26325, %rd26327;
	add.s64 	%rd26329, %rd26328, %rd26326;
	shr.u64 	%rd26330, %rd26329, 32;
	mul.wide.u32 	%rd26331, %r2373, %r6135;
	and.b64  	%rd26332, %rd26295, 4294967295;
	add.s64 	%rd26333, %rd26330, %rd26332;
	add.s64 	%rd26334, %rd26333, %rd26331;
	shr.u64 	%rd26335, %rd26334, 32;
	mul.wide.u32 	%rd26336, %r2372, %r6135;
	and.b64  	%rd26337, %rd26300, 4294967295;
	add.s64 	%rd26338, %rd26335, %rd26337;
	add.s64 	%rd26339, %rd26338, %rd26336;
	shr.u64 	%rd26340, %rd26339, 32;
	mul.wide.u32 	%rd26341, %r2371, %r6135;
	and.b64  	%rd26342, %rd26305, 4294967295;
	add.s64 	%rd26343, %rd26340, %rd26342;
	add.s64 	%rd26344, %rd26343, %rd26341;
	shr.u64 	%rd26345, %rd26344, 32;
	mul.wide.u32 	%rd26346, %r2370, %r6135;
	and.b64  	%rd26347, %rd26310, 4294967295;
	add.s64 	%rd26348, %rd26345, %rd26347;
	add.s64 	%rd26349, %rd26348, %rd26346;
	shr.u64 	%rd26350, %rd26349, 32;
	mul.wide.u32 	%rd26351, %r2369, %r6135;
	and.b64  	%rd26352, %rd26313, 4294967295;
	add.s64 	%rd26353, %rd26350, %rd26352;
	add.s64 	%rd26354, %rd26353, %rd26351;
	shr.u64 	%rd26355, %rd26354, 32;
	and.b64  	%rd26356, %rd26316, 4294967295;
	add.s64 	%rd26357, %rd26355, %rd26356;
	{ .reg .b32 tmp; mov.b64 {tmp, %r6137}, %rd26357; }
	add.s32 	%r6138, %r6134, %r6137;
	mul.lo.s32 	%r6139, %r6110, %r6136;
	mul.wide.u32 	%rd26358, %r2376, %r6139;
	and.b64  	%rd26359, %rd26324, 4294967295;
	add.s64 	%rd26360, %rd26358, %rd26359;
	shr.u64 	%rd26361, %rd26360, 32;
	mul.wide.u32 	%rd26362, %r2375, %r6139;
	and.b64  	%rd26363, %rd26329, 4294967295;
	add.s64 	%rd26364, %rd26361, %rd26363;
	add.s64 	%rd26365, %rd26364, %rd26362;
	cvt.u32.u64 	%r8471, %rd26365;
	shr.u64 	%rd26366, %rd26365, 32;
	mul.wide.u32 	%rd26367, %r2374, %r6139;
	and.b64  	%rd26368, %rd26334, 4294967295;
	add.s64 	%rd26369, %rd26366, %rd26368;
	add.s64 	%rd26370, %rd26369, %rd26367;
	cvt.u32.u64 	%r8472, %rd26370;
	shr.u64 	%rd26371, %rd26370, 32;
	mul.wide.u32 	%rd26372, %r2373, %r6139;
	and.b64  	%rd26373, %rd26339, 4294967295;
	add.s64 	%rd26374, %rd26371, %rd26373;
	add.s64 	%rd26375, %rd26374, %rd26372;
	cvt.u32.u64 	%r8473, %rd26375;
	shr.u64 	%rd26376, %rd26375, 32;
	mul.wide.u32 	%rd26377, %r2372, %r6139;
	and.b64  	%rd26378, %rd26344, 4294967295;
	add.s64 	%rd26379, %rd26376, %rd26378;
	add.s64 	%rd26380, %rd26379, %rd26377;
	cvt.u32.u64 	%r8474, %rd26380;
	shr.u64 	%rd26381, %rd26380, 32;
	mul.wide.u32 	%rd26382, %r2371, %r6139;
	and.b64  	%rd26383, %rd26349, 4294967295;
	add.s64 	%rd26384, %rd26381, %rd26383;
	add.s64 	%rd26385, %rd26384, %rd26382;
	cvt.u32.u64 	%r8475, %rd26385;
	shr.u64 	%rd26386, %rd26385, 32;
	mul.wide.u32 	%rd26387, %r2370, %r6139;
	and.b64  	%rd26388, %rd26354, 4294967295;
	add.s64 	%rd26389, %rd26386, %rd26388;
	add.s64 	%rd26390, %rd26389, %rd26387;
	cvt.u32.u64 	%r8476, %rd26390;
	shr.u64 	%rd26391, %rd26390, 32;
	mul.wide.u32 	%rd26392, %r2369, %r6139;
	and.b64  	%rd26393, %rd26357, 4294967295;
	add.s64 	%rd26394, %rd26391, %rd26393;
	add.s64 	%rd26395, %rd26394, %rd26392;
	cvt.u32.u64 	%r8477, %rd26395;
	{ .reg .b32 tmp; mov.b64 {tmp, %r6140}, %rd26395; }
	add.s32 	%r8478, %r6138, %r6140;
	setp.gt.u32 	%p1168, %r8478, %r2369;
	@%p1168 bra 	$L__BB5_1017;
	setp.lt.u32 	%p1169, %r8478, %r2369;
	@%p1169 bra 	$L__BB5_1018;
	setp.lt.u32 	%p1170, %r2370, %r8477;
	@%p1170 bra 	$L__BB5_1017;
	setp.gt.u32 	%p1171, %r2370, %r8477;
	@%p1171 bra 	$L__BB5_1018;
	setp.lt.u32 	%p1172, %r2371, %r8476;
	@%p1172 bra 	$L__BB5_1017;
	setp.gt.u32 	%p1173, %r2371, %r8476;
	@%p1173 bra 	$L__BB5_1018;
	setp.lt.u32 	%p1174, %r2372, %r8475;
	@%p1174 bra 	$L__BB5_1017;
	setp.gt.u32 	%p1175, %r2372, %r8475;
	@%p1175 bra 	$L__BB5_1018;
	setp.lt.u32 	%p1176, %r2373, %r8474;
	@%p1176 bra 	$L__BB5_1017;
	setp.gt.u32 	%p1177, %r2373, %r8474;
	@%p1177 bra 	$L__BB5_1018;
	setp.lt.u32 	%p1178, %r2374, %r8473;
	@%p1178 bra 	$L__BB5_1017;
	setp.gt.u32 	%p1179, %r2374, %r8473;
	@%p1179 bra 	$L__BB5_1018;
	setp.lt.u32 	%p1180, %r2375, %r8472;
	@%p1180 bra 	$L__BB5_1017;
	setp.gt.u32 	%p1181, %r2375, %r8472;
	setp.gt.u32 	%p1182, %r2376, %r8471;
	or.pred  	%p1183, %p1181, %p1182;
	@%p1183 bra 	$L__BB5_1018;
$L__BB5_1017:
	sub.s32 	%r8471, %r8471, %r2376;
	sub.s32 	%r8472, %r8472, %r2375;
	sub.s32 	%r8473, %r8473, %r2374;
	sub.s32 	%r8474, %r8474, %r2373;
	sub.s32 	%r8475, %r8475, %r2372;
	sub.s32 	%r8476, %r8476, %r2371;
	sub.s32 	%r8477, %r8477, %r2370;
	sub.s32 	%r8478, %r8478, %r2369;
$L__BB5_1018:
	mul.wide.u32 	%rd26396, %r8471, %r2336;
	cvt.u32.u64 	%r6141, %rd26396;
	shr.u64 	%rd26397, %rd26396, 32;
	mul.wide.u32 	%rd26398, %r8472, %r2336;
	add.s64 	%rd26399, %rd26397, %rd26398;
	shr.u64 	%rd26400, %rd26399, 32;
	mul.wide.u32 	%rd26401, %r8473, %r2336;
	add.s64 	%rd26402, %rd26400, %rd26401;
	shr.u64 	%rd26403, %rd26402, 32;
	mul.wide.u32 	%rd26404, %r8474, %r2336;
	add.s64 	%rd26405, %rd26403, %rd26404;
	shr.u64 	%rd26406, %rd26405, 32;
	mul.wide.u32 	%rd26407, %r8475, %r2336;
	add.s64 	%rd26408, %rd26406, %rd26407;
	shr.u64 	%rd26409, %rd26408, 32;
	mul.wide.u32 	%rd26410, %r8476, %r2336;
	add.s64 	%rd26411, %rd26409, %rd26410;
	shr.u64 	%rd26412, %rd26411, 32;
	mul.wide.u32 	%rd26413, %r8477, %r2336;
	add.s64 	%rd26414, %rd26412, %rd26413;
	shr.u64 	%rd26415, %rd26414, 32;
	mul.wide.u32 	%rd26416, %r8478, %r2336;
	add.s64 	%rd26417, %rd26415, %rd26416;
	shr.u64 	%rd26418, %rd26417, 32;
	mul.wide.u32 	%rd26419, %r8471, %r2335;
	and.b64  	%rd26420, %rd26399, 4294967295;
	add.s64 	%rd26421, %rd26419, %rd26420;
	shr.u64 	%rd26422, %rd26421, 32;
	mul.wide.u32 	%rd26423, %r8472, %r2335;
	and.b64  	%rd26424, %rd26402, 4294967295;
	add.s64 	%rd26425, %rd26422, %rd26424;
	add.s64 	%rd26426, %rd26425, %rd26423;
	shr.u64 	%rd26427, %rd26426, 32;
	mul.wide.u32 	%rd26428, %r8473, %r2335;
	and.b64  	%rd26429, %rd26405, 4294967295;
	add.s64 	%rd26430, %rd26427, %rd26429;
	add.s64 	%rd26431, %rd26430, %rd26428;
	shr.u64 	%rd26432, %rd26431, 32;
	mul.wide.u32 	%rd26433, %r8474, %r2335;
	and.b64  	%rd26434, %rd26408, 4294967295;
	add.s64 	%rd26435, %rd26432, %rd26434;
	add.s64 	%rd26436, %rd26435, %rd26433;
	shr.u64 	%rd26437, %rd26436, 32;
	mul.wide.u32 	%rd26438, %r8475, %r2335;
	and.b64  	%rd26439, %rd26411, 4294967295;
	add.s64 	%rd26440, %rd26437, %rd26439;
	add.s64 	%rd26441, %rd26440, %rd26438;
	shr.u64 	%rd26442, %rd26441, 32;
	mul.wide.u32 	%rd26443, %r8476, %r2335;
	and.b64  	%rd26444, %rd26414, 4294967295;
	add.s64 	%rd26445, %rd26442, %rd26444;
	add.s64 	%rd26446, %rd26445, %rd26443;
	shr.u64 	%rd26447, %rd26446, 32;
	mul.wide.u32 	%rd26448, %r8477, %r2335;
	and.b64  	%rd26449, %rd26417, 4294967295;
	add.s64 	%rd26450, %rd26447, %rd26449;
	add.s64 	%rd26451, %rd26450, %rd26448;
	shr.u64 	%rd26452, %rd26451, 32;
	mul.wide.u32 	%rd26453, %r8478, %r2335;
	add.s64 	%rd26454, %rd26452, %rd26418;
	add.s64 	%rd26455, %rd26454, %rd26453;
	shr.u64 	%rd26456, %rd26455, 32;
	mul.wide.u32 	%rd26457, %r8471, %r2334;
	and.b64  	%rd26458, %rd26426, 4294967295;
	add.s64 	%rd26459, %rd26457, %rd26458;
	shr.u64 	%rd26460, %rd26459, 32;
	mul.wide.u32 	%rd26461, %r8472, %r2334;
	and.b64  	%rd26462, %rd26431, 4294967295;
	add.s64 	%rd26463, %rd26460, %rd26462;
	add.s64 	%rd26464, %rd26463, %rd26461;
	shr.u64 	%rd26465, %rd26464, 32;
	mul.wide.u32 	%rd26466, %r8473, %r2334;
	and.b64  	%rd26467, %rd26436, 4294967295;
	add.s64 	%rd26468, %rd26465, %rd26467;
	add.s64 	%rd26469, %rd26468, %rd26466;
	shr.u64 	%rd26470, %rd26469, 32;
	mul.wide.u32 	%rd26471, %r8474, %r2334;
	and.b64  	%rd26472, %rd26441, 4294967295;
	add.s64 	%rd26473, %rd26470, %rd26472;
	add.s64 	%rd26474, %rd26473, %rd26471;
	shr.u64 	%rd26475, %rd26474, 32;
	mul.wide.u32 	%rd26476, %r8475, %r2334;
	and.b64  	%rd26477, %rd26446, 4294967295;
	add.s64 	%rd26478, %rd26475, %rd26477;
	add.s64 	%rd26479, %rd26478, %rd26476;
	shr.u64 	%rd26480, %rd26479, 32;
	mul.wide.u32 	%rd26481, %r8476, %r2334;
	and.b64  	%rd26482, %rd26451, 4294967295;
	add.s64 	%rd26483, %rd26480, %rd26482;
	add.s64 	%rd26484, %rd26483, %rd26481;
	shr.u64 	%rd26485, %rd26484, 32;
	mul.wide.u32 	%rd26486, %r8477, %r2334;
	and.b64  	%rd26487, %rd26455, 4294967295;
	add.s64 	%rd26488, %rd26485, %rd26487;
	add.s64 	%rd26489, %rd26488, %rd26486;
	shr.u64 	%rd26490, %rd26489, 32;
	mul.wide.u32 	%rd26491, %r8478, %r2334;
	add.s64 	%rd26492, %rd26490, %rd26456;
	add.s64 	%rd26493, %rd26492, %rd26491;
	shr.u64 	%rd26494, %rd26493, 32;
	mul.wide.u32 	%rd26495, %r8471, %r2333;
	and.b64  	%rd26496, %rd26464, 4294967295;
	add.s64 	%rd26497, %rd26495, %rd26496;
	shr.u64 	%rd26498, %rd26497, 32;
	mul.wide.u32 	%rd26499, %r8472, %r2333;
	and.b64  	%rd26500, %rd26469, 4294967295;
	add.s64 	%rd26501, %rd26498, %rd26500;
	add.s64 	%rd26502, %rd26501, %rd26499;
	shr.u64 	%rd26503, %rd26502, 32;
	mul.wide.u32 	%rd26504, %r8473, %r2333;
	and.b64  	%rd26505, %rd26474, 4294967295;
	add.s64 	%rd26506, %rd26503, %rd26505;
	add.s64 	%rd26507, %rd26506, %rd26504;
	shr.u64 	%rd26508, %rd26507, 32;
	mul.wide.u32 	%rd26509, %r8474, %r2333;
	and.b64  	%rd26510, %rd26479, 4294967295;
	add.s64 	%rd26511, %rd26508, %rd26510;
	add.s64 	%rd26512, %rd26511, %rd26509;
	shr.u64 	%rd26513, %rd26512, 32;
	mul.wide.u32 	%rd26514, %r8475, %r2333;
	and.b64  	%rd26515, %rd26484, 4294967295;
	add.s64 	%rd26516, %rd26513, %rd26515;
	add.s64 	%rd26517, %rd26516, %rd26514;
	shr.u64 	%rd26518, %rd26517, 32;
	mul.wide.u32 	%rd26519, %r8476, %r2333;
	and.b64  	%rd26520, %rd26489, 4294967295;
	add.s64 	%rd26521, %rd26518, %rd26520;
	add.s64 	%rd26522, %rd26521, %rd26519;
	shr.u64 	%rd26523, %rd26522, 32;
	mul.wide.u32 	%rd26524, %r8477, %r2333;
	and.b64  	%rd26525, %rd26493, 4294967295;
	add.s64 	%rd26526, %rd26523, %rd26525;
	add.s64 	%rd26527, %rd26526, %rd26524;
	shr.u64 	%rd26528, %rd26527, 32;
	mul.wide.u32 	%rd26529, %r8478, %r2333;
	add.s64 	%rd26530, %rd26528, %rd26494;
	add.s64 	%rd26531, %rd26530, %rd26529;
	shr.u64 	%rd26532, %rd26531, 32;
	mul.wide.u32 	%rd26533, %r8471, %r2332;
	and.b64  	%rd26534, %rd26502, 4294967295;
	add.s64 	%rd26535, %rd26533, %rd26534;
	shr.u64 	%rd26536, %rd26535, 32;
	mul.wide.u32 	%rd26537, %r8472, %r2332;
	and.b64  	%rd26538, %rd26507, 4294967295;
	add.s64 	%rd26539, %rd26536, %rd26538;
	add.s64 	%rd26540, %rd26539, %rd26537;
	shr.u64 	%rd26541, %rd26540, 32;
	mul.wide.u32 	%rd26542, %r8473, %r2332;
	and.b64  	%rd26543, %rd26512, 4294967295;
	add.s64 	%rd26544, %rd26541, %rd26543;
	add.s64 	%rd26545, %rd26544, %rd26542;
	shr.u64 	%rd26546, %rd26545, 32;
	mul.wide.u32 	%rd26547, %r8474, %r2332;
	and.b64  	%rd26548, %rd26517, 4294967295;
	add.s64 	%rd26549, %rd26546, %rd26548;
	add.s64 	%rd26550, %rd26549, %rd26547;
	shr.u64 	%rd26551, %rd26550, 32;
	mul.wide.u32 	%rd26552, %r8475, %r2332;
	and.b64  	%rd26553, %rd26522, 4294967295;
	add.s64 	%rd26554, %rd26551, %rd26553;
	add.s64 	%rd26555, %rd26554, %rd26552;
	shr.u64 	%rd26556, %rd26555, 32;
	mul.wide.u32 	%rd26557, %r8476, %r2332;
	and.b64  	%rd26558, %rd26527, 4294967295;
	add.s64 	%rd26559, %rd26556, %rd26558;
	add.s64 	%rd26560, %rd26559, %rd26557;
	shr.u64 	%rd26561, %rd26560, 32;
	mul.wide.u32 	%rd26562, %r8477, %r2332;
	and.b64  	%rd26563, %rd26531, 4294967295;
	add.s64 	%rd26564, %rd26561, %rd26563;
	add.s64 	%rd26565, %rd26564, %rd26562;
	shr.u64 	%rd26566, %rd26565, 32;
	mul.wide.u32 	%rd26567, %r8478, %r2332;
	add.s64 	%rd26568, %rd26566, %rd26532;
	add.s64 	%rd26569, %rd26568, %rd26567;
	shr.u64 	%rd26570, %rd26569, 32;
	mul.wide.u32 	%rd26571, %r8471, %r2331;
	and.b64  	%rd26572, %rd26540, 4294967295;
	add.s64 	%rd26573, %rd26571, %rd26572;
	shr.u64 	%rd26574, %rd26573, 32;
	mul.wide.u32 	%rd26575, %r8472, %r2331;
	and.b64  	%rd26576, %rd26545, 4294967295;
	add.s64 	%rd26577, %rd26574, %rd26576;
	add.s64 	%rd26578, %rd26577, %rd26575;
	shr.u64 	%rd26579, %rd26578, 32;
	mul.wide.u32 	%rd26580, %r8473, %r2331;
	and.b64  	%rd26581, %rd26550, 4294967295;
	add.s64 	%rd26582, %rd26579, %rd26581;
	add.s64 	%rd26583, %rd26582, %rd26580;
	shr.u64 	%rd26584, %rd26583, 32;
	mul.wide.u32 	%rd26585, %r8474, %r2331;
	and.b64  	%rd26586, %rd26555, 4294967295;
	add.s64 	%rd26587, %rd26584, %rd26586;
	add.s64 	%rd26588, %rd26587, %rd26585;
	shr.u64 	%rd26589, %rd26588, 32;
	mul.wide.u32 	%rd26590, %r8475, %r2331;
	and.b64  	%rd26591, %rd26560, 4294967295;
	add.s64 	%rd26592, %rd26589, %rd26591;
	add.s64 	%rd26593, %rd26592, %rd26590;
	shr.u64 	%rd26594, %rd26593, 32;
	mul.wide.u32 	%rd26595, %r8476, %r2331;
	and.b64  	%rd26596, %rd26565, 4294967295;
	add.s64 	%rd26597, %rd26594, %rd26596;
	add.s64 	%rd26598, %rd26597, %rd26595;
	shr.u64 	%rd26599, %rd26598, 32;
	mul.wide.u32 	%rd26600, %r8477, %r2331;
	and.b64  	%rd26601, %rd26569, 4294967295;
	add.s64 	%rd26602, %rd26599, %rd26601;
	add.s64 	%rd26603, %rd26602, %rd26600;
	shr.u64 	%rd26604, %rd26603, 32;
	mul.wide.u32 	%rd26605, %r8478, %r2331;
	add.s64 	%rd26606, %rd26604, %rd26570;
	add.s64 	%rd26607, %rd26606, %rd26605;
	shr.u64 	%rd26608, %rd26607, 32;
	mul.wide.u32 	%rd26609, %r8471, %r2330;
	and.b64  	%rd26610, %rd26578, 4294967295;
	add.s64 	%rd26611, %rd26609, %rd26610;
	shr.u64 	%rd26612, %rd26611, 32;
	mul.wide.u32 	%rd26613, %r8472, %r2330;
	and.b64  	%rd26614, %rd26583, 4294967295;
	add.s64 	%rd26615, %rd26612, %rd26614;
	add.s64 	%rd26616, %rd26615, %rd26613;
	shr.u64 	%rd26617, %rd26616, 32;
	mul.wide.u32 	%rd26618, %r8473, %r2330;
	and.b64  	%rd26619, %rd26588, 4294967295;
	add.s64 	%rd26620, %rd26617, %rd26619;
	add.s64 	%rd26621, %rd26620, %rd26618;
	shr.u64 	%rd26622, %rd26621, 32;
	mul.wide.u32 	%rd26623, %r8474, %r2330;
	and.b64  	%rd26624, %rd26593, 4294967295;
	add.s64 	%rd26625, %rd26622, %rd26624;
	add.s64 	%rd26626, %rd26625, %rd26623;
	shr.u64 	%rd26627, %rd26626, 32;
	mul.wide.u32 	%rd26628, %r8475, %r2330;
	and.b64  	%rd26629, %rd26598, 4294967295;
	add.s64 	%rd26630, %rd26627, %rd26629;
	add.s64 	%rd26631, %rd26630, %rd26628;
	shr.u64 	%rd26632, %rd26631, 32;
	mul.wide.u32 	%rd26633, %r8476, %r2330;
	and.b64  	%rd26634, %rd26603, 4294967295;
	add.s64 	%rd26635, %rd26632, %rd26634;
	add.s64 	%rd26636, %rd26635, %rd26633;
	shr.u64 	%rd26637, %rd26636, 32;
	mul.wide.u32 	%rd26638, %r8477, %r2330;
	and.b64  	%rd26639, %rd26607, 4294967295;
	add.s64 	%rd26640, %rd26637, %rd26639;
	add.s64 	%rd26641, %rd26640, %rd26638;
	shr.u64 	%rd26642, %rd26641, 32;
	mul.wide.u32 	%rd26643, %r8478, %r2330;
	add.s64 	%rd26644, %rd26642, %rd26608;
	add.s64 	%rd26645, %rd26644, %rd26643;
	shr.u64 	%rd26646, %rd26645, 32;
	mul.wide.u32 	%rd26647, %r8471, %r2329;
	and.b64  	%rd26648, %rd26616, 4294967295;
	add.s64 	%rd26649, %rd26647, %rd26648;
	shr.u64 	%rd26650, %rd26649, 32;
	mul.wide.u32 	%rd26651, %r8472, %r2329;
	and.b64  	%rd26652, %rd26621, 4294967295;
	add.s64 	%rd26653, %rd26650, %rd26652;
	add.s64 	%rd26654, %rd26653, %rd26651;
	shr.u64 	%rd26655, %rd26654, 32;
	mul.wide.u32 	%rd26656, %r8473, %r2329;
	and.b64  	%rd26657, %rd26626, 4294967295;
	add.s64 	%rd26658, %rd26655, %rd26657;
	add.s64 	%rd26659, %rd26658, %rd26656;
	shr.u64 	%rd26660, %rd26659, 32;
	mul.wide.u32 	%rd26661, %r8474, %r2329;
	and.b64  	%rd26662, %rd26631, 4294967295;
	add.s64 	%rd26663, %rd26660, %rd26662;
	add.s64 	%rd26664, %rd26663, %rd26661;
	shr.u64 	%rd26665, %rd26664, 32;
	mul.wide.u32 	%rd26666, %r8475, %r2329;
	and.b64  	%rd26667, %rd26636, 4294967295;
	add.s64 	%rd26668, %rd26665, %rd26667;
	add.s64 	%rd26669, %rd26668, %rd26666;
	shr.u64 	%rd26670, %rd26669, 32;
	mul.wide.u32 	%rd26671, %r8476, %r2329;
	and.b64  	%rd26672, %rd26641, 4294967295;
	add.s64 	%rd26673, %rd26670, %rd26672;
	add.s64 	%rd26674, %rd26673, %rd26671;
	shr.u64 	%rd26675, %rd26674, 32;
	mul.wide.u32 	%rd26676, %r8477, %r2329;
	and.b64  	%rd26677, %rd26645, 4294967295;
	add.s64 	%rd26678, %rd26675, %rd26677;
	add.s64 	%rd26679, %rd26678, %rd26676;
	shr.u64 	%rd26680, %rd26679, 32;
	mul.wide.u32 	%rd26681, %r8478, %r2329;
	add.s64 	%rd26682, %rd26680, %rd26646;
	add.s64 	%rd26683, %rd26682, %rd26681;
	{ .reg .b32 tmp; mov.b64 {tmp, %r6142}, %rd26683; }
	mul.lo.s32 	%r6144, %r6110, %r6141;
	mul.wide.u32 	%rd26684, %r2376, %r6144;
	and.b64  	%rd26685, %rd26396, 4294967295;
	add.s64 	%rd26686, %rd26684, %rd26685;
	shr.u64 	%rd26687, %rd26686, 32;
	mul.wide.u32 	%rd26688, %r2375, %r6144;
	and.b64  	%rd26689, %rd26421, 4294967295;
	add.s64 	%rd26690, %rd26687, %rd26689;
	add.s64 	%rd26691, %rd26690, %rd26688;
	cvt.u32.u64 	%r6145, %rd26691;
	shr.u64 	%rd26692, %rd26691, 32;
	mul.wide.u32 	%rd26693, %r2374, %r6144;
	and.b64  	%rd26694, %rd26459, 4294967295;
	add.s64 	%rd26695, %rd26692, %rd26694;
	add.s64 	%rd26696, %rd26695, %rd26693;
	shr.u64 	%rd26697, %rd26696, 32;
	mul.wide.u32 	%rd26698, %r2373, %r6144;
	and.b64  	%rd26699, %rd26497, 4294967295;
	add.s64 	%rd26700, %rd26697, %rd26699;
	add.s64 	%rd26701, %rd26700, %rd26698;
	shr.u64 	%rd26702, %rd26701, 32;
	mul.wide.u32 	%rd26703, %r2372, %r6144;
	and.b64  	%rd26704, %rd26535, 4294967295;
	add.s64 	%rd26705, %rd26702, %rd26704;
	add.s64 	%rd26706, %rd26705, %rd26703;
	shr.u64 	%rd26707, %rd26706, 32;
	mul.wide.u32 	%rd26708, %r2371, %r6144;
	and.b64  	%rd26709, %rd26573, 4294967295;
	add.s64 	%rd26710, %rd26707, %rd26709;
	add.s64 	%rd26711, %rd26710, %rd26708;
	shr.u64 	%rd26712, %rd26711, 32;
	mul.wide.u32 	%rd26713, %r2370, %r6144;
	and.b64  	%rd26714, %rd26611, 4294967295;
	add.s64 	%rd26715, %rd26712, %rd26714;
	add.s64 	%rd26716, %rd26715, %rd26713;
	shr.u64 	%rd26717, %rd26716, 32;
	mul.wide.u32 	%rd26718, %r2369, %r6144;
	and.b64  	%rd26719, %rd26649, 4294967295;
	add.s64 	%rd26720, %rd26717, %rd26719;
	add.s64 	%rd26721, %rd26720, %rd26718;
	shr.u64 	%rd26722, %rd26721, 32;
	and.b64  	%rd26723, %rd26654, 4294967295;
	add.s64 	%rd26724, %rd26722, %rd26723;
	shr.u64 	%rd26725, %rd26724, 32;
	and.b64  	%rd26726, %rd26659, 4294967295;
	add.s64 	%rd26727, %rd26725, %rd26726;
	shr.u64 	%rd26728, %rd26727, 32;
	and.b64  	%rd26729, %rd26664, 4294967295;
	add.s64 	%rd26730, %rd26728, %rd26729;
	shr.u64 	%rd26731, %rd26730, 32;
	and.b64  	%rd26732, %rd26669, 4294967295;
	add.s64 	%rd26733, %rd26731, %rd26732;
	shr.u64 	%rd26734, %rd26733, 32;
	and.b64  	%rd26735, %rd26674, 4294967295;
	add.s64 	%rd26736, %rd26734, %rd26735;
	shr.u64 	%rd26737, %rd26736, 32;
	and.b64  	%rd26738, %rd26679, 4294967295;
	add.s64 	%rd26739, %rd26737, %rd26738;
	shr.u64 	%rd26740, %rd26739, 32;
	and.b64  	%rd26741, %rd26683, 4294967295;
	add.s64 	%rd26742, %rd26740, %rd26741;
	{ .reg .b32 tmp; mov.b64 {tmp, %r6146}, %rd26742; }
	add.s32 	%r6147, %r6142, %r6146;
	mul.lo.s32 	%r6148, %r6110, %r6145;
	mul.wide.u32 	%rd26743, %r2376, %r6148;
	and.b64  	%rd26744, %rd26691, 4294967295;
	add.s64 	%rd26745, %rd26743, %rd26744;
	shr.u64 	%rd26746, %rd26745, 32;
	mul.wide.u32 	%rd26747, %r2375, %r6148;
	and.b64  	%rd26748, %rd26696, 4294967295;
	add.s64 	%rd26749, %rd26746, %rd26748;
	add.s64 	%rd26750, %rd26749, %rd26747;
	cvt.u32.u64 	%r6149, %rd26750;
	shr.u64 	%rd26751, %rd26750, 32;
	mul.wide.u32 	%rd26752, %r2374, %r6148;
	and.b64  	%rd26753, %rd26701, 4294967295;
	add.s64 	%rd26754, %rd26751, %rd26753;
	add.s64 	%rd26755, %rd26754, %rd26752;
	shr.u64 	%rd26756, %rd26755, 32;
	mul.wide.u32 	%rd26757, %r2373, %r6148;
	and.b64  	%rd26758, %rd26706, 4294967295;
	add.s64 	%rd26759, %rd26756, %rd26758;
	add.s64 	%rd26760, %rd26759, %rd26757;
	shr.u64 	%rd26761, %rd26760, 32;
	mul.wide.u32 	%rd26762, %r2372, %r6148;
	and.b64  	%rd26763, %rd26711, 4294967295;
	add.s64 	%rd26764, %rd26761, %rd26763;
	add.s64 	%rd26765, %rd26764, %rd26762;
	shr.u64 	%rd26766, %rd26765, 32;
	mul.wide.u32 	%rd26767, %r2371, %r6148;
	and.b64  	%rd26768, %rd26716, 4294967295;
	add.s64 	%rd26769, %rd26766, %rd26768;
	add.s64 	%rd26770, %rd26769, %rd26767;
	shr.u64 	%rd26771, %rd26770, 32;
	mul.wide.u32 	%rd26772, %r2370, %r6148;
	and.b64  	%rd26773, %rd26721, 4294967295;
	add.s64 	%rd26774, %rd26771, %rd26773;
	add.s64 	%rd26775, %rd26774, %rd26772;
	shr.u64 	%rd26776, %rd26775, 32;
	mul.wide.u32 	%rd26777, %r2369, %r6148;
	and.b64  	%rd26778, %rd26724, 4294967295;
	add.s64 	%rd26779, %rd26776, %rd26778;
	add.s64 	%rd26780, %rd26779, %rd26777;
	shr.u64 	%rd26781, %rd26780, 32;
	and.b64  	%rd26782, %rd26727, 4294967295;
	add.s64 	%rd26783, %rd26781, %rd26782;
	shr.u64 	%rd26784, %rd26783, 32;
	and.b64  	%rd26785, %rd26730, 4294967295;
	add.s64 	%rd26786, %rd26784, %rd26785;
	shr.u64 	%rd26787, %rd26786, 32;
	and.b64  	%rd26788, %rd26733, 4294967295;
	add.s64 	%rd26789, %rd26787, %rd26788;
	shr.u64 	%rd26790, %rd26789, 32;
	and.b64  	%rd26791, %rd26736, 4294967295;
	add.s64 	%rd26792, %rd26790, %rd26791;
	shr.u64 	%rd26793, %rd26792, 32;
	and.b64  	%rd26794, %rd26739, 4294967295;
	add.s64 	%rd26795, %rd26793, %rd26794;
	shr.u64 	%rd26796, %rd26795, 32;
	and.b64  	%rd26797, %rd26742, 4294967295;
	add.s64 	%rd26798, %rd26796, %rd26797;
	{ .reg .b32 tmp; mov.b64 {tmp, %r6150}, %rd26798; }
	add.s32 	%r6151, %r6147, %r6150;
	mul.lo.s32 	%r6152, %r6110, %r6149;
	mul.wide.u32 	%rd26799, %r2376, %r6152;
	and.b64  	%rd26800, %rd26750, 4294967295;
	add.s64 	%rd26801, %rd26799, %rd26800;
	shr.u64 	%rd26802, %rd26801, 32;
	mul.wide.u32 	%rd26803, %r2375, %r6152;
	and.b64  	%rd26804, %rd26755, 4294967295;
	add.s64 	%rd26805, %rd26802, %rd26804;
	add.s64 	%rd26806, %rd26805, %rd26803;
	cvt.u32.u64 	%r6153, %rd26806;
	shr.u64 	%rd26807, %rd26806, 32;
	mul.wide.u32 	%rd26808, %r2374, %r6152;
	and.b64  	%rd26809, %rd26760, 4294967295;
	add.s64 	%rd26810, %rd26807, %rd26809;
	add.s64 	%rd26811, %rd26810, %rd26808;
	shr.u64 	%rd26812, %rd26811, 32;
	mul.wide.u32 	%rd26813, %r2373, %r6152;
	and.b64  	%rd26814, %rd26765, 4294967295;
	add.s64 	%rd26815, %rd26812, %rd26814;
	add.s64 	%rd26816, %rd26815, %rd26813;
	shr.u64 	%rd26817, %rd26816, 32;
	mul.wide.u32 	%rd26818, %r2372, %r6152;
	and.b64  	%rd26819, %rd26770, 4294967295;
	add.s64 	%rd26820, %rd26817, %rd26819;
	add.s64 	%rd26821, %rd26820, %rd26818;
	shr.u64 	%rd26822, %rd26821, 32;
	mul.wide.u32 	%rd26823, %r2371, %r6152;
	and.b64  	%rd26824, %rd26775, 4294967295;
	add.s64 	%rd26825, %rd26822, %rd26824;
	add.s64 	%rd26826, %rd26825, %rd26823;
	shr.u64 	%rd26827, %rd26826, 32;
	mul.wide.u32 	%rd26828, %r2370, %r6152;
	and.b64  	%rd26829, %rd26780, 4294967295;
	add.s64 	%rd26830, %rd26827, %rd26829;
	add.s64 	%rd26831, %rd26830, %rd26828;
	shr.u64 	%rd26832, %rd26831, 32;
	mul.wide.u32 	%rd26833, %r2369, %r6152;
	and.b64  	%rd26834, %rd26783, 4294967295;
	add.s64 	%rd26835, %rd26832, %rd26834;
	add.s64 	%rd26836, %rd26835, %rd26833;
	shr.u64 	%rd26837, %rd26836, 32;
	and.b64  	%rd26838, %rd26786, 4294967295;
	add.s64 	%rd26839, %rd26837, %rd26838;
	shr.u64 	%rd26840, %rd26839, 32;
	and.b64  	%rd26841, %rd26789, 4294967295;
	add.s64 	%rd26842, %rd26840, %rd26841;
	shr.u64 	%rd26843, %rd26842, 32;
	and.b64  	%rd26844, %rd26792, 4294967295;
	add.s64 	%rd26845, %rd26843, %rd26844;
	shr.u64 	%rd26846, %rd26845, 32;
	and.b64  	%rd26847, %rd26795, 4294967295;
	add.s64 	%rd26848, %rd26846, %rd26847;
	shr.u64 	%rd26849, %rd26848, 32;
	and.b64  	%rd26850, %rd26798, 4294967295;
	add.s64 	%rd26851, %rd26849, %rd26850;
	{ .reg .b32 tmp; mov.b64 {tmp, %r6154}, %rd26851; }
	add.s32 	%r6155, %r6151, %r6154;
	mul.lo.s32 	%r6156, %r6110, %r6153;
	mul.wide.u32 	%rd26852, %r2376, %r6156;
	and.b64  	%rd26853, %rd26806, 4294967295;
	add.s64 	%rd26854, %rd26852, %rd26853;
	shr.u64 	%rd26855, %rd26854, 32;
	mul.wide.u32 	%rd26856, %r2375, %r6156;
	and.b64  	%rd26857, %rd26811, 4294967295;
	add.s64 	%rd26858, %rd26855, %rd26857;
	add.s64 	%rd26859, %rd26858, %rd26856;
	cvt.u32.u64 	%r6157, %rd26859;
	shr.u64 	%rd26860, %rd26859, 32;
	mul.wide.u32 	%rd26861, %r2374, %r6156;
	and.b64  	%rd26862, %rd26816, 4294967295;
	add.s64 	%rd26863, %rd26860, %rd26862;
	add.s64 	%rd26864, %rd26863, %rd26861;
	shr.u64 	%rd26865, %rd26864, 32;
	mul.wide.u32 	%rd26866, %r2373, %r6156;
	and.b64  	%rd26867, %rd26821, 4294967295;
	add.s64 	%rd26868, %rd26865, %rd26867;
	add.s64 	%rd26869, %rd26868, %rd26866;
	shr.u64 	%rd26870, %rd26869, 32;
	mul.wide.u32 	%rd26871, %r2372, %r6156;
	and.b64  	%rd26872, %rd26826, 4294967295;
	add.s64 	%rd26873, %rd26870, %rd26872;
	add.s64 	%rd26874, %rd26873, %rd26871;
	shr.u64 	%rd26875, %rd26874, 32;
	mul.wide.u32 	%rd26876, %r2371, %r6156;
	and.b64  	%rd26877, %rd26831, 4294967295;
	add.s64 	%rd26878, %rd26875, %rd26877;
	add.s64 	%rd26879, %rd26878, %rd26876;
	shr.u64 	%rd26880, %rd26879, 32;
	mul.wide.u32 	%rd26881, %r2370, %r6156;
	and.b64  	%rd26882, %rd26836, 4294967295;
	add.s64 	%rd26883, %rd26880, %rd26882;
	add.s64 	%rd26884, %rd26883, %rd26881;
	shr.u64 	%rd26885, %rd26884, 32;
	mul.wide.u32 	%rd26886, %r2369, %r6156;
	and.b64  	%rd26887, %rd26839, 4294967295;
	add.s64 	%rd26888, %rd26885, %rd26887;
	add.s64 	%rd26889, %rd26888, %rd26886;
	shr.u64 	%rd26890, %rd26889, 32;
	and.b64  	%rd26891, %rd26842, 4294967295;
	add.s64 	%rd26892, %rd26890, %rd26891;
	shr.u64 	%rd26893, %rd26892, 32;
	and.b64  	%rd26894, %rd26845, 4294967295;
	add.s64 	%rd26895, %rd26893, %rd26894;
	shr.u64 	%rd26896, %rd26895, 32;
	and.b64  	%rd26897, %rd26848, 4294967295;
	add.s64 	%rd26898, %rd26896, %rd26897;
	shr.u64 	%rd26899, %rd26898, 32;
	and.b64  	%rd26900, %rd26851, 4294967295;
	add.s64 	%rd26901, %rd26899, %rd26900;
	{ .reg .b32 tmp; mov.b64 {tmp, %r6158}, %rd26901; }
	add.s32 	%r6159, %r6155, %r6158;
	mul.lo.s32 	%r6160, %r6110, %r6157;
	mul.wide.u32 	%rd26902, %r2376, %r6160;
	and.b64  	%rd26903, %rd26859, 4294967295;
	add.s64 	%rd26904, %rd26902, %rd26903;
	shr.u64 	%rd26905, %rd26904, 32;
	mul.wide.u32 	%rd26906, %r2375, %r6160;
	and.b64  	%rd26907, %rd26864, 4294967295;
	add.s64 	%rd26908, %rd26905, %rd26907;
	add.s64 	%rd26909, %rd26908, %rd26906;
	cvt.u32.u64 	%r6161, %rd26909;
	shr.u64 	%rd26910, %rd26909, 32;
	mul.wide.u32 	%rd26911, %r2374, %r6160;
	and.b64  	%rd26912, %rd26869, 4294967295;
	add.s64 	%rd26913, %rd26910, %rd26912;
	add.s64 	%rd26914, %rd26913, %rd26911;
	shr.u64 	%rd26915, %rd26914, 32;
	mul.wide.u32 	%rd26916, %r2373, %r6160;
	and.b64  	%rd26917, %rd26874, 4294967295;
	add.s64 	%rd26918, %rd26915, %rd26917;
	add.s64 	%rd26919, %rd26918, %rd26916;
	shr.u64 	%rd26920, %rd26919, 32;
	mul.wide.u32 	%rd26921, %r2372, %r6160;
	and.b64  	%rd26922, %rd26879, 4294967295;
	add.s64 	%rd26923, %rd26920, %rd26922;
	add.s64 	%rd26924, %rd26923, %rd26921;
	shr.u64 	%rd26925, %rd26924, 32;
	mul.wide.u32 	%rd26926, %r2371, %r6160;
	and.b64  	%rd26927, %rd26884, 4294967295;
	add.s64 	%rd26928, %rd26925, %rd26927;
	add.s64 	%rd26929, %rd26928, %rd26926;
	shr.u64 	%rd26930, %rd26929, 32;
	mul.wide.u32 	%rd26931, %r2370, %r6160;
	and.b64  	%rd26932, %rd26889, 4294967295;
	add.s64 	%rd26933, %rd26930, %rd26932;
	add.s64 	%rd26934, %rd26933, %rd26931;
	shr.u64 	%rd26935, %rd26934, 32;
	mul.wide.u32 	%rd26936, %r2369, %r6160;
	and.b64  	%rd26937, %rd26892, 4294967295;
	add.s64 	%rd26938, %rd26935, %rd26937;
	add.s64 	%rd26939, %rd26938, %rd26936;
	shr.u64 	%rd26940, %rd26939, 32;
	and.b64  	%rd26941, %rd26895, 4294967295;
	add.s64 	%rd26942, %rd26940, %rd26941;
	shr.u64 	%rd26943, %rd26942, 32;
	and.b64  	%rd26944, %rd26898, 4294967295;
	add.s64 	%rd26945, %rd26943, %rd26944;
	shr.u64 	%rd26946, %rd26945, 32;
	and.b64  	%rd26947, %rd26901, 4294967295;
	add.s64 	%rd26948, %rd26946, %rd26947;
	{ .reg .b32 tmp; mov.b64 {tmp, %r6162}, %rd26948; }
	add.s32 	%r6163, %r6159, %r6162;
	mul.lo.s32 	%r6164, %r6110, %r6161;
	mul.wide.u32 	%rd26949, %r2376, %r6164;
	and.b64  	%rd26950, %rd26909, 4294967295;
	add.s64 	%rd26951, %rd26949, %rd26950;
	shr.u64 	%rd26952, %rd26951, 32;
	mul.wide.u32 	%rd26953, %r2375, %r6164;
	and.b64  	%rd26954, %rd26914, 4294967295;
	add.s64 	%rd26955, %rd26952, %rd26954;
	add.s64 	%rd26956, %rd26955, %rd26953;
	cvt.u32.u64 	%r6165, %rd26956;
	shr.u64 	%rd26957, %rd26956, 32;
	mul.wide.u32 	%rd26958, %r2374, %r6164;
	and.b64  	%rd26959, %rd26919, 4294967295;
	add.s64 	%rd26960, %rd26957, %rd26959;
	add.s64 	%rd26961, %rd26960, %rd26958;
	shr.u64 	%rd26962, %rd26961, 32;
	mul.wide.u32 	%rd26963, %r2373, %r6164;
	and.b64  	%rd26964, %rd26924, 4294967295;
	add.s64 	%rd26965, %rd26962, %rd26964;
	add.s64 	%rd26966, %rd26965, %rd26963;
	shr.u64 	%rd26967, %rd26966, 32;
	mul.wide.u32 	%rd26968, %r2372, %r6164;
	and.b64  	%rd26969, %rd26929, 4294967295;
	add.s64 	%rd26970, %rd26967, %rd26969;
	add.s64 	%rd26971, %rd26970, %rd26968;
	shr.u64 	%rd26972, %rd26971, 32;
	mul.wide.u32 	%rd26973, %r2371, %r6164;
	and.b64  	%rd26974, %rd26934, 4294967295;
	add.s64 	%rd26975, %rd26972, %rd26974;
	add.s64 	%rd26976, %rd26975, %rd26973;
	shr.u64 	%rd26977, %rd26976, 32;
	mul.wide.u32 	%rd26978, %r2370, %r6164;
	and.b64  	%rd26979, %rd26939, 4294967295;
	add.s64 	%rd26980, %rd26977, %rd26979;
	add.s64 	%rd26981, %rd26980, %rd26978;
	shr.u64 	%rd26982, %rd26981, 32;
	mul.wide.u32 	%rd26983, %r2369, %r6164;
	and.b64  	%rd26984, %rd26942, 4294967295;
	add.s64 	%rd26985, %rd26982, %rd26984;
	add.s64 	%rd26986, %rd26985, %rd26983;
	shr.u64 	%rd26987, %rd26986, 32;
	and.b64  	%rd26988, %rd26945, 4294967295;
	add.s64 	%rd26989, %rd26987, %rd26988;
	shr.u64 	%rd26990, %rd26989, 32;
	and.b64  	%rd26991, %rd26948, 4294967295;
	add.s64 	%rd26992, %rd26990, %rd26991;
	{ .reg .b32 tmp; mov.b64 {tmp, %r6166}, %rd26992; }
	add.s32 	%r6167, %r6163, %r6166;
	mul.lo.s32 	%r6168, %r6110, %r6165;
	mul.wide.u32 	%rd26993, %r2376, %r6168;
	and.b64  	%rd26994, %rd26956, 4294967295;
	add.s64 	%rd26995, %rd26993, %rd26994;
	shr.u64 	%rd26996, %rd26995, 32;
	mul.wide.u32 	%rd26997, %r2375, %r6168;
	and.b64  	%rd26998, %rd26961, 4294967295;
	add.s64 	%rd26999, %rd26996, %rd26998;
	add.s64 	%rd27000, %rd26999, %rd26997;
	cvt.u32.u64 	%r6169, %rd27000;
	shr.u64 	%rd27001, %rd27000, 32;
	mul.wide.u32 	%rd27002, %r2374, %r6168;
	and.b64  	%rd27003, %rd26966, 4294967295;
	add.s64 	%rd27004, %rd27001, %rd27003;
	add.s64 	%rd27005, %rd27004, %rd27002;
	shr.u64 	%rd27006, %rd27005, 32;
	mul.wide.u32 	%rd27007, %r2373, %r6168;
	and.b64  	%rd27008, %rd26971, 4294967295;
	add.s64 	%rd27009, %rd27006, %rd27008;
	add.s64 	%rd27010, %rd27009, %rd27007;
	shr.u64 	%rd27011, %rd27010, 32;
	mul.wide.u32 	%rd27012, %r2372, %r6168;
	and.b64  	%rd27013, %rd26976, 4294967295;
	add.s64 	%rd27014, %rd27011, %rd27013;
	add.s64 	%rd27015, %rd27014, %rd27012;
	shr.u64 	%rd27016, %rd27015, 32;
	mul.wide.u32 	%rd27017, %r2371, %r6168;
	and.b64  	%rd27018, %rd26981, 4294967295;
	add.s64 	%rd27019, %rd27016, %rd27018;
	add.s64 	%rd27020, %rd27019, %rd27017;
	shr.u64 	%rd27021, %rd27020, 32;
	mul.wide.u32 	%rd27022, %r2370, %r6168;
	and.b64  	%rd27023, %rd26986, 4294967295;
	add.s64 	%rd27024, %rd27021, %rd27023;
	add.s64 	%rd27025, %rd27024, %rd27022;
	shr.u64 	%rd27026, %rd27025, 32;
	mul.wide.u32 	%rd27027, %r2369, %r6168;
	and.b64  	%rd27028, %rd26989, 4294967295;
	add.s64 	%rd27029, %rd27026, %rd27028;
	add.s64 	%rd27030, %rd27029, %rd27027;
	shr.u64 	%rd27031, %rd27030, 32;
	and.b64  	%rd27032, %rd26992, 4294967295;
	add.s64 	%rd27033, %rd27031, %rd27032;
	{ .reg .b32 tmp; mov.b64 {tmp, %r6170}, %rd27033; }
	add.s32 	%r6171, %r6167, %r6170;
	mul.lo.s32 	%r6172, %r6110, %r6169;
	mul.wide.u32 	%rd27034, %r2376, %r6172;
	and.b64  	%rd27035, %rd27000, 4294967295;
	add.s64 	%rd27036, %rd27034, %rd27035;
	shr.u64 	%rd27037, %rd27036, 32;
	mul.wide.u32 	%rd27038, %r2375, %r6172;
	and.b64  	%rd27039, %rd27005, 4294967295;
	add.s64 	%rd27040, %rd27037, %rd27039;
	add.s64 	%rd27041, %rd27040, %rd27038;
	cvt.u32.u64 	%r8479, %rd27041;
	shr.u64 	%rd27042, %rd27041, 32;
	mul.wide.u32 	%rd27043, %r2374, %r6172;
	and.b64  	%rd27044, %rd27010, 4294967295;
	add.s64 	%rd27045, %rd27042, %rd27044;
	add.s64 	%rd27046, %rd27045, %rd27043;
	cvt.u32.u64 	%r8480, %rd27046;
	shr.u64 	%rd27047, %rd27046, 32;
	mul.wide.u32 	%rd27048, %r2373, %r6172;
	and.b64  	%rd27049, %rd27015, 4294967295;
	add.s64 	%rd27050, %rd27047, %rd27049;
	add.s64 	%rd27051, %rd27050, %rd27048;
	cvt.u32.u64 	%r8481, %rd27051;
	shr.u64 	%rd27052, %rd27051, 32;
	mul.wide.u32 	%rd27053, %r2372, %r6172;
	and.b64  	%rd27054, %rd27020, 4294967295;
	add.s64 	%rd27055, %rd27052, %rd27054;
	add.s64 	%rd27056, %rd27055, %rd27053;
	cvt.u32.u64 	%r8482, %rd27056;
	shr.u64 	%rd27057, %rd27056, 32;
	mul.wide.u32 	%rd27058, %r2371, %r6172;
	and.b64  	%rd27059, %rd27025, 4294967295;
	add.s64 	%rd27060, %rd27057, %rd27059;
	add.s64 	%rd27061, %rd27060, %rd27058;
	cvt.u32.u64 	%r8483, %rd27061;
	shr.u64 	%rd27062, %rd27061, 32;
	mul.wide.u32 	%rd27063, %r2370, %r6172;
	and.b64  	%rd27064, %rd27030, 4294967295;
	add.s64 	%rd27065, %rd27062, %rd27064;
	add.s64 	%rd27066, %rd27065, %rd27063;
	cvt.u32.u64 	%r8484, %rd27066;
	shr.u64 	%rd27067, %rd27066, 32;
	mul.wide.u32 	%rd27068, %r2369, %r6172;
	and.b64  	%rd27069, %rd27033, 4294967295;
	add.s64 	%rd27070, %rd27067, %rd27069;
	add.s64 	%rd27071, %rd27070, %rd27068;
	cvt.u32.u64 	%r8485, %rd27071;
	{ .reg .b32 tmp; mov.b64 {tmp, %r6173}, %rd27071; }
	add.s32 	%r8486, %r6171, %r6173;
	setp.gt.u32 	%p1184, %r8486, %r2369;
	@%p1184 bra 	$L__BB5_1032;
	setp.lt.u32 	%p1185, %r8486, %r2369;
	@%p1185 bra 	$L__BB5_1033;
	setp.lt.u32 	%p1186, %r2370, %r8485;
	@%p1186 bra 	$L__BB5_1032;
	setp.gt.u32 	%p1187, %r2370, %r8485;
	@%p1187 bra 	$L__BB5_1033;
	setp.lt.u32 	%p1188, %r2371, %r8484;
	@%p1188 bra 	$L__BB5_1032;
	setp.gt.u32 	%p1189, %r2371, %r8484;
	@%p1189 bra 	$L__BB5_1033;
	setp.lt.u32 	%p1190, %r2372, %r8483;
	@%p1190 bra 	$L__BB5_1032;
	setp.gt.u32 	%p1191, %r2372, %r8483;
	@%p1191 bra 	$L__BB5_1033;
	setp.lt.u32 	%p1192, %r2373, %r8482;
	@%p1192 bra 	$L__BB5_1032;
	setp.gt.u32 	%p1193, %r2373, %r8482;
	@%p1193 bra 	$L__BB5_1033;
	setp.lt.u32 	%p1194, %r2374, %r8481;
	@%p1194 bra 	$L__BB5_1032;
	setp.gt.u32 	%p1195, %r2374, %r8481;
	@%p1195 bra 	$L__BB5_1033;
	setp.lt.u32 	%p1196, %r2375, %r8480;
	@%p1196 bra 	$L__BB5_1032;
	setp.gt.u32 	%p1197, %r2375, %r8480;
	setp.gt.u32 	%p1198, %r2376, %r8479;
	or.pred  	%p1199, %p1197, %p1198;
	@%p1199 bra 	$L__BB5_1033;
$L__BB5_1032:
	sub.s32 	%r8479, %r8479, %r2376;
	sub.s32 	%r8480, %r8480, %r2375;
	sub.s32 	%r8481, %r8481, %r2374;
	sub.s32 	%r8482, %r8482, %r2373;
	sub.s32 	%r8483, %r8483, %r2372;
	sub.s32 	%r8484, %r8484, %r2371;
	sub.s32 	%r8485, %r8485, %r2370;
	sub.s32 	%r8486, %r8486, %r2369;
$L__BB5_1033:
	ld.const.u32 	%r2434, [P_CONST+24];
	ld.const.u32 	%r2435, [P_CONST+20];
	ld.const.u32 	%r2436, [P_CONST+16];
	ld.const.u32 	%r2437, [P_CONST+12];
	ld.const.u32 	%r2438, [P_CONST+8];
	ld.const.u32 	%r2439, [P_CONST+4];
	ld.const.u32 	%r2440, [P_CONST];
	mul.wide.u32 	%rd27072, %r8463, %r2287;
	cvt.u32.u64 	%r6174, %rd27072;
	shr.u64 	%rd27073, %rd27072, 32;
	mul.wide.u32 	%rd27074, %r8464, %r2287;
	add.s64 	%rd27075, %rd27073, %rd27074;
	shr.u64 	%rd27076, %rd27075, 32;
	mul.wide.u32 	%rd27077, %r8465, %r2287;
	add.s64 	%rd27078, %rd27076, %rd27077;
	shr.u64 	%rd27079, %rd27078, 32;
	mul.wide.u32 	%rd27080, %r8466, %r2287;
	add.s64 	%rd27081, %rd27079, %rd27080;
	shr.u64 	%rd27082, %rd27081, 32;
	mul.wide.u32 	%rd27083, %r8467, %r2287;
	add.s64 	%rd27084, %rd27082, %rd27083;
	shr.u64 	%rd27085, %rd27084, 32;
	mul.wide.u32 	%rd27086, %r8468, %r2287;
	add.s64 	%rd27087, %rd27085, %rd27086;
	shr.u64 	%rd27088, %rd27087, 32;
	mul.wide.u32 	%rd27089, %r8469, %r2287;
	add.s64 	%rd27090, %rd27088, %rd27089;
	shr.u64 	%rd27091, %rd27090, 32;
	mul.wide.u32 	%rd27092, %r8470, %r2287;
	add.s64 	%rd27093, %rd27091, %rd27092;
	shr.u64 	%rd27094, %rd27093, 32;
	mul.wide.u32 	%rd27095, %r8463, %r2288;
	and.b64  	%rd27096, %rd27075, 4294967295;
	add.s64 	%rd27097, %rd27095, %rd27096;
	shr.u64 	%rd27098, %rd27097, 32;
	mul.wide.u32 	%rd27099, %r8464, %r2288;
	and.b64  	%rd27100, %rd27078, 4294967295;
	add.s64 	%rd27101, %rd27098, %rd27100;
	add.s64 	%rd27102, %rd27101, %rd27099;
	shr.u64 	%rd27103, %rd27102, 32;
	mul.wide.u32 	%rd27104, %r8465, %r2288;
	and.b64  	%rd27105, %rd27081, 4294967295;
	add.s64 	%rd27106, %rd27103, %rd27105;
	add.s64 	%rd27107, %rd27106, %rd27104;
	shr.u64 	%rd27108, %rd27107, 32;
	mul.wide.u32 	%rd27109, %r8466, %r2288;
	and.b64  	%rd27110, %rd27084, 4294967295;
	add.s64 	%rd27111, %rd27108, %rd27110;
	add.s64 	%rd27112, %rd27111, %rd27109;
	shr.u64 	%rd27113, %rd27112, 32;
	mul.wide.u32 	%rd27114, %r8467, %r2288;
	and.b64  	%rd27115, %rd27087, 4294967295;
	add.s64 	%rd27116, %rd27113, %rd27115;
	add.s64 	%rd27117, %rd27116, %rd27114;
	shr.u64 	%rd27118, %rd27117, 32;
	mul.wide.u32 	%rd27119, %r8468, %r2288;
	and.b64  	%rd27120, %rd27090, 4294967295;
	add.s64 	%rd27121, %rd27118, %rd27120;
	add.s64 	%rd27122, %rd27121, %rd27119;
	shr.u64 	%rd27123, %rd27122, 32;
	mul.wide.u32 	%rd27124, %r8469, %r2288;
	and.b64  	%rd27125, %rd27093, 4294967295;
	add.s64 	%rd27126, %rd27123, %rd27125;
	add.s64 	%rd27127, %rd27126, %rd27124;
	shr.u64 	%rd27128, %rd27127, 32;
	mul.wide.u32 	%rd27129, %r8470, %r2288;
	add.s64 	%rd27130, %rd27128, %rd27094;
	add.s64 	%rd27131, %rd27130, %rd27129;
	shr.u64 	%rd27132, %rd27131, 32;
	mul.wide.u32 	%rd27133, %r8463, %r2289;
	and.b64  	%rd27134, %rd27102, 4294967295;
	add.s64 	%rd27135, %rd27133, %rd27134;
	shr.u64 	%rd27136, %rd27135, 32;
	mul.wide.u32 	%rd27137, %r8464, %r2289;
	and.b64  	%rd27138, %rd27107, 4294967295;
	add.s64 	%rd27139, %rd27136, %rd27138;
	add.s64 	%rd27140, %rd27139, %rd27137;
	shr.u64 	%rd27141, %rd27140, 32;
	mul.wide.u32 	%rd27142, %r8465, %r2289;
	and.b64  	%rd27143, %rd27112, 4294967295;
	add.s64 	%rd27144, %rd27141, %rd27143;
	add.s64 	%rd27145, %rd27144, %rd27142;
	shr.u64 	%rd27146, %rd27145, 32;
	mul.wide.u32 	%rd27147, %r8466, %r2289;
	and.b64  	%rd27148, %rd27117, 4294967295;
	add.s64 	%rd27149, %rd27146, %rd27148;
	add.s64 	%rd27150, %rd27149, %rd27147;
	shr.u64 	%rd27151, %rd27150, 32;
	mul.wide.u32 	%rd27152, %r8467, %r2289;
	and.b64  	%rd27153, %rd27122, 4294967295;
	add.s64 	%rd27154, %rd27151, %rd27153;
	add.s64 	%rd27155, %rd27154, %rd27152;
	shr.u64 	%rd27156, %rd27155, 32;
	mul.wide.u32 	%rd27157, %r8468, %r2289;
	and.b64  	%rd27158, %rd27127, 4294967295;
	add.s64 	%rd27159, %rd27156, %rd27158;
	add.s64 	%rd27160, %rd27159, %rd27157;
	shr.u64 	%rd27161, %rd27160, 32;
	mul.wide.u32 	%rd27162, %r8469, %r2289;
	and.b64  	%rd27163, %rd27131, 4294967295;
	add.s64 	%rd27164, %rd27161, %rd27163;
	add.s64 	%rd27165, %rd27164, %rd27162;
	shr.u64 	%rd27166, %rd27165, 32;
	mul.wide.u32 	%rd27167, %r8470, %r2289;
	add.s64 	%rd27168, %rd27166, %rd27132;
	add.s64 	%rd27169, %rd27168, %rd27167;
	shr.u64 	%rd27170, %rd27169, 32;
	mul.wide.u32 	%rd27171, %r8463, %r2290;
	and.b64  	%rd27172, %rd27140, 4294967295;
	add.s64 	%rd27173, %rd27171, %rd27172;
	shr.u64 	%rd27174, %rd27173, 32;
	mul.wide.u32 	%rd27175, %r8464, %r2290;
	and.b64  	%rd27176, %rd27145, 4294967295;
	add.s64 	%rd27177, %rd27174, %rd27176;
	add.s64 	%rd27178, %rd27177, %rd27175;
	shr.u64 	%rd27179, %rd27178, 32;
	mul.wide.u32 	%rd27180, %r8465, %r2290;
	and.b64  	%rd27181, %rd27150, 4294967295;
	add.s64 	%rd27182, %rd27179, %rd27181;
	add.s64 	%rd27183, %rd27182, %rd27180;
	shr.u64 	%rd27184, %rd27183, 32;
	mul.wide.u32 	%rd27185, %r8466, %r2290;
	and.b64  	%rd27186, %rd27155, 4294967295;
	add.s64 	%rd27187, %rd27184, %rd27186;
	add.s64 	%rd27188, %rd27187, %rd27185;
	shr.u64 	%rd27189, %rd27188, 32;
	mul.wide.u32 	%rd27190, %r8467, %r2290;
	and.b64  	%rd27191, %rd27160, 4294967295;
	add.s64 	%rd27192, %rd27189, %rd27191;
	add.s64 	%rd27193, %rd27192, %rd27190;
	shr.u64 	%rd27194, %rd27193, 32;
	mul.wide.u32 	%rd27195, %r8468, %r2290;
	and.b64  	%rd27196, %rd27165, 4294967295;
	add.s64 	%rd27197, %rd27194, %rd27196;
	add.s64 	%rd27198, %rd27197, %rd27195;
	shr.u64 	%rd27199, %rd27198, 32;
	mul.wide.u32 	%rd27200, %r8469, %r2290;
	and.b64  	%rd27201, %rd27169, 4294967295;
	add.s64 	%rd27202, %rd27199, %rd27201;
	add.s64 	%rd27203, %rd27202, %rd27200;
	shr.u64 	%rd27204, %rd27203, 32;
	mul.wide.u32 	%rd27205, %r8470, %r2290;
	add.s64 	%rd27206, %rd27204, %rd27170;
	add.s64 	%rd27207, %rd27206, %rd27205;
	shr.u64 	%rd27208, %rd27207, 32;
	mul.wide.u32 	%rd27209, %r8463, %r2291;
	and.b64  	%rd27210, %rd27178, 4294967295;
	add.s64 	%rd27211, %rd27209, %rd27210;
	shr.u64 	%rd27212, %rd27211, 32;
	mul.wide.u32 	%rd27213, %r8464, %r2291;
	and.b64  	%rd27214, %rd27183, 4294967295;
	add.s64 	%rd27215, %rd27212, %rd27214;
	add.s64 	%rd27216, %rd27215, %rd27213;
	shr.u64 	%rd27217, %rd27216, 32;
	mul.wide.u32 	%rd27218, %r8465, %r2291;
	and.b64  	%rd27219, %rd27188, 4294967295;
	add.s64 	%rd27220, %rd27217, %rd27219;
	add.s64 	%rd27221, %rd27220, %rd27218;
	shr.u64 	%rd27222, %rd27221, 32;
	mul.wide.u32 	%rd27223, %r8466, %r2291;
	and.b64  	%rd27224, %rd27193, 4294967295;
	add.s64 	%rd27225, %rd27222, %rd27224;
	add.s64 	%rd27226, %rd27225, %rd27223;
	shr.u64 	%rd27227, %rd27226, 32;
	mul.wide.u32 	%rd27228, %r8467, %r2291;
	and.b64  	%rd27229, %rd27198, 4294967295;
	add.s64 	%rd27230, %rd27227, %rd27229;
	add.s64 	%rd27231, %rd27230, %rd27228;
	shr.u64 	%rd27232, %rd27231, 32;
	mul.wide.u32 	%rd27233, %r8468, %r2291;
	and.b64  	%rd27234, %rd27203, 4294967295;
	add.s64 	%rd27235, %rd27232, %rd27234;
	add.s64 	%rd27236, %rd27235, %rd27233;
	shr.u64 	%rd27237, %rd27236, 32;
	mul.wide.u32 	%rd27238, %r8469, %r2291;
	and.b64  	%rd27239, %rd27207, 4294967295;
	add.s64 	%rd27240, %rd27237, %rd27239;
	add.s64 	%rd27241, %rd27240, %rd27238;
	shr.u64 	%rd27242, %rd27241, 32;
	mul.wide.u32 	%rd27243, %r8470, %r2291;
	add.s64 	%rd27244, %rd27242, %rd27208;
	add.s64 	%rd27245, %rd27244, %rd27243;
	shr.u64 	%rd27246, %rd27245, 32;
	mul.wide.u32 	%rd27247, %r8463, %r2292;
	and.b64  	%rd27248, %rd27216, 4294967295;
	add.s64 	%rd27249, %rd27247, %rd27248;
	shr.u64 	%rd27250, %rd27249, 32;
	mul.wide.u32 	%rd27251, %r8464, %r2292;
	and.b64  	%rd27252, %rd27221, 4294967295;
	add.s64 	%rd27253, %rd27250, %rd27252;
	add.s64 	%rd27254, %rd27253, %rd27251;
	shr.u64 	%rd27255, %rd27254, 32;
	mul.wide.u32 	%rd27256, %r8465, %r2292;
	and.b64  	%rd27257, %rd27226, 4294967295;
	add.s64 	%rd27258, %rd27255, %rd27257;
	add.s64 	%rd27259, %rd27258, %rd27256;
	shr.u64 	%rd27260, %rd27259, 32;
	mul.wide.u32 	%rd27261, %r8466, %r2292;
	and.b64  	%rd27262, %rd27231, 4294967295;
	add.s64 	%rd27263, %rd27260, %rd27262;
	add.s64 	%rd27264, %rd27263, %rd27261;
	shr.u64 	%rd27265, %rd27264, 32;
	mul.wide.u32 	%rd27266, %r8467, %r2292;
	and.b64  	%rd27267, %rd27236, 4294967295;
	add.s64 	%rd27268, %rd27265, %rd27267;
	add.s64 	%rd27269, %rd27268, %rd27266;
	shr.u64 	%rd27270, %rd27269, 32;
	mul.wide.u32 	%rd27271, %r8468, %r2292;
	and.b64  	%rd27272, %rd27241, 4294967295;
	add.s64 	%rd27273, %rd27270, %rd27272;
	add.s64 	%rd27274, %rd27273, %rd27271;
	shr.u64 	%rd27275, %rd27274, 32;
	mul.wide.u32 	%rd27276, %r8469, %r2292;
	and.b64  	%rd27277, %rd27245, 4294967295;
	add.s64 	%rd27278, %rd27275, %rd27277;
	add.s64 	%rd27279, %rd27278, %rd27276;
	shr.u64 	%rd27280, %rd27279, 32;
	mul.wide.u32 	%rd27281, %r8470, %r2292;
	add.s64 	%rd27282, %rd27280, %rd27246;
	add.s64 	%rd27283, %rd27282, %rd27281;
	shr.u64 	%rd27284, %rd27283, 32;
	mul.wide.u32 	%rd27285, %r8463, %r2293;
	and.b64  	%rd27286, %rd27254, 4294967295;
	add.s64 	%rd27287, %rd27285, %rd27286;
	shr.u64 	%rd27288, %rd27287, 32;
	mul.wide.u32 	%rd27289, %r8464, %r2293;
	and.b64  	%rd27290, %rd27259, 4294967295;
	add.s64 	%rd27291, %rd27288, %rd27290;
	add.s64 	%rd27292, %rd27291, %rd27289;
	shr.u64 	%rd27293, %rd27292, 32;
	mul.wide.u32 	%rd27294, %r8465, %r2293;
	and.b64  	%rd27295, %rd27264, 4294967295;
	add.s64 	%rd27296, %rd27293, %rd27295;
	add.s64 	%rd27297, %rd27296, %rd27294;
	shr.u64 	%rd27298, %rd27297, 32;
	mul.wide.u32 	%rd27299, %r8466, %r2293;
	and.b64  	%rd27300, %rd27269, 4294967295;
	add.s64 	%rd27301, %rd27298, %rd27300;
	add.s64 	%rd27302, %rd27301, %rd27299;
	shr.u64 	%rd27303, %rd27302, 32;
	mul.wide.u32 	%rd27304, %r8467, %r2293;
	and.b64  	%rd27305, %rd27274, 4294967295;
	add.s64 	%rd27306, %rd27303, %rd27305;
	add.s64 	%rd27307, %rd27306, %rd27304;
	shr.u64 	%rd27308, %rd27307, 32;
	mul.wide.u32 	%rd27309, %r8468, %r2293;
	and.b64  	%rd27310, %rd27279, 4294967295;
	add.s64 	%rd27311, %rd27308, %rd27310;
	add.s64 	%rd27312, %rd27311, %rd27309;
	shr.u64 	%rd27313, %rd27312, 32;
	mul.wide.u32 	%rd27314, %r8469, %r2293;
	and.b64  	%rd27315, %rd27283, 4294967295;
	add.s64 	%rd27316, %rd27313, %rd27315;
	add.s64 	%rd27317, %rd27316, %rd27314;
	shr.u64 	%rd27318, %rd27317, 32;
	mul.wide.u32 	%rd27319, %r8470, %r2293;
	add.s64 	%rd27320, %rd27318, %rd27284;
	add.s64 	%rd27321, %rd27320, %rd27319;
	shr.u64 	%rd27322, %rd27321, 32;
	mul.wide.u32 	%rd27323, %r8463, %r2294;
	and.b64  	%rd27324, %rd27292, 4294967295;
	add.s64 	%rd27325, %rd27323, %rd27324;
	shr.u64 	%rd27326, %rd27325, 32;
	mul.wide.u32 	%rd27327, %r8464, %r2294;
	and.b64  	%rd27328, %rd27297, 4294967295;
	add.s64 	%rd27329, %rd27326, %rd27328;
	add.s64 	%rd27330, %rd27329, %rd27327;
	shr.u64 	%rd27331, %rd27330, 32;
	mul.wide.u32 	%rd27332, %r8465, %r2294;
	and.b64  	%rd27333, %rd27302, 4294967295;
	add.s64 	%rd27334, %rd27331, %rd27333;
	add.s64 	%rd27335, %rd27334, %rd27332;
	shr.u64 	%rd27336, %rd27335, 32;
	mul.wide.u32 	%rd27337, %r8466, %r2294;
	and.b64  	%rd27338, %rd27307, 4294967295;
	add.s64 	%rd27339, %rd27336, %rd27338;
	add.s64 	%rd27340, %rd27339, %rd27337;
	shr.u64 	%rd27341, %rd27340, 32;
	mul.wide.u32 	%rd27342, %r8467, %r2294;
	and.b64  	%rd27343, %rd27312, 4294967295;
	add.s64 	%rd27344, %rd27341, %rd27343;
	add.s64 	%rd27345, %rd27344, %rd27342;
	shr.u64 	%rd27346, %rd27345, 32;
	mul.wide.u32 	%rd27347, %r8468, %r2294;
	and.b64  	%rd27348, %rd27317, 4294967295;
	add.s64 	%rd27349, %rd27346, %rd27348;
	add.s64 	%rd27350, %rd27349, %rd27347;
	shr.u64 	%rd27351, %rd27350, 32;
	mul.wide.u32 	%rd27352, %r8469, %r2294;
	and.b64  	%rd27353, %rd27321, 4294967295;
	add.s64 	%rd27354, %rd27351, %rd27353;
	add.s64 	%rd27355, %rd27354, %rd27352;
	shr.u64 	%rd27356, %rd27355, 32;
	mul.wide.u32 	%rd27357, %r8470, %r2294;
	add.s64 	%rd27358, %rd27356, %rd27322;
	add.s64 	%rd27359, %rd27358, %rd27357;
	{ .reg .b32 tmp; mov.b64 {tmp, %r6175}, %rd27359; }
	ld.const.u32 	%r6176, [MU_P];
	mul.lo.s32 	%r6177, %r6176, %r6174;
	mul.wide.u32 	%rd27360, %r2440, %r6177;
	and.b64  	%rd27361, %rd27072, 4294967295;
	add.s64 	%rd27362, %rd27360, %rd27361;
	shr.u64 	%rd27363, %rd27362, 32;
	mul.wide.u32 	%rd27364, %r2439, %r6177;
	and.b64  	%rd27365, %rd27097, 4294967295;
	add.s64 	%rd27366, %rd27363, %rd27365;
	add.s64 	%rd27367, %rd27366, %rd27364;
	cvt.u32.u64 	%r6178, %rd27367;
	shr.u64 	%rd27368, %rd27367, 32;
	mul.wide.u32 	%rd27369, %r2438, %r6177;
	and.b64  	%rd27370, %rd27135, 4294967295;
	add.s64 	%rd27371, %rd27368, %rd27370;
	add.s64 	%rd27372, %rd27371, %rd27369;
	shr.u64 	%rd27373, %rd27372, 32;
	mul.wide.u32 	%rd27374, %r2437, %r6177;
	and.b64  	%rd27375, %rd27173, 4294967295;
	add.s64 	%rd27376, %rd27373, %rd27375;
	add.s64 	%rd27377, %rd27376, %rd27374;
	shr.u64 	%rd27378, %rd27377, 32;
	mul.wide.u32 	%rd27379, %r2436, %r6177;
	and.b64  	%rd27380, %rd27211, 4294967295;
	add.s64 	%rd27381, %rd27378, %rd27380;
	add.s64 	%rd27382, %rd27381, %rd27379;
	shr.u64 	%rd27383, %rd27382, 32;
	mul.wide.u32 	%rd27384, %r2435, %r6177;
	and.b64  	%rd27385, %rd27249, 4294967295;
	add.s64 	%rd27386, %rd27383, %rd27385;
	add.s64 	%rd27387, %rd27386, %rd27384;
	shr.u64 	%rd27388, %rd27387, 32;
	mul.wide.u32 	%rd27389, %r2434, %r6177;
	and.b64  	%rd27390, %rd27287, 4294967295;
	add.s64 	%rd27391, %rd27388, %rd27390;
	add.s64 	%rd27392, %rd27391, %rd27389;
	shr.u64 	%rd27393, %rd27392, 32;
	mul.wide.u32 	%rd27394, %r2369, %r6177;
	and.b64  	%rd27395, %rd27325, 4294967295;
	add.s64 	%rd27396, %rd27393, %rd27395;
	add.s64 	%rd27397, %rd27396, %rd27394;
	shr.u64 	%rd27398, %rd27397, 32;
	and.b64  	%rd27399, %rd27330, 4294967295;
	add.s64 	%rd27400, %rd27398, %rd27399;
	shr.u64 	%rd27401, %rd27400, 32;
	and.b64  	%rd27402, %rd27335, 4294967295;
	add.s64 	%rd27403, %rd27401, %rd27402;
	shr.u64 	%rd27404, %rd27403, 32;
	and.b64  	%rd27405, %rd27340, 4294967295;
	add.s64 	%rd27406, %rd27404, %rd27405;
	shr.u64 	%rd27407, %rd27406, 32;
	and.b64  	%rd27408, %rd27345, 4294967295;
	add.s64 	%rd27409, %rd27407, %rd27408;
	shr.u64 	%rd27410, %rd27409, 32;
	and.b64  	%rd27411, %rd27350, 4294967295;
	add.s64 	%rd27412, %rd27410, %rd27411;
	shr.u64 	%rd27413, %rd27412, 32;
	and.b64  	%rd27414, %rd27355, 4294967295;
	add.s64 	%rd27415, %rd27413, %rd27414;
	shr.u64 	%rd27416, %rd27415, 32;
	and.b64  	%rd27417, %rd27359, 4294967295;
	add.s64 	%rd27418, %rd27416, %rd27417;
	{ .reg .b32 tmp; mov.b64 {tmp, %r6179}, %rd27418; }
	add.s32 	%r6180, %r6175, %r6179;
	mul.lo.s32 	%r6181, %r6176, %r6178;
	mul.wide.u32 	%rd27419, %r2440, %r6181;
	and.b64  	%rd27420, %rd27367, 4294967295;
	add.s64 	%rd27421, %rd27419, %rd27420;
	shr.u64 	%rd27422, %rd27421, 32;
	mul.wide.u32 	%rd27423, %r2439, %r6181;
	and.b64  	%rd27424, %rd27372, 4294967295;
	add.s64 	%rd27425, %rd27422, %rd27424;
	add.s64 	%rd27426, %rd27425, %rd27423;
	cvt.u32.u64 	%r6182, %rd27426;
	shr.u64 	%rd27427, %rd27426, 32;
	mul.wide.u32 	%rd27428, %r2438, %r6181;
	and.b64  	%rd27429, %rd27377, 4294967295;
	add.s64 	%rd27430, %rd27427, %rd27429;
	add.s64 	%rd27431, %rd27430, %rd27428;
	shr.u64 	%rd27432, %rd27431, 32;
	mul.wide.u32 	%rd27433, %r2437, %r6181;
	and.b64  	%rd27434, %rd27382, 4294967295;
	add.s64 	%rd27435, %rd27432, %rd27434;
	add.s64 	%rd27436, %rd27435, %rd27433;
	shr.u64 	%rd27437, %rd27436, 32;
	mul.wide.u32 	%rd27438, %r2436, %r6181;
	and.b64  	%rd27439, %rd27387, 4294967295;
	add.s64 	%rd27440, %rd27437, %rd27439;
	add.s64 	%rd27441, %rd27440, %rd27438;
	shr.u64 	%rd27442, %rd27441, 32;
	mul.wide.u32 	%rd27443, %r2435, %r6181;
	and.b64  	%rd27444, %rd27392, 4294967295;
	add.s64 	%rd27445, %rd27442, %rd27444;
	add.s64 	%rd27446, %rd27445, %rd27443;
	shr.u64 	%rd27447, %rd27446, 32;
	mul.wide.u32 	%rd27448, %r2434, %r6181;
	and.b64  	%rd27449, %rd27397, 4294967295;
	add.s64 	%rd27450, %rd27447, %rd27449;
	add.s64 	%rd27451, %rd27450, %rd27448;
	shr.u64 	%rd27452, %rd27451, 32;
	mul.wide.u32 	%rd27453, %r2369, %r6181;
	and.b64  	%rd27454, %rd27400, 4294967295;
	add.s64 	%rd27455, %rd27452, %rd27454;
	add.s64 	%rd27456, %rd27455, %rd27453;
	shr.u64 	%rd27457, %rd27456, 32;
	and.b64  	%rd27458, %rd27403, 4294967295;
	add.s64 	%rd27459, %rd27457, %rd27458;
	shr.u64 	%rd27460, %rd27459, 32;
	and.b64  	%rd27461, %rd27406, 4294967295;
	add.s64 	%rd27462, %rd27460, %rd27461;
	shr.u64 	%rd27463, %rd27462, 32;
	and.b64  	%rd27464, %rd27409, 4294967295;
	add.s64 	%rd27465, %rd27463, %rd27464;
	shr.u64 	%rd27466, %rd27465, 32;
	and.b64  	%rd27467, %rd27412, 4294967295;
	add.s64 	%rd27468, %rd27466, %rd27467;
	shr.u64 	%rd27469, %rd27468, 32;
	and.b64  	%rd27470, %rd27415, 4294967295;
	add.s64 	%rd27471, %rd27469, %rd27470;
	shr.u64 	%rd27472, %rd27471, 32;
	and.b64  	%rd27473, %rd27418, 4294967295;
	add.s64 	%rd27474, %rd27472, %rd27473;
	{ .reg .b32 tmp; mov.b64 {tmp, %r6183}, %rd27474; }
	add.s32 	%r6184, %r6180, %r6183;
	mul.lo.s32 	%r6185, %r6176, %r6182;
	mul.wide.u32 	%rd27475, %r2440, %r6185;
	and.b64  	%rd27476, %rd27426, 4294967295;
	add.s64 	%rd27477, %rd27475, %rd27476;
	shr.u64 	%rd27478, %rd27477, 32;
	mul.wide.u32 	%rd27479, %r2439, %r6185;
	and.b64  	%rd27480, %rd27431, 4294967295;
	add.s64 	%rd27481, %rd27478, %rd27480;
	add.s64 	%rd27482, %rd27481, %rd27479;
	cvt.u32.u64 	%r6186, %rd27482;
	shr.u64 	%rd27483, %rd27482, 32;
	mul.wide.u32 	%rd27484, %r2438, %r6185;
	and.b64  	%rd27485, %rd27436, 4294967295;
	add.s64 	%rd27486, %rd27483, %rd27485;
	add.s64 	%rd27487, %rd27486, %rd27484;
	shr.u64 	%rd27488, %rd27487, 32;
	mul.wide.u32 	%rd27489, %r2437, %r6185;
	and.b64  	%rd27490, %rd27441, 4294967295;
	add.s64 	%rd27491, %rd27488, %rd27490;
	add.s64 	%rd27492, %rd27491, %rd27489;
	shr.u64 	%rd27493, %rd27492, 32;
	mul.wide.u32 	%rd27494, %r2436, %r6185;
	and.b64  	%rd27495, %rd27446, 4294967295;
	add.s64 	%rd27496, %rd27493, %rd27495;
	add.s64 	%rd27497, %rd27496, %rd27494;
	shr.u64 	%rd27498, %rd27497, 32;
	mul.wide.u32 	%rd27499, %r2435, %r6185;
	and.b64  	%rd27500, %rd27451, 4294967295;
	add.s64 	%rd27501, %rd27498, %rd27500;
	add.s64 	%rd27502, %rd27501, %rd27499;
	shr.u64 	%rd27503, %rd27502, 32;
	mul.wide.u32 	%rd27504, %r2434, %r6185;
	and.b64  	%rd27505, %rd27456, 4294967295;
	add.s64 	%rd27506, %rd27503, %rd27505;
	add.s64 	%rd27507, %rd27506, %rd27504;
	shr.u64 	%rd27508, %rd27507, 32;
	mul.wide.u32 	%rd27509, %r2369, %r6185;
	and.b64  	%rd27510, %rd27459, 4294967295;
	add.s64 	%rd27511, %rd27508, %rd27510;
	add.s64 	%rd27512, %rd27511, %rd27509;
	shr.u64 	%rd27513, %rd27512, 32;
	and.b64  	%rd27514, %rd27462, 4294967295;
	add.s64 	%rd27515, %rd27513, %rd27514;
	shr.u64 	%rd27516, %rd27515, 32;
	and.b64  	%rd27517, %rd27465, 4294967295;
	add.s64 	%rd27518, %rd27516, %rd27517;
	shr.u64 	%rd27519, %rd27518, 32;
	and.b64  	%rd27520, %rd27468, 4294967295;
	add.s64 	%rd27521, %rd27519, %rd27520;
	shr.u64 	%rd27522, %rd27521, 32;
	and.b64  	%rd27523, %rd27471, 4294967295;
	add.s64 	%rd27524, %rd27522, %rd27523;
	shr.u64 	%rd27525, %rd27524, 32;
	and.b64  	%rd27526, %rd27474, 4294967295;
	add.s64 	%rd27527, %rd27525, %rd27526;
	{ .reg .b32 tmp; mov.b64 {tmp, %r6187}, %rd27527; }
	add.s32 	%r6188, %r6184, %r6187;
	mul.lo.s32 	%r6189, %r6176, %r6186;
	mul.wide.u32 	%rd27528, %r2440, %r6189;
	and.b64  	%rd27529, %rd27482, 4294967295;
	add.s64 	%rd27530, %rd27528, %rd27529;
	shr.u64 	%rd27531, %rd27530, 32;
	mul.wide.u32 	%rd27532, %r2439, %r6189;
	and.b64  	%rd27533, %rd27487, 4294967295;
	add.s64 	%rd27534, %rd27531, %rd27533;
	add.s64 	%rd27535, %rd27534, %rd27532;
	cvt.u32.u64 	%r6190, %rd27535;
	shr.u64 	%rd27536, %rd27535, 32;
	mul.wide.u32 	%rd27537, %r2438, %r6189;
	and.b64  	%rd27538, %rd27492, 4294967295;
	add.s64 	%rd27539, %rd27536, %rd27538;
	add.s64 	%rd27540, %rd27539, %rd27537;
	shr.u64 	%rd27541, %rd27540, 32;
	mul.wide.u32 	%rd27542, %r2437, %r6189;
	and.b64  	%rd27543, %rd27497, 4294967295;
	add.s64 	%rd27544, %rd27541, %rd27543;
	add.s64 	%rd27545, %rd27544, %rd27542;
	shr.u64 	%rd27546, %rd27545, 32;
	mul.wide.u32 	%rd27547, %r2436, %r6189;
	and.b64  	%rd27548, %rd27502, 4294967295;
	add.s64 	%rd27549, %rd27546, %rd27548;
	add.s64 	%rd27550, %rd27549, %rd27547;
	shr.u64 	%rd27551, %rd27550, 32;
	mul.wide.u32 	%rd27552, %r2435, %r6189;
	and.b64  	%rd27553, %rd27507, 4294967295;
	add.s64 	%rd27554, %rd27551, %rd27553;
	add.s64 	%rd27555, %rd27554, %rd27552;
	shr.u64 	%rd27556, %rd27555, 32;
	mul.wide.u32 	%rd27557, %r2434, %r6189;
	and.b64  	%rd27558, %rd27512, 4294967295;
	add.s64 	%rd27559, %rd27556, %rd27558;
	add.s64 	%rd27560, %rd27559, %rd27557;
	shr.u64 	%rd27561, %rd27560, 32;
	mul.wide.u32 	%rd27562, %r2369, %r6189;
	and.b64  	%rd27563, %rd27515, 4294967295;
	add.s64 	%rd27564, %rd27561, %rd27563;
	add.s64 	%rd27565, %rd27564, %rd27562;
	shr.u64 	%rd27566, %rd27565, 32;
	and.b64  	%rd27567, %rd27518, 4294967295;
	add.s64 	%rd27568, %rd27566, %rd27567;
	shr.u64 	%rd27569, %rd27568, 32;
	and.b64  	%rd27570, %rd27521, 4294967295;
	add.s64 	%rd27571, %rd27569, %rd27570;
	shr.u64 	%rd27572, %rd27571, 32;
	and.b64  	%rd27573, %rd27524, 4294967295;
	add.s64 	%rd27574, %rd27572, %rd27573;
	shr.u64 	%rd27575, %rd27574, 32;
	and.b64  	%rd27576, %rd27527, 4294967295;
	add.s64 	%rd27577, %rd27575, %rd27576;
	{ .reg .b32 tmp; mov.b64 {tmp, %r6191}, %rd27577; }
	add.s32 	%r6192, %r6188, %r6191;
	mul.lo.s32 	%r6193, %r6176, %r6190;
	mul.wide.u32 	%rd27578, %r2440, %r6193;
	and.b64  	%rd27579, %rd27535, 4294967295;
	add.s64 	%rd27580, %rd27578, %rd27579;
	shr.u64 	%rd27581, %rd27580, 32;
	mul.wide.u32 	%rd27582, %r2439, %r6193;
	and.b64  	%rd27583, %rd27540, 4294967295;
	add.s64 	%rd27584, %rd27581, %rd27583;
	add.s64 	%rd27585, %rd27584, %rd27582;
	cvt.u32.u64 	%r6194, %rd27585;
	shr.u64 	%rd27586, %rd27585, 32;
	mul.wide.u32 	%rd27587, %r2438, %r6193;
	and.b64  	%rd27588, %rd27545, 4294967295;
	add.s64 	%rd27589, %rd27586, %rd27588;
	add.s64 	%rd27590, %rd27589, %rd27587;
	shr.u64 	%rd27591, %rd27590, 32;
	mul.wide.u32 	%rd27592, %r2437, %r6193;
	and.b64  	%rd27593, %rd27550, 4294967295;
	add.s64 	%rd27594, %rd27591, %rd27593;
	add.s64 	%rd27595, %rd27594, %rd27592;
	shr.u64 	%rd27596, %rd27595, 32;
	mul.wide.u32 	%rd27597, %r2436, %r6193;
	and.b64  	%rd27598, %rd27555, 4294967295;
	add.s64 	%rd27599, %rd27596, %rd27598;
	add.s64 	%rd27600, %rd27599, %rd27597;
	shr.u64 	%rd27601, %rd27600, 32;
	mul.wide.u32 	%rd27602, %r2435, %r6193;
	and.b64  	%rd27603, %rd27560, 4294967295;
	add.s64 	%rd27604, %rd27601, %rd27603;
	add.s64 	%rd27605, %rd27604, %rd27602;
	shr.u64 	%rd27606, %rd27605, 32;
	mul.wide.u32 	%rd27607, %r2434, %r6193;
	and.b64  	%rd27608, %rd27565, 4294967295;
	add.s64 	%rd27609, %rd27606, %rd27608;
	add.s64 	%rd27610, %rd27609, %rd27607;
	shr.u64 	%rd27611, %rd27610, 32;
	mul.wide.u32 	%rd27612, %r2369, %r6193;
	and.b64  	%rd27613, %rd27568, 4294967295;
	add.s64 	%rd27614, %rd27611, %rd27613;
	add.s64 	%rd27615, %rd27614, %rd27612;
	shr.u64 	%rd27616, %rd27615, 32;
	and.b64  	%rd27617, %rd27571, 4294967295;
	add.s64 	%rd27618, %rd27616, %rd27617;
	shr.u64 	%rd27619, %rd27618, 32;
	and.b64  	%rd27620, %rd27574, 4294967295;
	add.s64 	%rd27621, %rd27619, %rd27620;
	shr.u64 	%rd27622, %rd27621, 32;
	and.b64  	%rd27623, %rd27577, 4294967295;
	add.s64 	%rd27624, %rd27622, %rd27623;
	{ .reg .b32 tmp; mov.b64 {tmp, %r6195}, %rd27624; }
	add.s32 	%r6196, %r6192, %r6195;
	mul.lo.s32 	%r6197, %r6176, %r6194;
	mul.wide.u32 	%rd27625, %r2440, %r6197;
	and.b64  	%rd27626, %rd27585, 4294967295;
	add.s64 	%rd27627, %rd27625, %rd27626;
	shr.u64 	%rd27628, %rd27627, 32;
	mul.wide.u32 	%rd27629, %r2439, %r6197;
	and.b64  	%rd27630, %rd27590, 4294967295;
	add.s64 	%rd27631, %rd27628, %rd27630;
	add.s64 	%rd27632, %rd27631, %rd27629;
	cvt.u32.u64 	%r6198, %rd27632;
	shr.u64 	%rd27633, %rd27632, 32;
	mul.wide.u32 	%rd27634, %r2438, %r6197;
	and.b64  	%rd27635, %rd27595, 4294967295;
	add.s64 	%rd27636, %rd27633, %rd27635;
	add.s64 	%rd27637, %rd27636, %rd27634;
	shr.u64 	%rd27638, %rd27637, 32;
	mul.wide.u32 	%rd27639, %r2437, %r6197;
	and.b64  	%rd27640, %rd27600, 4294967295;
	add.s64 	%rd27641, %rd27638, %rd27640;
	add.s64 	%rd27642, %rd27641, %rd27639;
	shr.u64 	%rd27643, %rd27642, 32;
	mul.wide.u32 	%rd27644, %r2436, %r6197;
	and.b64  	%rd27645, %rd27605, 4294967295;
	add.s64 	%rd27646, %rd27643, %rd27645;
	add.s64 	%rd27647, %rd27646, %rd27644;
	shr.u64 	%rd27648, %rd27647, 32;
	mul.wide.u32 	%rd27649, %r2435, %r6197;
	and.b64  	%rd27650, %rd27610, 4294967295;
	add.s64 	%rd27651, %rd27648, %rd27650;
	add.s64 	%rd27652, %rd27651, %rd27649;
	shr.u64 	%rd27653, %rd27652, 32;
	mul.wide.u32 	%rd27654, %r2434, %r6197;
	and.b64  	%rd27655, %rd27615, 4294967295;
	add.s64 	%rd27656, %rd27653, %rd27655;
	add.s64 	%rd27657, %rd27656, %rd27654;
	shr.u64 	%rd27658, %rd27657, 32;
	mul.wide.u32 	%rd27659, %r2369, %r6197;
	and.b64  	%rd27660, %rd27618, 4294967295;
	add.s64 	%rd27661, %rd27658, %rd27660;
	add.s64 	%rd27662, %rd27661, %rd27659;
	shr.u64 	%rd27663, %rd27662, 32;
	and.b64  	%rd27664, %rd27621, 4294967295;
	add.s64 	%rd27665, %rd27663, %rd27664;
	shr.u64 	%rd27666, %rd27665, 32;
	and.b64  	%rd27667, %rd27624, 4294967295;
	add.s64 	%rd27668, %rd27666, %rd27667;
	{ .reg .b32 tmp; mov.b64 {tmp, %r6199}, %rd27668; }
	add.s32 	%r6200, %r6196, %r6199;
	mul.lo.s32 	%r6201, %r6176, %r6198;
	mul.wide.u32 	%rd27669, %r2440, %r6201;
	and.b64  	%rd27670, %rd27632, 4294967295;
	add.s64 	%rd27671, %rd27669, %rd27670;
	shr.u64 	%rd27672, %rd27671, 32;
	mul.wide.u32 	%rd27673, %r2439, %r6201;
	and.b64  	%rd27674, %rd27637, 4294967295;
	add.s64 	%rd27675, %rd27672, %rd27674;
	add.s64 	%rd27676, %rd27675, %rd27673;
	cvt.u32.u64 	%r6202, %rd27676;
	shr.u64 	%rd27677, %rd27676, 32;
	mul.wide.u32 	%rd27678, %r2438, %r6201;
	and.b64  	%rd27679, %rd27642, 4294967295;
	add.s64 	%rd27680, %rd27677, %rd27679;
	add.s64 	%rd27681, %rd27680, %rd27678;
	shr.u64 	%rd27682, %rd27681, 32;
	mul.wide.u32 	%rd27683, %r2437, %r6201;
	and.b64  	%rd27684, %rd27647, 4294967295;
	add.s64 	%rd27685, %rd27682, %rd27684;
	add.s64 	%rd27686, %rd27685, %rd27683;
	shr.u64 	%rd27687, %rd27686, 32;
	mul.wide.u32 	%rd27688, %r2436, %r6201;
	and.b64  	%rd27689, %rd27652, 4294967295;
	add.s64 	%rd27690, %rd27687, %rd27689;
	add.s64 	%rd27691, %rd27690, %rd27688;
	shr.u64 	%rd27692, %rd27691, 32;
	mul.wide.u32 	%rd27693, %r2435, %r6201;
	and.b64  	%rd27694, %rd27657, 4294967295;
	add.s64 	%rd27695, %rd27692, %rd27694;
	add.s64 	%rd27696, %rd27695, %rd27693;
	shr.u64 	%rd27697, %rd27696, 32;
	mul.wide.u32 	%rd27698, %r2434, %r6201;
	and.b64  	%rd27699, %rd27662, 4294967295;
	add.s64 	%rd27700, %rd27697, %rd27699;
	add.s64 	%rd27701, %rd27700, %rd27698;
	shr.u64 	%rd27702, %rd27701, 32;
	mul.wide.u32 	%rd27703, %r2369, %r6201;
	and.b64  	%rd27704, %rd27665, 4294967295;
	add.s64 	%rd27705, %rd27702, %rd27704;
	add.s64 	%rd27706, %rd27705, %rd27703;
	shr.u64 	%rd27707, %rd27706, 32;
	and.b64  	%rd27708, %rd27668, 4294967295;
	add.s64 	%rd27709, %rd27707, %rd27708;
	{ .reg .b32 tmp; mov.b64 {tmp, %r6203}, %rd27709; }
	add.s32 	%r6204, %r6200, %r6203;
	mul.lo.s32 	%r6205, %r6176, %r6202;
	mul.wide.u32 	%rd27710, %r2440, %r6205;
	and.b64  	%rd27711, %rd27676, 4294967295;
	add.s64 	%rd27712, %rd27710, %rd27711;
	shr.u64 	%rd27713, %rd27712, 32;
	mul.wide.u32 	%rd27714, %r2439, %r6205;
	and.b64  	%rd27715, %rd27681, 4294967295;
	add.s64 	%rd27716, %rd27713, %rd27715;
	add.s64 	%rd27717, %rd27716, %rd27714;
	cvt.u32.u64 	%r8487, %rd27717;
	shr.u64 	%rd27718, %rd27717, 32;
	mul.wide.u32 	%rd27719, %r2438, %r6205;
	and.b64  	%rd27720, %rd27686, 4294967295;
	add.s64 	%rd27721, %rd27718, %rd27720;
	add.s64 	%rd27722, %rd27721, %rd27719;
	cvt.u32.u64 	%r8488, %rd27722;
	shr.u64 	%rd27723, %rd27722, 32;
	mul.wide.u32 	%rd27724, %r2437, %r6205;
	and.b64  	%rd27725, %rd27691, 4294967295;
	add.s64 	%rd27726, %rd27723, %rd27725;
	add.s64 	%rd27727, %rd27726, %rd27724;
	cvt.u32.u64 	%r8489, %rd27727;
	shr.u64 	%rd27728, %rd27727, 32;
	mul.wide.u32 	%rd27729, %r2436, %r6205;
	and.b64  	%rd27730, %rd27696, 4294967295;
	add.s64 	%rd27731, %rd27728, %rd27730;
	add.s64 	%rd27732, %rd27731, %rd27729;
	cvt.u32.u64 	%r8490, %rd27732;
	shr.u64 	%rd27733, %rd27732, 32;
	mul.wide.u32 	%rd27734, %r2435, %r6205;
	and.b64  	%rd27735, %rd27701, 4294967295;
	add.s64 	%rd27736, %rd27733, %rd27735;
	add.s64 	%rd27737, %rd27736, %rd27734;
	cvt.u32.u64 	%r8491, %rd27737;
	shr.u64 	%rd27738, %rd27737, 32;
	mul.wide.u32 	%rd27739, %r2434, %r6205;
	and.b64  	%rd27740, %rd27706, 4294967295;
	add.s64 	%rd27741, %rd27738, %rd27740;
	add.s64 	%rd27742, %rd27741, %rd27739;
	cvt.u32.u64 	%r8492, %rd27742;
	shr.u64 	%rd27743, %rd27742, 32;
	mul.wide.u32 	%rd27744, %r2369, %r6205;
	and.b64  	%rd27745, %rd27709, 4294967295;
	add.s64 	%rd27746, %rd27743, %rd27745;
	add.s64 	%rd27747, %rd27746, %rd27744;
	cvt.u32.u64 	%r8493, %rd27747;
	{ .reg .b32 tmp; mov.b64 {tmp, %r6206}, %rd27747; }
	add.s32 	%r8494, %r6204, %r6206;
	setp.gt.u32 	%p1200, %r8494, %r2369;
	@%p1200 bra 	$L__BB5_1047;
	setp.lt.u32 	%p1201, %r8494, %r2369;
	@%p1201 bra 	$L__BB5_1048;
	setp.lt.u32 	%p1202, %r2434, %r8493;
	@%p1202 bra 	$L__BB5_1047;
	setp.gt.u32 	%p1203, %r2434, %r8493;
	@%p1203 bra 	$L__BB5_1048;
	setp.lt.u32 	%p1204, %r2435, %r8492;
	@%p1204 bra 	$L__BB5_1047;
	setp.gt.u32 	%p1205, %r2435, %r8492;
	@%p1205 bra 	$L__BB5_1048;
	setp.lt.u32 	%p1206, %r2436, %r8491;
	@%p1206 bra 	$L__BB5_1047;
	setp.gt.u32 	%p1207, %r2436, %r8491;
	@%p1207 bra 	$L__BB5_1048;
	setp.lt.u32 	%p1208, %r2437, %r8490;
	@%p1208 bra 	$L__BB5_1047;
	setp.gt.u32 	%p1209, %r2437, %r8490;
	@%p1209 bra 	$L__BB5_1048;
	setp.lt.u32 	%p1210, %r2438, %r8489;
	@%p1210 bra 	$L__BB5_1047;
	setp.gt.u32 	%p1211, %r2438, %r8489;
	@%p1211 bra 	$L__BB5_1048;
	setp.lt.u32 	%p1212, %r2439, %r8488;
	@%p1212 bra 	$L__BB5_1047;
	setp.gt.u32 	%p1213, %r2439, %r8488;
	setp.gt.u32 	%p1214, %r2440, %r8487;
	or.pred  	%p1215, %p1213, %p1214;
	@%p1215 bra 	$L__BB5_1048;
$L__BB5_1047:
	sub.s32 	%r8487, %r8487, %r2440;
	sub.s32 	%r8488, %r8488, %r2439;
	sub.s32 	%r8489, %r8489, %r2438;
	sub.s32 	%r8490, %r8490, %r2437;
	sub.s32 	%r8491, %r8491, %r2436;
	sub.s32 	%r8492, %r8492, %r2435;
	sub.s32 	%r8493, %r8493, %r2434;
	sub.s32 	%r8494, %r8494, %r2369;
$L__BB5_1048:
	ld.const.u32 	%r2465, [P_CONST+28];
	ld.const.u32 	%r2466, [P_CONST+24];
	ld.const.u32 	%r2467, [P_CONST+20];
	ld.const.u32 	%r2468, [P_CONST+16];
	ld.const.u32 	%r2469, [P_CONST+12];
	ld.const.u32 	%r2470, [P_CONST+8];
	ld.const.u32 	%r2471, [P_CONST+4];
	ld.const.u32 	%r2472, [P_CONST];
	mul.wide.u32 	%rd27748, %r8471, %r2303;
	cvt.u32.u64 	%r6207, %rd27748;
	shr.u64 	%rd27749, %rd27748, 32;
	mul.wide.u32 	%rd27750, %r8472, %r2303;
	add.s64 	%rd27751, %rd27749, %rd27750;
	shr.u64 	%rd27752, %rd27751, 32;
	mul.wide.u32 	%rd27753, %r8473, %r2303;
	add.s64 	%rd27754, %rd27752, %rd27753;
	shr.u64 	%rd27755, %rd27754, 32;
	mul.wide.u32 	%rd27756, %r8474, %r2303;
	add.s64 	%rd27757, %rd27755, %rd27756;
	shr.u64 	%rd27758, %rd27757, 32;
	mul.wide.u32 	%rd27759, %r8475, %r2303;
	add.s64 	%rd27760, %rd27758, %rd27759;
	shr.u64 	%rd27761, %rd27760, 32;
	mul.wide.u32 	%rd27762, %r8476, %r2303;
	add.s64 	%rd27763, %rd27761, %rd27762;
	shr.u64 	%rd27764, %rd27763, 32;
	mul.wide.u32 	%rd27765, %r8477, %r2303;
	add.s64 	%rd27766, %rd27764, %rd27765;
	shr.u64 	%rd27767, %rd27766, 32;
	mul.wide.u32 	%rd27768, %r8478, %r2303;
	add.s64 	%rd27769, %rd27767, %rd27768;
	shr.u64 	%rd27770, %rd27769, 32;
	mul.wide.u32 	%rd27771, %r8471, %r2304;
	and.b64  	%rd27772, %rd27751, 4294967295;
	add.s64 	%rd27773, %rd27771, %rd27772;
	shr.u64 	%rd27774, %rd27773, 32;
	mul.wide.u32 	%rd27775, %r8472, %r2304;
	and.b64  	%rd27776, %rd27754, 4294967295;
	add.s64 	%rd27777, %rd27774, %rd27776;
	add.s64 	%rd27778, %rd27777, %rd27775;
	shr.u64 	%rd27779, %rd27778, 32;
	mul.wide.u32 	%rd27780, %r8473, %r2304;
	and.b64  	%rd27781, %rd27757, 4294967295;
	add.s64 	%rd27782, %rd27779, %rd27781;
	add.s64 	%rd27783, %rd27782, %rd27780;
	shr.u64 	%rd27784, %rd27783, 32;
	mul.wide.u32 	%rd27785, %r8474, %r2304;
	and.b64  	%rd27786, %rd27760, 4294967295;
	add.s64 	%rd27787, %rd27784, %rd27786;
	add.s64 	%rd27788, %rd27787, %rd27785;
	shr.u64 	%rd27789, %rd27788, 32;
	mul.wide.u32 	%rd27790, %r8475, %r2304;
	and.b64  	%rd27791, %rd27763, 4294967295;
	add.s64 	%rd27792, %rd27789, %rd27791;
	add.s64 	%rd27793, %rd27792, %rd27790;
	shr.u64 	%rd27794, %rd27793, 32;
	mul.wide.u32 	%rd27795, %r8476, %r2304;
	and.b64  	%rd27796, %rd27766, 4294967295;
	add.s64 	%rd27797, %rd27794, %rd27796;
	add.s64 	%rd27798, %rd27797, %rd27795;
	shr.u64 	%rd27799, %rd27798, 32;
	mul.wide.u32 	%rd27800, %r8477, %r2304;
	and.b64  	%rd27801, %rd27769, 4294967295;
	add.s64 	%rd27802, %rd27799, %rd27801;
	add.s64 	%rd27803, %rd27802, %rd27800;
	shr.u64 	%rd27804, %rd27803, 32;
	mul.wide.u32 	%rd27805, %r8478, %r2304;
	add.s64 	%rd27806, %rd27804, %rd27770;
	add.s64 	%rd27807, %rd27806, %rd27805;
	shr.u64 	%rd27808, %rd27807, 32;
	mul.wide.u32 	%rd27809, %r8471, %r2305;
	and.b64  	%rd27810, %rd27778, 4294967295;
	add.s64 	%rd27811, %rd27809, %rd27810;
	shr.u64 	%rd27812, %rd27811, 32;
	mul.wide.u32 	%rd27813, %r8472, %r2305;
	and.b64  	%rd27814, %rd27783, 4294967295;
	add.s64 	%rd27815, %rd27812, %rd27814;
	add.s64 	%rd27816, %rd27815, %rd27813;
	shr.u64 	%rd27817, %rd27816, 32;
	mul.wide.u32 	%rd27818, %r8473, %r2305;
	and.b64  	%rd27819, %rd27788, 4294967295;
	add.s64 	%rd27820, %rd27817, %rd27819;
	add.s64 	%rd27821, %rd27820, %rd27818;
	shr.u64 	%rd27822, %rd27821, 32;
	mul.wide.u32 	%rd27823, %r8474, %r2305;
	and.b64  	%rd27824, %rd27793, 4294967295;
	add.s64 	%rd27825, %rd27822, %rd27824;
	add.s64 	%rd27826, %rd27825, %rd27823;
	shr.u64 	%rd27827, %rd27826, 32;
	mul.wide.u32 	%rd27828, %r8475, %r2305;
	and.b64  	%rd27829, %rd27798, 4294967295;
	add.s64 	%rd27830, %rd27827, %rd27829;
	add.s64 	%rd27831, %rd27830, %rd27828;
	shr.u64 	%rd27832, %rd27831, 32;
	mul.wide.u32 	%rd27833, %r8476, %r2305;
	and.b64  	%rd27834, %rd27803, 4294967295;
	add.s64 	%rd27835, %rd27832, %rd27834;
	add.s64 	%rd27836, %rd27835, %rd27833;
	shr.u64 	%rd27837, %rd27836, 32;
	mul.wide.u32 	%rd27838, %r8477, %r2305;
	and.b64  	%rd27839, %rd27807, 4294967295;
	add.s64 	%rd27840, %rd27837, %rd27839;
	add.s64 	%rd27841, %rd27840, %rd27838;
	shr.u64 	%rd27842, %rd27841, 32;
	mul.wide.u32 	%rd27843, %r8478, %r2305;
	add.s64 	%rd27844, %rd27842, %rd27808;
	add.s64 	%rd27845, %rd27844, %rd27843;
	shr.u64 	%rd27846, %rd27845, 32;
	mul.wide.u32 	%rd27847, %r8471, %r2306;
	and.b64  	%rd27848, %rd27816, 4294967295;
	add.s64 	%rd27849, %rd27847, %rd27848;
	shr.u64 	%rd27850, %rd27849, 32;
	mul.wide.u32 	%rd27851, %r8472, %r2306;
	and.b64  	%rd27852, %rd27821, 4294967295;
	add.s64 	%rd27853, %rd27850, %rd27852;
	add.s64 	%rd27854, %rd27853, %rd27851;
	shr.u64 	%rd27855, %rd27854, 32;
	mul.wide.u32 	%rd27856, %r8473, %r2306;
	and.b64  	%rd27857, %rd27826, 4294967295;
	add.s64 	%rd27858, %rd27855, %rd27857;
	add.s64 	%rd27859, %rd27858, %rd27856;
	shr.u64 	%rd27860, %rd27859, 32;
	mul.wide.u32 	%rd27861, %r8474, %r2306;
	and.b64  	%rd27862, %rd27831, 4294967295;
	add.s64 	%rd27863, %rd27860, %rd27862;
	add.s64 	%rd27864, %rd27863, %rd27861;
	shr.u64 	%rd27865, %rd27864, 32;
	mul.wide.u32 	%rd27866, %r8475, %r2306;
	and.b64  	%rd27867, %rd27836, 4294967295;
	add.s64 	%rd27868, %rd27865, %rd27867;
	add.s64 	%rd27869, %rd27868, %rd27866;
	shr.u64 	%rd27870, %rd27869, 32;
	mul.wide.u32 	%rd27871, %r8476, %r2306;
	and.b64  	%rd27872, %rd27841, 4294967295;
	add.s64 	%rd27873, %rd27870, %rd27872;
	add.s64 	%rd27874, %rd27873, %rd27871;
	shr.u64 	%rd27875, %rd27874, 32;
	mul.wide.u32 	%rd27876, %r8477, %r2306;
	and.b64  	%rd27877, %rd27845, 4294967295;
	add.s64 	%rd27878, %rd27875, %rd27877;
	add.s64 	%rd27879, %rd27878, %rd27876;
	shr.u64 	%rd27880, %rd27879, 32;
	mul.wide.u32 	%rd27881, %r8478, %r2306;
	add.s64 	%rd27882, %rd27880, %rd27846;
	add.s64 	%rd27883, %rd27882, %rd27881;
	shr.u64 	%rd27884, %rd27883, 32;
	mul.wide.u32 	%rd27885, %r8471, %r2307;
	and.b64  	%rd27886, %rd27854, 4294967295;
	add.s64 	%rd27887, %rd27885, %rd27886;
	shr.u64 	%rd27888, %rd27887, 32;
	mul.wide.u32 	%rd27889, %r8472, %r2307;
	and.b64  	%rd27890, %rd27859, 4294967295;
	add.s64 	%rd27891, %rd27888, %rd27890;
	add.s64 	%rd27892, %rd27891, %rd27889;
	shr.u64 	%rd27893, %rd27892, 32;
	mul.wide.u32 	%rd27894, %r8473, %r2307;
	and.b64  	%rd27895, %rd27864, 4294967295;
	add.s64 	%rd27896, %rd27893, %rd27895;
	add.s64 	%rd27897, %rd27896, %rd27894;
	shr.u64 	%rd27898, %rd27897, 32;
	mul.wide.u32 	%rd27899, %r8474, %r2307;
	and.b64  	%rd27900, %rd27869, 4294967295;
	add.s64 	%rd27901, %rd27898, %rd27900;
	add.s64 	%rd27902, %rd27901, %rd27899;
	shr.u64 	%rd27903, %rd27902, 32;
	mul.wide.u32 	%rd27904, %r8475, %r2307;
	and.b64  	%rd27905, %rd27874, 4294967295;
	add.s64 	%rd27906, %rd27903, %rd27905;
	add.s64 	%rd27907, %rd27906, %rd27904;
	shr.u64 	%rd27908, %rd27907, 32;
	mul.wide.u32 	%rd27909, %r8476, %r2307;
	and.b64  	%rd27910, %rd27879, 4294967295;
	add.s64 	%rd27911, %rd27908, %rd27910;
	add.s64 	%rd27912, %rd27911, %rd27909;
	shr.u64 	%rd27913, %rd27912, 32;
	mul.wide.u32 	%rd27914, %r8477, %r2307;
	and.b64  	%rd27915, %rd27883, 4294967295;
	add.s64 	%rd27916, %rd27913, %rd27915;
	add.s64 	%rd27917, %rd27916, %rd27914;
	shr.u64 	%rd27918, %rd27917, 32;
	mul.wide.u32 	%rd27919, %r8478, %r2307;
	add.s64 	%rd27920, %rd27918, %rd27884;
	add.s64 	%rd27921, %rd27920, %rd27919;
	shr.u64 	%rd27922, %rd27921, 32;
	mul.wide.u32 	%rd27923, %r8471, %r2308;
	and.b64  	%rd27924, %rd27892, 4294967295;
	add.s64 	%rd27925, %rd27923, %rd27924;
	shr.u64 	%rd27926, %rd27925, 32;
	mul.wide.u32 	%rd27927, %r8472, %r2308;
	and.b64  	%rd27928, %rd27897, 4294967295;
	add.s64 	%rd27929, %rd27926, %rd27928;
	add.s64 	%rd27930, %rd27929, %rd27927;
	shr.u64 	%rd27931, %rd27930, 32;
	mul.wide.u32 	%rd27932, %r8473, %r2308;
	and.b64  	%rd27933, %rd27902, 4294967295;
	add.s64 	%rd27934, %rd27931, %rd27933;
	add.s64 	%rd27935, %rd27934, %rd27932;
	shr.u64 	%rd27936, %rd27935, 32;
	mul.wide.u32 	%rd27937, %r8474, %r2308;
	and.b64  	%rd27938, %rd27907, 4294967295;
	add.s64 	%rd27939, %rd27936, %rd27938;
	add.s64 	%rd27940, %rd27939, %rd27937;
	shr.u64 	%rd27941, %rd27940, 32;
	mul.wide.u32 	%rd27942, %r8475, %r2308;
	and.b64  	%rd27943, %rd27912, 4294967295;
	add.s64 	%rd27944, %rd27941, %rd27943;
	add.s64 	%rd27945, %rd27944, %rd27942;
	shr.u64 	%rd27946, %rd27945, 32;
	mul.wide.u32 	%rd27947, %r8476, %r2308;
	and.b64  	%rd27948, %rd27917, 4294967295;
	add.s64 	%rd27949, %rd27946, %rd27948;
	add.s64 	%rd27950, %rd27949, %rd27947;
	shr.u64 	%rd27951, %rd27950, 32;
	mul.wide.u32 	%rd27952, %r8477, %r2308;
	and.b64  	%rd27953, %rd27921, 4294967295;
	add.s64 	%rd27954, %rd27951, %rd27953;
	add.s64 	%rd27955, %rd27954, %rd27952;
	shr.u64 	%rd27956, %rd27955, 32;
	mul.wide.u32 	%rd27957, %r8478, %r2308;
	add.s64 	%rd27958, %rd27956, %rd27922;
	add.s64 	%rd27959, %rd27958, %rd27957;
	shr.u64 	%rd27960, %rd27959, 32;
	mul.wide.u32 	%rd27961, %r8471, %r2309;
	and.b64  	%rd27962, %rd27930, 4294967295;
	add.s64 	%rd27963, %rd27961, %rd27962;
	shr.u64 	%rd27964, %rd27963, 32;
	mul.wide.u32 	%rd27965, %r8472, %r2309;
	and.b64  	%rd27966, %rd27935, 4294967295;
	add.s64 	%rd27967, %rd27964, %rd27966;
	add.s64 	%rd27968, %rd27967, %rd27965;
	shr.u64 	%rd27969, %rd27968, 32;
	mul.wide.u32 	%rd27970, %r8473, %r2309;
	and.b64  	%rd27971, %rd27940, 4294967295;
	add.s64 	%rd27972, %rd27969, %rd27971;
	add.s64 	%rd27973, %rd27972, %rd27970;
	shr.u64 	%rd27974, %rd27973, 32;
	mul.wide.u32 	%rd27975, %r8474, %r2309;
	and.b64  	%rd27976, %rd27945, 4294967295;
	add.s64 	%rd27977, %rd27974, %rd27976;
	add.s64 	%rd27978, %rd27977, %rd27975;
	shr.u64 	%rd27979, %rd27978, 32;
	mul.wide.u32 	%rd27980, %r8475, %r2309;
	and.b64  	%rd27981, %rd27950, 4294967295;
	add.s64 	%rd27982, %rd27979, %rd27981;
	add.s64 	%rd27983, %rd27982, %rd27980;
	shr.u64 	%rd27984, %rd27983, 32;
	mul.wide.u32 	%rd27985, %r8476, %r2309;
	and.b64  	%rd27986, %rd27955, 4294967295;
	add.s64 	%rd27987, %rd27984, %rd27986;
	add.s64 	%rd27988, %rd27987, %rd27985;
	shr.u64 	%rd27989, %rd27988, 32;
	mul.wide.u32 	%rd27990, %r8477, %r2309;
	and.b64  	%rd27991, %rd27959, 4294967295;
	add.s64 	%rd27992, %rd27989, %rd27991;
	add.s64 	%rd27993, %rd27992, %rd27990;
	shr.u64 	%rd27994, %rd27993, 32;
	mul.wide.u32 	%rd27995, %r8478, %r2309;
	add.s64 	%rd27996, %rd27994, %rd27960;
	add.s64 	%rd27997, %rd27996, %rd27995;
	shr.u64 	%rd27998, %rd27997, 32;
	mul.wide.u32 	%rd27999, %r8471, %r2310;
	and.b64  	%rd28000, %rd27968, 4294967295;
	add.s64 	%rd28001, %rd27999, %rd28000;
	shr.u64 	%rd28002, %rd28001, 32;
	mul.wide.u32 	%rd28003, %r8472, %r2310;
	and.b64  	%rd28004, %rd27973, 4294967295;
	add.s64 	%rd28005, %rd28002, %rd28004;
	add.s64 	%rd28006, %rd28005, %rd28003;
	shr.u64 	%rd28007, %rd28006, 32;
	mul.wide.u32 	%rd28008, %r8473, %r2310;
	and.b64  	%rd28009, %rd27978, 4294967295;
	add.s64 	%rd28010, %rd28007, %rd28009;
	add.s64 	%rd28011, %rd28010, %rd28008;
	shr.u64 	%rd28012, %rd28011, 32;
	mul.wide.u32 	%rd28013, %r8474, %r2310;
	and.b64  	%rd28014, %rd27983, 4294967295;
	add.s64 	%rd28015, %rd28012, %rd28014;
	add.s64 	%rd28016, %rd28015, %rd28013;
	shr.u64 	%rd28017, %rd28016, 32;
	mul.wide.u32 	%rd28018, %r8475, %r2310;
	and.b64  	%rd28019, %rd27988, 4294967295;
	add.s64 	%rd28020, %rd28017, %rd28019;
	add.s64 	%rd28021, %rd28020, %rd28018;
	shr.u64 	%rd28022, %rd28021, 32;
	mul.wide.u32 	%rd28023, %r8476, %r2310;
	and.b64  	%rd28024, %rd27993, 4294967295;
	add.s64 	%rd28025, %rd28022, %rd28024;
	add.s64 	%rd28026, %rd28025, %rd28023;
	shr.u64 	%rd28027, %rd28026, 32;
	mul.wide.u32 	%rd28028, %r8477, %r2310;
	and.b64  	%rd28029, %rd27997, 4294967295;
	add.s64 	%rd28030, %rd28027, %rd28029;
	add.s64 	%rd28031, %rd28030, %rd28028;
	shr.u64 	%rd28032, %rd28031, 32;
	mul.wide.u32 	%rd28033, %r8478, %r2310;
	add.s64 	%rd28034, %rd28032, %rd27998;
	add.s64 	%rd28035, %rd28034, %rd28033;
	{ .reg .b32 tmp; mov.b64 {tmp, %r6208}, %rd28035; }
	ld.const.u32 	%r6209, [MU_P];
	mul.lo.s32 	%r6210, %r6209, %r6207;
	mul.wide.u32 	%rd28036, %r2472, %r6210;
	and.b64  	%rd28037, %rd27748, 4294967295;
	add.s64 	%rd28038, %rd28036, %rd28037;
	shr.u64 	%rd28039, %rd28038, 32;
	mul.wide.u32 	%rd28040, %r2471, %r6210;
	and.b64  	%rd28041, %rd27773, 4294967295;
	add.s64 	%rd28042, %rd28039, %rd28041;
	add.s64 	%rd28043, %rd28042, %rd28040;
	cvt.u32.u64 	%r6211, %rd28043;
	shr.u64 	%rd28044, %rd28043, 32;
	mul.wide.u32 	%rd28045, %r2470, %r6210;
	and.b64  	%rd28046, %rd27811, 4294967295;
	add.s64 	%rd28047, %rd28044, %rd28046;
	add.s64 	%rd28048, %rd28047, %rd28045;
	shr.u64 	%rd28049, %rd28048, 32;
	mul.wide.u32 	%rd28050, %r2469, %r6210;
	and.b64  	%rd28051, %rd27849, 4294967295;
	add.s64 	%rd28052, %rd28049, %rd28051;
	add.s64 	%rd28053, %rd28052, %rd28050;
	shr.u64 	%rd28054, %rd28053, 32;
	mul.wide.u32 	%rd28055, %r2468, %r6210;
	and.b64  	%rd28056, %rd27887, 4294967295;
	add.s64 	%rd28057, %rd28054, %rd28056;
	add.s64 	%rd28058, %rd28057, %rd28055;
	shr.u64 	%rd28059, %rd28058, 32;
	mul.wide.u32 	%rd28060, %r2467, %r6210;
	and.b64  	%rd28061, %rd27925, 4294967295;
	add.s64 	%rd28062, %rd28059, %rd28061;
	add.s64 	%rd28063, %rd28062, %rd28060;
	shr.u64 	%rd28064, %rd28063, 32;
	mul.wide.u32 	%rd28065, %r2466, %r6210;
	and.b64  	%rd28066, %rd27963, 4294967295;
	add.s64 	%rd28067, %rd28064, %rd28066;
	add.s64 	%rd28068, %rd28067, %rd28065;
	shr.u64 	%rd28069, %rd28068, 32;
	mul.wide.u32 	%rd28070, %r2465, %r6210;
	and.b64  	%rd28071, %rd28001, 4294967295;
	add.s64 	%rd28072, %rd28069, %rd28071;
	add.s64 	%rd28073, %rd28072, %rd28070;
	shr.u64 	%rd28074, %rd28073, 32;
	and.b64  	%rd28075, %rd28006, 4294967295;
	add.s64 	%rd28076, %rd28074, %rd28075;
	shr.u64 	%rd28077, %rd28076, 32;
	and.b64  	%rd28078, %rd28011, 4294967295;
	add.s64 	%rd28079, %rd28077, %rd28078;
	shr.u64 	%rd28080, %rd28079, 32;
	and.b64  	%rd28081, %rd28016, 4294967295;
	add.s64 	%rd28082, %rd28080, %rd28081;
	shr.u64 	%rd28083, %rd28082, 32;
	and.b64  	%rd28084, %rd28021, 4294967295;
	add.s64 	%rd28085, %rd28083, %rd28084;
	shr.u64 	%rd28086, %rd28085, 32;
	and.b64  	%rd28087, %rd28026, 4294967295;
	add.s64 	%rd28088, %rd28086, %rd28087;
	shr.u64 	%rd28089, %rd28088, 32;
	and.b64  	%rd28090, %rd28031, 4294967295;
	add.s64 	%rd28091, %rd28089, %rd28090;
	shr.u64 	%rd28092, %rd28091, 32;
	and.b64  	%rd28093, %rd28035, 4294967295;
	add.s64 	%rd28094, %rd28092, %rd28093;
	{ .reg .b32 tmp; mov.b64 {tmp, %r6212}, %rd28094; }
	add.s32 	%r6213, %r6208, %r6212;
	mul.lo.s32 	%r6214, %r6209, %r6211;
	mul.wide.u32 	%rd28095, %r2472, %r6214;
	and.b64  	%rd28096, %rd28043, 4294967295;
	add.s64 	%rd28097, %rd28095, %rd28096;
	shr.u64 	%rd28098, %rd28097, 32;
	mul.wide.u32 	%rd28099, %r2471, %r6214;
	and.b64  	%rd28100, %rd28048, 4294967295;
	add.s64 	%rd28101, %rd28098, %rd28100;
	add.s64 	%rd28102, %rd28101, %rd28099;
	cvt.u32.u64 	%r6215, %rd28102;
	shr.u64 	%rd28103, %rd28102, 32;
	mul.wide.u32 	%rd28104, %r2470, %r6214;
	and.b64  	%rd28105, %rd28053, 4294967295;
	add.s64 	%rd28106, %rd28103, %rd28105;
	add.s64 	%rd28107, %rd28106, %rd28104;
	shr.u64 	%rd28108, %rd28107, 32;
	mul.wide.u32 	%rd28109, %r2469, %r6214;
	and.b64  	%rd28110, %rd28058, 4294967295;
	add.s64 	%rd28111, %rd28108, %rd28110;
	add.s64 	%rd28112, %rd28111, %rd28109;
	shr.u64 	%rd28113, %rd28112, 32;
	mul.wide.u32 	%rd28114, %r2468, %r6214;
	and.b64  	%rd28115, %rd28063, 4294967295;
	add.s64 	%rd28116, %rd28113, %rd28115;
	add.s64 	%rd28117, %rd28116, %rd28114;
	shr.u64 	%rd28118, %rd28117, 32;
	mul.wide.u32 	%rd28119, %r2467, %r6214;
	and.b64  	%rd28120, %rd28068, 4294967295;
	add.s64 	%rd28121, %rd28118, %rd28120;
	add.s64 	%rd28122, %rd28121, %rd28119;
	shr.u64 	%rd28123, %rd28122, 32;
	mul.wide.u32 	%rd28124, %r2466, %r6214;
	and.b64  	%rd28125, %rd28073, 4294967295;
	add.s64 	%rd28126, %rd28123, %rd28125;
	add.s64 	%rd28127, %rd28126, %rd28124;
	shr.u64 	%rd28128, %rd28127, 32;
	mul.wide.u32 	%rd28129, %r2465, %r6214;
	and.b64  	%rd28130, %rd28076, 4294967295;
	add.s64 	%rd28131, %rd28128, %rd28130;
	add.s64 	%rd28132, %rd28131, %rd28129;
	shr.u64 	%rd28133, %rd28132, 32;
	and.b64  	%rd28134, %rd28079, 4294967295;
	add.s64 	%rd28135, %rd28133, %rd28134;
	shr.u64 	%rd28136, %rd28135, 32;
	and.b64  	%rd28137, %rd28082, 4294967295;
	add.s64 	%rd28138, %rd28136, %rd28137;
	shr.u64 	%rd28139, %rd28138, 32;
	and.b64  	%rd28140, %rd28085, 4294967295;
	add.s64 	%rd28141, %rd28139, %rd28140;
	shr.u64 	%rd28142, %rd28141, 32;
	and.b64  	%rd28143, %rd28088, 4294967295;
	add.s64 	%rd28144, %rd28142, %rd28143;
	shr.u64 	%rd28145, %rd28144, 32;
	and.b64  	%rd28146, %rd28091, 4294967295;
	add.s64 	%rd28147, %rd28145, %rd28146;
	shr.u64 	%rd28148, %rd28147, 32;
	and.b64  	%rd28149, %rd28094, 4294967295;
	add.s64 	%rd28150, %rd28148, %rd28149;
	{ .reg .b32 tmp; mov.b64 {tmp, %r6216}, %rd28150; }
	add.s32 	%r6217, %r6213, %r6216;
	mul.lo.s32 	%r6218, %r6209, %r6215;
	mul.wide.u32 	%rd28151, %r2472, %r6218;
	and.b64  	%rd28152, %rd28102, 4294967295;
	add.s64 	%rd28153, %rd28151, %rd28152;
	shr.u64 	%rd28154, %rd28153, 32;
	mul.wide.u32 	%rd28155, %r2471, %r6218;
	and.b64  	%rd28156, %rd28107, 4294967295;
	add.s64 	%rd28157, %rd28154, %rd28156;
	add.s64 	%rd28158, %rd28157, %rd28155;
	cvt.u32.u64 	%r6219, %rd28158;
	shr.u64 	%rd28159, %rd28158, 32;
	mul.wide.u32 	%rd28160, %r2470, %r6218;
	and.b64  	%rd28161, %rd28112, 4294967295;
	add.s64 	%rd28162, %rd28159, %rd28161;
	add.s64 	%rd28163, %rd28162, %rd28160;
	shr.u64 	%rd28164, %rd28163, 32;
	mul.wide.u32 	%rd28165, %r2469, %r6218;
	and.b64  	%rd28166, %rd28117, 4294967295;
	add.s64 	%rd28167, %rd28164, %rd28166;
	add.s64 	%rd28168, %rd28167, %rd28165;
	shr.u64 	%rd28169, %rd28168, 32;
	mul.wide.u32 	%rd28170, %r2468, %r6218;
	and.b64  	%rd28171, %rd28122, 4294967295;
	add.s64 	%rd28172, %rd28169, %rd28171;
	add.s64 	%rd28173, %rd28172, %rd28170;
	shr.u64 	%rd28174, %rd28173, 32;
	mul.wide.u32 	%rd28175, %r2467, %r6218;
	and.b64  	%rd28176, %rd28127, 4294967295;
	add.s64 	%rd28177, %rd28174, %rd28176;
	add.s64 	%rd28178, %rd28177, %rd28175;
	shr.u64 	%rd28179, %rd28178, 32;
	mul.wide.u32 	%rd28180, %r2466, %r6218;
	and.b64  	%rd28181, %rd28132, 4294967295;
	add.s64 	%rd28182, %rd28179, %rd28181;
	add.s64 	%rd28183, %rd28182, %rd28180;
	shr.u64 	%rd28184, %rd28183, 32;
	mul.wide.u32 	%rd28185, %r2465, %r6218;
	and.b64  	%rd28186, %rd28135, 4294967295;
	add.s64 	%rd28187, %rd28184, %rd28186;
	add.s64 	%rd28188, %rd28187, %rd28185;
	shr.u64 	%rd28189, %rd28188, 32;
	and.b64  	%rd28190, %rd28138, 4294967295;
	add.s64 	%rd28191, %rd28189, %rd28190;
	shr.u64 	%rd28192, %rd28191, 32;
	and.b64  	%rd28193, %rd28141, 4294967295;
	add.s64 	%rd28194, %rd28192, %rd28193;
	shr.u64 	%rd28195, %rd28194, 32;
	and.b64  	%rd28196, %rd28144, 4294967295;
	add.s64 	%rd28197, %rd28195, %rd28196;
	shr.u64 	%rd28198, %rd28197, 32;
	and.b64  	%rd28199, %rd28147, 4294967295;
	add.s64 	%rd28200, %rd28198, %rd28199;
	shr.u64 	%rd28201, %rd28200, 32;
	and.b64  	%rd28202, %rd28150, 4294967295;
	add.s64 	%rd28203, %rd28201, %rd28202;
	{ .reg .b32 tmp; mov.b64 {tmp, %r6220}, %rd28203; }
	add.s32 	%r6221, %r6217, %r6220;
	mul.lo.s32 	%r6222, %r6209, %r6219;
	mul.wide.u32 	%rd28204, %r2472, %r6222;
	and.b64  	%rd28205, %rd28158, 4294967295;
	add.s64 	%rd28206, %rd28204, %rd28205;
	shr.u64 	%rd28207, %rd28206, 32;
	mul.wide.u32 	%rd28208, %r2471, %r6222;
	and.b64  	%rd28209, %rd28163, 4294967295;
	add.s64 	%rd28210, %rd28207, %rd28209;
	add.s64 	%rd28211, %rd28210, %rd28208;
	cvt.u32.u64 	%r6223, %rd28211;
	shr.u64 	%rd28212, %rd28211, 32;
	mul.wide.u32 	%rd28213, %r2470, %r6222;
	and.b64  	%rd28214, %rd28168, 4294967295;
	add.s64 	%rd28215, %rd28212, %rd28214;
	add.s64 	%rd28216, %rd28215, %rd28213;
	shr.u64 	%rd28217, %rd28216, 32;
	mul.wide.u32 	%rd28218, %r2469, %r6222;
	and.b64  	%rd28219, %rd28173, 4294967295;
	add.s64 	%rd28220, %rd28217, %rd28219;
	add.s64 	%rd28221, %rd28220, %rd28218;
	shr.u64 	%rd28222, %rd28221, 32;
	mul.wide.u32 	%rd28223, %r2468, %r6222;
	and.b64  	%rd28224, %rd28178, 4294967295;
	add.s64 	%rd28225, %rd28222, %rd28224;
	add.s64 	%rd28226, %rd28225, %rd28223;
	shr.u64 	%rd28227, %rd28226, 32;
	mul.wide.u32 	%rd28228, %r2467, %r6222;
	and.b64  	%rd28229, %rd28183, 4294967295;
	add.s64 	%rd28230, %rd28227, %rd28229;
	add.s64 	%rd28231, %rd28230, %rd28228;
	shr.u64 	%rd28232, %rd28231, 32;
	mul.wide.u32 	%rd28233, %r2466, %r6222;
	and.b64  	%rd28234, %rd28188, 4294967295;
	add.s64 	%rd28235, %rd28232, %rd28234;
	add.s64 	%rd28236, %rd28235, %rd28233;
	shr.u64 	%rd28237, %rd28236, 32;
	mul.wide.u32 	%rd28238, %r2465, %r6222;
	and.b64  	%rd28239, %rd28191, 4294967295;
	add.s64 	%rd28240, %rd28237, %rd28239;
	add.s64 	%rd28241, %rd28240, %rd28238;
	shr.u64 	%rd28242, %rd28241, 32;
	and.b64  	%rd28243, %rd28194, 4294967295;
	add.s64 	%rd28244, %rd28242, %rd28243;
	shr.u64 	%rd28245, %rd28244, 32;
	and.b64  	%rd28246, %rd28197, 4294967295;
	add.s64 	%rd28247, %rd28245, %rd28246;
	shr.u64 	%rd28248, %rd28247, 32;
	and.b64  	%rd28249, %rd28200, 4294967295;
	add.s64 	%rd28250, %rd28248, %rd28249;
	shr.u64 	%rd28251, %rd28250, 32;
	and.b64  	%rd28252, %rd28203, 4294967295;
	add.s64 	%rd28253, %rd28251, %rd28252;
	{ .reg .b32 tmp; mov.b64 {tmp, %r6224}, %rd28253; }
	add.s32 	%r6225, %r6221, %r6224;
	mul.lo.s32 	%r6226, %r6209, %r6223;
	mul.wide.u32 	%rd28254, %r2472, %r6226;
	and.b64  	%rd28255, %rd28211, 4294967295;
	add.s64 	%rd28256, %rd28254, %rd28255;
	shr.u64 	%rd28257, %rd28256, 32;
	mul.wide.u32 	%rd28258, %r2471, %r6226;
	and.b64  	%rd28259, %rd28216, 4294967295;
	add.s64 	%rd28260, %rd28257, %rd28259;
	add.s64 	%rd28261, %rd28260, %rd28258;
	cvt.u32.u64 	%r6227, %rd28261;
	shr.u64 	%rd28262, %rd28261, 32;
	mul.wide.u32 	%rd28263, %r2470, %r6226;
	and.b64  	%rd28264, %rd28221, 4294967295;
	add.s64 	%rd28265, %rd28262, %rd28264;
	add.s64 	%rd28266, %rd28265, %rd28263;
	shr.u64 	%rd28267, %rd28266, 32;
	mul.wide.u32 	%rd28268, %r2469, %r6226;
	and.b64  	%rd28269, %rd28226, 4294967295;
	add.s64 	%rd28270, %rd28267, %rd28269;
	add.s64 	%rd28271, %rd28270, %rd28268;
	shr.u64 	%rd28272, %rd28271, 32;
	mul.wide.u32 	%rd28273, %r2468, %r6226;
	and.b64  	%rd28274, %rd28231, 4294967295;
	add.s64 	%rd28275, %rd28272, %rd28274;
	add.s64 	%rd28276, %rd28275, %rd28273;
	shr.u64 	%rd28277, %rd28276, 32;
	mul.wide.u32 	%rd28278, %r2467, %r6226;
	and.b64  	%rd28279, %rd28236, 4294967295;
	add.s64 	%rd28280, %rd28277, %rd28279;
	add.s64 	%rd28281, %rd28280, %rd28278;
	shr.u64 	%rd28282, %rd28281, 32;
	mul.wide.u32 	%rd28283, %r2466, %r6226;
	and.b64  	%rd28284, %rd28241, 4294967295;
	add.s64 	%rd28285, %rd28282, %rd28284;
	add.s64 	%rd28286, %rd28285, %rd28283;
	shr.u64 	%rd28287, %rd28286, 32;
	mul.wide.u32 	%rd28288, %r2465, %r6226;
	and.b64  	%rd28289, %rd28244, 4294967295;
	add.s64 	%rd28290, %rd28287, %rd28289;
	add.s64 	%rd28291, %rd28290, %rd28288;
	shr.u64 	%rd28292, %rd28291, 32;
	and.b64  	%rd28293, %rd28247, 4294967295;
	add.s64 	%rd28294, %rd28292, %rd28293;
	shr.u64 	%rd28295, %rd28294, 32;
	and.b64  	%rd28296, %rd28250, 4294967295;
	add.s64 	%rd28297, %rd28295, %rd28296;
	shr.u64 	%rd28298, %rd28297, 32;
	and.b64  	%rd28299, %rd28253, 4294967295;
	add.s64 	%rd28300, %rd28298, %rd28299;
	{ .reg .b32 tmp; mov.b64 {tmp, %r6228}, %rd28300; }
	add.s32 	%r6229, %r6225, %r6228;
	mul.lo.s32 	%r6230, %r6209, %r6227;
	mul.wide.u32 	%rd28301, %r2472, %r6230;
	and.b64  	%rd28302, %rd28261, 4294967295;
	add.s64 	%rd28303, %rd28301, %rd28302;
	shr.u64 	%rd28304, %rd28303, 32;
	mul.wide.u32 	%rd28305, %r2471, %r6230;
	and.b64  	%rd28306, %rd28266, 4294967295;
	add.s64 	%rd28307, %rd28304, %rd28306;
	add.s64 	%rd28308, %rd28307, %rd28305;
	cvt.u32.u64 	%r6231, %rd28308;
	shr.u64 	%rd28309, %rd28308, 32;
	mul.wide.u32 	%rd28310, %r2470, %r6230;
	and.b64  	%rd28311, %rd28271, 4294967295;
	add.s64 	%rd28312, %rd28309, %rd28311;
	add.s64 	%rd28313, %rd28312, %rd28310;
	shr.u64 	%rd28314, %rd28313, 32;
	mul.wide.u32 	%rd28315, %r2469, %r6230;
	and.b64  	%rd28316, %rd28276, 4294967295;
	add.s64 	%rd28317, %rd28314, %rd28316;
	add.s64 	%rd28318, %rd28317, %rd28315;
	shr.u64 	%rd28319, %rd28318, 32;
	mul.wide.u32 	%rd28320, %r2468, %r6230;
	and.b64  	%rd28321, %rd28281, 4294967295;
	add.s64 	%rd28322, %rd28319, %rd28321;
	add.s64 	%rd28323, %rd28322, %rd28320;
	shr.u64 	%rd28324, %rd28323, 32;
	mul.wide.u32 	%rd28325, %r2467, %r6230;
	and.b64  	%rd28326, %rd28286, 4294967295;
	add.s64 	%rd28327, %rd28324, %rd28326;
	add.s64 	%rd28328, %rd28327, %rd28325;
	shr.u64 	%rd28329, %rd28328, 32;
	mul.wide.u32 	%rd28330, %r2466, %r6230;
	and.b64  	%rd28331, %rd28291, 4294967295;
	add.s64 	%rd28332, %rd28329, %rd28331;
	add.s64 	%rd28333, %rd28332, %rd28330;
	shr.u64 	%rd28334, %rd28333, 32;
	mul.wide.u32 	%rd28335, %r2465, %r6230;
	and.b64  	%rd28336, %rd28294, 4294967295;
	add.s64 	%rd28337, %rd28334, %rd28336;
	add.s64 	%rd28338, %rd28337, %rd28335;
	shr.u64 	%rd28339, %rd28338, 32;
	and.b64  	%rd28340, %rd28297, 4294967295;
	add.s64 	%rd28341, %rd28339, %rd28340;
	shr.u64 	%rd28342, %rd28341, 32;
	and.b64  	%rd28343, %rd28300, 4294967295;
	add.s64 	%rd28344, %rd28342, %rd28343;
	{ .reg .b32 tmp; mov.b64 {tmp, %r6232}, %rd28344; }
	add.s32 	%r6233, %r6229, %r6232;
	mul.lo.s32 	%r6234, %r6209, %r6231;
	mul.wide.u32 	%rd28345, %r2472, %r6234;
	and.b64  	%rd28346, %rd28308, 4294967295;
	add.s64 	%rd28347, %rd28345, %rd28346;
	shr.u64 	%rd28348, %rd28347, 32;
	mul.wide.u32 	%rd28349, %r2471, %r6234;
	and.b64  	%rd28350, %rd28313, 4294967295;
	add.s64 	%rd28351, %rd28348, %rd28350;
	add.s64 	%rd28352, %rd28351, %rd28349;
	cvt.u32.u64 	%r6235, %rd28352;
	shr.u64 	%rd28353, %rd28352, 32;
	mul.wide.u32 	%rd28354, %r2470, %r6234;
	and.b64  	%rd28355, %rd28318, 4294967295;
	add.s64 	%rd28356, %rd28353, %rd28355;
	add.s64 	%rd28357, %rd28356, %rd28354;
	shr.u64 	%rd28358, %rd28357, 32;
	mul.wide.u32 	%rd28359, %r2469, %r6234;
	and.b64  	%rd28360, %rd28323, 4294967295;
	add.s64 	%rd28361, %rd28358, %rd28360;
	add.s64 	%rd28362, %rd28361, %rd28359;
	shr.u64 	%rd28363, %rd28362, 32;
	mul.wide.u32 	%rd28364, %r2468, %r6234;
	and.b64  	%rd28365, %rd28328, 4294967295;
	add.s64 	%rd28366, %rd28363, %rd28365;
	add.s64 	%rd28367, %rd28366, %rd28364;
	shr.u64 	%rd28368, %rd28367, 32;
	mul.wide.u32 	%rd28369, %r2467, %r6234;
	and.b64  	%rd28370, %rd28333, 4294967295;
	add.s64 	%rd28371, %rd28368, %rd28370;
	add.s64 	%rd28372, %rd28371, %rd28369;
	shr.u64 	%rd28373, %rd28372, 32;
	mul.wide.u32 	%rd28374, %r2466, %r6234;
	and.b64  	%rd28375, %rd28338, 4294967295;
	add.s64 	%rd28376, %rd28373, %rd28375;
	add.s64 	%rd28377, %rd28376, %rd28374;
	shr.u64 	%rd28378, %rd28377, 32;
	mul.wide.u32 	%rd28379, %r2465, %r6234;
	and.b64  	%rd28380, %rd28341, 4294967295;
	add.s64 	%rd28381, %rd28378, %rd28380;
	add.s64 	%rd28382, %rd28381, %rd28379;
	shr.u64 	%rd28383, %rd28382, 32;
	and.b64  	%rd28384, %rd28344, 4294967295;
	add.s64 	%rd28385, %rd28383, %rd28384;
	{ .reg .b32 tmp; mov.b64 {tmp, %r6236}, %rd28385; }
	add.s32 	%r6237, %r6233, %r6236;
	mul.lo.s32 	%r6238, %r6209, %r6235;
	mul.wide.u32 	%rd28386, %r2472, %r6238;
	and.b64  	%rd28387, %rd28352, 4294967295;
	add.s64 	%rd28388, %rd28386, %rd28387;
	shr.u64 	%rd28389, %rd28388, 32;
	mul.wide.u32 	%rd28390, %r2471, %r6238;
	and.b64  	%rd28391, %rd28357, 4294967295;
	add.s64 	%rd28392, %rd28389, %rd28391;
	add.s64 	%rd28393, %rd28392, %rd28390;
	cvt.u32.u64 	%r8495, %rd28393;
	shr.u64 	%rd28394, %rd28393, 32;
	mul.wide.u32 	%rd28395, %r2470, %r6238;
	and.b64  	%rd28396, %rd28362, 4294967295;
	add.s64 	%rd28397, %rd28394, %rd28396;
	add.s64 	%rd28398, %rd28397, %rd28395;
	cvt.u32.u64 	%r8496, %rd28398;
	shr.u64 	%rd28399, %rd28398, 32;
	mul.wide.u32 	%rd28400, %r2469, %r6238;
	and.b64  	%rd28401, %rd28367, 4294967295;
	add.s64 	%rd28402, %rd28399, %rd28401;
	add.s64 	%rd28403, %rd28402, %rd28400;
	cvt.u32.u64 	%r8497, %rd28403;
	shr.u64 	%rd28404, %rd28403, 32;
	mul.wide.u32 	%rd28405, %r2468, %r6238;
	and.b64  	%rd28406, %rd28372, 4294967295;
	add.s64 	%rd28407, %rd28404, %rd28406;
	add.s64 	%rd28408, %rd28407, %rd28405;
	cvt.u32.u64 	%r8498, %rd28408;
	shr.u64 	%rd28409, %rd28408, 32;
	mul.wide.u32 	%rd28410, %r2467, %r6238;
	and.b64  	%rd28411, %rd28377, 4294967295;
	add.s64 	%rd28412, %rd28409, %rd28411;
	add.s64 	%rd28413, %rd28412, %rd28410;
	cvt.u32.u64 	%r8499, %rd28413;
	shr.u64 	%rd28414, %rd28413, 32;
	mul.wide.u32 	%rd28415, %r2466, %r6238;
	and.b64  	%rd28416, %rd28382, 4294967295;
	add.s64 	%rd28417, %rd28414, %rd28416;
	add.s64 	%rd28418, %rd28417, %rd28415;
	cvt.u32.u64 	%r8500, %rd28418;
	shr.u64 	%rd28419, %rd28418, 32;
	mul.wide.u32 	%rd28420, %r2465, %r6238;
	and.b64  	%rd28421, %rd28385, 4294967295;
	add.s64 	%rd28422, %rd28419, %rd28421;
	add.s64 	%rd28423, %rd28422, %rd28420;
	cvt.u32.u64 	%r8501, %rd28423;
	{ .reg .b32 tmp; mov.b64 {tmp, %r6239}, %rd28423; }
	add.s32 	%r8502, %r6237, %r6239;
	setp.gt.u32 	%p1216, %r8502, %r2465;
	@%p1216 bra 	$L__BB5_1062;
	setp.lt.u32 	%p1217, %r8502, %r2465;
	@%p1217 bra 	$L__BB5_1063;
	setp.lt.u32 	%p1218, %r2466, %r8501;
	@%p1218 bra 	$L__BB5_1062;
	setp.gt.u32 	%p1219, %r2466, %r8501;
	@%p1219 bra 	$L__BB5_1063;
	setp.lt.u32 	%p1220, %r2467, %r8500;
	@%p1220 bra 	$L__BB5_1062;
	setp.gt.u32 	%p1221, %r2467, %r8500;
	@%p1221 bra 	$L__BB5_1063;
	setp.lt.u32 	%p1222, %r2468, %r8499;
	@%p1222 bra 	$L__BB5_1062;
	setp.gt.u32 	%p1223, %r2468, %r8499;
	@%p1223 bra 	$L__BB5_1063;
	setp.lt.u32 	%p1224, %r2469, %r8498;
	@%p1224 bra 	$L__BB5_1062;
	setp.gt.u32 	%p1225, %r2469, %r8498;
	@%p1225 bra 	$L__BB5_1063;
	setp.lt.u32 	%p1226, %r2470, %r8497;
	@%p1226 bra 	$L__BB5_1062;
	setp.gt.u32 	%p1227, %r2470, %r8497;
	@%p1227 bra 	$L__BB5_1063;
	setp.lt.u32 	%p1228, %r2471, %r8496;
	@%p1228 bra 	$L__BB5_1062;
	setp.gt.u32 	%p1229, %r2471, %r8496;
	setp.gt.u32 	%p1230, %r2472, %r8495;
	or.pred  	%p1231, %p1229, %p1230;
	@%p1231 bra 	$L__BB5_1063;
$L__BB5_1062:
	sub.s32 	%r8495, %r8495, %r2472;
	sub.s32 	%r8496, %r8496, %r2471;
	sub.s32 	%r8497, %r8497, %r2470;
	sub.s32 	%r8498, %r8498, %r2469;
	sub.s32 	%r8499, %r8499, %r2468;
	sub.s32 	%r8500, %r8500, %r2467;
	sub.s32 	%r8501, %r8501, %r2466;
	sub.s32 	%r8502, %r8502, %r2465;
$L__BB5_1063:
	ld.const.u32 	%r2497, [P_CONST+28];
	ld.const.u32 	%r2498, [P_CONST+24];
	ld.const.u32 	%r2499, [P_CONST+20];
	ld.const.u32 	%r2500, [P_CONST+16];
	ld.const.u32 	%r2501, [P_CONST+12];
	ld.const.u32 	%r2502, [P_CONST+8];
	ld.const.u32 	%r2503, [P_CONST+4];
	ld.const.u32 	%r2504, [P_CONST];
	mul.wide.u32 	%rd28424, %r8495, %r2328;
	cvt.u32.u64 	%r6240, %rd28424;
	shr.u64 	%rd28425, %rd28424, 32;
	mul.wide.u32 	%rd28426, %r8496, %r2328;
	add.s64 	%rd28427, %rd28425, %rd28426;
	shr.u64 	%rd28428, %rd28427, 32;
	mul.wide.u32 	%rd28429, %r8497, %r2328;
	add.s64 	%rd28430, %rd28428, %rd28429;
	shr.u64 	%rd28431, %rd28430, 32;
	mul.wide.u32 	%rd28432, %r8498, %r2328;
	add.s64 	%rd28433, %rd28431, %rd28432;
	shr.u64 	%rd28434, %rd28433, 32;
	mul.wide.u32 	%rd28435, %r8499, %r2328;
	add.s64 	%rd28436, %rd28434, %rd28435;
	shr.u64 	%rd28437, %rd28436, 32;
	mul.wide.u32 	%rd28438, %r8500, %r2328;
	add.s64 	%rd28439, %rd28437, %rd28438;
	shr.u64 	%rd28440, %rd28439, 32;
	mul.wide.u32 	%rd28441, %r8501, %r2328;
	add.s64 	%rd28442, %rd28440, %rd28441;
	shr.u64 	%rd28443, %rd28442, 32;
	mul.wide.u32 	%rd28444, %r8502, %r2328;
	add.s64 	%rd28445, %rd28443, %rd28444;
	shr.u64 	%rd28446, %rd28445, 32;
	mul.wide.u32 	%rd28447, %r8495, %r2327;
	and.b64  	%rd28448, %rd28427, 4294967295;
	add.s64 	%rd28449, %rd28447, %rd28448;
	shr.u64 	%rd28450, %rd28449, 32;
	mul.wide.u32 	%rd28451, %r8496, %r2327;
	and.b64  	%rd28452, %rd28430, 4294967295;
	add.s64 	%rd28453, %rd28450, %rd28452;
	add.s64 	%rd28454, %rd28453, %rd28451;
	shr.u64 	%rd28455, %rd28454, 32;
	mul.wide.u32 	%rd28456, %r8497, %r2327;
	and.b64  	%rd28457, %rd28433, 4294967295;
	add.s64 	%rd28458, %rd28455, %rd28457;
	add.s64 	%rd28459, %rd28458, %rd28456;
	shr.u64 	%rd28460, %rd28459, 32;
	mul.wide.u32 	%rd28461, %r8498, %r2327;
	and.b64  	%rd28462, %rd28436, 4294967295;
	add.s64 	%rd28463, %rd28460, %rd28462;
	add.s64 	%rd28464, %rd28463, %rd28461;
	shr.u64 	%rd28465, %rd28464, 32;
	mul.wide.u32 	%rd28466, %r8499, %r2327;
	and.b64  	%rd28467, %rd28439, 4294967295;
	add.s64 	%rd28468, %rd28465, %rd28467;
	add.s64 	%rd28469, %rd28468, %rd28466;
	shr.u64 	%rd28470, %rd28469, 32;
	mul.wide.u32 	%rd28471, %r8500, %r2327;
	and.b64  	%rd28472, %rd28442, 4294967295;
	add.s64 	%rd28473, %rd28470, %rd28472;
	add.s64 	%rd28474, %rd28473, %rd28471;
	shr.u64 	%rd28475, %rd28474, 32;
	mul.wide.u32 	%rd28476, %r8501, %r2327;
	and.b64  	%rd28477, %rd28445, 4294967295;
	add.s64 	%rd28478, %rd28475, %rd28477;
	add.s64 	%rd28479, %rd28478, %rd28476;
	shr.u64 	%rd28480, %rd28479, 32;
	mul.wide.u32 	%rd28481, %r8502, %r2327;
	add.s64 	%rd28482, %rd28480, %rd28446;
	add.s64 	%rd28483, %rd28482, %rd28481;
	shr.u64 	%rd28484, %rd28483, 32;
	mul.wide.u32 	%rd28485, %r8495, %r2326;
	and.b64  	%rd28486, %rd28454, 4294967295;
	add.s64 	%rd28487, %rd28485, %rd28486;
	shr.u64 	%rd28488, %rd28487, 32;
	mul.wide.u32 	%rd28489, %r8496, %r2326;
	and.b64  	%rd28490, %rd28459, 4294967295;
	add.s64 	%rd28491, %rd28488, %rd28490;
	add.s64 	%rd28492, %rd28491, %rd28489;
	shr.u64 	%rd28493, %rd28492, 32;
	mul.wide.u32 	%rd28494, %r8497, %r2326;
	and.b64  	%rd28495, %rd28464, 4294967295;
	add.s64 	%rd28496, %rd28493, %rd28495;
	add.s64 	%rd28497, %rd28496, %rd28494;
	shr.u64 	%rd28498, %rd28497, 32;
	mul.wide.u32 	%rd28499, %r8498, %r2326;
	and.b64  	%rd28500, %rd28469, 4294967295;
	add.s64 	%rd28501, %rd28498, %rd28500;
	add.s64 	%rd28502, %rd28501, %rd28499;
	shr.u64 	%rd28503, %rd28502, 32;
	mul.wide.u32 	%rd28504, %r8499, %r2326;
	and.b64  	%rd28505, %rd28474, 4294967295;
	add.s64 	%rd28506, %rd28503, %rd28505;
	add.s64 	%rd28507, %rd28506, %rd28504;
	shr.u64 	%rd28508, %rd28507, 32;
	mul.wide.u32 	%rd28509, %r8500, %r2326;
	and.b64  	%rd28510, %rd28479, 4294967295;
	add.s64 	%rd28511, %rd28508, %rd28510;
	add.s64 	%rd28512, %rd28511, %rd28509;
	shr.u64 	%rd28513, %rd28512, 32;
	mul.wide.u32 	%rd28514, %r8501, %r2326;
	and.b64  	%rd28515, %rd28483, 4294967295;
	add.s64 	%rd28516, %rd28513, %rd28515;
	add.s64 	%rd28517, %rd28516, %rd28514;
	shr.u64 	%rd28518, %rd28517, 32;
	mul.wide.u32 	%rd28519, %r8502, %r2326;
	add.s64 	%rd28520, %rd28518, %rd28484;
	add.s64 	%rd28521, %rd28520, %rd28519;
	shr.u64 	%rd28522, %rd28521, 32;
	mul.wide.u32 	%rd28523, %r8495, %r2325;
	and.b64  	%rd28524, %rd28492, 4294967295;
	add.s64 	%rd28525, %rd28523, %rd28524;
	shr.u64 	%rd28526, %rd28525, 32;
	mul.wide.u32 	%rd28527, %r8496, %r2325;
	and.b64  	%rd28528, %rd28497, 4294967295;
	add.s64 	%rd28529, %rd28526, %rd28528;
	add.s64 	%rd28530, %rd28529, %rd28527;
	shr.u64 	%rd28531, %rd28530, 32;
	mul.wide.u32 	%rd28532, %r8497, %r2325;
	and.b64  	%rd28533, %rd28502, 4294967295;
	add.s64 	%rd28534, %rd28531, %rd28533;
	add.s64 	%rd28535, %rd28534, %rd28532;
	shr.u64 	%rd28536, %rd28535, 32;
	mul.wide.u32 	%rd28537, %r8498, %r2325;
	and.b64  	%rd28538, %rd28507, 4294967295;
	add.s64 	%rd28539, %rd28536, %rd28538;
	add.s64 	%rd28540, %rd28539, %rd28537;
	shr.u64 	%rd28541, %rd28540, 32;
	mul.wide.u32 	%rd28542, %r8499, %r2325;
	and.b64  	%rd28543, %rd28512, 4294967295;
	add.s64 	%rd28544, %rd28541, %rd28543;
	add.s64 	%rd28545, %rd28544, %rd28542;
	shr.u64 	%rd28546, %rd28545, 32;
	mul.wide.u32 	%rd28547, %r8500, %r2325;
	and.b64  	%rd28548, %rd28517, 4294967295;
	add.s64 	%rd28549, %rd28546, %rd28548;
	add.s64 	%rd28550, %rd28549, %rd28547;
	shr.u64 	%rd28551, %rd28550, 32;
	mul.wide.u32 	%rd28552, %r8501, %r2325;
	and.b64  	%rd28553, %rd28521, 4294967295;
	add.s64 	%rd28554, %rd28551, %rd28553;
	add.s64 	%rd28555, %rd28554, %rd28552;
	shr.u64 	%rd28556, %rd28555, 32;
	mul.wide.u32 	%rd28557, %r8502, %r2325;
	add.s64 	%rd28558, %rd28556, %rd28522;
	add.s64 	%rd28559, %rd28558, %rd28557;
	shr.u64 	%rd28560, %rd28559, 32;
	mul.wide.u32 	%rd28561, %r8495, %r2324;
	and.b64  	%rd28562, %rd28530, 4294967295;
	add.s64 	%rd28563, %rd28561, %rd28562;
	shr.u64 	%rd28564, %rd28563, 32;
	mul.wide.u32 	%rd28565, %r8496, %r2324;
	and.b64  	%rd28566, %rd28535, 4294967295;
	add.s64 	%rd28567, %rd28564, %rd28566;
	add.s64 	%rd28568, %rd28567, %rd28565;
	shr.u64 	%rd28569, %rd28568, 32;
	mul.wide.u32 	%rd28570, %r8497, %r2324;
	and.b64  	%rd28571, %rd28540, 4294967295;
	add.s64 	%rd28572, %rd28569, %rd28571;
	add.s64 	%rd28573, %rd28572, %rd28570;
	shr.u64 	%rd28574, %rd28573, 32;
	mul.wide.u32 	%rd28575, %r8498, %r2324;
	and.b64  	%rd28576, %rd28545, 4294967295;
	add.s64 	%rd28577, %rd28574, %rd28576;
	add.s64 	%rd28578, %rd28577, %rd28575;
	shr.u64 	%rd28579, %rd28578, 32;
	mul.wide.u32 	%rd28580, %r8499, %r2324;
	and.b64  	%rd28581, %rd28550, 4294967295;
	add.s64 	%rd28582, %rd28579, %rd28581;
	add.s64 	%rd28583, %rd28582, %rd28580;
	shr.u64 	%rd28584, %rd28583, 32;
	mul.wide.u32 	%rd28585, %r8500, %r2324;
	and.b64  	%rd28586, %rd28555, 4294967295;
	add.s64 	%rd28587, %rd28584, %rd28586;
	add.s64 	%rd28588, %rd28587, %rd28585;
	shr.u64 	%rd28589, %rd28588, 32;
	mul.wide.u32 	%rd28590, %r8501, %r2324;
	and.b64  	%rd28591, %rd28559, 4294967295;
	add.s64 	%rd28592, %rd28589, %rd28591;
	add.s64 	%rd28593, %rd28592, %rd28590;
	shr.u64 	%rd28594, %rd28593, 32;
	mul.wide.u32 	%rd28595, %r8502, %r2324;
	add.s64 	%rd28596, %rd28594, %rd28560;
	add.s64 	%rd28597, %rd28596, %rd28595;
	shr.u64 	%rd28598, %rd28597, 32;
	mul.wide.u32 	%rd28599, %r8495, %r2323;
	and.b64  	%rd28600, %rd28568, 4294967295;
	add.s64 	%rd28601, %rd28599, %rd28600;
	shr.u64 	%rd28602, %rd28601, 32;
	mul.wide.u32 	%rd28603, %r8496, %r2323;
	and.b64  	%rd28604, %rd28573, 4294967295;
	add.s64 	%rd28605, %rd28602, %rd28604;
	add.s64 	%rd28606, %rd28605, %rd28603;
	shr.u64 	%rd28607, %rd28606, 32;
	mul.wide.u32 	%rd28608, %r8497, %r2323;
	and.b64  	%rd28609, %rd28578, 4294967295;
	add.s64 	%rd28610, %rd28607, %rd28609;
	add.s64 	%rd28611, %rd28610, %rd28608;
	shr.u64 	%rd28612, %rd28611, 32;
	mul.wide.u32 	%rd28613, %r8498, %r2323;
	and.b64  	%rd28614, %rd28583, 4294967295;
	add.s64 	%rd28615, %rd28612, %rd28614;
	add.s64 	%rd28616, %rd28615, %rd28613;
	shr.u64 	%rd28617, %rd28616, 32;
	mul.wide.u32 	%rd28618, %r8499, %r2323;
	and.b64  	%rd28619, %rd28588, 4294967295;
	add.s64 	%rd28620, %rd28617, %rd28619;
	add.s64 	%rd28621, %rd28620, %rd28618;
	shr.u64 	%rd28622, %rd28621, 32;
	mul.wide.u32 	%rd28623, %r8500, %r2323;
	and.b64  	%rd28624, %rd28593, 4294967295;
	add.s64 	%rd28625, %rd28622, %rd28624;
	add.s64 	%rd28626, %rd28625, %rd28623;
	shr.u64 	%rd28627, %rd28626, 32;
	mul.wide.u32 	%rd28628, %r8501, %r2323;
	and.b64  	%rd28629, %rd28597, 4294967295;
	add.s64 	%rd28630, %rd28627, %rd28629;
	add.s64 	%rd28631, %rd28630, %rd28628;
	shr.u64 	%rd28632, %rd28631, 32;
	mul.wide.u32 	%rd28633, %r8502, %r2323;
	add.s64 	%rd28634, %rd28632, %rd28598;
	add.s64 	%rd28635, %rd28634, %rd28633;
	shr.u64 	%rd28636, %rd28635, 32;
	mul.wide.u32 	%rd28637, %r8495, %r2322;
	and.b64  	%rd28638, %rd28606, 4294967295;
	add.s64 	%rd28639, %rd28637, %rd28638;
	shr.u64 	%rd28640, %rd28639, 32;
	mul.wide.u32 	%rd28641, %r8496, %r2322;
	and.b64  	%rd28642, %rd28611, 4294967295;
	add.s64 	%rd28643, %rd28640, %rd28642;
	add.s64 	%rd28644, %rd28643, %rd28641;
	shr.u64 	%rd28645, %rd28644, 32;
	mul.wide.u32 	%rd28646, %r8497, %r2322;
	and.b64  	%rd28647, %rd28616, 4294967295;
	add.s64 	%rd28648, %rd28645, %rd28647;
	add.s64 	%rd28649, %rd28648, %rd28646;
	shr.u64 	%rd28650, %rd28649, 32;
	mul.wide.u32 	%rd28651, %r8498, %r2322;
	and.b64  	%rd28652, %rd28621, 4294967295;
	add.s64 	%rd28653, %rd28650, %rd28652;
	add.s64 	%rd28654, %rd28653, %rd28651;
	shr.u64 	%rd28655, %rd28654, 32;
	mul.wide.u32 	%rd28656, %r8499, %r2322;
	and.b64  	%rd28657, %rd28626, 4294967295;
	add.s64 	%rd28658, %rd28655, %rd28657;
	add.s64 	%rd28659, %rd28658, %rd28656;
	shr.u64 	%rd28660, %rd28659, 32;
	mul.wide.u32 	%rd28661, %r8500, %r2322;
	and.b64  	%rd28662, %rd28631, 4294967295;
	add.s64 	%rd28663, %rd28660, %rd28662;
	add.s64 	%rd28664, %rd28663, %rd28661;
	shr.u64 	%rd28665, %rd28664, 32;
	mul.wide.u32 	%rd28666, %r8501, %r2322;
	and.b64  	%rd28667, %rd28635, 4294967295;
	add.s64 	%rd28668, %rd28665, %rd28667;
	add.s64 	%rd28669, %rd28668, %rd28666;
	shr.u64 	%rd28670, %rd28669, 32;
	mul.wide.u32 	%rd28671, %r8502, %r2322;
	add.s64 	%rd28672, %rd28670, %rd28636;
	add.s64 	%rd28673, %rd28672, %rd28671;
	shr.u64 	%rd28674, %rd28673, 32;
	mul.wide.u32 	%rd28675, %r8495, %r2321;
	and.b64  	%rd28676, %rd28644, 4294967295;
	add.s64 	%rd28677, %rd28675, %rd28676;
	shr.u64 	%rd28678, %rd28677, 32;
	mul.wide.u32 	%rd28679, %r8496, %r2321;
	and.b64  	%rd28680, %rd28649, 4294967295;
	add.s64 	%rd28681, %rd28678, %rd28680;
	add.s64 	%rd28682, %rd28681, %rd28679;
	shr.u64 	%rd28683, %rd28682, 32;
	mul.wide.u32 	%rd28684, %r8497, %r2321;
	and.b64  	%rd28685, %rd28654, 4294967295;
	add.s64 	%rd28686, %rd28683, %rd28685;
	add.s64 	%rd28687, %rd28686, %rd28684;
	shr.u64 	%rd28688, %rd28687, 32;
	mul.wide.u32 	%rd28689, %r8498, %r2321;
	and.b64  	%rd28690, %rd28659, 4294967295;
	add.s64 	%rd28691, %rd28688, %rd28690;
	add.s64 	%rd28692, %rd28691, %rd28689;
	shr.u64 	%rd28693, %rd28692, 32;
	mul.wide.u32 	%rd28694, %r8499, %r2321;
	and.b64  	%rd28695, %rd28664, 4294967295;
	add.s64 	%rd28696, %rd28693, %rd28695;
	add.s64 	%rd28697, %rd28696, %rd28694;
	shr.u64 	%rd28698, %rd28697, 32;
	mul.wide.u32 	%rd28699, %r8500, %r2321;
	and.b64  	%rd28700, %rd28669, 4294967295;
	add.s64 	%rd28701, %rd28698, %rd28700;
	add.s64 	%rd28702, %rd28701, %rd28699;
	shr.u64 	%rd28703, %rd28702, 32;
	mul.wide.u32 	%rd28704, %r8501, %r2321;
	and.b64  	%rd28705, %rd28673, 4294967295;
	add.s64 	%rd28706, %rd28703, %rd28705;
	add.s64 	%rd28707, %rd28706, %rd28704;
	shr.u64 	%rd28708, %rd28707, 32;
	mul.wide.u32 	%rd28709, %r8502, %r2321;
	add.s64 	%rd28710, %rd28708, %rd28674;
	add.s64 	%rd28711, %rd28710, %rd28709;
	{ .reg .b32 tmp; mov.b64 {tmp, %r6241}, %rd28711; }
	ld.const.u32 	%r6242, [MU_P];
	mul.lo.s32 	%r6243, %r6242, %r6240;
	mul.wide.u32 	%rd28712, %r2504, %r6243;
	and.b64  	%rd28713, %rd28424, 4294967295;
	add.s64 	%rd28714, %rd28712, %rd28713;
	shr.u64 	%rd28715, %rd28714, 32;
	mul.wide.u32 	%rd28716, %r2503, %r6243;
	and.b64  	%rd28717, %rd28449, 4294967295;
	add.s64 	%rd28718, %rd28715, %rd28717;
	add.s64 	%rd28719, %rd28718, %rd28716;
	cvt.u32.u64 	%r6244, %rd28719;
	shr.u64 	%rd28720, %rd28719, 32;
	mul.wide.u32 	%rd28721, %r2502, %r6243;
	and.b64  	%rd28722, %rd28487, 4294967295;
	add.s64 	%rd28723, %rd28720, %rd28722;
	add.s64 	%rd28724, %rd28723, %rd28721;
	shr.u64 	%rd28725, %rd28724, 32;
	mul.wide.u32 	%rd28726, %r2501, %r6243;
	and.b64  	%rd28727, %rd28525, 4294967295;
	add.s64 	%rd28728, %rd28725, %rd28727;
	add.s64 	%rd28729, %rd28728, %rd28726;
	shr.u64 	%rd28730, %rd28729, 32;
	mul.wide.u32 	%rd28731, %r2500, %r6243;
	and.b64  	%rd28732, %rd28563, 4294967295;
	add.s64 	%rd28733, %rd28730, %rd28732;
	add.s64 	%rd28734, %rd28733, %rd28731;
	shr.u64 	%rd28735, %rd28734, 32;
	mul.wide.u32 	%rd28736, %r2499, %r6243;
	and.b64  	%rd28737, %rd28601, 4294967295;
	add.s64 	%rd28738, %rd28735, %rd28737;
	add.s64 	%rd28739, %rd28738, %rd28736;
	shr.u64 	%rd28740, %rd28739, 32;
	mul.wide.u32 	%rd28741, %r2498, %r6243;
	and.b64  	%rd28742, %rd28639, 4294967295;
	add.s64 	%rd28743, %rd28740, %rd28742;
	add.s64 	%rd28744, %rd28743, %rd28741;
	shr.u64 	%rd28745, %rd28744, 32;
	mul.wide.u32 	%rd28746, %r2497, %r6243;
	and.b64  	%rd28747, %rd28677, 4294967295;
	add.s64 	%rd28748, %rd28745, %rd28747;
	add.s64 	%rd28749, %rd28748, %rd28746;
	shr.u64 	%rd28750, %rd28749, 32;
	and.b64  	%rd28751, %rd28682, 4294967295;
	add.s64 	%rd28752, %rd28750, %rd28751;
	shr.u64 	%rd28753, %rd28752, 32;
	and.b64  	%rd28754, %rd28687, 4294967295;
	add.s64 	%rd28755, %rd28753, %rd28754;
	shr.u64 	%rd28756, %rd28755, 32;
	and.b64  	%rd28757, %rd28692, 4294967295;
	add.s64 	%rd28758, %rd28756, %rd28757;
	shr.u64 	%rd28759, %rd28758, 32;
	and.b64  	%rd28760, %rd28697, 4294967295;
	add.s64 	%rd28761, %rd28759, %rd28760;
	shr.u64 	%rd28762, %rd28761, 32;
	and.b64  	%rd28763, %rd28702, 4294967295;
	add.s64 	%rd28764, %rd28762, %rd28763;
	shr.u64 	%rd28765, %rd28764, 32;
	and.b64  	%rd28766, %rd28707, 4294967295;
	add.s64 	%rd28767, %rd28765, %rd28766;
	shr.u64 	%rd28768, %rd28767, 32;
	and.b64  	%rd28769, %rd28711, 4294967295;
	add.s64 	%rd28770, %rd28768, %rd28769;
	{ .reg .b32 tmp; mov.b64 {tmp, %r6245}, %rd28770; }
	add.s32 	%r6246, %r6241, %r6245;
	mul.lo.s32 	%r6247, %r6242, %r6244;
	mul.wide.u32 	%rd28771, %r2504, %r6247;
	and.b64  	%rd28772, %rd28719, 4294967295;
	add.s64 	%rd28773, %rd28771, %rd28772;
	shr.u64 	%rd28774, %rd28773, 32;
	mul.wide.u32 	%rd28775, %r2503, %r6247;
	and.b64  	%rd28776, %rd28724, 4294967295;
	add.s64 	%rd28777, %rd28774, %rd28776;
	add.s64 	%rd28778, %rd28777, %rd28775;
	cvt.u32.u64 	%r6248, %rd28778;
	shr.u64 	%rd28779, %rd28778, 32;
	mul.wide.u32 	%rd28780, %r2502, %r6247;
	and.b64  	%rd28781, %rd28729, 4294967295;
	add.s64 	%rd28782, %rd28779, %rd28781;
	add.s64 	%rd28783, %rd28782, %rd28780;
	shr.u64 	%rd28784, %rd28783, 32;
	mul.wide.u32 	%rd28785, %r2501, %r6247;
	and.b64  	%rd28786, %rd28734, 4294967295;
	add.s64 	%rd28787, %rd28784, %rd28786;
	add.s64 	%rd28788, %rd28787, %rd28785;
	shr.u64 	%rd28789, %rd28788, 32;
	mul.wide.u32 	%rd28790, %r2500, %r6247;
	and.b64  	%rd28791, %rd28739, 4294967295;
	add.s64 	%rd28792, %rd28789, %rd28791;
	add.s64 	%rd28793, %rd28792, %rd28790;
	shr.u64 	%rd28794, %rd28793, 32;
	mul.wide.u32 	%rd28795, %r2499, %r6247;
	and.b64  	%rd28796, %rd28744, 4294967295;
	add.s64 	%rd28797, %rd28794, %rd28796;
	add.s64 	%rd28798, %rd28797, %rd28795;
	shr.u64 	%rd28799, %rd28798, 32;
	mul.wide.u32 	%rd28800, %r2498, %r6247;
	and.b64  	%rd28801, %rd28749, 4294967295;
	add.s64 	%rd28802, %rd28799, %rd28801;
	add.s64 	%rd28803, %rd28802, %rd28800;
	shr.u64 	%rd28804, %rd28803, 32;
	mul.wide.u32 	%rd28805, %r2497, %r6247;
	and.b64  	%rd28806, %rd28752, 4294967295;
	add.s64 	%rd28807, %rd28804, %rd28806;
	add.s64 	%rd28808, %rd28807, %rd28805;
	shr.u64 	%rd28809, %rd28808, 32;
	and.b64  	%rd28810, %rd28755, 4294967295;
	add.s64 	%rd28811, %rd28809, %rd28810;
	shr.u64 	%rd28812, %rd28811, 32;
	and.b64  	%rd28813, %rd28758, 4294967295;
	add.s64 	%rd28814, %rd28812, %rd28813;
	shr.u64 	%rd28815, %rd28814, 32;
	and.b64  	%rd28816, %rd28761, 4294967295;
	add.s64 	%rd28817, %rd28815, %rd28816;
	shr.u64 	%rd28818, %rd28817, 32;
	and.b64  	%rd28819, %rd28764, 4294967295;
	add.s64 	%rd28820, %rd28818, %rd28819;
	shr.u64 	%rd28821, %rd28820, 32;
	and.b64  	%rd28822, %rd28767, 4294967295;
	add.s64 	%rd28823, %rd28821, %rd28822;
	shr.u64 	%rd28824, %rd28823, 32;
	and.b64  	%rd28825, %rd28770, 4294967295;
	add.s64 	%rd28826, %rd28824, %rd28825;
	{ .reg .b32 tmp; mov.b64 {tmp, %r6249}, %rd28826; }
	add.s32 	%r6250, %r6246, %r6249;
	mul.lo.s32 	%r6251, %r6242, %r6248;
	mul.wide.u32 	%rd28827, %r2504, %r6251;
	and.b64  	%rd28828, %rd28778, 4294967295;
	add.s64 	%rd28829, %rd28827, %rd28828;
	shr.u64 	%rd28830, %rd28829, 32;
	mul.wide.u32 	%rd28831, %r2503, %r6251;
	and.b64  	%rd28832, %rd28783, 4294967295;
	add.s64 	%rd28833, %rd28830, %rd28832;
	add.s64 	%rd28834, %rd28833, %rd28831;
	cvt.u32.u64 	%r6252, %rd28834;
	shr.u64 	%rd28835, %rd28834, 32;
	mul.wide.u32 	%rd28836, %r2502, %r6251;
	and.b64  	%rd28837, %rd28788, 4294967295;
	add.s64 	%rd28838, %rd28835, %rd28837;
	add.s64 	%rd28839, %rd28838, %rd28836;
	shr.u64 	%rd28840, %rd28839, 32;
	mul.wide.u32 	%rd28841, %r2501, %r6251;
	and.b64  	%rd28842, %rd28793, 4294967295;
	add.s64 	%rd28843, %rd28840, %rd28842;
	add.s64 	%rd28844, %rd28843, %rd28841;
	shr.u64 	%rd28845, %rd28844, 32;
	mul.wide.u32 	%rd28846, %r2500, %r6251;
	and.b64  	%rd28847, %rd28798, 4294967295;
	add.s64 	%rd28848, %rd28845, %rd28847;
	add.s64 	%rd28849, %rd28848, %rd28846;
	shr.u64 	%rd28850, %rd28849, 32;
	mul.wide.u32 	%rd28851, %r2499, %r6251;
	and.b64  	%rd28852, %rd28803, 4294967295;
	add.s64 	%rd28853, %rd28850, %rd28852;
	add.s64 	%rd28854, %rd28853, %rd28851;
	shr.u64 	%rd28855, %rd28854, 32;
	mul.wide.u32 	%rd28856, %r2498, %r6251;
	and.b64  	%rd28857, %rd28808, 4294967295;
	add.s64 	%rd28858, %rd28855, %rd28857;
	add.s64 	%rd28859, %rd28858, %rd28856;
	shr.u64 	%rd28860, %rd28859, 32;
	mul.wide.u32 	%rd28861, %r2497, %r6251;
	and.b64  	%rd28862, %rd28811, 4294967295;
	add.s64 	%rd28863, %rd28860, %rd28862;
	add.s64 	%rd28864, %rd28863, %rd28861;
	shr.u64 	%rd28865, %rd28864, 32;
	and.b64  	%rd28866, %rd28814, 4294967295;
	add.s64 	%rd28867, %rd28865, %rd28866;
	shr.u64 	%rd28868, %rd28867, 32;
	and.b64  	%rd28869, %rd28817, 4294967295;
	add.s64 	%rd28870, %rd28868, %rd28869;
	shr.u64 	%rd28871, %rd28870, 32;
	and.b64  	%rd28872, %rd28820, 4294967295;
	add.s64 	%rd28873, %rd28871, %rd28872;
	shr.u64 	%rd28874, %rd28873, 32;
	and.b64  	%rd28875, %rd28823, 4294967295;
	add.s64 	%rd28876, %rd28874, %rd28875;
	shr.u64 	%rd28877, %rd28876, 32;
	and.b64  	%rd28878, %rd28826, 4294967295;
	add.s64 	%rd28879, %rd28877, %rd28878;
	{ .reg .b32 tmp; mov.b64 {tmp, %r6253}, %rd28879; }
	add.s32 	%r6254, %r6250, %r6253;
	mul.lo.s32 	%r6255, %r6242, %r6252;
	mul.wide.u32 	%rd28880, %r2504, %r6255;
	and.b64  	%rd28881, %rd28834, 4294967295;
	add.s64 	%rd28882, %rd28880, %rd28881;
	shr.u64 	%rd28883, %rd28882, 32;
	mul.wide.u32 	%rd28884, %r2503, %r6255;
	and.b64  	%rd28885, %rd28839, 4294967295;
	add.s64 	%rd28886, %rd28883, %rd28885;
	add.s64 	%rd28887, %rd28886, %rd28884;
	cvt.u32.u64 	%r6256, %rd28887;
	shr.u64 	%rd28888, %rd28887, 32;
	mul.wide.u32 	%rd28889, %r2502, %r6255;
	and.b64  	%rd28890, %rd28844, 4294967295;
	add.s64 	%rd28891, %rd28888, %rd28890;
	add.s64 	%rd28892, %rd28891, %rd28889;
	shr.u64 	%rd28893, %rd28892, 32;
	mul.wide.u32 	%rd28894, %r2501, %r6255;
	and.b64  	%rd28895, %rd28849, 4294967295;
	add.s64 	%rd28896, %rd28893, %rd28895;
	add.s64 	%rd28897, %rd28896, %rd28894;
	shr.u64 	%rd28898, %rd28897, 32;
	mul.wide.u32 	%rd28899, %r2500, %r6255;
	and.b64  	%rd28900, %rd28854, 4294967295;
	add.s64 	%rd28901, %rd28898, %rd28900;
	add.s64 	%rd28902, %rd28901, %rd28899;
	shr.u64 	%rd28903, %rd28902, 32;
	mul.wide.u32 	%rd28904, %r2499, %r6255;
	and.b64  	%rd28905, %rd28859, 4294967295;
	add.s64 	%rd28906, %rd28903, %rd28905;
	add.s64 	%rd28907, %rd28906, %rd28904;
	shr.u64 	%rd28908, %rd28907, 32;
	mul.wide.u32 	%rd28909, %r2498, %r6255;
	and.b64  	%rd28910, %rd28864, 4294967295;
	add.s64 	%rd28911, %rd28908, %rd28910;
	add.s64 	%rd28912, %rd28911, %rd28909;
	shr.u64 	%rd28913, %rd28912, 32;
	mul.wide.u32 	%rd28914, %r2497, %r6255;
	and.b64  	%rd28915, %rd28867, 4294967295;
	add.s64 	%rd28916, %rd28913, %rd28915;
	add.s64 	%rd28917, %rd28916, %rd28914;
	shr.u64 	%rd28918, %rd28917, 32;
	and.b64  	%rd28919, %rd28870, 4294967295;
	add.s64 	%rd28920, %rd28918, %rd28919;
	shr.u64 	%rd28921, %rd28920, 32;
	and.b64  	%rd28922, %rd28873, 4294967295;
	add.s64 	%rd28923, %rd28921, %rd28922;
	shr.u64 	%rd28924, %rd28923, 32;
	and.b64  	%rd28925, %rd28876, 4294967295;
	add.s64 	%rd28926, %rd28924, %rd28925;
	shr.u64 	%rd28927, %rd28926, 32;
	and.b64  	%rd28928, %rd28879, 4294967295;
	add.s64 	%rd28929, %rd28927, %rd28928;
	{ .reg .b32 tmp; mov.b64 {tmp, %r6257}, %rd28929; }
	add.s32 	%r6258, %r6254, %r6257;
	mul.lo.s32 	%r6259, %r6242, %r6256;
	mul.wide.u32 	%rd28930, %r2504, %r6259;
	and.b64  	%rd28931, %rd28887, 4294967295;
	add.s64 	%rd28932, %rd28930, %rd28931;
	shr.u64 	%rd28933, %rd28932, 32;
	mul.wide.u32 	%rd28934, %r2503, %r6259;
	and.b64  	%rd28935, %rd28892, 4294967295;
	add.s64 	%rd28936, %rd28933, %rd28935;
	add.s64 	%rd28937, %rd28936, %rd28934;
	cvt.u32.u64 	%r6260, %rd28937;
	shr.u64 	%rd28938, %rd28937, 32;
	mul.wide.u32 	%rd28939, %r2502, %r6259;
	and.b64  	%rd28940, %rd28897, 4294967295;
	add.s64 	%rd28941, %rd28938, %rd28940;
	add.s64 	%rd28942, %rd28941, %rd28939;
	shr.u64 	%rd28943, %rd28942, 32;
	mul.wide.u32 	%rd28944, %r2501, %r6259;
	and.b64  	%rd28945, %rd28902, 4294967295;
	add.s64 	%rd28946, %rd28943, %rd28945;
	add.s64 	%rd28947, %rd28946, %rd28944;
	shr.u64 	%rd28948, %rd28947, 32;
	mul.wide.u32 	%rd28949, %r2500, %r6259;
	and.b64  	%rd28950, %rd28907, 4294967295;
	add.s64 	%rd28951, %rd28948, %rd28950;
	add.s64 	%rd28952, %rd28951, %rd28949;
	shr.u64 	%rd28953, %rd28952, 32;
	mul.wide.u32 	%rd28954, %r2499, %r6259;
	and.b64  	%rd28955, %rd28912, 4294967295;
	add.s64 	%rd28956, %rd28953, %rd28955;
	add.s64 	%rd28957, %rd28956, %rd28954;
	shr.u64 	%rd28958, %rd28957, 32;
	mul.wide.u32 	%rd28959, %r2498, %r6259;
	and.b64  	%rd28960, %rd28917, 4294967295;
	add.s64 	%rd28961, %rd28958, %rd28960;
	add.s64 	%rd28962, %rd28961, %rd28959;
	shr.u64 	%rd28963, %rd28962, 32;
	mul.wide.u32 	%rd28964, %r2497, %r6259;
	and.b64  	%rd28965, %rd28920, 4294967295;
	add.s64 	%rd28966, %rd28963, %rd28965;
	add.s64 	%rd28967, %rd28966, %rd28964;
	shr.u64 	%rd28968, %rd28967, 32;
	and.b64  	%rd28969, %rd28923, 4294967295;
	add.s64 	%rd28970, %rd28968, %rd28969;
	shr.u64 	%rd28971, %rd28970, 32;
	and.b64  	%rd28972, %rd28926, 4294967295;
	add.s64 	%rd28973, %rd28971, %rd28972;
	shr.u64 	%rd28974, %rd28973, 32;
	and.b64  	%rd28975, %rd28929, 4294967295;
	add.s64 	%rd28976, %rd28974, %rd28975;
	{ .reg .b32 tmp; mov.b64 {tmp, %r6261}, %rd28976; }
	add.s32 	%r6262, %r6258, %r6261;
	mul.lo.s32 	%r6263, %r6242, %r6260;
	mul.wide.u32 	%rd28977, %r2504, %r6263;
	and.b64  	%rd28978, %rd28937, 4294967295;
	add.s64 	%rd28979, %rd28977, %rd28978;
	shr.u64 	%rd28980, %rd28979, 32;
	mul.wide.u32 	%rd28981, %r2503, %r6263;
	and.b64  	%rd28982, %rd28942, 4294967295;
	add.s64 	%rd28983, %rd28980, %rd28982;
	add.s64 	%rd28984, %rd28983, %rd28981;
	cvt.u32.u64 	%r6264, %rd28984;
	shr.u64 	%rd28985, %rd28984, 32;
	mul.wide.u32 	%rd28986, %r2502, %r6263;
	and.b64  	%rd28987, %rd28947, 4294967295;
	add.s64 	%rd28988, %rd28985, %rd28987;
	add.s64 	%rd28989, %rd28988, %rd28986;
	shr.u64 	%rd28990, %rd28989, 32;
	mul.wide.u32 	%rd28991, %r2501, %r6263;
	and.b64  	%rd28992, %rd28952, 4294967295;
	add.s64 	%rd28993, %rd28990, %rd28992;
	add.s64 	%rd28994, %rd28993, %rd28991;
	shr.u64 	%rd28995, %rd28994, 32;
	mul.wide.u32 	%rd28996, %r2500, %r6263;
	and.b64  	%rd28997, %rd28957, 4294967295;
	add.s64 	%rd28998, %rd28995, %rd28997;
	add.s64 	%rd28999, %rd28998, %rd28996;
	shr.u64 	%rd29000, %rd28999, 32;
	mul.wide.u32 	%rd29001, %r2499, %r6263;
	and.b64  	%rd29002, %rd28962, 4294967295;
	add.s64 	%rd29003, %rd29000, %rd29002;
	add.s64 	%rd29004, %rd29003, %rd29001;
	shr.u64 	%rd29005, %rd29004, 32;
	mul.wide.u32 	%rd29006, %r2498, %r6263;
	and.b64  	%rd29007, %rd28967, 4294967295;
	add.s64 	%rd29008, %rd29005, %rd29007;
	add.s64 	%rd29009, %rd29008, %rd29006;
	shr.u64 	%rd29010, %rd29009, 32;
	mul.wide.u32 	%rd29011, %r2497, %r6263;
	and.b64  	%rd29012, %rd28970, 4294967295;
	add.s64 	%rd29013, %rd29010, %rd29012;
	add.s64 	%rd29014, %rd29013, %rd29011;
	shr.u64 	%rd29015, %rd29014, 32;
	and.b64  	%rd29016, %rd28973, 4294967295;
	add.s64 	%rd29017, %rd29015, %rd29016;
	shr.u64 	%rd29018, %rd29017, 32;
	and.b64  	%rd29019, %rd28976, 4294967295;
	add.s64 	%rd29020, %rd29018, %rd29019;
	{ .reg .b32 tmp; mov.b64 {tmp, %r6265}, %rd29020; }
	add.s32 	%r6266, %r6262, %r6265;
	mul.lo.s32 	%r6267, %r6242, %r6264;
	mul.wide.u32 	%rd29021, %r2504, %r6267;
	and.b64  	%rd29022, %rd28984, 4294967295;
	add.s64 	%rd29023, %rd29021, %rd29022;
	shr.u64 	%rd29024, %rd29023, 32;
	mul.wide.u32 	%rd29025, %r2503, %r6267;
	and.b64  	%rd29026, %rd28989, 4294967295;
	add.s64 	%rd29027, %rd29024, %rd29026;
	add.s64 	%rd29028, %rd29027, %rd29025;
	cvt.u32.u64 	%r6268, %rd29028;
	shr.u64 	%rd29029, %rd29028, 32;
	mul.wide.u32 	%rd29030, %r2502, %r6267;
	and.b64  	%rd29031, %rd28994, 4294967295;
	add.s64 	%rd29032, %rd29029, %rd29031;
	add.s64 	%rd29033, %rd29032, %rd29030;
	shr.u64 	%rd29034, %rd29033, 32;
	mul.wide.u32 	%rd29035, %r2501, %r6267;
	and.b64  	%rd29036, %rd28999, 4294967295;
	add.s64 	%rd29037, %rd29034, %rd29036;
	add.s64 	%rd29038, %rd29037, %rd29035;
	shr.u64 	%rd29039, %rd29038, 32;
	mul.wide.u32 	%rd29040, %r2500, %r6267;
	and.b64  	%rd29041, %rd29004, 4294967295;
	add.s64 	%rd29042, %rd29039, %rd29041;
	add.s64 	%rd29043, %rd29042, %rd29040;
	shr.u64 	%rd29044, %rd29043, 32;
	mul.wide.u32 	%rd29045, %r2499, %r6267;
	and.b64  	%rd29046, %rd29009, 4294967295;
	add.s64 	%rd29047, %rd29044, %rd29046;
	add.s64 	%rd29048, %rd29047, %rd29045;
	shr.u64 	%rd29049, %rd29048, 32;
	mul.wide.u32 	%rd29050, %r2498, %r6267;
	and.b64  	%rd29051, %rd29014, 4294967295;
	add.s64 	%rd29052, %rd29049, %rd29051;
	add.s64 	%rd29053, %rd29052, %rd29050;
	shr.u64 	%rd29054, %rd29053, 32;
	mul.wide.u32 	%rd29055, %r2497, %r6267;
	and.b64  	%rd29056, %rd29017, 4294967295;
	add.s64 	%rd29057, %rd29054, %rd29056;
	add.s64 	%rd29058, %rd29057, %rd29055;
	shr.u64 	%rd29059, %rd29058, 32;
	and.b64  	%rd29060, %rd29020, 4294967295;
	add.s64 	%rd29061, %rd29059, %rd29060;
	{ .reg .b32 tmp; mov.b64 {tmp, %r6269}, %rd29061; }
	add.s32 	%r6270, %r6266, %r6269;
	mul.lo.s32 	%r6271, %r6242, %r6268;
	mul.wide.u32 	%rd29062, %r2504, %r6271;
	and.b64  	%rd29063, %rd29028, 4294967295;
	add.s64 	%rd29064, %rd29062, %rd29063;
	shr.u64 	%rd29065, %rd29064, 32;
	mul.wide.u32 	%rd29066, %r2503, %r6271;
	and.b64  	%rd29067, %rd29033, 4294967295;
	add.s64 	%rd29068, %rd29065, %rd29067;
	add.s64 	%rd29069, %rd29068, %rd29066;
	cvt.u32.u64 	%r8503, %rd29069;
	shr.u64 	%rd29070, %rd29069, 32;
	mul.wide.u32 	%rd29071, %r2502, %r6271;
	and.b64  	%rd29072, %rd29038, 4294967295;
	add.s64 	%rd29073, %rd29070, %rd29072;
	add.s64 	%rd29074, %rd29073, %rd29071;
	cvt.u32.u64 	%r8504, %rd29074;
	shr.u64 	%rd29075, %rd29074, 32;
	mul.wide.u32 	%rd29076, %r2501, %r6271;
	and.b64  	%rd29077, %rd29043, 4294967295;
	add.s64 	%rd29078, %rd29075, %rd29077;
	add.s64 	%rd29079, %rd29078, %rd29076;
	cvt.u32.u64 	%r8505, %rd29079;
	shr.u64 	%rd29080, %rd29079, 32;
	mul.wide.u32 	%rd29081, %r2500, %r6271;
	and.b64  	%rd29082, %rd29048, 4294967295;
	add.s64 	%rd29083, %rd29080, %rd29082;
	add.s64 	%rd29084, %rd29083, %rd29081;
	cvt.u32.u64 	%r8506, %rd29084;
	shr.u64 	%rd29085, %rd29084, 32;
	mul.wide.u32 	%rd29086, %r2499, %r6271;
	and.b64  	%rd29087, %rd29053, 4294967295;
	add.s64 	%rd29088, %rd29085, %rd29087;
	add.s64 	%rd29089, %rd29088, %rd29086;
	cvt.u32.u64 	%r8507, %rd29089;
	shr.u64 	%rd29090, %rd29089, 32;
	mul.wide.u32 	%rd29091, %r2498, %r6271;
	and.b64  	%rd29092, %rd29058, 4294967295;
	add.s64 	%rd29093, %rd29090, %rd29092;
	add.s64 	%rd29094, %rd29093, %rd29091;
	cvt.u32.u64 	%r8508, %rd29094;
	shr.u64 	%rd29095, %rd29094, 32;
	mul.wide.u32 	%rd29096, %r2497, %r6271;
	and.b64  	%rd29097, %rd29061, 4294967295;
	add.s64 	%rd29098, %rd29095, %rd29097;
	add.s64 	%rd29099, %rd29098, %rd29096;
	cvt.u32.u64 	%r8509, %rd29099;
	{ .reg .b32 tmp; mov.b64 {tmp, %r6272}, %rd29099; }
	add.s32 	%r8510, %r6270, %r6272;
	setp.gt.u32 	%p1232, %r8510, %r2497;
	@%p1232 bra 	$L__BB5_1077;
	setp.lt.u32 	%p1233, %r8510, %r2497;
	@%p1233 bra 	$L__BB5_1078;
	setp.lt.u32 	%p1234, %r2498, %r8509;
	@%p1234 bra 	$L__BB5_1077;
	setp.gt.u32 	%p1235, %r2498, %r8509;
	@%p1235 bra 	$L__BB5_1078;
	setp.lt.u32 	%p1236, %r2499, %r8508;
	@%p1236 bra 	$L__BB5_1077;
	setp.gt.u32 	%p1237, %r2499, %r8508;
	@%p1237 bra 	$L__BB5_1078;
	setp.lt.u32 	%p1238, %r2500, %r8507;
	@%p1238 bra 	$L__BB5_1077;
	setp.gt.u32 	%p1239, %r2500, %r8507;
	@%p1239 bra 	$L__BB5_1078;
	setp.lt.u32 	%p1240, %r2501, %r8506;
	@%p1240 bra 	$L__BB5_1077;
	setp.gt.u32 	%p1241, %r2501, %r8506;
	@%p1241 bra 	$L__BB5_1078;
	setp.lt.u32 	%p1242, %r2502, %r8505;
	@%p1242 bra 	$L__BB5_1077;
	setp.gt.u32 	%p1243, %r2502, %r8505;
	@%p1243 bra 	$L__BB5_1078;
	setp.lt.u32 	%p1244, %r2503, %r8504;
	@%p1244 bra 	$L__BB5_1077;
	setp.gt.u32 	%p1245, %r2503, %r8504;
	setp.gt.u32 	%p1246, %r2504, %r8503;
	or.pred  	%p1247, %p1245, %p1246;
	@%p1247 bra 	$L__BB5_1078;
$L__BB5_1077:
	sub.s32 	%r8503, %r8503, %r2504;
	sub.s32 	%r8504, %r8504, %r2503;
	sub.s32 	%r8505, %r8505, %r2502;
	sub.s32 	%r8506, %r8506, %r2501;
	sub.s32 	%r8507, %r8507, %r2500;
	sub.s32 	%r8508, %r8508, %r2499;
	sub.s32 	%r8509, %r8509, %r2498;
	sub.s32 	%r8510, %r8510, %r2497;
$L__BB5_1078:
	ld.const.u32 	%r2529, [P_CONST+28];
	ld.const.u32 	%r2530, [P_CONST+24];
	ld.const.u32 	%r2531, [P_CONST+20];
	ld.const.u32 	%r2532, [P_CONST+16];
	ld.const.u32 	%r2533, [P_CONST+12];
	ld.const.u32 	%r2534, [P_CONST+8];
	ld.const.u32 	%r2535, [P_CONST+4];
	ld.const.u32 	%r2536, [P_CONST];
	mul.wide.u32 	%rd29100, %r8463, %r2320;
	cvt.u32.u64 	%r6273, %rd29100;
	shr.u64 	%rd29101, %rd29100, 32;
	mul.wide.u32 	%rd29102, %r8464, %r2320;
	add.s64 	%rd29103, %rd29101, %rd29102;
	shr.u64 	%rd29104, %rd29103, 32;
	mul.wide.u32 	%rd29105, %r8465, %r2320;
	add.s64 	%rd29106, %rd29104, %rd29105;
	shr.u64 	%rd29107, %rd29106, 32;
	mul.wide.u32 	%rd29108, %r8466, %r2320;
	add.s64 	%rd29109, %rd29107, %rd29108;
	shr.u64 	%rd29110, %rd29109, 32;
	mul.wide.u32 	%rd29111, %r8467, %r2320;
	add.s64 	%rd29112, %rd29110, %rd29111;
	shr.u64 	%rd29113, %rd29112, 32;
	mul.wide.u32 	%rd29114, %r8468, %r2320;
	add.s64 	%rd29115, %rd29113, %rd29114;
	shr.u64 	%rd29116, %rd29115, 32;
	mul.wide.u32 	%rd29117, %r8469, %r2320;
	add.s64 	%rd29118, %rd29116, %rd29117;
	shr.u64 	%rd29119, %rd29118, 32;
	mul.wide.u32 	%rd29120, %r8470, %r2320;
	add.s64 	%rd29121, %rd29119, %rd29120;
	shr.u64 	%rd29122, %rd29121, 32;
	mul.wide.u32 	%rd29123, %r8463, %r2319;
	and.b64  	%rd29124, %rd29103, 4294967295;
	add.s64 	%rd29125, %rd29123, %rd29124;
	shr.u64 	%rd29126, %rd29125, 32;
	mul.wide.u32 	%rd29127, %r8464, %r2319;
	and.b64  	%rd29128, %rd29106, 4294967295;
	add.s64 	%rd29129, %rd29126, %rd29128;
	add.s64 	%rd29130, %rd29129, %rd29127;
	shr.u64 	%rd29131, %rd29130, 32;
	mul.wide.u32 	%rd29132, %r8465, %r2319;
	and.b64  	%rd29133, %rd29109, 4294967295;
	add.s64 	%rd29134, %rd29131, %rd29133;
	add.s64 	%rd29135, %rd29134, %rd29132;
	shr.u64 	%rd29136, %rd29135, 32;
	mul.wide.u32 	%rd29137, %r8466, %r2319;
	and.b64  	%rd29138, %rd29112, 4294967295;
	add.s64 	%rd29139, %rd29136, %rd29138;
	add.s64 	%rd29140, %rd29139, %rd29137;
	shr.u64 	%rd29141, %rd29140, 32;
	mul.wide.u32 	%rd29142, %r8467, %r2319;
	and.b64  	%rd29143, %rd29115, 4294967295;
	add.s64 	%rd29144, %rd29141, %rd29143;
	add.s64 	%rd29145, %rd29144, %rd29142;
	shr.u64 	%rd29146, %rd29145, 32;
	mul.wide.u32 	%rd29147, %r8468, %r2319;
	and.b64  	%rd29148, %rd29118, 4294967295;
	add.s64 	%rd29149, %rd29146, %rd29148;
	add.s64 	%rd29150, %rd29149, %rd29147;
	shr.u64 	%rd29151, %rd29150, 32;
	mul.wide.u32 	%rd29152, %r8469, %r2319;
	and.b64  	%rd29153, %rd29121, 4294967295;
	add.s64 	%rd29154, %rd29151, %rd29153;
	add.s64 	%rd29155, %rd29154, %rd29152;
	shr.u64 	%rd29156, %rd29155, 32;
	mul.wide.u32 	%rd29157, %r8470, %r2319;
	add.s64 	%rd29158, %rd29156, %rd29122;
	add.s64 	%rd29159, %rd29158, %rd29157;
	shr.u64 	%rd29160, %rd29159, 32;
	mul.wide.u32 	%rd29161, %r8463, %r2318;
	and.b64  	%rd29162, %rd29130, 4294967295;
	add.s64 	%rd29163, %rd29161, %rd29162;
	shr.u64 	%rd29164, %rd29163, 32;
	mul.wide.u32 	%rd29165, %r8464, %r2318;
	and.b64  	%rd29166, %rd29135, 4294967295;
	add.s64 	%rd29167, %rd29164, %rd29166;
	add.s64 	%rd29168, %rd29167, %rd29165;
	shr.u64 	%rd29169, %rd29168, 32;
	mul.wide.u32 	%rd29170, %r8465, %r2318;
	and.b64  	%rd29171, %rd29140, 4294967295;
	add.s64 	%rd29172, %rd29169, %rd29171;
	add.s64 	%rd29173, %rd29172, %rd29170;
	shr.u64 	%rd29174, %rd29173, 32;
	mul.wide.u32 	%rd29175, %r8466, %r2318;
	and.b64  	%rd29176, %rd29145, 4294967295;
	add.s64 	%rd29177, %rd29174, %rd29176;
	add.s64 	%rd29178, %rd29177, %rd29175;
	shr.u64 	%rd29179, %rd29178, 32;
	mul.wide.u32 	%rd29180, %r8467, %r2318;
	and.b64  	%rd29181, %rd29150, 4294967295;
	add.s64 	%rd29182, %rd29179, %rd29181;
	add.s64 	%rd29183, %rd29182, %rd29180;
	shr.u64 	%rd29184, %rd29183, 32;
	mul.wide.u32 	%rd29185, %r8468, %r2318;
	and.b64  	%rd29186, %rd29155, 4294967295;
	add.s64 	%rd29187, %rd29184, %rd29186;
	add.s64 	%rd29188, %rd29187, %rd29185;
	shr.u64 	%rd29189, %rd29188, 32;
	mul.wide.u32 	%rd29190, %r8469, %r2318;
	and.b64  	%rd29191, %rd29159, 4294967295;
	add.s64 	%rd29192, %rd29189, %rd29191;
	add.s64 	%rd29193, %rd29192, %rd29190;
	shr.u64 	%rd29194, %rd29193, 32;
	mul.wide.u32 	%rd29195, %r8470, %r2318;
	add.s64 	%rd29196, %rd29194, %rd29160;
	add.s64 	%rd29197, %rd29196, %rd29195;
	shr.u64 	%rd29198, %rd29197, 32;
	mul.wide.u32 	%rd29199, %r8463, %r2317;
	and.b64  	%rd29200, %rd29168, 4294967295;
	add.s64 	%rd29201, %rd29199, %rd29200;
	shr.u64 	%rd29202, %rd29201, 32;
	mul.wide.u32 	%rd29203, %r8464, %r2317;
	and.b64  	%rd29204, %rd29173, 4294967295;
	add.s64 	%rd29205, %rd29202, %rd29204;
	add.s64 	%rd29206, %rd29205, %rd29203;
	shr.u64 	%rd29207, %rd29206, 32;
	mul.wide.u32 	%rd29208, %r8465, %r2317;
	and.b64  	%rd29209, %rd29178, 4294967295;
	add.s64 	%rd29210, %rd29207, %rd29209;
	add.s64 	%rd29211, %rd29210, %rd29208;
	shr.u64 	%rd29212, %rd29211, 32;
	mul.wide.u32 	%rd29213, %r8466, %r2317;
	and.b64  	%rd29214, %rd29183, 4294967295;
	add.s64 	%rd29215, %rd29212, %rd29214;
	add.s64 	%rd29216, %rd29215, %rd29213;
	shr.u64 	%rd29217, %rd29216, 32;
	mul.wide.u32 	%rd29218, %r8467, %r2317;
	and.b64  	%rd29219, %rd29188, 4294967295;
	add.s64 	%rd29220, %rd29217, %rd29219;
	add.s64 	%rd29221, %rd29220, %rd29218;
	shr.u64 	%rd29222, %rd29221, 32;
	mul.wide.u32 	%rd29223, %r8468, %r2317;
	and.b64  	%rd29224, %rd29193, 4294967295;
	add.s64 	%rd29225, %rd29222, %rd29224;
	add.s64 	%rd29226, %rd29225, %rd29223;
	shr.u64 	%rd29227, %rd29226, 32;
	mul.wide.u32 	%rd29228, %r8469, %r2317;
	and.b64  	%rd29229, %rd29197, 4294967295;
	add.s64 	%rd29230, %rd29227, %rd29229;
	add.s64 	%rd29231, %rd29230, %rd29228;
	shr.u64 	%rd29232, %rd29231, 32;
	mul.wide.u32 	%rd29233, %r8470, %r2317;
	add.s64 	%rd29234, %rd29232, %rd29198;
	add.s64 	%rd29235, %rd29234, %rd29233;
	shr.u64 	%rd29236, %rd29235, 32;
	mul.wide.u32 	%rd29237, %r8463, %r2316;
	and.b64  	%rd29238, %rd29206, 4294967295;
	add.s64 	%rd29239, %rd29237, %rd29238;
	shr.u64 	%rd29240, %rd29239, 32;
	mul.wide.u32 	%rd29241, %r8464, %r2316;
	and.b64  	%rd29242, %rd29211, 4294967295;
	add.s64 	%rd29243, %rd29240, %rd29242;
	add.s64 	%rd29244, %rd29243, %rd29241;
	shr.u64 	%rd29245, %rd29244, 32;
	mul.wide.u32 	%rd29246, %r8465, %r2316;
	and.b64  	%rd29247, %rd29216, 4294967295;
	add.s64 	%rd29248, %rd29245, %rd29247;
	add.s64 	%rd29249, %rd29248, %rd29246;
	shr.u64 	%rd29250, %rd29249, 32;
	mul.wide.u32 	%rd29251, %r8466, %r2316;
	and.b64  	%rd29252, %rd29221, 4294967295;
	add.s64 	%rd29253, %rd29250, %rd29252;
	add.s64 	%rd29254, %rd29253, %rd29251;
	shr.u64 	%rd29255, %rd29254, 32;
	mul.wide.u32 	%rd29256, %r8467, %r2316;
	and.b64  	%rd29257, %rd29226, 4294967295;
	add.s64 	%rd29258, %rd29255, %rd29257;
	add.s64 	%rd29259, %rd29258, %rd29256;
	shr.u64 	%rd29260, %rd29259, 32;
	mul.wide.u32 	%rd29261, %r8468, %r2316;
	and.b64  	%rd29262, %rd29231, 4294967295;
	add.s64 	%rd29263, %rd29260, %rd29262;
	add.s64 	%rd29264, %rd29263, %rd29261;
	shr.u64 	%rd29265, %rd29264, 32;
	mul.wide.u32 	%rd29266, %r8469, %r2316;
	and.b64  	%rd29267, %rd29235, 4294967295;
	add.s64 	%rd29268, %rd29265, %rd29267;
	add.s64 	%rd29269, %rd29268, %rd29266;
	shr.u64 	%rd29270, %rd29269, 32;
	mul.wide.u32 	%rd29271, %r8470, %r2316;
	add.s64 	%rd29272, %rd29270, %rd29236;
	add.s64 	%rd29273, %rd29272, %rd29271;
	shr.u64 	%rd29274, %rd29273, 32;
	mul.wide.u32 	%rd29275, %r8463, %r2315;
	and.b64  	%rd29276, %rd29244, 4294967295;
	add.s64 	%rd29277, %rd29275, %rd29276;
	shr.u64 	%rd29278, %rd29277, 32;
	mul.wide.u32 	%rd29279, %r8464, %r2315;
	and.b64  	%rd29280, %rd29249, 4294967295;
	add.s64 	%rd29281, %rd29278, %rd29280;
	add.s64 	%rd29282, %rd29281, %rd29279;
	shr.u64 	%rd29283, %rd29282, 32;
	mul.wide.u32 	%rd29284, %r8465, %r2315;
	and.b64  	%rd29285, %rd29254, 4294967295;
	add.s64 	%rd29286, %rd29283, %rd29285;
	add.s64 	%rd29287, %rd29286, %rd29284;
	shr.u64 	%rd29288, %rd29287, 32;
	mul.wide.u32 	%rd29289, %r8466, %r2315;
	and.b64  	%rd29290, %rd29259, 4294967295;
	add.s64 	%rd29291, %rd29288, %rd29290;
	add.s64 	%rd29292, %rd29291, %rd29289;
	shr.u64 	%rd29293, %rd29292, 32;
	mul.wide.u32 	%rd29294, %r8467, %r2315;
	and.b64  	%rd29295, %rd29264, 4294967295;
	add.s64 	%rd29296, %rd29293, %rd29295;
	add.s64 	%rd29297, %rd29296, %rd29294;
	shr.u64 	%rd29298, %rd29297, 32;
	mul.wide.u32 	%rd29299, %r8468, %r2315;
	and.b64  	%rd29300, %rd29269, 4294967295;
	add.s64 	%rd29301, %rd29298, %rd29300;
	add.s64 	%rd29302, %rd29301, %rd29299;
	shr.u64 	%rd29303, %rd29302, 32;
	mul.wide.u32 	%rd29304, %r8469, %r2315;
	and.b64  	%rd29305, %rd29273, 4294967295;
	add.s64 	%rd29306, %rd29303, %rd29305;
	add.s64 	%rd29307, %rd29306, %rd29304;
	shr.u64 	%rd29308, %rd29307, 32;
	mul.wide.u32 	%rd29309, %r8470, %r2315;
	add.s64 	%rd29310, %rd29308, %rd29274;
	add.s64 	%rd29311, %rd29310, %rd29309;
	shr.u64 	%rd29312, %rd29311, 32;
	mul.wide.u32 	%rd29313, %r8463, %r2314;
	and.b64  	%rd29314, %rd29282, 4294967295;
	add.s64 	%rd29315, %rd29313, %rd29314;
	shr.u64 	%rd29316, %rd29315, 32;
	mul.wide.u32 	%rd29317, %r8464, %r2314;
	and.b64  	%rd29318, %rd29287, 4294967295;
	add.s64 	%rd29319, %rd29316, %rd29318;
	add.s64 	%rd29320, %rd29319, %rd29317;
	shr.u64 	%rd29321, %rd29320, 32;
	mul.wide.u32 	%rd29322, %r8465, %r2314;
	and.b64  	%rd29323, %rd29292, 4294967295;
	add.s64 	%rd29324, %rd29321, %rd29323;
	add.s64 	%rd29325, %rd29324, %rd29322;
	shr.u64 	%rd29326, %rd29325, 32;
	mul.wide.u32 	%rd29327, %r8466, %r2314;
	and.b64  	%rd29328, %rd29297, 4294967295;
	add.s64 	%rd29329, %rd29326, %rd29328;
	add.s64 	%rd29330, %rd29329, %rd29327;
	shr.u64 	%rd29331, %rd29330, 32;
	mul.wide.u32 	%rd29332, %r8467, %r2314;
	and.b64  	%rd29333, %rd29302, 4294967295;
	add.s64 	%rd29334, %rd29331, %rd29333;
	add.s64 	%rd29335, %rd29334, %rd29332;
	shr.u64 	%rd29336, %rd29335, 32;
	mul.wide.u32 	%rd29337, %r8468, %r2314;
	and.b64  	%rd29338, %rd29307, 4294967295;
	add.s64 	%rd29339, %rd29336, %rd29338;
	add.s64 	%rd29340, %rd29339, %rd29337;
	shr.u64 	%rd29341, %rd29340, 32;
	mul.wide.u32 	%rd29342, %r8469, %r2314;
	and.b64  	%rd29343, %rd29311, 4294967295;
	add.s64 	%rd29344, %rd29341, %rd29343;
	add.s64 	%rd29345, %rd29344, %rd29342;
	shr.u64 	%rd29346, %rd29345, 32;
	mul.wide.u32 	%rd29347, %r8470, %r2314;
	add.s64 	%rd29348, %rd29346, %rd29312;
	add.s64 	%rd29349, %rd29348, %rd29347;
	shr.u64 	%rd29350, %rd29349, 32;
	mul.wide.u32 	%rd29351, %r8463, %r2313;
	and.b64  	%rd29352, %rd29320, 4294967295;
	add.s64 	%rd29353, %rd29351, %rd29352;
	shr.u64 	%rd29354, %rd29353, 32;
	mul.wide.u32 	%rd29355, %r8464, %r2313;
	and.b64  	%rd29356, %rd29325, 4294967295;
	add.s64 	%rd29357, %rd29354, %rd29356;
	add.s64 	%rd29358, %rd29357, %rd29355;
	shr.u64 	%rd29359, %rd29358, 32;
	mul.wide.u32 	%rd29360, %r8465, %r2313;
	and.b64  	%rd29361, %rd29330, 4294967295;
	add.s64 	%rd29362, %rd29359, %rd29361;
	add.s64 	%rd29363, %rd29362, %rd29360;
	shr.u64 	%rd29364, %rd29363, 32;
	mul.wide.u32 	%rd29365, %r8466, %r2313;
	and.b64  	%rd29366, %rd29335, 4294967295;
	add.s64 	%rd29367, %rd29364, %rd29366;
	add.s64 	%rd29368, %rd29367, %rd29365;
	shr.u64 	%rd29369, %rd29368, 32;
	mul.wide.u32 	%rd29370, %r8467, %r2313;
	and.b64  	%rd29371, %rd29340, 4294967295;
	add.s64 	%rd29372, %rd29369, %rd29371;
	add.s64 	%rd29373, %rd29372, %rd29370;
	shr.u64 	%rd29374, %rd29373, 32;
	mul.wide.u32 	%rd29375, %r8468, %r2313;
	and.b64  	%rd29376, %rd29345, 4294967295;
	add.s64 	%rd29377, %rd29374, %rd29376;
	add.s64 	%rd29378, %rd29377, %rd29375;
	shr.u64 	%rd29379, %rd29378, 32;
	mul.wide.u32 	%rd29380, %r8469, %r2313;
	and.b64  	%rd29381, %rd29349, 4294967295;
	add.s64 	%rd29382, %rd29379, %rd29381;
	add.s64 	%rd29383, %rd29382, %rd29380;
	shr.u64 	%rd29384, %rd29383, 32;
	mul.wide.u32 	%rd29385, %r8470, %r2313;
	add.s64 	%rd29386, %rd29384, %rd29350;
	add.s64 	%rd29387, %rd29386, %rd29385;
	{ .reg .b32 tmp; mov.b64 {tmp, %r6274}, %rd29387; }
	ld.const.u32 	%r6275, [MU_P];
	mul.lo.s32 	%r6276, %r6275, %r6273;
	mul.wide.u32 	%rd29388, %r2536, %r6276;
	and.b64  	%rd29389, %rd29100, 4294967295;
	add.s64 	%rd29390, %rd29388, %rd29389;
	shr.u64 	%rd29391, %rd29390, 32;
	mul.wide.u32 	%rd29392, %r2535, %r6276;
	and.b64  	%rd29393, %rd29125, 4294967295;
	add.s64 	%rd29394, %rd29391, %rd29393;
	add.s64 	%rd29395, %rd29394, %rd29392;
	cvt.u32.u64 	%r6277, %rd29395;
	shr.u64 	%rd29396, %rd29395, 32;
	mul.wide.u32 	%rd29397, %r2534, %r6276;
	and.b64  	%rd29398, %rd29163, 4294967295;
	add.s64 	%rd29399, %rd29396, %rd29398;
	add.s64 	%rd29400, %rd29399, %rd29397;
	shr.u64 	%rd29401, %rd29400, 32;
	mul.wide.u32 	%rd29402, %r2533, %r6276;
	and.b64  	%rd29403, %rd29201, 4294967295;
	add.s64 	%rd29404, %rd29401, %rd29403;
	add.s64 	%rd29405, %rd29404, %rd29402;
	shr.u64 	%rd29406, %rd29405, 32;
	mul.wide.u32 	%rd29407, %r2532, %r6276;
	and.b64  	%rd29408, %rd29239, 4294967295;
	add.s64 	%rd29409, %rd29406, %rd29408;
	add.s64 	%rd29410, %rd29409, %rd29407;
	shr.u64 	%rd29411, %rd29410, 32;
	mul.wide.u32 	%rd29412, %r2531, %r6276;
	and.b64  	%rd29413, %rd29277, 4294967295;
	add.s64 	%rd29414, %rd29411, %rd29413;
	add.s64 	%rd29415, %rd29414, %rd29412;
	shr.u64 	%rd29416, %rd29415, 32;
	mul.wide.u32 	%rd29417, %r2530, %r6276;
	and.b64  	%rd29418, %rd29315, 4294967295;
	add.s64 	%rd29419, %rd29416, %rd29418;
	add.s64 	%rd29420, %rd29419, %rd29417;
	shr.u64 	%rd29421, %rd29420, 32;
	mul.wide.u32 	%rd29422, %r2529, %r6276;
	and.b64  	%rd29423, %rd29353, 4294967295;
	add.s64 	%rd29424, %rd29421, %rd29423;
	add.s64 	%rd29425, %rd29424, %rd29422;
	shr.u64 	%rd29426, %rd29425, 32;
	and.b64  	%rd29427, %rd29358, 4294967295;
	add.s64 	%rd29428, %rd29426, %rd29427;
	shr.u64 	%rd29429, %rd29428, 32;
	and.b64  	%rd29430, %rd29363, 4294967295;
	add.s64 	%rd29431, %rd29429, %rd29430;
	shr.u64 	%rd29432, %rd29431, 32;
	and.b64  	%rd29433, %rd29368, 4294967295;
	add.s64 	%rd29434, %rd29432, %rd29433;
	shr.u64 	%rd29435, %rd29434, 32;
	and.b64  	%rd29436, %rd29373, 4294967295;
	add.s64 	%rd29437, %rd29435, %rd29436;
	shr.u64 	%rd29438, %rd29437, 32;
	and.b64  	%rd29439, %rd29378, 4294967295;
	add.s64 	%rd29440, %rd29438, %rd29439;
	shr.u64 	%rd29441, %rd29440, 32;
	and.b64  	%rd29442, %rd29383, 4294967295;
	add.s64 	%rd29443, %rd29441, %rd29442;
	shr.u64 	%rd29444, %rd29443, 32;
	and.b64  	%rd29445, %rd29387, 4294967295;
	add.s64 	%rd29446, %rd29444, %rd29445;
	{ .reg .b32 tmp; mov.b64 {tmp, %r6278}, %rd29446; }
	add.s32 	%r6279, %r6274, %r6278;
	mul.lo.s32 	%r6280, %r6275, %r6277;
	mul.wide.u32 	%rd29447, %r2536, %r6280;
	and.b64  	%rd29448, %rd29395, 4294967295;
	add.s64 	%rd29449, %rd29447, %rd29448;
	shr.u64 	%rd29450, %rd29449, 32;
	mul.wide.u32 	%rd29451, %r2535, %r6280;
	and.b64  	%rd29452, %rd29400, 4294967295;
	add.s64 	%rd29453, %rd29450, %rd29452;
	add.s64 	%rd29454, %rd29453, %rd29451;
	cvt.u32.u64 	%r6281, %rd29454;
	shr.u64 	%rd29455, %rd29454, 32;
	mul.wide.u32 	%rd29456, %r2534, %r6280;
	and.b64  	%rd29457, %rd29405, 4294967295;
	add.s64 	%rd29458, %rd29455, %rd29457;
	add.s64 	%rd29459, %rd29458, %rd29456;
	shr.u64 	%rd29460, %rd29459, 32;
	mul.wide.u32 	%rd29461, %r2533, %r6280;
	and.b64  	%rd29462, %rd29410, 4294967295;
	add.s64 	%rd29463, %rd29460, %rd29462;
	add.s64 	%rd29464, %rd29463, %rd29461;
	shr.u64 	%rd29465, %rd29464, 32;
	mul.wide.u32 	%rd29466, %r2532, %r6280;
	and.b64  	%rd29467, %rd29415, 4294967295;
	add.s64 	%rd29468, %rd29465, %rd29467;
	add.s64 	%rd29469, %rd29468, %rd29466;
	shr.u64 	%rd29470, %rd29469, 32;
	mul.wide.u32 	%rd29471, %r2531, %r6280;
	and.b64  	%rd29472, %rd29420, 4294967295;
	add.s64 	%rd29473, %rd29470, %rd29472;
	add.s64 	%rd29474, %rd29473, %rd29471;
	shr.u64 	%rd29475, %rd29474, 32;
	mul.wide.u32 	%rd29476, %r2530, %r6280;
	and.b64  	%rd29477, %rd29425, 4294967295;
	add.s64 	%rd29478, %rd29475, %rd29477;
	add.s64 	%rd29479, %rd29478, %rd29476;
	shr.u64 	%rd29480, %rd29479, 32;
	mul.wide.u32 	%rd29481, %r2529, %r6280;
	and.b64  	%rd29482, %rd29428, 4294967295;
	add.s64 	%rd29483, %rd29480, %rd29482;
	add.s64 	%rd29484, %rd29483, %rd29481;
	shr.u64 	%rd29485, %rd29484, 32;
	and.b64  	%rd29486, %rd29431, 4294967295;
	add.s64 	%rd29487, %rd29485, %rd29486;
	shr.u64 	%rd29488, %rd29487, 32;
	and.b64  	%rd29489, %rd29434, 4294967295;
	add.s64 	%rd29490, %rd29488, %rd29489;
	shr.u64 	%rd29491, %rd29490, 32;
	and.b64  	%rd29492, %rd29437, 4294967295;
	add.s64 	%rd29493, %rd29491, %rd29492;
	shr.u64 	%rd29494, %rd29493, 32;
	and.b64  	%rd29495, %rd29440, 4294967295;
	add.s64 	%rd29496, %rd29494, %rd29495;
	shr.u64 	%rd29497, %rd29496, 32;
	and.b64  	%rd29498, %rd29443, 4294967295;
	add.s64 	%rd29499, %rd29497, %rd29498;
	shr.u64 	%rd29500, %rd29499, 32;
	and.b64  	%rd29501, %rd29446, 4294967295;
	add.s64 	%rd29502, %rd29500, %rd29501;
	{ .reg .b32 tmp; mov.b64 {tmp, %r6282}, %rd29502; }
	add.s32 	%r6283, %r6279, %r6282;
	mul.lo.s32 	%r6284, %r6275, %r6281;
	mul.wide.u32 	%rd29503, %r2536, %r6284;
	and.b64  	%rd29504, %rd29454, 4294967295;
	add.s64 	%rd29505, %rd29503, %rd29504;
	shr.u64 	%rd29506, %rd29505, 32;
	mul.wide.u32 	%rd29507, %r2535, %r6284;
	and.b64  	%rd29508, %rd29459, 4294967295;
	add.s64 	%rd29509, %rd29506, %rd29508;
	add.s64 	%rd29510, %rd29509, %rd29507;
	cvt.u32.u64 	%r6285, %rd29510;
	shr.u64 	%rd29511, %rd29510, 32;
	mul.wide.u32 	%rd29512, %r2534, %r6284;
	and.b64  	%rd29513, %rd29464, 4294967295;
	add.s64 	%rd29514, %rd29511, %rd29513;
	add.s64 	%rd29515, %rd29514, %rd29512;
	shr.u64 	%rd29516, %rd29515, 32;
	mul.wide.u32 	%rd29517, %r2533, %r6284;
	and.b64  	%rd29518, %rd29469, 4294967295;
	add.s64 	%rd29519, %rd29516, %rd29518;
	add.s64 	%rd29520, %rd29519, %rd29517;
	shr.u64 	%rd29521, %rd29520, 32;
	mul.wide.u32 	%rd29522, %r2532, %r6284;
	and.b64  	%rd29523, %rd29474, 4294967295;
	add.s64 	%rd29524, %rd29521, %rd29523;
	add.s64 	%rd29525, %rd29524, %rd29522;
	shr.u64 	%rd29526, %rd29525, 32;
	mul.wide.u32 	%rd29527, %r2531, %r6284;
	and.b64  	%rd29528, %rd29479, 4294967295;
	add.s64 	%rd29529, %rd29526, %rd29528;
	add.s64 	%rd29530, %rd29529, %rd29527;
	shr.u64 	%rd29531, %rd29530, 32;
	mul.wide.u32 	%rd29532, %r2530, %r6284;
	and.b64  	%rd29533, %rd29484, 4294967295;
	add.s64 	%rd29534, %rd29531, %rd29533;
	add.s64 	%rd29535, %rd29534, %rd29532;
	shr.u64 	%rd29536, %rd29535, 32;
	mul.wide.u32 	%rd29537, %r2529, %r6284;
	and.b64  	%rd29538, %rd29487, 4294967295;
	add.s64 	%rd29539, %rd29536, %rd29538;
	add.s64 	%rd29540, %rd29539, %rd29537;
	shr.u64 	%rd29541, %rd29540, 32;
	and.b64  	%rd29542, %rd29490, 4294967295;
	add.s64 	%rd29543, %rd29541, %rd29542;
	shr.u64 	%rd29544, %rd29543, 32;
	and.b64  	%rd29545, %rd29493, 4294967295;
	add.s64 	%rd29546, %rd29544, %rd29545;
	shr.u64 	%rd29547, %rd29546, 32;
	and.b64  	%rd29548, %rd29496, 4294967295;
	add.s64 	%rd29549, %rd29547, %rd29548;
	shr.u64 	%rd29550, %rd29549, 32;
	and.b64  	%rd29551, %rd29499, 4294967295;
	add.s64 	%rd29552, %rd29550, %rd29551;
	shr.u64 	%rd29553, %rd29552, 32;
	and.b64  	%rd29554, %rd29502, 4294967295;
	add.s64 	%rd29555, %rd29553, %rd29554;
	{ .reg .b32 tmp; mov.b64 {tmp, %r6286}, %rd29555; }
	add.s32 	%r6287, %r6283, %r6286;
	mul.lo.s32 	%r6288, %r6275, %r6285;
	mul.wide.u32 	%rd29556, %r2536, %r6288;
	and.b64  	%rd29557, %rd29510, 4294967295;
	add.s64 	%rd29558, %rd29556, %rd29557;
	shr.u64 	%rd29559, %rd29558, 32;
	mul.wide.u32 	%rd29560, %r2535, %r6288;
	and.b64  	%rd29561, %rd29515, 4294967295;
	add.s64 	%rd29562, %rd29559, %rd29561;
	add.s64 	%rd29563, %rd29562, %rd29560;
	cvt.u32.u64 	%r6289, %rd29563;
	shr.u64 	%rd29564, %rd29563, 32;
	mul.wide.u32 	%rd29565, %r2534, %r6288;
	and.b64  	%rd29566, %rd29520, 4294967295;
	add.s64 	%rd29567, %rd29564, %rd29566;
	add.s64 	%rd29568, %rd29567, %rd29565;
	shr.u64 	%rd29569, %rd29568, 32;
	mul.wide.u32 	%rd29570, %r2533, %r6288;
	and.b64  	%rd29571, %rd29525, 4294967295;
	add.s64 	%rd29572, %rd29569, %rd29571;
	add.s64 	%rd29573, %rd29572, %rd29570;
	shr.u64 	%rd29574, %rd29573, 32;
	mul.wide.u32 	%rd29575, %r2532, %r6288;
	and.b64  	%rd29576, %rd29530, 4294967295;
	add.s64 	%rd29577, %rd29574, %rd29576;
	add.s64 	%rd29578, %rd29577, %rd29575;
	shr.u64 	%rd29579, %rd29578, 32;
	mul.wide.u32 	%rd29580, %r2531, %r6288;
	and.b64  	%rd29581, %rd29535, 4294967295;
	add.s64 	%rd29582, %rd29579, %rd29581;
	add.s64 	%rd29583, %rd29582, %rd29580;
	shr.u64 	%rd29584, %rd29583, 32;
	mul.wide.u32 	%rd29585, %r2530, %r6288;
	and.b64  	%rd29586, %rd29540, 4294967295;
	add.s64 	%rd29587, %rd29584, %rd29586;
	add.s64 	%rd29588, %rd29587, %rd29585;
	shr.u64 	%rd29589, %rd29588, 32;
	mul.wide.u32 	%rd29590, %r2529, %r6288;
	and.b64  	%rd29591, %rd29543, 4294967295;
	add.s64 	%rd29592, %rd29589, %rd29591;
	add.s64 	%rd29593, %rd29592, %rd29590;
	shr.u64 	%rd29594, %rd29593, 32;
	and.b64  	%rd29595, %rd29546, 4294967295;
	add.s64 	%rd29596, %rd29594, %rd29595;
	shr.u64 	%rd29597, %rd29596, 32;
	and.b64  	%rd29598, %rd29549, 4294967295;
	add.s64 	%rd29599, %rd29597, %rd29598;
	shr.u64 	%rd29600, %rd29599, 32;
	and.b64  	%rd29601, %rd29552, 4294967295;
	add.s64 	%rd29602, %rd29600, %rd29601;
	shr.u64 	%rd29603, %rd29602, 32;
	and.b64  	%rd29604, %rd29555, 4294967295;
	add.s64 	%rd29605, %rd29603, %rd29604;
	{ .reg .b32 tmp; mov.b64 {tmp, %r6290}, %rd29605; }
	add.s32 	%r6291, %r6287, %r6290;
	mul.lo.s32 	%r6292, %r6275, %r6289;
	mul.wide.u32 	%rd29606, %r2536, %r6292;
	and.b64  	%rd29607, %rd29563, 4294967295;
	add.s64 	%rd29608, %rd29606, %rd29607;
	shr.u64 	%rd29609, %rd29608, 32;
	mul.wide.u32 	%rd29610, %r2535, %r6292;
	and.b64  	%rd29611, %rd29568, 4294967295;
	add.s64 	%rd29612, %rd29609, %rd29611;
	add.s64 	%rd29613, %rd29612, %rd29610;
	cvt.u32.u64 	%r6293, %rd29613;
	shr.u64 	%rd29614, %rd29613, 32;
	mul.wide.u32 	%rd29615, %r2534, %r6292;
	and.b64  	%rd29616, %rd29573, 4294967295;
	add.s64 	%rd29617, %rd29614, %rd29616;
	add.s64 	%rd29618, %rd29617, %rd29615;
	shr.u64 	%rd29619, %rd29618, 32;
	mul.wide.u32 	%rd29620, %r2533, %r6292;
	and.b64  	%rd29621, %rd29578, 4294967295;
	add.s64 	%rd29622, %rd29619, %rd29621;
	add.s64 	%rd29623, %rd29622, %rd29620;
	shr.u64 	%rd29624, %rd29623, 32;
	mul.wide.u32 	%rd29625, %r2532, %r6292;
	and.b64  	%rd29626, %rd29583, 4294967295;
	add.s64 	%rd29627, %rd29624, %rd29626;
	add.s64 	%rd29628, %rd29627, %rd29625;
	shr.u64 	%rd29629, %rd29628, 32;
	mul.wide.u32 	%rd29630, %r2531, %r6292;
	and.b64  	%rd29631, %rd29588, 4294967295;
	add.s64 	%rd29632, %rd29629, %rd29631;
	add.s64 	%rd29633, %rd29632, %rd29630;
	shr.u64 	%rd29634, %rd29633, 32;
	mul.wide.u32 	%rd29635, %r2530, %r6292;
	and.b64  	%rd29636, %rd29593, 4294967295;
	add.s64 	%rd29637, %rd29634, %rd29636;
	add.s64 	%rd29638, %rd29637, %rd29635;
	shr.u64 	%rd29639, %rd29638, 32;
	mul.wide.u32 	%rd29640, %r2529, %r6292;
	and.b64  	%rd29641, %rd29596, 4294967295;
	add.s64 	%rd29642, %rd29639, %rd29641;
	add.s64 	%rd29643, %rd29642, %rd29640;
	shr.u64 	%rd29644, %rd29643, 32;
	and.b64  	%rd29645, %rd29599, 4294967295;
	add.s64 	%rd29646, %rd29644, %rd29645;
	shr.u64 	%rd29647, %rd29646, 32;
	and.b64  	%rd29648, %rd29602, 4294967295;
	add.s64 	%rd29649, %rd29647, %rd29648;
	shr.u64 	%rd29650, %rd29649, 32;
	and.b64  	%rd29651, %rd29605, 4294967295;
	add.s64 	%rd29652, %rd29650, %rd29651;
	{ .reg .b32 tmp; mov.b64 {tmp, %r6294}, %rd29652; }
	add.s32 	%r6295, %r6291, %r6294;
	mul.lo.s32 	%r6296, %r6275, %r6293;
	mul.wide.u32 	%rd29653, %r2536, %r6296;
	and.b64  	%rd29654, %rd29613, 4294967295;
	add.s64 	%rd29655, %rd29653, %rd29654;
	shr.u64 	%rd29656, %rd29655, 32;
	mul.wide.u32 	%rd29657, %r2535, %r6296;
	and.b64  	%rd29658, %rd29618, 4294967295;
	add.s64 	%rd29659, %rd29656, %rd29658;
	add.s64 	%rd29660, %rd29659, %rd29657;
	cvt.u32.u64 	%r6297, %rd29660;
	shr.u64 	%rd29661, %rd29660, 32;
	mul.wide.u32 	%rd29662, %r2534, %r6296;
	and.b64  	%rd29663, %rd29623, 4294967295;
	add.s64 	%rd29664, %rd29661, %rd29663;
	add.s64 	%rd29665, %rd29664, %rd29662;
	shr.u64 	%rd29666, %rd29665, 32;
	mul.wide.u32 	%rd29667, %r2533, %r6296;
	and.b64  	%rd29668, %rd29628, 4294967295;
	add.s64 	%rd29669, %rd29666, %rd29668;
	add.s64 	%rd29670, %rd29669, %rd29667;
	shr.u64 	%rd29671, %rd29670, 32;
	mul.wide.u32 	%rd29672, %r2532, %r6296;
	and.b64  	%rd29673, %rd29633, 4294967295;
	add.s64 	%rd29674, %rd29671, %rd29673;
	add.s64 	%rd29675, %rd29674, %rd29672;
	shr.u64 	%rd29676, %rd29675, 32;
	mul.wide.u32 	%rd29677, %r2531, %r6296;
	and.b64  	%rd29678, %rd29638, 4294967295;
	add.s64 	%rd29679, %rd29676, %rd29678;
	add.s64 	%rd29680, %rd29679, %rd29677;
	shr.u64 	%rd29681, %rd29680, 32;
	mul.wide.u32 	%rd29682, %r2530, %r6296;
	and.b64  	%rd29683, %rd29643, 4294967295;
	add.s64 	%rd29684, %rd29681, %rd29683;
	add.s64 	%rd29685, %rd29684, %rd29682;
	shr.u64 	%rd29686, %rd29685, 32;
	mul.wide.u32 	%rd29687, %r2529, %r6296;
	and.b64  	%rd29688, %rd29646, 4294967295;
	add.s64 	%rd29689, %rd29686, %rd29688;
	add.s64 	%rd29690, %rd29689, %rd29687;
	shr.u64 	%rd29691, %rd29690, 32;
	and.b64  	%rd29692, %rd29649, 4294967295;
	add.s64 	%rd29693, %rd29691, %rd29692;
	shr.u64 	%rd29694, %rd29693, 32;
	and.b64  	%rd29695, %rd29652, 4294967295;
	add.s64 	%rd29696, %rd29694, %rd29695;
	{ .reg .b32 tmp; mov.b64 {tmp, %r6298}, %rd29696; }
	add.s32 	%r6299, %r6295, %r6298;
	mul.lo.s32 	%r6300, %r6275, %r6297;
	mul.wide.u32 	%rd29697, %r2536, %r6300;
	and.b64  	%rd29698, %rd29660, 4294967295;
	add.s64 	%rd29699, %rd29697, %rd29698;
	shr.u64 	%rd29700, %rd29699, 32;
	mul.wide.u32 	%rd29701, %r2535, %r6300;
	and.b64  	%rd29702, %rd29665, 4294967295;
	add.s64 	%rd29703, %rd29700, %rd29702;
	add.s64 	%rd29704, %rd29703, %rd29701;
	cvt.u32.u64 	%r6301, %rd29704;
	shr.u64 	%rd29705, %rd29704, 32;
	mul.wide.u32 	%rd29706, %r2534, %r6300;
	and.b64  	%rd29707, %rd29670, 4294967295;
	add.s64 	%rd29708, %rd29705, %rd29707;
	add.s64 	%rd29709, %rd29708, %rd29706;
	shr.u64 	%rd29710, %rd29709, 32;
	mul.wide.u32 	%rd29711, %r2533, %r6300;
	and.b64  	%rd29712, %rd29675, 4294967295;
	add.s64 	%rd29713, %rd29710, %rd29712;
	add.s64 	%rd29714, %rd29713, %rd29711;
	shr.u64 	%rd29715, %rd29714, 32;
	mul.wide.u32 	%rd29716, %r2532, %r6300;
	and.b64  	%rd29717, %rd29680, 4294967295;
	add.s64 	%rd29718, %rd29715, %rd29717;
	add.s64 	%rd29719, %rd29718, %rd29716;
	shr.u64 	%rd29720, %rd29719, 32;
	mul.wide.u32 	%rd29721, %r2531, %r6300;
	and.b64  	%rd29722, %rd29685, 4294967295;
	add.s64 	%rd29723, %rd29720, %rd29722;
	add.s64 	%rd29724, %rd29723, %rd29721;
	shr.u64 	%rd29725, %rd29724, 32;
	mul.wide.u32 	%rd29726, %r2530, %r6300;
	and.b64  	%rd29727, %rd29690, 4294967295;
	add.s64 	%rd29728, %rd29725, %rd29727;
	add.s64 	%rd29729, %rd29728, %rd29726;
	shr.u64 	%rd29730, %rd29729, 32;
	mul.wide.u32 	%rd29731, %r2529, %r6300;
	and.b64  	%rd29732, %rd29693, 4294967295;
	add.s64 	%rd29733, %rd29730, %rd29732;
	add.s64 	%rd29734, %rd29733, %rd29731;
	shr.u64 	%rd29735, %rd29734, 32;
	and.b64  	%rd29736, %rd29696, 4294967295;
	add.s64 	%rd29737, %rd29735, %rd29736;
	{ .reg .b32 tmp; mov.b64 {tmp, %r6302}, %rd29737; }
	add.s32 	%r6303, %r6299, %r6302;
	mul.lo.s32 	%r6304, %r6275, %r6301;
	mul.wide.u32 	%rd29738, %r2536, %r6304;
	and.b64  	%rd29739, %rd29704, 4294967295;
	add.s64 	%rd29740, %rd29738, %rd29739;
	shr.u64 	%rd29741, %rd29740, 32;
	mul.wide.u32 	%rd29742, %r2535, %r6304;
	and.b64  	%rd29743, %rd29709, 4294967295;
	add.s64 	%rd29744, %rd29741, %rd29743;
	add.s64 	%rd29745, %rd29744, %rd29742;
	cvt.u32.u64 	%r8511, %rd29745;
	shr.u64 	%rd29746, %rd29745, 32;
	mul.wide.u32 	%rd29747, %r2534, %r6304;
	and.b64  	%rd29748, %rd29714, 4294967295;
	add.s64 	%rd29749, %rd29746, %rd29748;
	add.s64 	%rd29750, %rd29749, %rd29747;
	cvt.u32.u64 	%r8512, %rd29750;
	shr.u64 	%rd29751, %rd29750, 32;
	mul.wide.u32 	%rd29752, %r2533, %r6304;
	and.b64  	%rd29753, %rd29719, 4294967295;
	add.s64 	%rd29754, %rd29751, %rd29753;
	add.s64 	%rd29755, %rd29754, %rd29752;
	cvt.u32.u64 	%r8513, %rd29755;
	shr.u64 	%rd29756, %rd29755, 32;
	mul.wide.u32 	%rd29757, %r2532, %r6304;
	and.b64  	%rd29758, %rd29724, 4294967295;
	add.s64 	%rd29759, %rd29756, %rd29758;
	add.s64 	%rd29760, %rd29759, %rd29757;
	cvt.u32.u64 	%r8514, %rd29760;
	shr.u64 	%rd29761, %rd29760, 32;
	mul.wide.u32 	%rd29762, %r2531, %r6304;
	and.b64  	%rd29763, %rd29729, 4294967295;
	add.s64 	%rd29764, %rd29761, %rd29763;
	add.s64 	%rd29765, %rd29764, %rd29762;
	cvt.u32.u64 	%r8515, %rd29765;
	shr.u64 	%rd29766, %rd29765, 32;
	mul.wide.u32 	%rd29767, %r2530, %r6304;
	and.b64  	%rd29768, %rd29734, 4294967295;
	add.s64 	%rd29769, %rd29766, %rd29768;
	add.s64 	%rd29770, %rd29769, %rd29767;
	cvt.u32.u64 	%r8516, %rd29770;
	shr.u64 	%rd29771, %rd29770, 32;
	mul.wide.u32 	%rd29772, %r2529, %r6304;
	and.b64  	%rd29773, %rd29737, 4294967295;
	add.s64 	%rd29774, %rd29771, %rd29773;
	add.s64 	%rd29775, %rd29774, %rd29772;
	cvt.u32.u64 	%r8517, %rd29775;
	{ .reg .b32 tmp; mov.b64 {tmp, %r6305}, %rd29775; }
	add.s32 	%r8518, %r6303, %r6305;
	setp.gt.u32 	%p1248, %r8518, %r2529;
	@%p1248 bra 	$L__BB5_1092;
	setp.lt.u32 	%p1249, %r8518, %r2529;
	@%p1249 bra 	$L__BB5_1093;
	setp.lt.u32 	%p1250, %r2530, %r8517;
	@%p1250 bra 	$L__BB5_1092;
	setp.gt.u32 	%p1251, %r2530, %r8517;
	@%p1251 bra 	$L__BB5_1093;
	setp.lt.u32 	%p1252, %r2531, %r8516;
	@%p1252 bra 	$L__BB5_1092;
	setp.gt.u32 	%p1253, %r2531, %r8516;
	@%p1253 bra 	$L__BB5_1093;
	setp.lt.u32 	%p1254, %r2532, %r8515;
	@%p1254 bra 	$L__BB5_1092;
	setp.gt.u32 	%p1255, %r2532, %r8515;
	@%p1255 bra 	$L__BB5_1093;
	setp.lt.u32 	%p1256, %r2533, %r8514;
	@%p1256 bra 	$L__BB5_1092;
	setp.gt.u32 	%p1257, %r2533, %r8514;
	@%p1257 bra 	$L__BB5_1093;
	setp.lt.u32 	%p1258, %r2534, %r8513;
	@%p1258 bra 	$L__BB5_1092;
	setp.gt.u32 	%p1259, %r2534, %r8513;
	@%p1259 bra 	$L__BB5_1093;
	setp.lt.u32 	%p1260, %r2535, %r8512;
	@%p1260 bra 	$L__BB5_1092;
	setp.gt.u32 	%p1261, %r2535, %r8512;
	setp.gt.u32 	%p1262, %r2536, %r8511;
	or.pred  	%p1263, %p1261, %p1262;
	@%p1263 bra 	$L__BB5_1093;
$L__BB5_1092:
	sub.s32 	%r8511, %r8511, %r2536;
	sub.s32 	%r8512, %r8512, %r2535;
	sub.s32 	%r8513, %r8513, %r2534;
	sub.s32 	%r8514, %r8514, %r2533;
	sub.s32 	%r8515, %r8515, %r2532;
	sub.s32 	%r8516, %r8516, %r2531;
	sub.s32 	%r8517, %r8517, %r2530;
	sub.s32 	%r8518, %r8518, %r2529;
$L__BB5_1093:
	ld.const.u32 	%r2561, [P_CONST+28];
	ld.const.u32 	%r2562, [P_CONST+24];
	ld.const.u32 	%r2563, [P_CONST+20];
	ld.const.u32 	%r2564, [P_CONST+16];
	ld.const.u32 	%r2565, [P_CONST+12];
	ld.const.u32 	%r2566, [P_CONST+8];
	ld.const.u32 	%r2567, [P_CONST+4];
	ld.const.u32 	%r2568, [P_CONST];
	mul.wide.u32 	%rd29776, %r8511, %r2295;
	cvt.u32.u64 	%r6306, %rd29776;
	shr.u64 	%rd29777, %rd29776, 32;
	mul.wide.u32 	%rd29778, %r8512, %r2295;
	add.s64 	%rd29779, %rd29777, %rd29778;
	shr.u64 	%rd29780, %rd29779, 32;
	mul.wide.u32 	%rd29781, %r8513, %r2295;
	add.s64 	%rd29782, %rd29780, %rd29781;
	shr.u64 	%rd29783, %rd29782, 32;
	mul.wide.u32 	%rd29784, %r8514, %r2295;
	add.s64 	%rd29785, %rd29783, %rd29784;
	shr.u64 	%rd29786, %rd29785, 32;
	mul.wide.u32 	%rd29787, %r8515, %r2295;
	add.s64 	%rd29788, %rd29786, %rd29787;
	shr.u64 	%rd29789, %rd29788, 32;
	mul.wide.u32 	%rd29790, %r8516, %r2295;
	add.s64 	%rd29791, %rd29789, %rd29790;
	shr.u64 	%rd29792, %rd29791, 32;
	mul.wide.u32 	%rd29793, %r8517, %r2295;
	add.s64 	%rd29794, %rd29792, %rd29793;
	shr.u64 	%rd29795, %rd29794, 32;
	mul.wide.u32 	%rd29796, %r8518, %r2295;
	add.s64 	%rd29797, %rd29795, %rd29796;
	shr.u64 	%rd29798, %rd29797, 32;
	mul.wide.u32 	%rd29799, %r8511, %r2296;
	and.b64  	%rd29800, %rd29779, 4294967295;
	add.s64 	%rd29801, %rd29799, %rd29800;
	shr.u64 	%rd29802, %rd29801, 32;
	mul.wide.u32 	%rd29803, %r8512, %r2296;
	and.b64  	%rd29804, %rd29782, 4294967295;
	add.s64 	%rd29805, %rd29802, %rd29804;
	add.s64 	%rd29806, %rd29805, %rd29803;
	shr.u64 	%rd29807, %rd29806, 32;
	mul.wide.u32 	%rd29808, %r8513, %r2296;
	and.b64  	%rd29809, %rd29785, 4294967295;
	add.s64 	%rd29810, %rd29807, %rd29809;
	add.s64 	%rd29811, %rd29810, %rd29808;
	shr.u64 	%rd29812, %rd29811, 32;
	mul.wide.u32 	%rd29813, %r8514, %r2296;
	and.b64  	%rd29814, %rd29788, 4294967295;
	add.s64 	%rd29815, %rd29812, %rd29814;
	add.s64 	%rd29816, %rd29815, %rd29813;
	shr.u64 	%rd29817, %rd29816, 32;
	mul.wide.u32 	%rd29818, %r8515, %r2296;
	and.b64  	%rd29819, %rd29791, 4294967295;
	add.s64 	%rd29820, %rd29817, %rd29819;
	add.s64 	%rd29821, %rd29820, %rd29818;
	shr.u64 	%rd29822, %rd29821, 32;
	mul.wide.u32 	%rd29823, %r8516, %r2296;
	and.b64  	%rd29824, %rd29794, 4294967295;
	add.s64 	%rd29825, %rd29822, %rd29824;
	add.s64 	%rd29826, %rd29825, %rd29823;
	shr.u64 	%rd29827, %rd29826, 32;
	mul.wide.u32 	%rd29828, %r8517, %r2296;
	and.b64  	%rd29829, %rd29797, 4294967295;
	add.s64 	%rd29830, %rd29827, %rd29829;
	add.s64 	%rd29831, %rd29830, %rd29828;
	shr.u64 	%rd29832, %rd29831, 32;
	mul.wide.u32 	%rd29833, %r8518, %r2296;
	add.s64 	%rd29834, %rd29832, %rd29798;
	add.s64 	%rd29835, %rd29834, %rd29833;
	shr.u64 	%rd29836, %rd29835, 32;
	mul.wide.u32 	%rd29837, %r8511, %r2297;
	and.b64  	%rd29838, %rd29806, 4294967295;
	add.s64 	%rd29839, %rd29837, %rd29838;
	shr.u64 	%rd29840, %rd29839, 32;
	mul.wide.u32 	%rd29841, %r8512, %r2297;
	and.b64  	%rd29842, %rd29811, 4294967295;
	add.s64 	%rd29843, %rd29840, %rd29842;
	add.s64 	%rd29844, %rd29843, %rd29841;
	shr.u64 	%rd29845, %rd29844, 32;
	mul.wide.u32 	%rd29846, %r8513, %r2297;
	and.b64  	%rd29847, %rd29816, 4294967295;
	add.s64 	%rd29848, %rd29845, %rd29847;
	add.s64 	%rd29849, %rd29848, %rd29846;
	shr.u64 	%rd29850, %rd29849, 32;
	mul.wide.u32 	%rd29851, %r8514, %r2297;
	and.b64  	%rd29852, %rd29821, 4294967295;
	add.s64 	%rd29853, %rd29850, %rd29852;
	add.s64 	%rd29854, %rd29853, %rd29851;
	shr.u64 	%rd29855, %rd29854, 32;
	mul.wide.u32 	%rd29856, %r8515, %r2297;
	and.b64  	%rd29857, %rd29826, 4294967295;
	add.s64 	%rd29858, %rd29855, %rd29857;
	add.s64 	%rd29859, %rd29858, %rd29856;
	shr.u64 	%rd29860, %rd29859, 32;
	mul.wide.u32 	%rd29861, %r8516, %r2297;
	and.b64  	%rd29862, %rd29831, 4294967295;
	add.s64 	%rd29863, %rd29860, %rd29862;
	add.s64 	%rd29864, %rd29863, %rd29861;
	shr.u64 	%rd29865, %rd29864, 32;
	mul.wide.u32 	%rd29866, %r8517, %r2297;
	and.b64  	%rd29867, %rd29835, 4294967295;
	add.s64 	%rd29868, %rd29865, %rd29867;
	add.s64 	%rd29869, %rd29868, %rd29866;
	shr.u64 	%rd29870, %rd29869, 32;
	mul.wide.u32 	%rd29871, %r8518, %r2297;
	add.s64 	%rd29872, %rd29870, %rd29836;
	add.s64 	%rd29873, %rd29872, %rd29871;
	shr.u64 	%rd29874, %rd29873, 32;
	mul.wide.u32 	%rd29875, %r8511, %r2298;
	and.b64  	%rd29876, %rd29844, 4294967295;
	add.s64 	%rd29877, %rd29875, %rd29876;
	shr.u64 	%rd29878, %rd29877, 32;
	mul.wide.u32 	%rd29879, %r8512, %r2298;
	and.b64  	%rd29880, %rd29849, 4294967295;
	add.s64 	%rd29881, %rd29878, %rd29880;
	add.s64 	%rd29882, %rd29881, %rd29879;
	shr.u64 	%rd29883, %rd29882, 32;
	mul.wide.u32 	%rd29884, %r8513, %r2298;
	and.b64  	%rd29885, %rd29854, 4294967295;
	add.s64 	%rd29886, %rd29883, %rd29885;
	add.s64 	%rd29887, %rd29886, %rd29884;
	shr.u64 	%rd29888, %rd29887, 32;
	mul.wide.u32 	%rd29889, %r8514, %r2298;
	and.b64  	%rd29890, %rd29859, 4294967295;
	add.s64 	%rd29891, %rd29888, %rd29890;
	add.s64 	%rd29892, %rd29891, %rd29889;
	shr.u64 	%rd29893, %rd29892, 32;
	mul.wide.u32 	%rd29894, %r8515, %r2298;
	and.b64  	%rd29895, %rd29864, 4294967295;
	add.s64 	%rd29896, %rd29893, %rd29895;
	add.s64 	%rd29897, %rd29896, %rd29894;
	shr.u64 	%rd29898, %rd29897, 32;
	mul.wide.u32 	%rd29899, %r8516, %r2298;
	and.b64  	%rd29900, %rd29869, 4294967295;
	add.s64 	%rd29901, %rd29898, %rd29900;
	add.s64 	%rd29902, %rd29901, %rd29899;
	shr.u64 	%rd29903, %rd29902, 32;
	mul.wide.u32 	%rd29904, %r8517, %r2298;
	and.b64  	%rd29905, %rd29873, 4294967295;
	add.s64 	%rd29906, %rd29903, %rd29905;
	add.s64 	%rd29907, %rd29906, %rd29904;
	shr.u64 	%rd29908, %rd29907, 32;
	mul.wide.u32 	%rd29909, %r8518, %r2298;
	add.s64 	%rd29910, %rd29908, %rd29874;
	add.s64 	%rd29911, %rd29910, %rd29909;
	shr.u64 	%rd29912, %rd29911, 32;
	mul.wide.u32 	%rd29913, %r8511, %r2299;
	and.b64  	%rd29914, %rd29882, 4294967295;
	add.s64 	%rd29915, %rd29913, %rd29914;
	shr.u64 	%rd29916, %rd29915, 32;
	mul.wide.u32 	%rd29917, %r8512, %r2299;
	and.b64  	%rd29918, %rd29887, 4294967295;
	add.s64 	%rd29919, %rd29916, %rd29918;
	add.s64 	%rd29920, %rd29919, %rd29917;
	shr.u64 	%rd29921, %rd29920, 32;
	mul.wide.u32 	%rd29922, %r8513, %r2299;
	and.b64  	%rd29923, %rd29892, 4294967295;
	add.s64 	%rd29924, %rd29921, %rd29923;
	add.s64 	%rd29925, %rd29924, %rd29922;
	shr.u64 	%rd29926, %rd29925, 32;
	mul.wide.u32 	%rd29927, %r8514, %r2299;
	and.b64  	%rd29928, %rd29897, 4294967295;
	add.s64 	%rd29929, %rd29926, %rd29928;
	add.s64 	%rd29930, %rd29929, %rd29927;
	shr.u64 	%rd29931, %rd29930, 32;
	mul.wide.u32 	%rd29932, %r8515, %r2299;
	and.b64  	%rd29933, %rd29902, 4294967295;
	add.s64 	%rd29934, %rd29931, %rd29933;
	add.s64 	%rd29935, %rd29934, %rd29932;
	shr.u64 	%rd29936, %rd29935, 32;
	mul.wide.u32 	%rd29937, %r8516, %r2299;
	and.b64  	%rd29938, %rd29907, 4294967295;
	add.s64 	%rd29939, %rd29936, %rd29938;
	add.s64 	%rd29940, %rd29939, %rd29937;
	shr.u64 	%rd29941, %rd29940, 32;
	mul.wide.u32 	%rd29942, %r8517, %r2299;
	and.b64  	%rd29943, %rd29911, 4294967295;
	add.s64 	%rd29944, %rd29941, %rd29943;
	add.s64 	%rd29945, %rd29944, %rd29942;
	shr.u64 	%rd29946, %rd29945, 32;
	mul.wide.u32 	%rd29947, %r8518, %r2299;
	add.s64 	%rd29948, %rd29946, %rd29912;
	add.s64 	%rd29949, %rd29948, %rd29947;
	shr.u64 	%rd29950, %rd29949, 32;
	mul.wide.u32 	%rd29951, %r8511, %r2300;
	and.b64  	%rd29952, %rd29920, 4294967295;
	add.s64 	%rd29953, %rd29951, %rd29952;
	shr.u64 	%rd29954, %rd29953, 32;
	mul.wide.u32 	%rd29955, %r8512, %r2300;
	and.b64  	%rd29956, %rd29925, 4294967295;
	add.s64 	%rd29957, %rd29954, %rd29956;
	add.s64 	%rd29958, %rd29957, %rd29955;
	shr.u64 	%rd29959, %rd29958, 32;
	mul.wide.u32 	%rd29960, %r8513, %r2300;
	and.b64  	%rd29961, %rd29930, 4294967295;
	add.s64 	%rd29962, %rd29959, %rd29961;
	add.s64 	%rd29963, %rd29962, %rd29960;
	shr.u64 	%rd29964, %rd29963, 32;
	mul.wide.u32 	%rd29965, %r8514, %r2300;
	and.b64  	%rd29966, %rd29935, 4294967295;
	add.s64 	%rd29967, %rd29964, %rd29966;
	add.s64 	%rd29968, %rd29967, %rd29965;
	shr.u64 	%rd29969, %rd29968, 32;
	mul.wide.u32 	%rd29970, %r8515, %r2300;
	and.b64  	%rd29971, %rd29940, 4294967295;
	add.s64 	%rd29972, %rd29969, %rd29971;
	add.s64 	%rd29973, %rd29972, %rd29970;
	shr.u64 	%rd29974, %rd29973, 32;
	mul.wide.u32 	%rd29975, %r8516, %r2300;
	and.b64  	%rd29976, %rd29945, 4294967295;
	add.s64 	%rd29977, %rd29974, %rd29976;
	add.s64 	%rd29978, %rd29977, %rd29975;
	shr.u64 	%rd29979, %rd29978, 32;
	mul.wide.u32 	%rd29980, %r8517, %r2300;
	and.b64  	%rd29981, %rd29949, 4294967295;
	add.s64 	%rd29982, %rd29979, %rd29981;
	add.s64 	%rd29983, %rd29982, %rd29980;
	shr.u64 	%rd29984, %rd29983, 32;
	mul.wide.u32 	%rd29985, %r8518, %r2300;
	add.s64 	%rd29986, %rd29984, %rd29950;
	add.s64 	%rd29987, %rd29986, %rd29985;
	shr.u64 	%rd29988, %rd29987, 32;
	mul.wide.u32 	%rd29989, %r8511, %r2301;
	and.b64  	%rd29990, %rd29958, 4294967295;
	add.s64 	%rd29991, %rd29989, %rd29990;
	shr.u64 	%rd29992, %rd29991, 32;
	mul.wide.u32 	%rd29993, %r8512, %r2301;
	and.b64  	%rd29994, %rd29963, 4294967295;
	add.s64 	%rd29995, %rd29992, %rd29994;
	add.s64 	%rd29996, %rd29995, %rd29993;
	shr.u64 	%rd29997, %rd29996, 32;
	mul.wide.u32 	%rd29998, %r8513, %r2301;
	and.b64  	%rd29999, %rd29968, 4294967295;
	add.s64 	%rd30000, %rd29997, %rd29999;
	add.s64 	%rd30001, %rd30000, %rd29998;
	shr.u64 	%rd30002, %rd30001, 32;
	mul.wide.u32 	%rd30003, %r8514, %r2301;
	and.b64  	%rd30004, %rd29973, 4294967295;
	add.s64 	%rd30005, %rd30002, %rd30004;
	add.s64 	%rd30006, %rd30005, %rd30003;
	shr.u64 	%rd30007, %rd30006, 32;
	mul.wide.u32 	%rd30008, %r8515, %r2301;
	and.b64  	%rd30009, %rd29978, 4294967295;
	add.s64 	%rd30010, %rd30007, %rd30009;
	add.s64 	%rd30011, %rd30010, %rd30008;
	shr.u64 	%rd30012, %rd30011, 32;
	mul.wide.u32 	%rd30013, %r8516, %r2301;
	and.b64  	%rd30014, %rd29983, 4294967295;
	add.s64 	%rd30015, %rd30012, %rd30014;
	add.s64 	%rd30016, %rd30015, %rd30013;
	shr.u64 	%rd30017, %rd30016, 32;
	mul.wide.u32 	%rd30018, %r8517, %r2301;
	and.b64  	%rd30019, %rd29987, 4294967295;
	add.s64 	%rd30020, %rd30017, %rd30019;
	add.s64 	%rd30021, %rd30020, %rd30018;
	shr.u64 	%rd30022, %rd30021, 32;
	mul.wide.u32 	%rd30023, %r8518, %r2301;
	add.s64 	%rd30024, %rd30022, %rd29988;
	add.s64 	%rd30025, %rd30024, %rd30023;
	shr.u64 	%rd30026, %rd30025, 32;
	mul.wide.u32 	%rd30027, %r8511, %r2302;
	and.b64  	%rd30028, %rd29996, 4294967295;
	add.s64 	%rd30029, %rd30027, %rd30028;
	shr.u64 	%rd30030, %rd30029, 32;
	mul.wide.u32 	%rd30031, %r8512, %r2302;
	and.b64  	%rd30032, %rd30001, 4294967295;
	add.s64 	%rd30033, %rd30030, %rd30032;
	add.s64 	%rd30034, %rd30033, %rd30031;
	shr.u64 	%rd30035, %rd30034, 32;
	mul.wide.u32 	%rd30036, %r8513, %r2302;
	and.b64  	%rd30037, %rd30006, 4294967295;
	add.s64 	%rd30038, %rd30035, %rd30037;
	add.s64 	%rd30039, %rd30038, %rd30036;
	shr.u64 	%rd30040, %rd30039, 32;
	mul.wide.u32 	%rd30041, %r8514, %r2302;
	and.b64  	%rd30042, %rd30011, 4294967295;
	add.s64 	%rd30043, %rd30040, %rd30042;
	add.s64 	%rd30044, %rd30043, %rd30041;
	shr.u64 	%rd30045, %rd30044, 32;
	mul.wide.u32 	%rd30046, %r8515, %r2302;
	and.b64  	%rd30047, %rd30016, 4294967295;
	add.s64 	%rd30048, %rd30045, %rd30047;
	add.s64 	%rd30049, %rd30048, %rd30046;
	shr.u64 	%rd30050, %rd30049, 32;
	mul.wide.u32 	%rd30051, %r8516, %r2302;
	and.b64  	%rd30052, %rd30021, 4294967295;
	add.s64 	%rd30053, %rd30050, %rd30052;
	add.s64 	%rd30054, %rd30053, %rd30051;
	shr.u64 	%rd30055, %rd30054, 32;
	mul.wide.u32 	%rd30056, %r8517, %r2302;
	and.b64  	%rd30057, %rd30025, 4294967295;
	add.s64 	%rd30058, %rd30055, %rd30057;
	add.s64 	%rd30059, %rd30058, %rd30056;
	shr.u64 	%rd30060, %rd30059, 32;
	mul.wide.u32 	%rd30061, %r8518, %r2302;
	add.s64 	%rd30062, %rd30060, %rd30026;
	add.s64 	%rd30063, %rd30062, %rd30061;
	{ .reg .b32 tmp; mov.b64 {tmp, %r6307}, %rd30063; }
	ld.const.u32 	%r6308, [MU_P];
	mul.lo.s32 	%r6309, %r6308, %r6306;
	mul.wide.u32 	%rd30064, %r2568, %r6309;
	and.b64  	%rd30065, %rd29776, 4294967295;
	add.s64 	%rd30066, %rd30064, %rd30065;
	shr.u64 	%rd30067, %rd30066, 32;
	mul.wide.u32 	%rd30068, %r2567, %r6309;
	and.b64  	%rd30069, %rd29801, 4294967295;
	add.s64 	%rd30070, %rd30067, %rd30069;
	add.s64 	%rd30071, %rd30070, %rd30068;
	cvt.u32.u64 	%r6310, %rd30071;
	shr.u64 	%rd30072, %rd30071, 32;
	mul.wide.u32 	%rd30073, %r2566, %r6309;
	and.b64  	%rd30074, %rd29839, 4294967295;
	add.s64 	%rd30075, %rd30072, %rd30074;
	add.s64 	%rd30076, %rd30075, %rd30073;
	shr.u64 	%rd30077, %rd30076, 32;
	mul.wide.u32 	%rd30078, %r2565, %r6309;
	and.b64  	%rd30079, %rd29877, 4294967295;
	add.s64 	%rd30080, %rd30077, %rd30079;
	add.s64 	%rd30081, %rd30080, %rd30078;
	shr.u64 	%rd30082, %rd30081, 32;
	mul.wide.u32 	%rd30083, %r2564, %r6309;
	and.b64  	%rd30084, %rd29915, 4294967295;
	add.s64 	%rd30085, %rd30082, %rd30084;
	add.s64 	%rd30086, %rd30085, %rd30083;
	shr.u64 	%rd30087, %rd30086, 32;
	mul.wide.u32 	%rd30088, %r2563, %r6309;
	and.b64  	%rd30089, %rd29953, 4294967295;
	add.s64 	%rd30090, %rd30087, %rd30089;
	add.s64 	%rd30091, %rd30090, %rd30088;
	shr.u64 	%rd30092, %rd30091, 32;
	mul.wide.u32 	%rd30093, %r2562, %r6309;
	and.b64  	%rd30094, %rd29991, 4294967295;
	add.s64 	%rd30095, %rd30092, %rd30094;
	add.s64 	%rd30096, %rd30095, %rd30093;
	shr.u64 	%rd30097, %rd30096, 32;
	mul.wide.u32 	%rd30098, %r2561, %r6309;
	and.b64  	%rd30099, %rd30029, 4294967295;
	add.s64 	%rd30100, %rd30097, %rd30099;
	add.s64 	%rd30101, %rd30100, %rd30098;
	shr.u64 	%rd30102, %rd30101, 32;
	and.b64  	%rd30103, %rd30034, 4294967295;
	add.s64 	%rd30104, %rd30102, %rd30103;
	shr.u64 	%rd30105, %rd30104, 32;
	and.b64  	%rd30106, %rd30039, 4294967295;
	add.s64 	%rd30107, %rd30105, %rd30106;
	shr.u64 	%rd30108, %rd30107, 32;
	and.b64  	%rd30109, %rd30044, 4294967295;
	add.s64 	%rd30110, %rd30108, %rd30109;
	shr.u64 	%rd30111, %rd30110, 32;
	and.b64  	%rd30112, %rd30049, 4294967295;
	add.s64 	%rd30113, %rd30111, %rd30112;
	shr.u64 	%rd30114, %rd30113, 32;
	and.b64  	%rd30115, %rd30054, 4294967295;
	add.s64 	%rd30116, %rd30114, %rd30115;
	shr.u64 	%rd30117, %rd30116, 32;
	and.b64  	%rd30118, %rd30059, 4294967295;
	add.s64 	%rd30119, %rd30117, %rd30118;
	shr.u64 	%rd30120, %rd30119, 32;
	and.b64  	%rd30121, %rd30063, 4294967295;
	add.s64 	%rd30122, %rd30120, %rd30121;
	{ .reg .b32 tmp; mov.b64 {tmp, %r6311}, %rd30122; }
	add.s32 	%r6312, %r6307, %r6311;
	mul.lo.s32 	%r6313, %r6308, %r6310;
	mul.wide.u32 	%rd30123, %r2568, %r6313;
	and.b64  	%rd30124, %rd30071, 4294967295;
	add.s64 	%rd30125, %rd30123, %rd30124;
	shr.u64 	%rd30126, %rd30125, 32;
	mul.wide.u32 	%rd30127, %r2567, %r6313;
	and.b64  	%rd30128, %rd30076, 4294967295;
	add.s64 	%rd30129, %rd30126, %rd30128;
	add.s64 	%rd30130, %rd30129, %rd30127;
	cvt.u32.u64 	%r6314, %rd30130;
	shr.u64 	%rd30131, %rd30130, 32;
	mul.wide.u32 	%rd30132, %r2566, %r6313;
	and.b64  	%rd30133, %rd30081, 4294967295;
	add.s64 	%rd30134, %rd30131, %rd30133;
	add.s64 	%rd30135, %rd30134, %rd30132;
	shr.u64 	%rd30136, %rd30135, 32;
	mul.wide.u32 	%rd30137, %r2565, %r6313;
	and.b64  	%rd30138, %rd30086, 4294967295;
	add.s64 	%rd30139, %rd30136, %rd30138;
	add.s64 	%rd30140, %rd30139, %rd30137;
	shr.u64 	%rd30141, %rd30140, 32;
	mul.wide.u32 	%rd30142, %r2564, %r6313;
	and.b64  	%rd30143, %rd30091, 4294967295;
	add.s64 	%rd30144, %rd30141, %rd30143;
	add.s64 	%rd30145, %rd30144, %rd30142;
	shr.u64 	%rd30146, %rd30145, 32;
	mul.wide.u32 	%rd30147, %r2563, %r6313;
	and.b64  	%rd30148, %rd30096, 4294967295;
	add.s64 	%rd30149, %rd30146, %rd30148;
	add.s64 	%rd30150, %rd30149, %rd30147;
	shr.u64 	%rd30151, %rd30150, 32;
	mul.wide.u32 	%rd30152, %r2562, %r6313;
	and.b64  	%rd30153, %rd30101, 4294967295;
	add.s64 	%rd30154, %rd30151, %rd30153;
	add.s64 	%rd30155, %rd30154, %rd30152;
	shr.u64 	%rd30156, %rd30155, 32;
	mul.wide.u32 	%rd30157, %r2561, %r6313;
	and.b64  	%rd30158, %rd30104, 4294967295;
	add.s64 	%rd30159, %rd30156, %rd30158;
	add.s64 	%rd30160, %rd30159, %rd30157;
	shr.u64 	%rd30161, %rd30160, 32;
	and.b64  	%rd30162, %rd30107, 4294967295;
	add.s64 	%rd30163, %rd30161, %rd30162;
	shr.u64 	%rd30164, %rd30163, 32;
	and.b64  	%rd30165, %rd30110, 4294967295;
	add.s64 	%rd30166, %rd30164, %rd30165;
	shr.u64 	%rd30167, %rd30166, 32;
	and.b64  	%rd30168, %rd30113, 4294967295;
	add.s64 	%rd30169, %rd30167, %rd30168;
	shr.u64 	%rd30170, %rd30169, 32;
	and.b64  	%rd30171, %rd30116, 4294967295;
	add.s64 	%rd30172, %rd30170, %rd30171;
	shr.u64 	%rd30173, %rd30172, 32;
	and.b64  	%rd30174, %rd30119, 4294967295;
	add.s64 	%rd30175, %rd30173, %rd30174;
	shr.u64 	%rd30176, %rd30175, 32;
	and.b64  	%rd30177, %rd30122, 4294967295;
	add.s64 	%rd30178, %rd30176, %rd30177;
	{ .reg .b32 tmp; mov.b64 {tmp, %r6315}, %rd30178; }
	add.s32 	%r6316, %r6312, %r6315;
	mul.lo.s32 	%r6317, %r6308, %r6314;
	mul.wide.u32 	%rd30179, %r2568, %r6317;
	and.b64  	%rd30180, %rd30130, 4294967295;
	add.s64 	%rd30181, %rd30179, %rd30180;
	shr.u64 	%rd30182, %rd30181, 32;
	mul.wide.u32 	%rd30183, %r2567, %r6317;
	and.b64  	%rd30184, %rd30135, 4294967295;
	add.s64 	%rd30185, %rd30182, %rd30184;
	add.s64 	%rd30186, %rd30185, %rd30183;
	cvt.u32.u64 	%r6318, %rd30186;
	shr.u64 	%rd30187, %rd30186, 32;
	mul.wide.u32 	%rd30188, %r2566, %r6317;
	and.b64  	%rd30189, %rd30140, 4294967295;
	add.s64 	%rd30190, %rd30187, %rd30189;
	add.s64 	%rd30191, %rd30190, %rd30188;
	shr.u64 	%rd30192, %rd30191, 32;
	mul.wide.u32 	%rd30193, %r2565, %r6317;
	and.b64  	%rd30194, %rd30145, 4294967295;
	add.s64 	%rd30195, %rd30192, %rd30194;
	add.s64 	%rd30196, %rd30195, %rd30193;
	shr.u64 	%rd30197, %rd30196, 32;
	mul.wide.u32 	%rd30198, %r2564, %r6317;
	and.b64  	%rd30199, %rd30150, 4294967295;
	add.s64 	%rd30200, %rd30197, %rd30199;
	add.s64 	%rd30201, %rd30200, %rd30198;
	shr.u64 	%rd30202, %rd30201, 32;
	mul.wide.u32 	%rd30203, %r2563, %r6317;
	and.b64  	%rd30204, %rd30155, 4294967295;
	add.s64 	%rd30205, %rd30202, %rd30204;
	add.s64 	%rd30206, %rd30205, %rd30203;
	shr.u64 	%rd30207, %rd30206, 32;
	mul.wide.u32 	%rd30208, %r2562, %r6317;
	and.b64  	%rd30209, %rd30160, 4294967295;
	add.s64 	%rd30210, %rd30207, %rd30209;
	add.s64 	%rd30211, %rd30210, %rd30208;
	shr.u64 	%rd30212, %rd30211, 32;
	mul.wide.u32 	%rd30213, %r2561, %r6317;
	and.b64  	%rd30214, %rd30163, 4294967295;
	add.s64 	%rd30215, %rd30212, %rd30214;
	add.s64 	%rd30216, %rd30215, %rd30213;
	shr.u64 	%rd30217, %rd30216, 32;
	and.b64  	%rd30218, %rd30166, 4294967295;
	add.s64 	%rd30219, %rd30217, %rd30218;
	shr.u64 	%rd30220, %rd30219, 32;
	and.b64  	%rd30221, %rd30169, 4294967295;
	add.s64 	%rd30222, %rd30220, %rd30221;
	shr.u64 	%rd30223, %rd30222, 32;
	and.b64  	%rd30224, %rd30172, 4294967295;
	add.s64 	%rd30225, %rd30223, %rd30224;
	shr.u64 	%rd30226, %rd30225, 32;
	and.b64  	%rd30227, %rd30175, 4294967295;
	add.s64 	%rd30228, %rd30226, %rd30227;
	shr.u64 	%rd30229, %rd30228, 32;
	and.b64  	%rd30230, %rd30178, 4294967295;
	add.s64 	%rd30231, %rd30229, %rd30230;
	{ .reg .b32 tmp; mov.b64 {tmp, %r6319}, %rd30231; }
	add.s32 	%r6320, %r6316, %r6319;
	mul.lo.s32 	%r6321, %r6308, %r6318;
	mul.wide.u32 	%rd30232, %r2568, %r6321;
	and.b64  	%rd30233, %rd30186, 4294967295;
	add.s64 	%rd30234, %rd30232, %rd30233;
	shr.u64 	%rd30235, %rd30234, 32;
	mul.wide.u32 	%rd30236, %r2567, %r6321;
	and.b64  	%rd30237, %rd30191, 4294967295;
	add.s64 	%rd30238, %rd30235, %rd30237;
	add.s64 	%rd30239, %rd30238, %rd30236;
	cvt.u32.u64 	%r6322, %rd30239;
	shr.u64 	%rd30240, %rd30239, 32;
	mul.wide.u32 	%rd30241, %r2566, %r6321;
	and.b64  	%rd30242, %rd30196, 4294967295;
	add.s64 	%rd30243, %rd30240, %rd30242;
	add.s64 	%rd30244, %rd30243, %rd30241;
	shr.u64 	%rd30245, %rd30244, 32;
	mul.wide.u32 	%rd30246, %r2565, %r6321;
	and.b64  	%rd30247, %rd30201, 4294967295;
	add.s64 	%rd30248, %rd30245, %rd30247;
	add.s64 	%rd30249, %rd30248, %rd30246;
	shr.u64 	%rd30250, %rd30249, 32;
	mul.wide.u32 	%rd30251, %r2564, %r6321;
	and.b64  	%rd30252, %rd30206, 4294967295;
	add.s64 	%rd30253, %rd30250, %rd30252;
	add.s64 	%rd30254, %rd30253, %rd30251;
	shr.u64 	%rd30255, %rd30254, 32;
	mul.wide.u32 	%rd30256, %r2563, %r6321;
	and.b64  	%rd30257, %rd30211, 4294967295;
	add.s64 	%rd30258, %rd30255, %rd30257;
	add.s64 	%rd30259, %rd30258, %rd30256;
	shr.u64 	%rd30260, %rd30259, 32;
	mul.wide.u32 	%rd30261, %r2562, %r6321;
	and.b64  	%rd30262, %rd30216, 4294967295;
	add.s64 	%rd30263, %rd30260, %rd30262;
	add.s64 	%rd30264, %rd30263, %rd30261;
	shr.u64 	%rd30265, %rd30264, 32;
	mul.wide.u32 	%rd30266, %r2561, %r6321;
	and.b64  	%rd30267, %rd30219, 4294967295;
	add.s64 	%rd30268, %rd30265, %rd30267;
	add.s64 	%rd30269, %rd30268, %rd30266;
	shr.u64 	%rd30270, %rd30269, 32;
	and.b64  	%rd30271, %rd30222, 4294967295;
	add.s64 	%rd30272, %rd30270, %rd30271;
	shr.u64 	%rd30273, %rd30272, 32;
	and.b64  	%rd30274, %rd30225, 4294967295;
	add.s64 	%rd30275, %rd30273, %rd30274;
	shr.u64 	%rd30276, %rd30275, 32;
	and.b64  	%rd30277, %rd30228, 4294967295;
	add.s64 	%rd30278, %rd30276, %rd30277;
	shr.u64 	%rd30279, %rd30278, 32;
	and.b64  	%rd30280, %rd30231, 4294967295;
	add.s64 	%rd30281, %rd30279, %rd30280;
	{ .reg .b32 tmp; mov.b64 {tmp, %r6323}, %rd30281; }
	add.s32 	%r6324, %r6320, %r6323;
	mul.lo.s32 	%r6325, %r6308, %r6322;
	mul.wide.u32 	%rd30282, %r2568, %r6325;
	and.b64  	%rd30283, %rd30239, 4294967295;
	add.s64 	%rd30284, %rd30282, %rd30283;
	shr.u64 	%rd30285, %rd30284, 32;
	mul.wide.u32 	%rd30286, %r2567, %r6325;
	and.b64  	%rd30287, %rd30244, 4294967295;
	add.s64 	%rd30288, %rd30285, %rd30287;
	add.s64 	%rd30289, %rd30288, %rd30286;
	cvt.u32.u64 	%r6326, %rd30289;
	shr.u64 	%rd30290, %rd30289, 32;
	mul.wide.u32 	%rd30291, %r2566, %r6325;
	and.b64  	%rd30292, %rd30249, 4294967295;
	add.s64 	%rd30293, %rd30290, %rd30292;
	add.s64 	%rd30294, %rd30293, %rd30291;
	shr.u64 	%rd30295, %rd30294, 32;
	mul.wide.u32 	%rd30296, %r2565, %r6325;
	and.b64  	%rd30297, %rd30254, 4294967295;
	add.s64 	%rd30298, %rd30295, %rd30297;
	add.s64 	%rd30299, %rd30298, %rd30296;
	shr.u64 	%rd30300, %rd30299, 32;
	mul.wide.u32 	%rd30301, %r2564, %r6325;
	and.b64  	%rd30302, %rd30259, 4294967295;
	add.s64 	%rd30303, %rd30300, %rd30302;
	add.s64 	%rd30304, %rd30303, %rd30301;
	shr.u64 	%rd30305, %rd30304, 32;
	mul.wide.u32 	%rd30306, %r2563, %r6325;
	and.b64  	%rd30307, %rd30264, 4294967295;
	add.s64 	%rd30308, %rd30305, %rd30307;
	add.s64 	%rd30309, %rd30308, %rd30306;
	shr.u64 	%rd30310, %rd30309, 32;
	mul.wide.u32 	%rd30311, %r2562, %r6325;
	and.b64  	%rd30312, %rd30269, 4294967295;
	add.s64 	%rd30313, %rd30310, %rd30312;
	add.s64 	%rd30314, %rd30313, %rd30311;
	shr.u64 	%rd30315, %rd30314, 32;
	mul.wide.u32 	%rd30316, %r2561, %r6325;
	and.b64  	%rd30317, %rd30272, 4294967295;
	add.s64 	%rd30318, %rd30315, %rd30317;
	add.s64 	%rd30319, %rd30318, %rd30316;
	shr.u64 	%rd30320, %rd30319, 32;
	and.b64  	%rd30321, %rd30275, 4294967295;
	add.s64 	%rd30322, %rd30320, %rd30321;
	shr.u64 	%rd30323, %rd30322, 32;
	and.b64  	%rd30324, %rd30278, 4294967295;
	add.s64 	%rd30325, %rd30323, %rd30324;
	shr.u64 	%rd30326, %rd30325, 32;
	and.b64  	%rd30327, %rd30281, 4294967295;
	add.s64 	%rd30328, %rd30326, %rd30327;
	{ .reg .b32 tmp; mov.b64 {tmp, %r6327}, %rd30328; }
	add.s32 	%r6328, %r6324, %r6327;
	mul.lo.s32 	%r6329, %r6308, %r6326;
	mul.wide.u32 	%rd30329, %r2568, %r6329;
	and.b64  	%rd30330, %rd30289, 4294967295;
	add.s64 	%rd30331, %rd30329, %rd30330;
	shr.u64 	%rd30332, %rd30331, 32;
	mul.wide.u32 	%rd30333, %r2567, %r6329;
	and.b64  	%rd30334, %rd30294, 4294967295;
	add.s64 	%rd30335, %rd30332, %rd30334;
	add.s64 	%rd30336, %rd30335, %rd30333;
	cvt.u32.u64 	%r6330, %rd30336;
	shr.u64 	%rd30337, %rd30336, 32;
	mul.wide.u32 	%rd30338, %r2566, %r6329;
	and.b64  	%rd30339, %rd30299, 4294967295;
	add.s64 	%rd30340, %rd30337, %rd30339;
	add.s64 	%rd30341, %rd30340, %rd30338;
	shr.u64 	%rd30342, %rd30341, 32;
	mul.wide.u32 	%rd30343, %r2565, %r6329;
	and.b64  	%rd30344, %rd30304, 4294967295;
	add.s64 	%rd30345, %rd30342, %rd30344;
	add.s64 	%rd30346, %rd30345, %rd30343;
	shr.u64 	%rd30347, %rd30346, 32;
	mul.wide.u32 	%rd30348, %r2564, %r6329;
	and.b64  	%rd30349, %rd30309, 4294967295;
	add.s64 	%rd30350, %rd30347, %rd30349;
	add.s64 	%rd30351, %rd30350, %rd30348;
	shr.u64 	%rd30352, %rd30351, 32;
	mul.wide.u32 	%rd30353, %r2563, %r6329;
	and.b64  	%rd30354, %rd30314, 4294967295;
	add.s64 	%rd30355, %rd30352, %rd30354;
	add.s64 	%rd30356, %rd30355, %rd30353;
	shr.u64 	%rd30357, %rd30356, 32;
	mul.wide.u32 	%rd30358, %r2562, %r6329;
	and.b64  	%rd30359, %rd30319, 4294967295;
	add.s64 	%rd30360, %rd30357, %rd30359;
	add.s64 	%rd30361, %rd30360, %rd30358;
	shr.u64 	%rd30362, %rd30361, 32;
	mul.wide.u32 	%rd30363, %r2561, %r6329;
	and.b64  	%rd30364, %rd30322, 4294967295;
	add.s64 	%rd30365, %rd30362, %rd30364;
	add.s64 	%rd30366, %rd30365, %rd30363;
	shr.u64 	%rd30367, %rd30366, 32;
	and.b64  	%rd30368, %rd30325, 4294967295;
	add.s64 	%rd30369, %rd30367, %rd30368;
	shr.u64 	%rd30370, %rd30369, 32;
	and.b64  	%rd30371, %rd30328, 4294967295;
	add.s64 	%rd30372, %rd30370, %rd30371;
	{ .reg .b32 tmp; mov.b64 {tmp, %r6331}, %rd30372; }
	add.s32 	%r6332, %r6328, %r6331;
	mul.lo.s32 	%r6333, %r6308, %r6330;
	mul.wide.u32 	%rd30373, %r2568, %r6333;
	and.b64  	%rd30374, %rd30336, 4294967295;
	add.s64 	%rd30375, %rd30373, %rd30374;
	shr.u64 	%rd30376, %rd30375, 32;
	mul.wide.u32 	%rd30377, %r2567, %r6333;
	and.b64  	%rd30378, %rd30341, 4294967295;
	add.s64 	%rd30379, %rd30376, %rd30378;
	add.s64 	%rd30380, %rd30379, %rd30377;
	cvt.u32.u64 	%r6334, %rd30380;
	shr.u64 	%rd30381, %rd30380, 32;
	mul.wide.u32 	%rd30382, %r2566, %r6333;
	and.b64  	%rd30383, %rd30346, 4294967295;
	add.s64 	%rd30384, %rd30381, %rd30383;
	add.s64 	%rd30385, %rd30384, %rd30382;
	shr.u64 	%rd30386, %rd30385, 32;
	mul.wide.u32 	%rd30387, %r2565, %r6333;
	and.b64  	%rd30388, %rd30351, 4294967295;
	add.s64 	%rd30389, %rd30386, %rd30388;
	add.s64 	%rd30390, %rd30389, %rd30387;
	shr.u64 	%rd30391, %rd30390, 32;
	mul.wide.u32 	%rd30392, %r2564, %r6333;
	and.b64  	%rd30393, %rd30356, 4294967295;
	add.s64 	%rd30394, %rd30391, %rd30393;
	add.s64 	%rd30395, %rd30394, %rd30392;
	shr.u64 	%rd30396, %rd30395, 32;
	mul.wide.u32 	%rd30397, %r2563, %r6333;
	and.b64  	%rd30398, %rd30361, 4294967295;
	add.s64 	%rd30399, %rd30396, %rd30398;
	add.s64 	%rd30400, %rd30399, %rd30397;
	shr.u64 	%rd30401, %rd30400, 32;
	mul.wide.u32 	%rd30402, %r2562, %r6333;
	and.b64  	%rd30403, %rd30366, 4294967295;
	add.s64 	%rd30404, %rd30401, %rd30403;
	add.s64 	%rd30405, %rd30404, %rd30402;
	shr.u64 	%rd30406, %rd30405, 32;
	mul.wide.u32 	%rd30407, %r2561, %r6333;
	and.b64  	%rd30408, %rd30369, 4294967295;
	add.s64 	%rd30409, %rd30406, %rd30408;
	add.s64 	%rd30410, %rd30409, %rd30407;
	shr.u64 	%rd30411, %rd30410, 32;
	and.b64  	%rd30412, %rd30372, 4294967295;
	add.s64 	%rd30413, %rd30411, %rd30412;
	{ .reg .b32 tmp; mov.b64 {tmp, %r6335}, %rd30413; }
	add.s32 	%r6336, %r6332, %r6335;
	mul.lo.s32 	%r6337, %r6308, %r6334;
	mul.wide.u32 	%rd30414, %r2568, %r6337;
	and.b64  	%rd30415, %rd30380, 4294967295;
	add.s64 	%rd30416, %rd30414, %rd30415;
	shr.u64 	%rd30417, %rd30416, 32;
	mul.wide.u32 	%rd30418, %r2567, %r6337;
	and.b64  	%rd30419, %rd30385, 4294967295;
	add.s64 	%rd30420, %rd30417, %rd30419;
	add.s64 	%rd30421, %rd30420, %rd30418;
	cvt.u32.u64 	%r8519, %rd30421;
	shr.u64 	%rd30422, %rd30421, 32;
	mul.wide.u32 	%rd30423, %r2566, %r6337;
	and.b64  	%rd30424, %rd30390, 4294967295;
	add.s64 	%rd30425, %rd30422, %rd30424;
	add.s64 	%rd30426, %rd30425, %rd30423;
	cvt.u32.u64 	%r8520, %rd30426;
	shr.u64 	%rd30427, %rd30426, 32;
	mul.wide.u32 	%rd30428, %r2565, %r6337;
	and.b64  	%rd30429, %rd30395, 4294967295;
	add.s64 	%rd30430, %rd30427, %rd30429;
	add.s64 	%rd30431, %rd30430, %rd30428;
	cvt.u32.u64 	%r8521, %rd30431;
	shr.u64 	%rd30432, %rd30431, 32;
	mul.wide.u32 	%rd30433, %r2564, %r6337;
	and.b64  	%rd30434, %rd30400, 4294967295;
	add.s64 	%rd30435, %rd30432, %rd30434;
	add.s64 	%rd30436, %rd30435, %rd30433;
	cvt.u32.u64 	%r8522, %rd30436;
	shr.u64 	%rd30437, %rd30436, 32;
	mul.wide.u32 	%rd30438, %r2563, %r6337;
	and.b64  	%rd30439, %rd30405, 4294967295;
	add.s64 	%rd30440, %rd30437, %rd30439;
	add.s64 	%rd30441, %rd30440, %rd30438;
	cvt.u32.u64 	%r8523, %rd30441;
	shr.u64 	%rd30442, %rd30441, 32;
	mul.wide.u32 	%rd30443, %r2562, %r6337;
	and.b64  	%rd30444, %rd30410, 4294967295;
	add.s64 	%rd30445, %rd30442, %rd30444;
	add.s64 	%rd30446, %rd30445, %rd30443;
	cvt.u32.u64 	%r8524, %rd30446;
	shr.u64 	%rd30447, %rd30446, 32;
	mul.wide.u32 	%rd30448, %r2561, %r6337;
	and.b64  	%rd30449, %rd30413, 4294967295;
	add.s64 	%rd30450, %rd30447, %rd30449;
	add.s64 	%rd30451, %rd30450, %rd30448;
	cvt.u32.u64 	%r8525, %rd30451;
	{ .reg .b32 tmp; mov.b64 {tmp, %r6338}, %rd30451; }
	add.s32 	%r8526, %r6336, %r6338;
	setp.gt.u32 	%p1264, %r8526, %r2561;
	@%p1264 bra 	$L__BB5_1107;
	setp.lt.u32 	%p1265, %r8526, %r2561;
	@%p1265 bra 	$L__BB5_1108;
	setp.lt.u32 	%p1266, %r2562, %r8525;
	@%p1266 bra 	$L__BB5_1107;
	setp.gt.u32 	%p1267, %r2562, %r8525;
	@%p1267 bra 	$L__BB5_1108;
	setp.lt.u32 	%p1268, %r2563, %r8524;
	@%p1268 bra 	$L__BB5_1107;
	setp.gt.u32 	%p1269, %r2563, %r8524;
	@%p1269 bra 	$L__BB5_1108;
	setp.lt.u32 	%p1270, %r2564, %r8523;
	@%p1270 bra 	$L__BB5_1107;
	setp.gt.u32 	%p1271, %r2564, %r8523;
	@%p1271 bra 	$L__BB5_1108;
	setp.lt.u32 	%p1272, %r2565, %r8522;
	@%p1272 bra 	$L__BB5_1107;
	setp.gt.u32 	%p1273, %r2565, %r8522;
	@%p1273 bra 	$L__BB5_1108;
	setp.lt.u32 	%p1274, %r2566, %r8521;
	@%p1274 bra 	$L__BB5_1107;
	setp.gt.u32 	%p1275, %r2566, %r8521;
	@%p1275 bra 	$L__BB5_1108;
	setp.lt.u32 	%p1276, %r2567, %r8520;
	@%p1276 bra 	$L__BB5_1107;
	setp.gt.u32 	%p1277, %r2567, %r8520;
	setp.gt.u32 	%p1278, %r2568, %r8519;
	or.pred  	%p1279, %p1277, %p1278;
	@%p1279 bra 	$L__BB5_1108;
$L__BB5_1107:
	sub.s32 	%r8519, %r8519, %r2568;
	sub.s32 	%r8520, %r8520, %r2567;
	sub.s32 	%r8521, %r8521, %r2566;
	sub.s32 	%r8522, %r8522, %r2565;
	sub.s32 	%r8523, %r8523, %r2564;
	sub.s32 	%r8524, %r8524, %r2563;
	sub.s32 	%r8525, %r8525, %r2562;
	sub.s32 	%r8526, %r8526, %r2561;
$L__BB5_1108:
	setp.lt.u32 	%p1280, %r8494, %r8486;
	@%p1280 bra 	$L__BB5_1351;
	setp.gt.u32 	%p1281, %r8494, %r8486;
	setp.ne.s32 	%p1282, %r8493, %r8485;
	setp.ne.s32 	%p1283, %r8492, %r8484;
	or.pred  	%p1284, %p1282, %p1283;
	or.pred  	%p1285, %p1284, %p1281;
	setp.ne.s32 	%p1286, %r8491, %r8483;
	or.pred  	%p1287, %p1285, %p1286;
	setp.ne.s32 	%p1288, %r8490, %r8482;
	or.pred  	%p1289, %p1287, %p1288;
	setp.ne.s32 	%p1290, %r8489, %r8481;
	or.pred  	%p1291, %p1289, %p1290;
	setp.ne.s32 	%p1292, %r8488, %r8480;
	or.pred  	%p1293, %p1291, %p1292;
	setp.ne.s32 	%p1294, %r8487, %r8479;
	or.pred  	%p1295, %p1293, %p1294;
	@%p1295 bra 	$L__BB5_1351;
	setp.lt.u32 	%p1296, %r8526, %r8510;
	mov.b32 	%r8736, 0;
	mov.b32 	%r8735, 1;
	mov.u32 	%r8737, %r8736;
	mov.u32 	%r8738, %r8736;
	mov.u32 	%r8739, %r8736;
	mov.u32 	%r8740, %r8736;
	mov.u32 	%r8741, %r8736;
	mov.u32 	%r8742, %r8736;
	mov.u32 	%r8743, %r8736;
	mov.u32 	%r8744, %r8736;
	mov.u32 	%r8745, %r8736;
	mov.u32 	%r8746, %r8736;
	mov.u32 	%r8747, %r8736;
	mov.u32 	%r8748, %r8736;
	mov.u32 	%r8749, %r8736;
	mov.u32 	%r8750, %r8736;
	mov.u32 	%r8751, %r8735;
	mov.u32 	%r8752, %r8736;
	mov.u32 	%r8753, %r8736;
	mov.u32 	%r8754, %r8736;
	mov.u32 	%r8755, %r8736;
	mov.u32 	%r8756, %r8736;
	mov.u32 	%r8757, %r8736;
	mov.u32 	%r8758, %r8736;
	mov.u32 	%r8759, %r8735;
	@%p1296 bra 	$L__BB5_1533;
	setp.gt.u32 	%p1297, %r8526, %r8510;
	setp.ne.s32 	%p1298, %r8525, %r8509;
	setp.ne.s32 	%p1299, %r8524, %r8508;
	or.pred  	%p1300, %p1298, %p1299;
	or.pred  	%p1301, %p1300, %p1297;
	setp.ne.s32 	%p1302, %r8523, %r8507;
	or.pred  	%p1303, %p1301, %p1302;
	setp.ne.s32 	%p1304, %r8522, %r8506;
	or.pred  	%p1305, %p1303, %p1304;
	setp.ne.s32 	%p1306, %r8521, %r8505;
	or.pred  	%p1307, %p1305, %p1306;
	setp.ne.s32 	%p1308, %r8520, %r8504;
	or.pred  	%p1309, %p1307, %p1308;
	setp.ne.s32 	%p1310, %r8519, %r8503;
	or.pred  	%p1311, %p1309, %p1310;
	@%p1311 bra 	$L__BB5_1533;
	or.b32  	%r6345, %r2328, %r2327;
	or.b32  	%r6346, %r6345, %r2326;
	or.b32  	%r6347, %r6346, %r2325;
	or.b32  	%r6348, %r6347, %r2324;
	or.b32  	%r6349, %r6348, %r2323;
	or.b32  	%r6350, %r6349, %r2322;
	or.b32  	%r6351, %r6350, %r2321;
	setp.eq.s32 	%p1312, %r6351, 0;
	mov.u32 	%r8737, %r8736;
	mov.u32 	%r8738, %r8736;
	mov.u32 	%r8739, %r8736;
	mov.u32 	%r8740, %r8736;
	mov.u32 	%r8741, %r8736;
	mov.u32 	%r8742, %r8736;
	mov.u32 	%r8743, %r8736;
	mov.u32 	%r8744, %r8736;
	mov.u32 	%r8745, %r8736;
	mov.u32 	%r8746, %r8736;
	mov.u32 	%r8747, %r8736;
	mov.u32 	%r8748, %r8736;
	mov.u32 	%r8749, %r8736;
	mov.u32 	%r8750, %r8736;
	mov.u32 	%r8751, %r8735;
	mov.u32 	%r8752, %r8736;
	mov.u32 	%r8753, %r8736;
	mov.u32 	%r8754, %r8736;
	mov.u32 	%r8755, %r8736;
	mov.u32 	%r8756, %r8736;
	mov.u32 	%r8757, %r8736;
	mov.u32 	%r8758, %r8736;
	mov.u32 	%r8759, %r8735;
	@%p1312 bra 	$L__BB5_1533;
	ld.const.u32 	%r2597, [P_CONST+12];
	ld.const.u32 	%r2598, [P_CONST+8];
	ld.const.u32 	%r2599, [P_CONST+4];
	ld.const.u32 	%r2600, [P_CONST];
	mul.wide.u32 	%rd30452, %r2328, %r2328;
	cvt.u32.u64 	%r6352, %rd30452;
	shr.u64 	%rd30453, %rd30452, 32;
	mul.wide.u32 	%rd30454, %r2327, %r2328;
	add.s64 	%rd30455, %rd30453, %rd30454;
	shr.u64 	%rd30456, %rd30455, 32;
	mul.wide.u32 	%rd30457, %r2326, %r2328;
	add.s64 	%rd30458, %rd30456, %rd30457;
	shr.u64 	%rd30459, %rd30458, 32;
	mul.wide.u32 	%rd30460, %r2325, %r2328;
	add.s64 	%rd30461, %rd30459, %rd30460;
	shr.u64 	%rd30462, %rd30461, 32;
	mul.wide.u32 	%rd30463, %r2324, %r2328;
	add.s64 	%rd30464, %rd30462, %rd30463;
	shr.u64 	%rd30465, %rd30464, 32;
	mul.wide.u32 	%rd30466, %r2323, %r2328;
	add.s64 	%rd30467, %rd30465, %rd30466;
	shr.u64 	%rd30468, %rd30467, 32;
	mul.wide.u32 	%rd30469, %r2322, %r2328;
	add.s64 	%rd30470, %rd30468, %rd30469;
	shr.u64 	%rd30471, %rd30470, 32;
	mul.wide.u32 	%rd30472, %r2321, %r2328;
	add.s64 	%rd30473, %rd30471, %rd30472;
	shr.u64 	%rd30474, %rd30473, 32;
	and.b64  	%rd30475, %rd30455, 4294967295;
	add.s64 	%rd30476, %rd30454, %rd30475;
	shr.u64 	%rd30477, %rd30476, 32;
	mul.wide.u32 	%rd30478, %r2327, %r2327;
	and.b64  	%rd30479, %rd30458, 4294967295;
	add.s64 	%rd30480, %rd30477, %rd30479;
	add.s64 	%rd30481, %rd30480, %rd30478;
	shr.u64 	%rd30482, %rd30481, 32;
	mul.wide.u32 	%rd30483, %r2326, %r2327;
	and.b64  	%rd30484, %rd30461, 4294967295;
	add.s64 	%rd30485, %rd30482, %rd30484;
	add.s64 	%rd30486, %rd30485, %rd30483;
	shr.u64 	%rd30487, %rd30486, 32;
	mul.wide.u32 	%rd30488, %r2325, %r2327;
	and.b64  	%rd30489, %rd30464, 4294967295;
	add.s64 	%rd30490, %rd30487, %rd30489;
	add.s64 	%rd30491, %rd30490, %rd30488;
	shr.u64 	%rd30492, %rd30491, 32;
	mul.wide.u32 	%rd30493, %r2324, %r2327;
	and.b64  	%rd30494, %rd30467, 4294967295;
	add.s64 	%rd30495, %rd30492, %rd30494;
	add.s64 	%rd30496, %rd30495, %rd30493;
	shr.u64 	%rd30497, %rd30496, 32;
	mul.wide.u32 	%rd30498, %r2323, %r2327;
	and.b64  	%rd30499, %rd30470, 4294967295;
	add.s64 	%rd30500, %rd30497, %rd30499;
	add.s64 	%rd30501, %rd30500, %rd30498;
	shr.u64 	%rd30502, %rd30501, 32;
	mul.wide.u32 	%rd30503, %r2322, %r2327;
	and.b64  	%rd30504, %rd30473, 4294967295;
	add.s64 	%rd30505, %rd30502, %rd30504;
	add.s64 	%rd30506, %rd30505, %rd30503;
	shr.u64 	%rd30507, %rd30506, 32;
	mul.wide.u32 	%rd30508, %r2321, %r2327;
	add.s64 	%rd30509, %rd30507, %rd30474;
	add.s64 	%rd30510, %rd30509, %rd30508;
	shr.u64 	%rd30511, %rd30510, 32;
	and.b64  	%rd30512, %rd30481, 4294967295;
	add.s64 	%rd30513, %rd30457, %rd30512;
	shr.u64 	%rd30514, %rd30513, 32;
	and.b64  	%rd30515, %rd30486, 4294967295;
	add.s64 	%rd30516, %rd30514, %rd30515;
	add.s64 	%rd30517, %rd30516, %rd30483;
	shr.u64 	%rd30518, %rd30517, 32;
	mul.wide.u32 	%rd30519, %r2326, %r2326;
	and.b64  	%rd30520, %rd30491, 4294967295;
	add.s64 	%rd30521, %rd30518, %rd30520;
	add.s64 	%rd30522, %rd30521, %rd30519;
	shr.u64 	%rd30523, %rd30522, 32;
	mul.wide.u32 	%rd30524, %r2325, %r2326;
	and.b64  	%rd30525, %rd30496, 4294967295;
	add.s64 	%rd30526, %rd30523, %rd30525;
	add.s64 	%rd30527, %rd30526, %rd30524;
	shr.u64 	%rd30528, %rd30527, 32;
	mul.wide.u32 	%rd30529, %r2324, %r2326;
	and.b64  	%rd30530, %rd30501, 4294967295;
	add.s64 	%rd30531, %rd30528, %rd30530;
	add.s64 	%rd30532, %rd30531, %rd30529;
	shr.u64 	%rd30533, %rd30532, 32;
	mul.wide.u32 	%rd30534, %r2323, %r2326;
	and.b64  	%rd30535, %rd30506, 4294967295;
	add.s64 	%rd30536, %rd30533, %rd30535;
	add.s64 	%rd30537, %rd30536, %rd30534;
	shr.u64 	%rd30538, %rd30537, 32;
	mul.wide.u32 	%rd30539, %r2322, %r2326;
	and.b64  	%rd30540, %rd30510, 4294967295;
	add.s64 	%rd30541, %rd30538, %rd30540;
	add.s64 	%rd30542, %rd30541, %rd30539;
	shr.u64 	%rd30543, %rd30542, 32;
	mul.wide.u32 	%rd30544, %r2321, %r2326;
	add.s64 	%rd30545, %rd30543, %rd30511;
	add.s64 	%rd30546, %rd30545, %rd30544;
	shr.u64 	%rd30547, %rd30546, 32;
	and.b64  	%rd30548, %rd30517, 4294967295;
	add.s64 	%rd30549, %rd30460, %rd30548;
	shr.u64 	%rd30550, %rd30549, 32;
	and.b64  	%rd30551, %rd30522, 4294967295;
	add.s64 	%rd30552, %rd30550, %rd30551;
	add.s64 	%rd30553, %rd30552, %rd30488;
	shr.u64 	%rd30554, %rd30553, 32;
	and.b64  	%rd30555, %rd30527, 4294967295;
	add.s64 	%rd30556, %rd30554, %rd30555;
	add.s64 	%rd30557, %rd30556, %rd30524;
	shr.u64 	%rd30558, %rd30557, 32;
	mul.wide.u32 	%rd30559, %r2325, %r2325;
	and.b64  	%rd30560, %rd30532, 4294967295;
	add.s64 	%rd30561, %rd30558, %rd30560;
	add.s64 	%rd30562, %rd30561, %rd30559;
	shr.u64 	%rd30563, %rd30562, 32;
	mul.wide.u32 	%rd30564, %r2324, %r2325;
	and.b64  	%rd30565, %rd30537, 4294967295;
	add.s64 	%rd30566, %rd30563, %rd30565;
	add.s64 	%rd30567, %rd30566, %rd30564;
	shr.u64 	%rd30568, %rd30567, 32;
	mul.wide.u32 	%rd30569, %r2323, %r2325;
	and.b64  	%rd30570, %rd30542, 4294967295;
	add.s64 	%rd30571, %rd30568, %rd30570;
	add.s64 	%rd30572, %rd30571, %rd30569;
	shr.u64 	%rd30573, %rd30572, 32;
	mul.wide.u32 	%rd30574, %r2322, %r2325;
	and.b64  	%rd30575, %rd30546, 4294967295;
	add.s64 	%rd30576, %rd30573, %rd30575;
	add.s64 	%rd30577, %rd30576, %rd30574;
	shr.u64 	%rd30578, %rd30577, 32;
	mul.wide.u32 	%rd30579, %r2321, %r2325;
	add.s64 	%rd30580, %rd30578, %rd30547;
	add.s64 	%rd30581, %rd30580, %rd30579;
	shr.u64 	%rd30582, %rd30581, 32;
	and.b64  	%rd30583, %rd30553, 4294967295;
	add.s64 	%rd30584, %rd30463, %rd30583;
	shr.u64 	%rd30585, %rd30584, 32;
	and.b64  	%rd30586, %rd30557, 4294967295;
	add.s64 	%rd30587, %rd30585, %rd30586;
	add.s64 	%rd30588, %rd30587, %rd30493;
	shr.u64 	%rd30589, %rd30588, 32;
	and.b64  	%rd30590, %rd30562, 4294967295;
	add.s64 	%rd30591, %rd30589, %rd30590;
	add.s64 	%rd30592, %rd30591, %rd30529;
	shr.u64 	%rd30593, %rd30592, 32;
	and.b64  	%rd30594, %rd30567, 4294967295;
	add.s64 	%rd30595, %rd30593, %rd30594;
	add.s64 	%rd30596, %rd30595, %rd30564;
	shr.u64 	%rd30597, %rd30596, 32;
	mul.wide.u32 	%rd30598, %r2324, %r2324;
	and.b64  	%rd30599, %rd30572, 4294967295;
	add.s64 	%rd30600, %rd30597, %rd30599;
	add.s64 	%rd30601, %rd30600, %rd30598;
	shr.u64 	%rd30602, %rd30601, 32;
	mul.wide.u32 	%rd30603, %r2323, %r2324;
	and.b64  	%rd30604, %rd30577, 4294967295;
	add.s64 	%rd30605, %rd30602, %rd30604;
	add.s64 	%rd30606, %rd30605, %rd30603;
	shr.u64 	%rd30607, %rd30606, 32;
	mul.wide.u32 	%rd30608, %r2322, %r2324;
	and.b64  	%rd30609, %rd30581, 4294967295;
	add.s64 	%rd30610, %rd30607, %rd30609;
	add.s64 	%rd30611, %rd30610, %rd30608;
	shr.u64 	%rd30612, %rd30611, 32;
	mul.wide.u32 	%rd30613, %r2321, %r2324;
	add.s64 	%rd30614, %rd30612, %rd30582;
	add.s64 	%rd30615, %rd30614, %rd30613;
	shr.u64 	%rd30616, %rd30615, 32;
	and.b64  	%rd30617, %rd30588, 4294967295;
	add.s64 	%rd30618, %rd30466, %rd30617;
	shr.u64 	%rd30619, %rd30618, 32;
	and.b64  	%rd30620, %rd30592, 4294967295;
	add.s64 	%rd30621, %rd30619, %rd30620;
	add.s64 	%rd30622, %rd30621, %rd30498;
	shr.u64 	%rd30623, %rd30622, 32;
	and.b64  	%rd30624, %rd30596, 4294967295;
	add.s64 	%rd30625, %rd30623, %rd30624;
	add.s64 	%rd30626, %rd30625, %rd30534;
	shr.u64 	%rd30627, %rd30626, 32;
	and.b64  	%rd30628, %rd30601, 4294967295;
	add.s64 	%rd30629, %rd30627, %rd30628;
	add.s64 	%rd30630, %rd30629, %rd30569;
	shr.u64 	%rd30631, %rd30630, 32;
	and.b64  	%rd30632, %rd30606, 4294967295;
	add.s64 	%rd30633, %rd30631, %rd30632;
	add.s64 	%rd30634, %rd30633, %rd30603;
	shr.u64 	%rd30635, %rd30634, 32;
	mul.wide.u32 	%rd30636, %r2323, %r2323;
	and.b64  	%rd30637, %rd30611, 4294967295;
	add.s64 	%rd30638, %rd30635, %rd30637;
	add.s64 	%rd30639, %rd30638, %rd30636;
	shr.u64 	%rd30640, %rd30639, 32;
	mul.wide.u32 	%rd30641, %r2322, %r2323;
	and.b64  	%rd30642, %rd30615, 4294967295;
	add.s64 	%rd30643, %rd30640, %rd30642;
	add.s64 	%rd30644, %rd30643, %rd30641;
	shr.u64 	%rd30645, %rd30644, 32;
	mul.wide.u32 	%rd30646, %r2321, %r2323;
	add.s64 	%rd30647, %rd30645, %rd30616;
	add.s64 	%rd30648, %rd30647, %rd30646;
	shr.u64 	%rd30649, %rd30648, 32;
	and.b64  	%rd30650, %rd30622, 4294967295;
	add.s64 	%rd30651, %rd30469, %rd30650;
	shr.u64 	%rd30652, %rd30651, 32;
	and.b64  	%rd30653, %rd30626, 4294967295;
	add.s64 	%rd30654, %rd30652, %rd30653;
	add.s64 	%rd30655, %rd30654, %rd30503;
	shr.u64 	%rd30656, %rd30655, 32;
	and.b64  	%rd30657, %rd30630, 4294967295;
	add.s64 	%rd30658, %rd30656, %rd30657;
	add.s64 	%rd30659, %rd30658, %rd30539;
	shr.u64 	%rd30660, %rd30659, 32;
	and.b64  	%rd30661, %rd30634, 4294967295;
	add.s64 	%rd30662, %rd30660, %rd30661;
	add.s64 	%rd30663, %rd30662, %rd30574;
	shr.u64 	%rd30664, %rd30663, 32;
	and.b64  	%rd30665, %rd30639, 4294967295;
	add.s64 	%rd30666, %rd30664, %rd30665;
	add.s64 	%rd30667, %rd30666, %rd30608;
	shr.u64 	%rd30668, %rd30667, 32;
	and.b64  	%rd30669, %rd30644, 4294967295;
	add.s64 	%rd30670, %rd30668, %rd30669;
	add.s64 	%rd30671, %rd30670, %rd30641;
	shr.u64 	%rd30672, %rd30671, 32;
	mul.wide.u32 	%rd30673, %r2322, %r2322;
	and.b64  	%rd30674, %rd30648, 4294967295;
	add.s64 	%rd30675, %rd30672, %rd30674;
	add.s64 	%rd30676, %rd30675, %rd30673;
	shr.u64 	%rd30677, %rd30676, 32;
	mul.wide.u32 	%rd30678, %r2321, %r2322;
	add.s64 	%rd30679, %rd30677, %rd30649;
	add.s64 	%rd30680, %rd30679, %rd30678;
	shr.u64 	%rd30681, %rd30680, 32;
	and.b64  	%rd30682, %rd30655, 4294967295;
	add.s64 	%rd30683, %rd30472, %rd30682;
	shr.u64 	%rd30684, %rd30683, 32;
	and.b64  	%rd30685, %rd30659, 4294967295;
	add.s64 	%rd30686, %rd30684, %rd30685;
	add.s64 	%rd30687, %rd30686, %rd30508;
	shr.u64 	%rd30688, %rd30687, 32;
	and.b64  	%rd30689, %rd30663, 4294967295;
	add.s64 	%rd30690, %rd30688, %rd30689;
	add.s64 	%rd30691, %rd30690, %rd30544;
	shr.u64 	%rd30692, %rd30691, 32;
	and.b64  	%rd30693, %rd30667, 4294967295;
	add.s64 	%rd30694, %rd30692, %rd30693;
	add.s64 	%rd30695, %rd30694, %rd30579;
	shr.u64 	%rd30696, %rd30695, 32;
	and.b64  	%rd30697, %rd30671, 4294967295;
	add.s64 	%rd30698, %rd30696, %rd30697;
	add.s64 	%rd30699, %rd30698, %rd30613;
	shr.u64 	%rd30700, %rd30699, 32;
	and.b64  	%rd30701, %rd30676, 4294967295;
	add.s64 	%rd30702, %rd30700, %rd30701;
	add.s64 	%rd30703, %rd30702, %rd30646;
	shr.u64 	%rd30704, %rd30703, 32;
	and.b64  	%rd30705, %rd30680, 4294967295;
	add.s64 	%rd30706, %rd30704, %rd30705;
	add.s64 	%rd30707, %rd30706, %rd30678;
	shr.u64 	%rd30708, %rd30707, 32;
	mul.wide.u32 	%rd30709, %r2321, %r2321;
	add.s64 	%rd30710, %rd30708, %rd30681;
	add.s64 	%rd30711, %rd30710, %rd30709;
	{ .reg .b32 tmp; mov.b64 {tmp, %r6353}, %rd30711; }
	ld.const.u32 	%r6354, [MU_P];
	mul.lo.s32 	%r6355, %r6354, %r6352;
	mul.wide.u32 	%rd30712, %r2600, %r6355;
	and.b64  	%rd30713, %rd30452, 4294967293;
	add.s64 	%rd30714, %rd30712, %rd30713;
	shr.u64 	%rd30715, %rd30714, 32;
	mul.wide.u32 	%rd30716, %r2599, %r6355;
	and.b64  	%rd30717, %rd30476, 4294967295;
	add.s64 	%rd30718, %rd30715, %rd30717;
	add.s64 	%rd30719, %rd30718, %rd30716;
	cvt.u32.u64 	%r6356, %rd30719;
	shr.u64 	%rd30720, %rd30719, 32;
	mul.wide.u32 	%rd30721, %r2598, %r6355;
	and.b64  	%rd30722, %rd30513, 4294967295;
	add.s64 	%rd30723, %rd30720, %rd30722;
	add.s64 	%rd30724, %rd30723, %rd30721;
	shr.u64 	%rd30725, %rd30724, 32;
	mul.wide.u32 	%rd30726, %r2597, %r6355;
	and.b64  	%rd30727, %rd30549, 4294967295;
	add.s64 	%rd30728, %rd30725, %rd30727;
	add.s64 	%rd30729, %rd30728, %rd30726;
	shr.u64 	%rd30730, %rd30729, 32;
	mul.wide.u32 	%rd30731, %r2564, %r6355;
	and.b64  	%rd30732, %rd30584, 4294967295;
	add.s64 	%rd30733, %rd30730, %rd30732;
	add.s64 	%rd30734, %rd30733, %rd30731;
	shr.u64 	%rd30735, %rd30734, 32;
	mul.wide.u32 	%rd30736, %r2563, %r6355;
	and.b64  	%rd30737, %rd30618, 4294967295;
	add.s64 	%rd30738, %rd30735, %rd30737;
	add.s64 	%rd30739, %rd30738, %rd30736;
	shr.u64 	%rd30740, %rd30739, 32;
	mul.wide.u32 	%rd30741, %r2562, %r6355;
	and.b64  	%rd30742, %rd30651, 4294967295;
	add.s64 	%rd30743, %rd30740, %rd30742;
	add.s64 	%rd30744, %rd30743, %rd30741;
	shr.u64 	%rd30745, %rd30744, 32;
	mul.wide.u32 	%rd30746, %r2561, %r6355;
	and.b64  	%rd30747, %rd30683, 4294967295;
	add.s64 	%rd30748, %rd30745, %rd30747;
	add.s64 	%rd30749, %rd30748, %rd30746;
	shr.u64 	%rd30750, %rd30749, 32;
	and.b64  	%rd30751, %rd30687, 4294967295;
	add.s64 	%rd30752, %rd30750, %rd30751;
	shr.u64 	%rd30753, %rd30752, 32;
	and.b64  	%rd30754, %rd30691, 4294967295;
	add.s64 	%rd30755, %rd30753, %rd30754;
	shr.u64 	%rd30756, %rd30755, 32;
	and.b64  	%rd30757, %rd30695, 4294967295;
	add.s64 	%rd30758, %rd30756, %rd30757;
	shr.u64 	%rd30759, %rd30758, 32;
	and.b64  	%rd30760, %rd30699, 4294967295;
	add.s64 	%rd30761, %rd30759, %rd30760;
	shr.u64 	%rd30762, %rd30761, 32;
	and.b64  	%rd30763, %rd30703, 4294967295;
	add.s64 	%rd30764, %rd30762, %rd30763;
	shr.u64 	%rd30765, %rd30764, 32;
	and.b64  	%rd30766, %rd30707, 4294967295;
	add.s64 	%rd30767, %rd30765, %rd30766;
	shr.u64 	%rd30768, %rd30767, 32;
	and.b64  	%rd30769, %rd30711, 4294967295;
	add.s64 	%rd30770, %rd30768, %rd30769;
	{ .reg .b32 tmp; mov.b64 {tmp, %r6357}, %rd30770; }
	add.s32 	%r6358, %r6353, %r6357;
	mul.lo.s32 	%r6359, %r6354, %r6356;
	mul.wide.u32 	%rd30771, %r2600, %r6359;
	and.b64  	%rd30772, %rd30719, 4294967295;
	add.s64 	%rd30773, %rd30771, %rd30772;
	shr.u64 	%rd30774, %rd30773, 32;
	mul.wide.u32 	%rd30775, %r2599, %r6359;
	and.b64  	%rd30776, %rd30724, 4294967295;
	add.s64 	%rd30777, %rd30774, %rd30776;
	add.s64 	%rd30778, %rd30777, %rd30775;
	cvt.u32.u64 	%r6360, %rd30778;
	shr.u64 	%rd30779, %rd30778, 32;
	mul.wide.u32 	%rd30780, %r2598, %r6359;
	and.b64  	%rd30781, %rd30729, 4294967295;
	add.s64 	%rd30782, %rd30779, %rd30781;
	add.s64 	%rd30783, %rd30782, %rd30780;
	shr.u64 	%rd30784, %rd30783, 32;
	mul.wide.u32 	%rd30785, %r2597, %r6359;
	and.b64  	%rd30786, %rd30734, 4294967295;
	add.s64 	%rd30787, %rd30784, %rd30786;
	add.s64 	%rd30788, %rd30787, %rd30785;
	shr.u64 	%rd30789, %rd30788, 32;
	mul.wide.u32 	%rd30790, %r2564, %r6359;
	and.b64  	%rd30791, %rd30739, 4294967295;
	add.s64 	%rd30792, %rd30789, %rd30791;
	add.s64 	%rd30793, %rd30792, %rd30790;
	shr.u64 	%rd30794, %rd30793, 32;
	mul.wide.u32 	%rd30795, %r2563, %r6359;
	and.b64  	%rd30796, %rd30744, 4294967295;
	add.s64 	%rd30797, %rd30794, %rd30796;
	add.s64 	%rd30798, %rd30797, %rd30795;
	shr.u64 	%rd30799, %rd30798, 32;
	mul.wide.u32 	%rd30800, %r2562, %r6359;
	and.b64  	%rd30801, %rd30749, 4294967295;
	add.s64 	%rd30802, %rd30799, %rd30801;
	add.s64 	%rd30803, %rd30802, %rd30800;
	shr.u64 	%rd30804, %rd30803, 32;
	mul.wide.u32 	%rd30805, %r2561, %r6359;
	and.b64  	%rd30806, %rd30752, 4294967295;
	add.s64 	%rd30807, %rd30804, %rd30806;
	add.s64 	%rd30808, %rd30807, %rd30805;
	shr.u64 	%rd30809, %rd30808, 32;
	and.b64  	%rd30810, %rd30755, 4294967295;
	add.s64 	%rd30811, %rd30809, %rd30810;
	shr.u64 	%rd30812, %rd30811, 32;
	and.b64  	%rd30813, %rd30758, 4294967295;
	add.s64 	%rd30814, %rd30812, %rd30813;
	shr.u64 	%rd30815, %rd30814, 32;
	and.b64  	%rd30816, %rd30761, 4294967295;
	add.s64 	%rd30817, %rd30815, %rd30816;
	shr.u64 	%rd30818, %rd30817, 32;
	and.b64  	%rd30819, %rd30764, 4294967295;
	add.s64 	%rd30820, %rd30818, %rd30819;
	shr.u64 	%rd30821, %rd30820, 32;
	and.b64  	%rd30822, %rd30767, 4294967295;
	add.s64 	%rd30823, %rd30821, %rd30822;
	shr.u64 	%rd30824, %rd30823, 32;
	and.b64  	%rd30825, %rd30770, 4294967295;
	add.s64 	%rd30826, %rd30824, %rd30825;
	{ .reg .b32 tmp; mov.b64 {tmp, %r6361}, %rd30826; }
	add.s32 	%r6362, %r6358, %r6361;
	mul.lo.s32 	%r6363, %r6354, %r6360;
	mul.wide.u32 	%rd30827, %r2600, %r6363;
	and.b64  	%rd30828, %rd30778, 4294967295;
	add.s64 	%rd30829, %rd30827, %rd30828;
	shr.u64 	%rd30830, %rd30829, 32;
	mul.wide.u32 	%rd30831, %r2599, %r6363;
	and.b64  	%rd30832, %rd30783, 4294967295;
	add.s64 	%rd30833, %rd30830, %rd30832;
	add.s64 	%rd30834, %rd30833, %rd30831;
	cvt.u32.u64 	%r6364, %rd30834;
	shr.u64 	%rd30835, %rd30834, 32;
	mul.wide.u32 	%rd30836, %r2598, %r6363;
	and.b64  	%rd30837, %rd30788, 4294967295;
	add.s64 	%rd30838, %rd30835, %rd30837;
	add.s64 	%rd30839, %rd30838, %rd30836;
	shr.u64 	%rd30840, %rd30839, 32;
	mul.wide.u32 	%rd30841, %r2597, %r6363;
	and.b64  	%rd30842, %rd30793, 4294967295;
	add.s64 	%rd30843, %rd30840, %rd30842;
	add.s64 	%rd30844, %rd30843, %rd30841;
	shr.u64 	%rd30845, %rd30844, 32;
	mul.wide.u32 	%rd30846, %r2564, %r6363;
	and.b64  	%rd30847, %rd30798, 4294967295;
	add.s64 	%rd30848, %rd30845, %rd30847;
	add.s64 	%rd30849, %rd30848, %rd30846;
	shr.u64 	%rd30850, %rd30849, 32;
	mul.wide.u32 	%rd30851, %r2563, %r6363;
	and.b64  	%rd30852, %rd30803, 4294967295;
	add.s64 	%rd30853, %rd30850, %rd30852;
	add.s64 	%rd30854, %rd30853, %rd30851;
	shr.u64 	%rd30855, %rd30854, 32;
	mul.wide.u32 	%rd30856, %r2562, %r6363;
	and.b64  	%rd30857, %rd30808, 4294967295;
	add.s64 	%rd30858, %rd30855, %rd30857;
	add.s64 	%rd30859, %rd30858, %rd30856;
	shr.u64 	%rd30860, %rd30859, 32;
	mul.wide.u32 	%rd30861, %r2561, %r6363;
	and.b64  	%rd30862, %rd30811, 4294967295;
	add.s64 	%rd30863, %rd30860, %rd30862;
	add.s64 	%rd30864, %rd30863, %rd30861;
	shr.u64 	%rd30865, %rd30864, 32;
	and.b64  	%rd30866, %rd30814, 4294967295;
	add.s64 	%rd30867, %rd30865, %rd30866;
	shr.u64 	%rd30868, %rd30867, 32;
	and.b64  	%rd30869, %rd30817, 4294967295;
	add.s64 	%rd30870, %rd30868, %rd30869;
	shr.u64 	%rd30871, %rd30870, 32;
	and.b64  	%rd30872, %rd30820, 4294967295;
	add.s64 	%rd30873, %rd30871, %rd30872;
	shr.u64 	%rd30874, %rd30873, 32;
	and.b64  	%rd30875, %rd30823, 4294967295;
	add.s64 	%rd30876, %rd30874, %rd30875;
	shr.u64 	%rd30877, %rd30876, 32;
	and.b64  	%rd30878, %rd30826, 4294967295;
	add.s64 	%rd30879, %rd30877, %rd30878;
	{ .reg .b32 tmp; mov.b64 {tmp, %r6365}, %rd30879; }
	add.s32 	%r6366, %r6362, %r6365;
	mul.lo.s32 	%r6367, %r6354, %r6364;
	mul.wide.u32 	%rd30880, %r2600, %r6367;
	and.b64  	%rd30881, %rd30834, 4294967295;
	add.s64 	%rd30882, %rd30880, %rd30881;
	shr.u64 	%rd30883, %rd30882, 32;
	mul.wide.u32 	%rd30884, %r2599, %r6367;
	and.b64  	%rd30885, %rd30839, 4294967295;
	add.s64 	%rd30886, %rd30883, %rd30885;
	add.s64 	%rd30887, %rd30886, %rd30884;
	cvt.u32.u64 	%r6368, %rd30887;
	shr.u64 	%rd30888, %rd30887, 32;
	mul.wide.u32 	%rd30889, %r2598, %r6367;
	and.b64  	%rd30890, %rd30844, 4294967295;
	add.s64 	%rd30891, %rd30888, %rd30890;
	add.s64 	%rd30892, %rd30891, %rd30889;
	shr.u64 	%rd30893, %rd30892, 32;
	mul.wide.u32 	%rd30894, %r2597, %r6367;
	and.b64  	%rd30895, %rd30849, 4294967295;
	add.s64 	%rd30896, %rd30893, %rd30895;
	add.s64 	%rd30897, %rd30896, %rd30894;
	shr.u64 	%rd30898, %rd30897, 32;
	mul.wide.u32 	%rd30899, %r2564, %r6367;
	and.b64  	%rd30900, %rd30854, 4294967295;
	add.s64 	%rd30901, %rd30898, %rd30900;
	add.s64 	%rd30902, %rd30901, %rd30899;
	shr.u64 	%rd30903, %rd30902, 32;
	mul.wide.u32 	%rd30904, %r2563, %r6367;
	and.b64  	%rd30905, %rd30859, 4294967295;
	add.s64 	%rd30906, %rd30903, %rd30905;
	add.s64 	%rd30907, %rd30906, %rd30904;
	shr.u64 	%rd30908, %rd30907, 32;
	mul.wide.u32 	%rd30909, %r2562, %r6367;
	and.b64  	%rd30910, %rd30864, 4294967295;
	add.s64 	%rd30911, %rd30908, %rd30910;
	add.s64 	%rd30912, %rd30911, %rd30909;
	shr.u64 	%rd30913, %rd30912, 32;
	mul.wide.u32 	%rd30914, %r2561, %r6367;
	and.b64  	%rd30915, %rd30867, 4294967295;
	add.s64 	%rd30916, %rd30913, %rd30915;
	add.s64 	%rd30917, %rd30916, %rd30914;
	shr.u64 	%rd30918, %rd30917, 32;
	and.b64  	%rd30919, %rd30870, 4294967295;
	add.s64 	%rd30920, %rd30918, %rd30919;
	shr.u64 	%rd30921, %rd30920, 32;
	and.b64  	%rd30922, %rd30873, 4294967295;
	add.s64 	%rd30923, %rd30921, %rd30922;
	shr.u64 	%rd30924, %rd30923, 32;
	and.b64  	%rd30925, %rd30876, 4294967295;
	add.s64 	%rd30926, %rd30924, %rd30925;
	shr.u64 	%rd30927, %rd30926, 32;
	and.b64  	%rd30928, %rd30879, 4294967295;
	add.s64 	%rd30929, %rd30927, %rd30928;
	{ .reg .b32 tmp; mov.b64 {tmp, %r6369}, %rd30929; }
	add.s32 	%r6370, %r6366, %r6369;
	mul.lo.s32 	%r6371, %r6354, %r6368;
	mul.wide.u32 	%rd30930, %r2600, %r6371;
	and.b64  	%rd30931, %rd30887, 4294967295;
	add.s64 	%rd30932, %rd30930, %rd30931;
	shr.u64 	%rd30933, %rd30932, 32;
	mul.wide.u32 	%rd30934, %r2599, %r6371;
	and.b64  	%rd30935, %rd30892, 4294967295;
	add.s64 	%rd30936, %rd30933, %rd30935;
	add.s64 	%rd30937, %rd30936, %rd30934;
	cvt.u32.u64 	%r6372, %rd30937;
	shr.u64 	%rd30938, %rd30937, 32;
	mul.wide.u32 	%rd30939, %r2598, %r6371;
	and.b64  	%rd30940, %rd30897, 4294967295;
	add.s64 	%rd30941, %rd30938, %rd30940;
	add.s64 	%rd30942, %rd30941, %rd30939;
	shr.u64 	%rd30943, %rd30942, 32;
	mul.wide.u32 	%rd30944, %r2597, %r6371;
	and.b64  	%rd30945, %rd30902, 4294967295;
	add.s64 	%rd30946, %rd30943, %rd30945;
	add.s64 	%rd30947, %rd30946, %rd30944;
	shr.u64 	%rd30948, %rd30947, 32;
	mul.wide.u32 	%rd30949, %r2564, %r6371;
	and.b64  	%rd30950, %rd30907, 4294967295;
	add.s64 	%rd30951, %rd30948, %rd30950;
	add.s64 	%rd30952, %rd30951, %rd30949;
	shr.u64 	%rd30953, %rd30952, 32;
	mul.wide.u32 	%rd30954, %r2563, %r6371;
	and.b64  	%rd30955, %rd30912, 4294967295;
	add.s64 	%rd30956, %rd30953, %rd30955;
	add.s64 	%rd30957, %rd30956, %rd30954;
	shr.u64 	%rd30958, %rd30957, 32;
	mul.wide.u32 	%rd30959, %r2562, %r6371;
	and.b64  	%rd30960, %rd30917, 4294967295;
	add.s64 	%rd30961, %rd30958, %rd30960;
	add.s64 	%rd30962, %rd30961, %rd30959;
	shr.u64 	%rd30963, %rd30962, 32;
	mul.wide.u32 	%rd30964, %r2561, %r6371;
	and.b64  	%rd30965, %rd30920, 4294967295;
	add.s64 	%rd30966, %rd30963, %rd30965;
	add.s64 	%rd30967, %rd30966, %rd30964;
	shr.u64 	%rd30968, %rd30967, 32;
	and.b64  	%rd30969, %rd30923, 4294967295;
	add.s64 	%rd30970, %rd30968, %rd30969;
	shr.u64 	%rd30971, %rd30970, 32;
	and.b64  	%rd30972, %rd30926, 4294967295;
	add.s64 	%rd30973, %rd30971, %rd30972;
	shr.u64 	%rd30974, %rd30973, 32;
	and.b64  	%rd30975, %rd30929, 4294967295;
	add.s64 	%rd30976, %rd30974, %rd30975;
	{ .reg .b32 tmp; mov.b64 {tmp, %r6373}, %rd30976; }
	add.s32 	%r6374, %r6370, %r6373;
	mul.lo.s32 	%r6375, %r6354, %r6372;
	mul.wide.u32 	%rd30977, %r2600, %r6375;
	and.b64  	%rd30978, %rd30937, 4294967295;
	add.s64 	%rd30979, %rd30977, %rd30978;
	shr.u64 	%rd30980, %rd30979, 32;
	mul.wide.u32 	%rd30981, %r2599, %r6375;
	and.b64  	%rd30982, %rd30942, 4294967295;
	add.s64 	%rd30983, %rd30980, %rd30982;
	add.s64 	%rd30984, %rd30983, %rd30981;
	cvt.u32.u64 	%r6376, %rd30984;
	shr.u64 	%rd30985, %rd30984, 32;
	mul.wide.u32 	%rd30986, %r2598, %r6375;
	and.b64  	%rd30987, %rd30947, 4294967295;
	add.s64 	%rd30988, %rd30985, %rd30987;
	add.s64 	%rd30989, %rd30988, %rd30986;
	shr.u64 	%rd30990, %rd30989, 32;
	mul.wide.u32 	%rd30991, %r2597, %r6375;
	and.b64  	%rd30992, %rd30952, 4294967295;
	add.s64 	%rd30993, %rd30990, %rd30992;
	add.s64 	%rd30994, %rd30993, %rd30991;
	shr.u64 	%rd30995, %rd30994, 32;
	mul.wide.u32 	%rd30996, %r2564, %r6375;
	and.b64  	%rd30997, %rd30957, 4294967295;
	add.s64 	%rd30998, %rd30995, %rd30997;
	add.s64 	%rd30999, %rd30998, %rd30996;
	shr.u64 	%rd31000, %rd30999, 32;
	mul.wide.u32 	%rd31001, %r2563, %r6375;
	and.b64  	%rd31002, %rd30962, 4294967295;
	add.s64 	%rd31003, %rd31000, %rd31002;
	add.s64 	%rd31004, %rd31003, %rd31001;
	shr.u64 	%rd31005, %rd31004, 32;
	mul.wide.u32 	%rd31006, %r2562, %r6375;
	and.b64  	%rd31007, %rd30967, 4294967295;
	add.s64 	%rd31008, %rd31005, %rd31007;
	add.s64 	%rd31009, %rd31008, %rd31006;
	shr.u64 	%rd31010, %rd31009, 32;
	mul.wide.u32 	%rd31011, %r2561, %r6375;
	and.b64  	%rd31012, %rd30970, 4294967295;
	add.s64 	%rd31013, %rd31010, %rd31012;
	add.s64 	%rd31014, %rd31013, %rd31011;
	shr.u64 	%rd31015, %rd31014, 32;
	and.b64  	%rd31016, %rd30973, 4294967295;
	add.s64 	%rd31017, %rd31015, %rd31016;
	shr.u64 	%rd31018, %rd31017, 32;
	and.b64  	%rd31019, %rd30976, 4294967295;
	add.s64 	%rd31020, %rd31018, %rd31019;
	{ .reg .b32 tmp; mov.b64 {tmp, %r6377}, %rd31020; }
	add.s32 	%r6378, %r6374, %r6377;
	mul.lo.s32 	%r6379, %r6354, %r6376;
	mul.wide.u32 	%rd31021, %r2600, %r6379;
	and.b64  	%rd31022, %rd30984, 4294967295;
	add.s64 	%rd31023, %rd31021, %rd31022;
	shr.u64 	%rd31024, %rd31023, 32;
	mul.wide.u32 	%rd31025, %r2599, %r6379;
	and.b64  	%rd31026, %rd30989, 4294967295;
	add.s64 	%rd31027, %rd31024, %rd31026;
	add.s64 	%rd31028, %rd31027, %rd31025;
	cvt.u32.u64 	%r6380, %rd31028;
	shr.u64 	%rd31029, %rd31028, 32;
	mul.wide.u32 	%rd31030, %r2598, %r6379;
	and.b64  	%rd31031, %rd30994, 4294967295;
	add.s64 	%rd31032, %rd31029, %rd31031;
	add.s64 	%rd31033, %rd31032, %rd31030;
	shr.u64 	%rd31034, %rd31033, 32;
	mul.wide.u32 	%rd31035, %r2597, %r6379;
	and.b64  	%rd31036, %rd30999, 4294967295;
	add.s64 	%rd31037, %rd31034, %rd31036;
	add.s64 	%rd31038, %rd31037, %rd31035;
	shr.u64 	%rd31039, %rd31038, 32;
	mul.wide.u32 	%rd31040, %r2564, %r6379;
	and.b64  	%rd31041, %rd31004, 4294967295;
	add.s64 	%rd31042, %rd31039, %rd31041;
	add.s64 	%rd31043, %rd31042, %rd31040;
	shr.u64 	%rd31044, %rd31043, 32;
	mul.wide.u32 	%rd31045, %r2563, %r6379;
	and.b64  	%rd31046, %rd31009, 4294967295;
	add.s64 	%rd31047, %rd31044, %rd31046;
	add.s64 	%rd31048, %rd31047, %rd31045;
	shr.u64 	%rd31049, %rd31048, 32;
	mul.wide.u32 	%rd31050, %r2562, %r6379;
	and.b64  	%rd31051, %rd31014, 4294967295;
	add.s64 	%rd31052, %rd31049, %rd31051;
	add.s64 	%rd31053, %rd31052, %rd31050;
	shr.u64 	%rd31054, %rd31053, 32;
	mul.wide.u32 	%rd31055, %r2561, %r6379;
	and.b64  	%rd31056, %rd31017, 4294967295;
	add.s64 	%rd31057, %rd31054, %rd31056;
	add.s64 	%rd31058, %rd31057, %rd31055;
	shr.u64 	%rd31059, %rd31058, 32;
	and.b64  	%rd31060, %rd31020, 4294967295;
	add.s64 	%rd31061, %rd31059, %rd31060;
	{ .reg .b32 tmp; mov.b64 {tmp, %r6381}, %rd31061; }
	add.s32 	%r6382, %r6378, %r6381;
	mul.lo.s32 	%r6383, %r6354, %r6380;
	mul.wide.u32 	%rd31062, %r2600, %r6383;
	and.b64  	%rd31063, %rd31028, 4294967295;
	add.s64 	%rd31064, %rd31062, %rd31063;
	shr.u64 	%rd31065, %rd31064, 32;
	mul.wide.u32 	%rd31066, %r2599, %r6383;
	and.b64  	%rd31067, %rd31033, 4294967295;
	add.s64 	%rd31068, %rd31065, %rd31067;
	add.s64 	%rd31069, %rd31068, %rd31066;
	cvt.u32.u64 	%r8527, %rd31069;
	shr.u64 	%rd31070, %rd31069, 32;
	mul.wide.u32 	%rd31071, %r2598, %r6383;
	and.b64  	%rd31072, %rd31038, 4294967295;
	add.s64 	%rd31073, %rd31070, %rd31072;
	add.s64 	%rd31074, %rd31073, %rd31071;
	cvt.u32.u64 	%r8528, %rd31074;
	shr.u64 	%rd31075, %rd31074, 32;
	mul.wide.u32 	%rd31076, %r2597, %r6383;
	and.b64  	%rd31077, %rd31043, 4294967295;
	add.s64 	%rd31078, %rd31075, %rd31077;
	add.s64 	%rd31079, %rd31078, %rd31076;
	cvt.u32.u64 	%r8529, %rd31079;
	shr.u64 	%rd31080, %rd31079, 32;
	mul.wide.u32 	%rd31081, %r2564, %r6383;
	and.b64  	%rd31082, %rd31048, 4294967295;
	add.s64 	%rd31083, %rd31080, %rd31082;
	add.s64 	%rd31084, %rd31083, %rd31081;
	cvt.u32.u64 	%r8530, %rd31084;
	shr.u64 	%rd31085, %rd31084, 32;
	mul.wide.u32 	%rd31086, %r2563, %r6383;
	and.b64  	%rd31087, %rd31053, 4294967295;
	add.s64 	%rd31088, %rd31085, %rd31087;
	add.s64 	%rd31089, %rd31088, %rd31086;
	cvt.u32.u64 	%r8531, %rd31089;
	shr.u64 	%rd31090, %rd31089, 32;
	mul.wide.u32 	%rd31091, %r2562, %r6383;
	and.b64  	%rd31092, %rd31058, 4294967295;
	add.s64 	%rd31093, %rd31090, %rd31092;
	add.s64 	%rd31094, %rd31093, %rd31091;
	cvt.u32.u64 	%r8532, %rd31094;
	shr.u64 	%rd31095, %rd31094, 32;
	mul.wide.u32 	%rd31096, %r2561, %r6383;
	and.b64  	%rd31097, %rd31061, 4294967295;
	add.s64 	%rd31098, %rd31095, %rd31097;
	add.s64 	%rd31099, %rd31098, %rd31096;
	cvt.u32.u64 	%r8533, %rd31099;
	{ .reg .b32 tmp; mov.b64 {tmp, %r6384}, %rd31099; }
	add.s32 	%r8534, %r6382, %r6384;
	setp.gt.u32 	%p1313, %r8534, %r2561;
	@%p1313 bra 	$L__BB5_1127;
	setp.lt.u32 	%p1314, %r8534, %r2561;
	@%p1314 bra 	$L__BB5_1128;
	setp.lt.u32 	%p1315, %r2562, %r8533;
	@%p1315 bra 	$L__BB5_1127;
	setp.gt.u32 	%p1316, %r2562, %r8533;
	@%p1316 bra 	$L__BB5_1128;
	setp.lt.u32 	%p1317, %r2563, %r8532;
	@%p1317 bra 	$L__BB5_1127;
	setp.gt.u32 	%p1318, %r2563, %r8532;
	@%p1318 bra 	$L__BB5_1128;
	setp.lt.u32 	%p1319, %r2564, %r8531;
	@%p1319 bra 	$L__BB5_1127;
	setp.gt.u32 	%p1320, %r2564, %r8531;
	@%p1320 bra 	$L__BB5_1128;
	setp.lt.u32 	%p1321, %r2597, %r8530;
	@%p1321 bra 	$L__BB5_1127;
	setp.gt.u32 	%p1322, %r2597, %r8530;
	@%p1322 bra 	$L__BB5_1128;
	setp.lt.u32 	%p1323, %r2598, %r8529;
	@%p1323 bra 	$L__BB5_1127;
	setp.gt.u32 	%p1324, %r2598, %r8529;
	@%p1324 bra 	$L__BB5_1128;
	setp.lt.u32 	%p1325, %r2599, %r8528;
	@%p1325 bra 	$L__BB5_1127;
	setp.gt.u32 	%p1326, %r2599, %r8528;
	setp.gt.u32 	%p1327, %r2600, %r8527;
	or.pred  	%p1328, %p1326, %p1327;
	@%p1328 bra 	$L__BB5_1128;
$L__BB5_1127:
	sub.s32 	%r8527, %r8527, %r2600;
	sub.s32 	%r8528, %r8528, %r2599;
	sub.s32 	%r8529, %r8529, %r2598;
	sub.s32 	%r8530, %r8530, %r2597;
	sub.s32 	%r8531, %r8531, %r2564;
	sub.s32 	%r8532, %r8532, %r2563;
	sub.s32 	%r8533, %r8533, %r2562;
	sub.s32 	%r8534, %r8534, %r2561;
$L__BB5_1128:
	ld.const.u32 	%r2626, [P_CONST+24];
	ld.const.u32 	%r2627, [P_CONST+20];
	ld.const.u32 	%r2628, [P_CONST+16];
	mul.wide.u32 	%rd31100, %r8527, %r2336;
	cvt.u32.u64 	%r6385, %rd31100;
	shr.u64 	%rd31101, %rd31100, 32;
	mul.wide.u32 	%rd31102, %r8528, %r2336;
	add.s64 	%rd31103, %rd31101, %rd31102;
	shr.u64 	%rd31104, %rd31103, 32;
	mul.wide.u32 	%rd31105, %r8529, %r2336;
	add.s64 	%rd31106, %rd31104, %rd31105;
	shr.u64 	%rd31107, %rd31106, 32;
	mul.wide.u32 	%rd31108, %r8530, %r2336;
	add.s64 	%rd31109, %rd31107, %rd31108;
	shr.u64 	%rd31110, %rd31109, 32;
	mul.wide.u32 	%rd31111, %r8531, %r2336;
	add.s64 	%rd31112, %rd31110, %rd31111;
	shr.u64 	%rd31113, %rd31112, 32;
	mul.wide.u32 	%rd31114, %r8532, %r2336;
	add.s64 	%rd31115, %rd31113, %rd31114;
	shr.u64 	%rd31116, %rd31115, 32;
	mul.wide.u32 	%rd31117, %r8533, %r2336;
	add.s64 	%rd31118, %rd31116, %rd31117;
	shr.u64 	%rd31119, %rd31118, 32;
	mul.wide.u32 	%rd31120, %r8534, %r2336;
	add.s64 	%rd31121, %rd31119, %rd31120;
	shr.u64 	%rd31122, %rd31121, 32;
	mul.wide.u32 	%rd31123, %r8527, %r2335;
	and.b64  	%rd31124, %rd31103, 4294967295;
	add.s64 	%rd31125, %rd31123, %rd31124;
	shr.u64 	%rd31126, %rd31125, 32;
	mul.wide.u32 	%rd31127, %r8528, %r2335;
	and.b64  	%rd31128, %rd31106, 4294967295;
	add.s64 	%rd31129, %rd31126, %rd31128;
	add.s64 	%rd31130, %rd31129, %rd31127;
	shr.u64 	%rd31131, %rd31130, 32;
	mul.wide.u32 	%rd31132, %r8529, %r2335;
	and.b64  	%rd31133, %rd31109, 4294967295;
	add.s64 	%rd31134, %rd31131, %rd31133;
	add.s64 	%rd31135, %rd31134, %rd31132;
	shr.u64 	%rd31136, %rd31135, 32;
	mul.wide.u32 	%rd31137, %r8530, %r2335;
	and.b64  	%rd31138, %rd31112, 4294967295;
	add.s64 	%rd31139, %rd31136, %rd31138;
	add.s64 	%rd31140, %rd31139, %rd31137;
	shr.u64 	%rd31141, %rd31140, 32;
	mul.wide.u32 	%rd31142, %r8531, %r2335;
	and.b64  	%rd31143, %rd31115, 4294967295;
	add.s64 	%rd31144, %rd31141, %rd31143;
	add.s64 	%rd31145, %rd31144, %rd31142;
	shr.u64 	%rd31146, %rd31145, 32;
	mul.wide.u32 	%rd31147, %r8532, %r2335;
	and.b64  	%rd31148, %rd31118, 4294967295;
	add.s64 	%rd31149, %rd31146, %rd31148;
	add.s64 	%rd31150, %rd31149, %rd31147;
	shr.u64 	%rd31151, %rd31150, 32;
	mul.wide.u32 	%rd31152, %r8533, %r2335;
	and.b64  	%rd31153, %rd31121, 4294967295;
	add.s64 	%rd31154, %rd31151, %rd31153;
	add.s64 	%rd31155, %rd31154, %rd31152;
	shr.u64 	%rd31156, %rd31155, 32;
	mul.wide.u32 	%rd31157, %r8534, %r2335;
	add.s64 	%rd31158, %rd31156, %rd31122;
	add.s64 	%rd31159, %rd31158, %rd31157;
	shr.u64 	%rd31160, %rd31159, 32;
	mul.wide.u32 	%rd31161, %r8527, %r2334;
	and.b64  	%rd31162, %rd31130, 4294967295;
	add.s64 	%rd31163, %rd31161, %rd31162;
	shr.u64 	%rd31164, %rd31163, 32;
	mul.wide.u32 	%rd31165, %r8528, %r2334;
	and.b64  	%rd31166, %rd31135, 4294967295;
	add.s64 	%rd31167, %rd31164, %rd31166;
	add.s64 	%rd31168, %rd31167, %rd31165;
	shr.u64 	%rd31169, %rd31168, 32;
	mul.wide.u32 	%rd31170, %r8529, %r2334;
	and.b64  	%rd31171, %rd31140, 4294967295;
	add.s64 	%rd31172, %rd31169, %rd31171;
	add.s64 	%rd31173, %rd31172, %rd31170;
	shr.u64 	%rd31174, %rd31173, 32;
	mul.wide.u32 	%rd31175, %r8530, %r2334;
	and.b64  	%rd31176, %rd31145, 4294967295;
	add.s64 	%rd31177, %rd31174, %rd31176;
	add.s64 	%rd31178, %rd31177, %rd31175;
	shr.u64 	%rd31179, %rd31178, 32;
	mul.wide.u32 	%rd31180, %r8531, %r2334;
	and.b64  	%rd31181, %rd31150, 4294967295;
	add.s64 	%rd31182, %rd31179, %rd31181;
	add.s64 	%rd31183, %rd31182, %rd31180;
	shr.u64 	%rd31184, %rd31183, 32;
	mul.wide.u32 	%rd31185, %r8532, %r2334;
	and.b64  	%rd31186, %rd31155, 4294967295;
	add.s64 	%rd31187, %rd31184, %rd31186;
	add.s64 	%rd31188, %rd31187, %rd31185;
	shr.u64 	%rd31189, %rd31188, 32;
	mul.wide.u32 	%rd31190, %r8533, %r2334;
	and.b64  	%rd31191, %rd31159, 4294967295;
	add.s64 	%rd31192, %rd31189, %rd31191;
	add.s64 	%rd31193, %rd31192, %rd31190;
	shr.u64 	%rd31194, %rd31193, 32;
	mul.wide.u32 	%rd31195, %r8534, %r2334;
	add.s64 	%rd31196, %rd31194, %rd31160;
	add.s64 	%rd31197, %rd31196, %rd31195;
	shr.u64 	%rd31198, %rd31197, 32;
	mul.wide.u32 	%rd31199, %r8527, %r2333;
	and.b64  	%rd31200, %rd31168, 4294967295;
	add.s64 	%rd31201, %rd31199, %rd31200;
	shr.u64 	%rd31202, %rd31201, 32;
	mul.wide.u32 	%rd31203, %r8528, %r2333;
	and.b64  	%rd31204, %rd31173, 4294967295;
	add.s64 	%rd31205, %rd31202, %rd31204;
	add.s64 	%rd31206, %rd31205, %rd31203;
	shr.u64 	%rd31207, %rd31206, 32;
	mul.wide.u32 	%rd31208, %r8529, %r2333;
	and.b64  	%rd31209, %rd31178, 4294967295;
	add.s64 	%rd31210, %rd31207, %rd31209;
	add.s64 	%rd31211, %rd31210, %rd31208;
	shr.u64 	%rd31212, %rd31211, 32;
	mul.wide.u32 	%rd31213, %r8530, %r2333;
	and.b64  	%rd31214, %rd31183, 4294967295;
	add.s64 	%rd31215, %rd31212, %rd31214;
	add.s64 	%rd31216, %rd31215, %rd31213;
	shr.u64 	%rd31217, %rd31216, 32;
	mul.wide.u32 	%rd31218, %r8531, %r2333;
	and.b64  	%rd31219, %rd31188, 4294967295;
	add.s64 	%rd31220, %rd31217, %rd31219;
	add.s64 	%rd31221, %rd31220, %rd31218;
	shr.u64 	%rd31222, %rd31221, 32;
	mul.wide.u32 	%rd31223, %r8532, %r2333;
	and.b64  	%rd31224, %rd31193, 4294967295;
	add.s64 	%rd31225, %rd31222, %rd31224;
	add.s64 	%rd31226, %rd31225, %rd31223;
	shr.u64 	%rd31227, %rd31226, 32;
	mul.wide.u32 	%rd31228, %r8533, %r2333;
	and.b64  	%rd31229, %rd31197, 4294967295;
	add.s64 	%rd31230, %rd31227, %rd31229;
	add.s64 	%rd31231, %rd31230, %rd31228;
	shr.u64 	%rd31232, %rd31231, 32;
	mul.wide.u32 	%rd31233, %r8534, %r2333;
	add.s64 	%rd31234, %rd31232, %rd31198;
	add.s64 	%rd31235, %rd31234, %rd31233;
	shr.u64 	%rd31236, %rd31235, 32;
	mul.wide.u32 	%rd31237, %r8527, %r2332;
	and.b64  	%rd31238, %rd31206, 4294967295;
	add.s64 	%rd31239, %rd31237, %rd31238;
	shr.u64 	%rd31240, %rd31239, 32;
	mul.wide.u32 	%rd31241, %r8528, %r2332;
	and.b64  	%rd31242, %rd31211, 4294967295;
	add.s64 	%rd31243, %rd31240, %rd31242;
	add.s64 	%rd31244, %rd31243, %rd31241;
	shr.u64 	%rd31245, %rd31244, 32;
	mul.wide.u32 	%rd31246, %r8529, %r2332;
	and.b64  	%rd31247, %rd31216, 4294967295;
	add.s64 	%rd31248, %rd31245, %rd31247;
	add.s64 	%rd31249, %rd31248, %rd31246;
	shr.u64 	%rd31250, %rd31249, 32;
	mul.wide.u32 	%rd31251, %r8530, %r2332;
	and.b64  	%rd31252, %rd31221, 4294967295;
	add.s64 	%rd31253, %rd31250, %rd31252;
	add.s64 	%rd31254, %rd31253, %rd31251;
	shr.u64 	%rd31255, %rd31254, 32;
	mul.wide.u32 	%rd31256, %r8531, %r2332;
	and.b64  	%rd31257, %rd31226, 4294967295;
	add.s64 	%rd31258, %rd31255, %rd31257;
	add.s64 	%rd31259, %rd31258, %rd31256;
	shr.u64 	%rd31260, %rd31259, 32;
	mul.wide.u32 	%rd31261, %r8532, %r2332;
	and.b64  	%rd31262, %rd31231, 4294967295;
	add.s64 	%rd31263, %rd31260, %rd31262;
	add.s64 	%rd31264, %rd31263, %rd31261;
	shr.u64 	%rd31265, %rd31264, 32;
	mul.wide.u32 	%rd31266, %r8533, %r2332;
	and.b64  	%rd31267, %rd31235, 4294967295;
	add.s64 	%rd31268, %rd31265, %rd31267;
	add.s64 	%rd31269, %rd31268, %rd31266;
	shr.u64 	%rd31270, %rd31269, 32;
	mul.wide.u32 	%rd31271, %r8534, %r2332;
	add.s64 	%rd31272, %rd31270, %rd31236;
	add.s64 	%rd31273, %rd31272, %rd31271;
	shr.u64 	%rd31274, %rd31273, 32;
	mul.wide.u32 	%rd31275, %r8527, %r2331;
	and.b64  	%rd31276, %rd31244, 4294967295;
	add.s64 	%rd31277, %rd31275, %rd31276;
	shr.u64 	%rd31278, %rd31277, 32;
	mul.wide.u32 	%rd31279, %r8528, %r2331;
	and.b64  	%rd31280, %rd31249, 4294967295;
	add.s64 	%rd31281, %rd31278, %rd31280;
	add.s64 	%rd31282, %rd31281, %rd31279;
	shr.u64 	%rd31283, %rd31282, 32;
	mul.wide.u32 	%rd31284, %r8529, %r2331;
	and.b64  	%rd31285, %rd31254, 4294967295;
	add.s64 	%rd31286, %rd31283, %rd31285;
	add.s64 	%rd31287, %rd31286, %rd31284;
	shr.u64 	%rd31288, %rd31287, 32;
	mul.wide.u32 	%rd31289, %r8530, %r2331;
	and.b64  	%rd31290, %rd31259, 4294967295;
	add.s64 	%rd31291, %rd31288, %rd31290;
	add.s64 	%rd31292, %rd31291, %rd31289;
	shr.u64 	%rd31293, %rd31292, 32;
	mul.wide.u32 	%rd31294, %r8531, %r2331;
	and.b64  	%rd31295, %rd31264, 4294967295;
	add.s64 	%rd31296, %rd31293, %rd31295;
	add.s64 	%rd31297, %rd31296, %rd31294;
	shr.u64 	%rd31298, %rd31297, 32;
	mul.wide.u32 	%rd31299, %r8532, %r2331;
	and.b64  	%rd31300, %rd31269, 4294967295;
	add.s64 	%rd31301, %rd31298, %rd31300;
	add.s64 	%rd31302, %rd31301, %rd31299;
	shr.u64 	%rd31303, %rd31302, 32;
	mul.wide.u32 	%rd31304, %r8533, %r2331;
	and.b64  	%rd31305, %rd31273, 4294967295;
	add.s64 	%rd31306, %rd31303, %rd31305;
	add.s64 	%rd31307, %rd31306, %rd31304;
	shr.u64 	%rd31308, %rd31307, 32;
	mul.wide.u32 	%rd31309, %r8534, %r2331;
	add.s64 	%rd31310, %rd31308, %rd31274;
	add.s64 	%rd31311, %rd31310, %rd31309;
	shr.u64 	%rd31312, %rd31311, 32;
	mul.wide.u32 	%rd31313, %r8527, %r2330;
	and.b64  	%rd31314, %rd31282, 4294967295;
	add.s64 	%rd31315, %rd31313, %rd31314;
	shr.u64 	%rd31316, %rd31315, 32;
	mul.wide.u32 	%rd31317, %r8528, %r2330;
	and.b64  	%rd31318, %rd31287, 4294967295;
	add.s64 	%rd31319, %rd31316, %rd31318;
	add.s64 	%rd31320, %rd31319, %rd31317;
	shr.u64 	%rd31321, %rd31320, 32;
	mul.wide.u32 	%rd31322, %r8529, %r2330;
	and.b64  	%rd31323, %rd31292, 4294967295;
	add.s64 	%rd31324, %rd31321, %rd31323;
	add.s64 	%rd31325, %rd31324, %rd31322;
	shr.u64 	%rd31326, %rd31325, 32;
	mul.wide.u32 	%rd31327, %r8530, %r2330;
	and.b64  	%rd31328, %rd31297, 4294967295;
	add.s64 	%rd31329, %rd31326, %rd31328;
	add.s64 	%rd31330, %rd31329, %rd31327;
	shr.u64 	%rd31331, %rd31330, 32;
	mul.wide.u32 	%rd31332, %r8531, %r2330;
	and.b64  	%rd31333, %rd31302, 4294967295;
	add.s64 	%rd31334, %rd31331, %rd31333;
	add.s64 	%rd31335, %rd31334, %rd31332;
	shr.u64 	%rd31336, %rd31335, 32;
	mul.wide.u32 	%rd31337, %r8532, %r2330;
	and.b64  	%rd31338, %rd31307, 4294967295;
	add.s64 	%rd31339, %rd31336, %rd31338;
	add.s64 	%rd31340, %rd31339, %rd31337;
	shr.u64 	%rd31341, %rd31340, 32;
	mul.wide.u32 	%rd31342, %r8533, %r2330;
	and.b64  	%rd31343, %rd31311, 4294967295;
	add.s64 	%rd31344, %rd31341, %rd31343;
	add.s64 	%rd31345, %rd31344, %rd31342;
	shr.u64 	%rd31346, %rd31345, 32;
	mul.wide.u32 	%rd31347, %r8534, %r2330;
	add.s64 	%rd31348, %rd31346, %rd31312;
	add.s64 	%rd31349, %rd31348, %rd31347;
	shr.u64 	%rd31350, %rd31349, 32;
	mul.wide.u32 	%rd31351, %r8527, %r2329;
	and.b64  	%rd31352, %rd31320, 4294967295;
	add.s64 	%rd31353, %rd31351, %rd31352;
	shr.u64 	%rd31354, %rd31353, 32;
	mul.wide.u32 	%rd31355, %r8528, %r2329;
	and.b64  	%rd31356, %rd31325, 4294967295;
	add.s64 	%rd31357, %rd31354, %rd31356;
	add.s64 	%rd31358, %rd31357, %rd31355;
	shr.u64 	%rd31359, %rd31358, 32;
	mul.wide.u32 	%rd31360, %r8529, %r2329;
	and.b64  	%rd31361, %rd31330, 4294967295;
	add.s64 	%rd31362, %rd31359, %rd31361;
	add.s64 	%rd31363, %rd31362, %rd31360;
	shr.u64 	%rd31364, %rd31363, 32;
	mul.wide.u32 	%rd31365, %r8530, %r2329;
	and.b64  	%rd31366, %rd31335, 4294967295;
	add.s64 	%rd31367, %rd31364, %rd31366;
	add.s64 	%rd31368, %rd31367, %rd31365;
	shr.u64 	%rd31369, %rd31368, 32;
	mul.wide.u32 	%rd31370, %r8531, %r2329;
	and.b64  	%rd31371, %rd31340, 4294967295;
	add.s64 	%rd31372, %rd31369, %rd31371;
	add.s64 	%rd31373, %rd31372, %rd31370;
	shr.u64 	%rd31374, %rd31373, 32;
	mul.wide.u32 	%rd31375, %r8532, %r2329;
	and.b64  	%rd31376, %rd31345, 4294967295;
	add.s64 	%rd31377, %rd31374, %rd31376;
	add.s64 	%rd31378, %rd31377, %rd31375;
	shr.u64 	%rd31379, %rd31378, 32;
	mul.wide.u32 	%rd31380, %r8533, %r2329;
	and.b64  	%rd31381, %rd31349, 4294967295;
	add.s64 	%rd31382, %rd31379, %rd31381;
	add.s64 	%rd31383, %rd31382, %rd31380;
	shr.u64 	%rd31384, %rd31383, 32;
	mul.wide.u32 	%rd31385, %r8534, %r2329;
	add.s64 	%rd31386, %rd31384, %rd31350;
	add.s64 	%rd31387, %rd31386, %rd31385;
	{ .reg .b32 tmp; mov.b64 {tmp, %r6386}, %rd31387; }
	mul.lo.s32 	%r6388, %r6354, %r6385;
	mul.wide.u32 	%rd31388, %r2600, %r6388;
	and.b64  	%rd31389, %rd31100, 4294967295;
	add.s64 	%rd31390, %rd31388, %rd31389;
	shr.u64 	%rd31391, %rd31390, 32;
	mul.wide.u32 	%rd31392, %r2599, %r6388;
	and.b64  	%rd31393, %rd31125, 4294967295;
	add.s64 	%rd31394, %rd31391, %rd31393;
	add.s64 	%rd31395, %rd31394, %rd31392;
	cvt.u32.u64 	%r6389, %rd31395;
	shr.u64 	%rd31396, %rd31395, 32;
	mul.wide.u32 	%rd31397, %r2598, %r6388;
	and.b64  	%rd31398, %rd31163, 4294967295;
	add.s64 	%rd31399, %rd31396, %rd31398;
	add.s64 	%rd31400, %rd31399, %rd31397;
	shr.u64 	%rd31401, %rd31400, 32;
	mul.wide.u32 	%rd31402, %r2597, %r6388;
	and.b64  	%rd31403, %rd31201, 4294967295;
	add.s64 	%rd31404, %rd31401, %rd31403;
	add.s64 	%rd31405, %rd31404, %rd31402;
	shr.u64 	%rd31406, %rd31405, 32;
	mul.wide.u32 	%rd31407, %r2628, %r6388;
	and.b64  	%rd31408, %rd31239, 4294967295;
	add.s64 	%rd31409, %rd31406, %rd31408;
	add.s64 	%rd31410, %rd31409, %rd31407;
	shr.u64 	%rd31411, %rd31410, 32;
	mul.wide.u32 	%rd31412, %r2627, %r6388;
	and.b64  	%rd31413, %rd31277, 4294967295;
	add.s64 	%rd31414, %rd31411, %rd31413;
	add.s64 	%rd31415, %rd31414, %rd31412;
	shr.u64 	%rd31416, %rd31415, 32;
	mul.wide.u32 	%rd31417, %r2626, %r6388;
	and.b64  	%rd31418, %rd31315, 4294967295;
	add.s64 	%rd31419, %rd31416, %rd31418;
	add.s64 	%rd31420, %rd31419, %rd31417;
	shr.u64 	%rd31421, %rd31420, 32;
	mul.wide.u32 	%rd31422, %r2561, %r6388;
	and.b64  	%rd31423, %rd31353, 4294967295;
	add.s64 	%rd31424, %rd31421, %rd31423;
	add.s64 	%rd31425, %rd31424, %rd31422;
	shr.u64 	%rd31426, %rd31425, 32;
	and.b64  	%rd31427, %rd31358, 4294967295;
	add.s64 	%rd31428, %rd31426, %rd31427;
	shr.u64 	%rd31429, %rd31428, 32;
	and.b64  	%rd31430, %rd31363, 4294967295;
	add.s64 	%rd31431, %rd31429, %rd31430;
	shr.u64 	%rd31432, %rd31431, 32;
	and.b64  	%rd31433, %rd31368, 4294967295;
	add.s64 	%rd31434, %rd31432, %rd31433;
	shr.u64 	%rd31435, %rd31434, 32;
	and.b64  	%rd31436, %rd31373, 4294967295;
	add.s64 	%rd31437, %rd31435, %rd31436;
	shr.u64 	%rd31438, %rd31437, 32;
	and.b64  	%rd31439, %rd31378, 4294967295;
	add.s64 	%rd31440, %rd31438, %rd31439;
	shr.u64 	%rd31441, %rd31440, 32;
	and.b64  	%rd31442, %rd31383, 4294967295;
	add.s64 	%rd31443, %rd31441, %rd31442;
	shr.u64 	%rd31444, %rd31443, 32;
	and.b64  	%rd31445, %rd31387, 4294967295;
	add.s64 	%rd31446, %rd31444, %rd31445;
	{ .reg .b32 tmp; mov.b64 {tmp, %r6390}, %rd31446; }
	add.s32 	%r6391, %r6386, %r6390;
	mul.lo.s32 	%r6392, %r6354, %r6389;
	mul.wide.u32 	%rd31447, %r2600, %r6392;
	and.b64  	%rd31448, %rd31395, 4294967295;
	add.s64 	%rd31449, %rd31447, %rd31448;
	shr.u64 	%rd31450, %rd31449, 32;
	mul.wide.u32 	%rd31451, %r2599, %r6392;
	and.b64  	%rd31452, %rd31400, 4294967295;
	add.s64 	%rd31453, %rd31450, %rd31452;
	add.s64 	%rd31454, %rd31453, %rd31451;
	cvt.u32.u64 	%r6393, %rd31454;
	shr.u64 	%rd31455, %rd31454, 32;
	mul.wide.u32 	%rd31456, %r2598, %r6392;
	and.b64  	%rd31457, %rd31405, 4294967295;
	add.s64 	%rd31458, %rd31455, %rd31457;
	add.s64 	%rd31459, %rd31458, %rd31456;
	shr.u64 	%rd31460, %rd31459, 32;
	mul.wide.u32 	%rd31461, %r2597, %r6392;
	and.b64  	%rd31462, %rd31410, 4294967295;
	add.s64 	%rd31463, %rd31460, %rd31462;
	add.s64 	%rd31464, %rd31463, %rd31461;
	shr.u64 	%rd31465, %rd31464, 32;
	mul.wide.u32 	%rd31466, %r2628, %r6392;
	and.b64  	%rd31467, %rd31415, 4294967295;
	add.s64 	%rd31468, %rd31465, %rd31467;
	add.s64 	%rd31469, %rd31468, %rd31466;
	shr.u64 	%rd31470, %rd31469, 32;
	mul.wide.u32 	%rd31471, %r2627, %r6392;
	and.b64  	%rd31472, %rd31420, 4294967295;
	add.s64 	%rd31473, %rd31470, %rd31472;
	add.s64 	%rd31474, %rd31473, %rd31471;
	shr.u64 	%rd31475, %rd31474, 32;
	mul.wide.u32 	%rd31476, %r2626, %r6392;
	and.b64  	%rd31477, %rd31425, 4294967295;
	add.s64 	%rd31478, %rd31475, %rd31477;
	add.s64 	%rd31479, %rd31478, %rd31476;
	shr.u64 	%rd31480, %rd31479, 32;
	mul.wide.u32 	%rd31481, %r2561, %r6392;
	and.b64  	%rd31482, %rd31428, 4294967295;
	add.s64 	%rd31483, %rd31480, %rd31482;
	add.s64 	%rd31484, %rd31483, %rd31481;
	shr.u64 	%rd31485, %rd31484, 32;
	and.b64  	%rd31486, %rd31431, 4294967295;
	add.s64 	%rd31487, %rd31485, %rd31486;
	shr.u64 	%rd31488, %rd31487, 32;
	and.b64  	%rd31489, %rd31434, 4294967295;
	add.s64 	%rd31490, %rd31488, %rd31489;
	shr.u64 	%rd31491, %rd31490, 32;
	and.b64  	%rd31492, %rd31437, 4294967295;
	add.s64 	%rd31493, %rd31491, %rd31492;
	shr.u64 	%rd31494, %rd31493, 32;
	and.b64  	%rd31495, %rd31440, 4294967295;
	add.s64 	%rd31496, %rd31494, %rd31495;
	shr.u64 	%rd31497, %rd31496, 32;
	and.b64  	%rd31498, %rd31443, 4294967295;
	add.s64 	%rd31499, %rd31497, %rd31498;
	shr.u64 	%rd31500, %rd31499, 32;
	and.b64  	%rd31501, %rd31446, 4294967295;
	add.s64 	%rd31502, %rd31500, %rd31501;
	{ .reg .b32 tmp; mov.b64 {tmp, %r6394}, %rd31502; }
	add.s32 	%r6395, %r6391, %r6394;
	mul.lo.s32 	%r6396, %r6354, %r6393;
	mul.wide.u32 	%rd31503, %r2600, %r6396;
	and.b64  	%rd31504, %rd31454, 4294967295;
	add.s64 	%rd31505, %rd31503, %rd31504;
	shr.u64 	%rd31506, %rd31505, 32;
	mul.wide.u32 	%rd31507, %r2599, %r6396;
	and.b64  	%rd31508, %rd31459, 4294967295;
	add.s64 	%rd31509, %rd31506, %rd31508;
	add.s64 	%rd31510, %rd31509, %rd31507;
	cvt.u32.u64 	%r6397, %rd31510;
	shr.u64 	%rd31511, %rd31510, 32;
	mul.wide.u32 	%rd31512, %r2598, %r6396;
	and.b64  	%rd31513, %rd31464, 4294967295;
	add.s64 	%rd31514, %rd31511, %rd31513;
	add.s64 	%rd31515, %rd31514, %rd31512;
	shr.u64 	%rd31516, %rd31515, 32;
	mul.wide.u32 	%rd31517, %r2597, %r6396;
	and.b64  	%rd31518, %rd31469, 4294967295;
	add.s64 	%rd31519, %rd31516, %rd31518;
	add.s64 	%rd31520, %rd31519, %rd31517;
	shr.u64 	%rd31521, %rd31520, 32;
	mul.wide.u32 	%rd31522, %r2628, %r6396;
	and.b64  	%rd31523, %rd31474, 4294967295;
	add.s64 	%rd31524, %rd31521, %rd31523;
	add.s64 	%rd31525, %rd31524, %rd31522;
	shr.u64 	%rd31526, %rd31525, 32;
	mul.wide.u32 	%rd31527, %r2627, %r6396;
	and.b64  	%rd31528, %rd31479, 4294967295;
	add.s64 	%rd31529, %rd31526, %rd31528;
	add.s64 	%rd31530, %rd31529, %rd31527;
	shr.u64 	%rd31531, %rd31530, 32;
	mul.wide.u32 	%rd31532, %r2626, %r6396;
	and.b64  	%rd31533, %rd31484, 4294967295;
	add.s64 	%rd31534, %rd31531, %rd31533;
	add.s64 	%rd31535, %rd31534, %rd31532;
	shr.u64 	%rd31536, %rd31535, 32;
	mul.wide.u32 	%rd31537, %r2561, %r6396;
	and.b64  	%rd31538, %rd31487, 4294967295;
	add.s64 	%rd31539, %rd31536, %rd31538;
	add.s64 	%rd31540, %rd31539, %rd31537;
	shr.u64 	%rd31541, %rd31540, 32;
	and.b64  	%rd31542, %rd31490, 4294967295;
	add.s64 	%rd31543, %rd31541, %rd31542;
	shr.u64 	%rd31544, %rd31543, 32;
	and.b64  	%rd31545, %rd31493, 4294967295;
	add.s64 	%rd31546, %rd31544, %rd31545;
	shr.u64 	%rd31547, %rd31546, 32;
	and.b64  	%rd31548, %rd31496, 4294967295;
	add.s64 	%rd31549, %rd31547, %rd31548;
	shr.u64 	%rd31550, %rd31549, 32;
	and.b64  	%rd31551, %rd31499, 4294967295;
	add.s64 	%rd31552, %rd31550, %rd31551;
	shr.u64 	%rd31553, %rd31552, 32;
	and.b64  	%rd31554, %rd31502, 4294967295;
	add.s64 	%rd31555, %rd31553, %rd31554;
	{ .reg .b32 tmp; mov.b64 {tmp, %r6398}, %rd31555; }
	add.s32 	%r6399, %r6395, %r6398;
	mul.lo.s32 	%r6400, %r6354, %r6397;
	mul.wide.u32 	%rd31556, %r2600, %r6400;
	and.b64  	%rd31557, %rd31510, 4294967295;
	add.s64 	%rd31558, %rd31556, %rd31557;
	shr.u64 	%rd31559, %rd31558, 32;
	mul.wide.u32 	%rd31560, %r2599, %r6400;
	and.b64  	%rd31561, %rd31515, 4294967295;
	add.s64 	%rd31562, %rd31559, %rd31561;
	add.s64 	%rd31563, %rd31562, %rd31560;
	cvt.u32.u64 	%r6401, %rd31563;
	shr.u64 	%rd31564, %rd31563, 32;
	mul.wide.u32 	%rd31565, %r2598, %r6400;
	and.b64  	%rd31566, %rd31520, 4294967295;
	add.s64 	%rd31567, %rd31564, %rd31566;
	add.s64 	%rd31568, %rd31567, %rd31565;
	shr.u64 	%rd31569, %rd31568, 32;
	mul.wide.u32 	%rd31570, %r2597, %r6400;
	and.b64  	%rd31571, %rd31525, 4294967295;
	add.s64 	%rd31572, %rd31569, %rd31571;
	add.s64 	%rd31573, %rd31572, %rd31570;
	shr.u64 	%rd31574, %rd31573, 32;
	mul.wide.u32 	%rd31575, %r2628, %r6400;
	and.b64  	%rd31576, %rd31530, 4294967295;
	add.s64 	%rd31577, %rd31574, %rd31576;
	add.s64 	%rd31578, %rd31577, %rd31575;
	shr.u64 	%rd31579, %rd31578, 32;
	mul.wide.u32 	%rd31580, %r2627, %r6400;
	and.b64  	%rd31581, %rd31535, 4294967295;
	add.s64 	%rd31582, %rd31579, %rd31581;
	add.s64 	%rd31583, %rd31582, %rd31580;
	shr.u64 	%rd31584, %rd31583, 32;
	mul.wide.u32 	%rd31585, %r2626, %r6400;
	and.b64  	%rd31586, %rd31540, 4294967295;
	add.s64 	%rd31587, %rd31584, %rd31586;
	add.s64 	%rd31588, %rd31587, %rd31585;
	shr.u64 	%rd31589, %rd31588, 32;
	mul.wide.u32 	%rd31590, %r2561, %r6400;
	and.b64  	%rd31591, %rd31543, 4294967295;
	add.s64 	%rd31592, %rd31589, %rd31591;
	add.s64 	%rd31593, %rd31592, %rd31590;
	shr.u64 	%rd31594, %rd31593, 32;
	and.b64  	%rd31595, %rd31546, 4294967295;
	add.s64 	%rd31596, %rd31594, %rd31595;
	shr.u64 	%rd31597, %rd31596, 32;
	and.b64  	%rd31598, %rd31549, 4294967295;
	add.s64 	%rd31599, %rd31597, %rd31598;
	shr.u64 	%rd31600, %rd31599, 32;
	and.b64  	%rd31601, %rd31552, 4294967295;
	add.s64 	%rd31602, %rd31600, %rd31601;
	shr.u64 	%rd31603, %rd31602, 32;
	and.b64  	%rd31604, %rd31555, 4294967295;
	add.s64 	%rd31605, %rd31603, %rd31604;
	{ .reg .b32 tmp; mov.b64 {tmp, %r6402}, %rd31605; }
	add.s32 	%r6403, %r6399, %r6402;
	mul.lo.s32 	%r6404, %r6354, %r6401;
	mul.wide.u32 	%rd31606, %r2600, %r6404;
	and.b64  	%rd31607, %rd31563, 4294967295;
	add.s64 	%rd31608, %rd31606, %rd31607;
	shr.u64 	%rd31609, %rd31608, 32;
	mul.wide.u32 	%rd31610, %r2599, %r6404;
	and.b64  	%rd31611, %rd31568, 4294967295;
	add.s64 	%rd31612, %rd31609, %rd31611;
	add.s64 	%rd31613, %rd31612, %rd31610;
	cvt.u32.u64 	%r6405, %rd31613;
	shr.u64 	%rd31614, %rd31613, 32;
	mul.wide.u32 	%rd31615, %r2598, %r6404;
	and.b64  	%rd31616, %rd31573, 4294967295;
	add.s64 	%rd31617, %rd31614, %rd31616;
	add.s64 	%rd31618, %rd31617, %rd31615;
	shr.u64 	%rd31619, %rd31618, 32;
	mul.wide.u32 	%rd31620, %r2597, %r6404;
	and.b64  	%rd31621, %rd31578, 4294967295;
	add.s64 	%rd31622, %rd31619, %rd31621;
	add.s64 	%rd31623, %rd31622, %rd31620;
	shr.u64 	%rd31624, %rd31623, 32;
	mul.wide.u32 	%rd31625, %r2628, %r6404;
	and.b64  	%rd31626, %rd31583, 4294967295;
	add.s64 	%rd31627, %rd31624, %rd31626;
	add.s64 	%rd31628, %rd31627, %rd31625;
	shr.u64 	%rd31629, %rd31628, 32;
	mul.wide.u32 	%rd31630, %r2627, %r6404;
	and.b64  	%rd31631, %rd31588, 4294967295;
	add.s64 	%rd31632, %rd31629, %rd31631;
	add.s64 	%rd31633, %rd31632, %rd31630;
	shr.u64 	%rd31634, %rd31633, 32;
	mul.wide.u32 	%rd31635, %r2626, %r6404;
	and.b64  	%rd31636, %rd31593, 4294967295;
	add.s64 	%rd31637, %rd31634, %rd31636;
	add.s64 	%rd31638, %rd31637, %rd31635;
	shr.u64 	%rd31639, %rd31638, 32;
	mul.wide.u32 	%rd31640, %r2561, %r6404;
	and.b64  	%rd31641, %rd31596, 4294967295;
	add.s64 	%rd31642, %rd31639, %rd31641;
	add.s64 	%rd31643, %rd31642, %rd31640;
	shr.u64 	%rd31644, %rd31643, 32;
	and.b64  	%rd31645, %rd31599, 4294967295;
	add.s64 	%rd31646, %rd31644, %rd31645;
	shr.u64 	%rd31647, %rd31646, 32;
	and.b64  	%rd31648, %rd31602, 4294967295;
	add.s64 	%rd31649, %rd31647, %rd31648;
	shr.u64 	%rd31650, %rd31649, 32;
	and.b64  	%rd31651, %rd31605, 4294967295;
	add.s64 	%rd31652, %rd31650, %rd31651;
	{ .reg .b32 tmp; mov.b64 {tmp, %r6406}, %rd31652; }
	add.s32 	%r6407, %r6403, %r6406;
	mul.lo.s32 	%r6408, %r6354, %r6405;
	mul.wide.u32 	%rd31653, %r2600, %r6408;
	and.b64  	%rd31654, %rd31613, 4294967295;
	add.s64 	%rd31655, %rd31653, %rd31654;
	shr.u64 	%rd31656, %rd31655, 32;
	mul.wide.u32 	%rd31657, %r2599, %r6408;
	and.b64  	%rd31658, %rd31618, 4294967295;
	add.s64 	%rd31659, %rd31656, %rd31658;
	add.s64 	%rd31660, %rd31659, %rd31657;
	cvt.u32.u64 	%r6409, %rd31660;
	shr.u64 	%rd31661, %rd31660, 32;
	mul.wide.u32 	%rd31662, %r2598, %r6408;
	and.b64  	%rd31663, %rd31623, 4294967295;
	add.s64 	%rd31664, %rd31661, %rd31663;
	add.s64 	%rd31665, %rd31664, %rd31662;
	shr.u64 	%rd31666, %rd31665, 32;
	mul.wide.u32 	%rd31667, %r2597, %r6408;
	and.b64  	%rd31668, %rd31628, 4294967295;
	add.s64 	%rd31669, %rd31666, %rd31668;
	add.s64 	%rd31670, %rd31669, %rd31667;
	shr.u64 	%rd31671, %rd31670, 32;
	mul.wide.u32 	%rd31672, %r2628, %r6408;
	and.b64  	%rd31673, %rd31633, 4294967295;
	add.s64 	%rd31674, %rd31671, %rd31673;
	add.s64 	%rd31675, %rd31674, %rd31672;
	shr.u64 	%rd31676, %rd31675, 32;
	mul.wide.u32 	%rd31677, %r2627, %r6408;
	and.b64  	%rd31678, %rd31638, 4294967295;
	add.s64 	%rd31679, %rd31676, %rd31678;
	add.s64 	%rd31680, %rd31679, %rd31677;
	shr.u64 	%rd31681, %rd31680, 32;
	mul.wide.u32 	%rd31682, %r2626, %r6408;
	and.b64  	%rd31683, %rd31643, 4294967295;
	add.s64 	%rd31684, %rd31681, %rd31683;
	add.s64 	%rd31685, %rd31684, %rd31682;
	shr.u64 	%rd31686, %rd31685, 32;
	mul.wide.u32 	%rd31687, %r2561, %r6408;
	and.b64  	%rd31688, %rd31646, 4294967295;
	add.s64 	%rd31689, %rd31686, %rd31688;
	add.s64 	%rd31690, %rd31689, %rd31687;
	shr.u64 	%rd31691, %rd31690, 32;
	and.b64  	%rd31692, %rd31649, 4294967295;
	add.s64 	%rd31693, %rd31691, %rd31692;
	shr.u64 	%rd31694, %rd31693, 32;
	and.b64  	%rd31695, %rd31652, 4294967295;
	add.s64 	%rd31696, %rd31694, %rd31695;
	{ .reg .b32 tmp; mov.b64 {tmp, %r6410}, %rd31696; }
	add.s32 	%r6411, %r6407, %r6410;
	mul.lo.s32 	%r6412, %r6354, %r6409;
	mul.wide.u32 	%rd31697, %r2600, %r6412;
	and.b64  	%rd31698, %rd31660, 4294967295;
	add.s64 	%rd31699, %rd31697, %rd31698;
	shr.u64 	%rd31700, %rd31699, 32;
	mul.wide.u32 	%rd31701, %r2599, %r6412;
	and.b64  	%rd31702, %rd31665, 4294967295;
	add.s64 	%rd31703, %rd31700, %rd31702;
	add.s64 	%rd31704, %rd31703, %rd31701;
	cvt.u32.u64 	%r6413, %rd31704;
	shr.u64 	%rd31705, %rd31704, 32;
	mul.wide.u32 	%rd31706, %r2598, %r6412;
	and.b64  	%rd31707, %rd31670, 4294967295;
	add.s64 	%rd31708, %rd31705, %rd31707;
	add.s64 	%rd31709, %rd31708, %rd31706;
	shr.u64 	%rd31710, %rd31709, 32;
	mul.wide.u32 	%rd31711, %r2597, %r6412;
	and.b64  	%rd31712, %rd31675, 4294967295;
	add.s64 	%rd31713, %rd31710, %rd31712;
	add.s64 	%rd31714, %rd31713, %rd31711;
	shr.u64 	%rd31715, %rd31714, 32;
	mul.wide.u32 	%rd31716, %r2628, %r6412;
	and.b64  	%rd31717, %rd31680, 4294967295;
	add.s64 	%rd31718, %rd31715, %rd31717;
	add.s64 	%rd31719, %rd31718, %rd31716;
	shr.u64 	%rd31720, %rd31719, 32;
	mul.wide.u32 	%rd31721, %r2627, %r6412;
	and.b64  	%rd31722, %rd31685, 4294967295;
	add.s64 	%rd31723, %rd31720, %rd31722;
	add.s64 	%rd31724, %rd31723, %rd31721;
	shr.u64 	%rd31725, %rd31724, 32;
	mul.wide.u32 	%rd31726, %r2626, %r6412;
	and.b64  	%rd31727, %rd31690, 4294967295;
	add.s64 	%rd31728, %rd31725, %rd31727;
	add.s64 	%rd31729, %rd31728, %rd31726;
	shr.u64 	%rd31730, %rd31729, 32;
	mul.wide.u32 	%rd31731, %r2561, %r6412;
	and.b64  	%rd31732, %rd31693, 4294967295;
	add.s64 	%rd31733, %rd31730, %rd31732;
	add.s64 	%rd31734, %rd31733, %rd31731;
	shr.u64 	%rd31735, %rd31734, 32;
	and.b64  	%rd31736, %rd31696, 4294967295;
	add.s64 	%rd31737, %rd31735, %rd31736;
	{ .reg .b32 tmp; mov.b64 {tmp, %r6414}, %rd31737; }
	add.s32 	%r6415, %r6411, %r6414;
	mul.lo.s32 	%r6416, %r6354, %r6413;
	mul.wide.u32 	%rd31738, %r2600, %r6416;
	and.b64  	%rd31739, %rd31704, 4294967295;
	add.s64 	%rd31740, %rd31738, %rd31739;
	shr.u64 	%rd31741, %rd31740, 32;
	mul.wide.u32 	%rd31742, %r2599, %r6416;
	and.b64  	%rd31743, %rd31709, 4294967295;
	add.s64 	%rd31744, %rd31741, %rd31743;
	add.s64 	%rd31745, %rd31744, %rd31742;
	cvt.u32.u64 	%r8535, %rd31745;
	shr.u64 	%rd31746, %rd31745, 32;
	mul.wide.u32 	%rd31747, %r2598, %r6416;
	and.b64  	%rd31748, %rd31714, 4294967295;
	add.s64 	%rd31749, %rd31746, %rd31748;
	add.s64 	%rd31750, %rd31749, %rd31747;
	cvt.u32.u64 	%r8536, %rd31750;
	shr.u64 	%rd31751, %rd31750, 32;
	mul.wide.u32 	%rd31752, %r2597, %r6416;
	and.b64  	%rd31753, %rd31719, 4294967295;
	add.s64 	%rd31754, %rd31751, %rd31753;
	add.s64 	%rd31755, %rd31754, %rd31752;
	cvt.u32.u64 	%r8537, %rd31755;
	shr.u64 	%rd31756, %rd31755, 32;
	mul.wide.u32 	%rd31757, %r2628, %r6416;
	and.b64  	%rd31758, %rd31724, 4294967295;
	add.s64 	%rd31759, %rd31756, %rd31758;
	add.s64 	%rd31760, %rd31759, %rd31757;
	cvt.u32.u64 	%r8538, %rd31760;
	shr.u64 	%rd31761, %rd31760, 32;
	mul.wide.u32 	%rd31762, %r2627, %r6416;
	and.b64  	%rd31763, %rd31729, 4294967295;
	add.s64 	%rd31764, %rd31761, %rd31763;
	add.s64 	%rd31765, %rd31764, %rd31762;
	cvt.u32.u64 	%r8539, %rd31765;
	shr.u64 	%rd31766, %rd31765, 32;
	mul.wide.u32 	%rd31767, %r2626, %r6416;
	and.b64  	%rd31768, %rd31734, 4294967295;
	add.s64 	%rd31769, %rd31766, %rd31768;
	add.s64 	%rd31770, %rd31769, %rd31767;
	cvt.u32.u64 	%r8540, %rd31770;
	shr.u64 	%rd31771, %rd31770, 32;
	mul.wide.u32 	%rd31772, %r2561, %r6416;
	and.b64  	%rd31773, %rd31737, 4294967295;
	add.s64 	%rd31774, %rd31771, %rd31773;
	add.s64 	%rd31775, %rd31774, %rd31772;
	cvt.u32.u64 	%r8541, %rd31775;
	{ .reg .b32 tmp; mov.b64 {tmp, %r6417}, %rd31775; }
	add.s32 	%r8542, %r6415, %r6417;
	setp.gt.u32 	%p1329, %r8542, %r2561;
	@%p1329 bra 	$L__BB5_1142;
	setp.lt.u32 	%p1330, %r8542, %r2561;
	@%p1330 bra 	$L__BB5_1143;
	setp.lt.u32 	%p1331, %r2626, %r8541;
	@%p1331 bra 	$L__BB5_1142;
	setp.gt.u32 	%p1332, %r2626, %r8541;
	@%p1332 bra 	$L__BB5_1143;
	setp.lt.u32 	%p1333, %r2627, %r8540;
	@%p1333 bra 	$L__BB5_1142;
	setp.gt.u32 	%p1334, %r2627, %r8540;
	@%p1334 bra 	$L__BB5_1143;
	setp.lt.u32 	%p1335, %r2628, %r8539;
	@%p1335 bra 	$L__BB5_1142;
	setp.gt.u32 	%p1336, %r2628, %r8539;
	@%p1336 bra 	$L__BB5_1143;
	setp.lt.u32 	%p1337, %r2597, %r8538;
	@%p1337 bra 	$L__BB5_1142;
	setp.gt.u32 	%p1338, %r2597, %r8538;
	@%p1338 bra 	$L__BB5_1143;
	setp.lt.u32 	%p1339, %r2598, %r8537;
	@%p1339 bra 	$L__BB5_1142;
	setp.gt.u32 	%p1340, %r2598, %r8537;
	@%p1340 bra 	$L__BB5_1143;
	setp.lt.u32 	%p1341, %r2599, %r8536;
	@%p1341 bra 	$L__BB5_1142;
	setp.gt.u32 	%p1342, %r2599, %r8536;
	setp.gt.u32 	%p1343, %r2600, %r8535;
	or.pred  	%p1344, %p1342, %p1343;
	@%p1344 bra 	$L__BB5_1143;
$L__BB5_1142:
	sub.s32 	%r8535, %r8535, %r2600;
	sub.s32 	%r8536, %r8536, %r2599;
	sub.s32 	%r8537, %r8537, %r2598;
	sub.s32 	%r8538, %r8538, %r2597;
	sub.s32 	%r8539, %r8539, %r2628;
	sub.s32 	%r8540, %r8540, %r2627;
	sub.s32 	%r8541, %r8541, %r2626;
	sub.s32 	%r8542, %r8542, %r2561;
$L__BB5_1143:
	shl.b32 	%r8543, %r8535, 1;
	shr.u32 	%r6418, %r8535, 31;
	cvt.u64.u32 	%rd31776, %r6418;
	mul.wide.u32 	%rd31777, %r8536, 2;
	cvt.u32.u64 	%r6419, %rd31777;
	cvt.u32.u64 	%r6420, %rd31776;
	or.b32  	%r8544, %r6419, %r6420;
	shr.u64 	%rd31778, %rd31777, 32;
	mul.wide.u32 	%rd31779, %r8537, 2;
	cvt.u32.u64 	%r6421, %rd31779;
	cvt.u32.u64 	%r6422, %rd31778;
	or.b32  	%r8545, %r6422, %r6421;
	shr.u64 	%rd31780, %rd31779, 32;
	mul.wide.u32 	%rd31781, %r8538, 2;
	cvt.u32.u64 	%r6423, %rd31781;
	cvt.u32.u64 	%r6424, %rd31780;
	or.b32  	%r8546, %r6424, %r6423;
	shr.u64 	%rd31782, %rd31781, 32;
	mul.wide.u32 	%rd31783, %r8539, 2;
	add.s64 	%rd31784, %rd31782, %rd31783;
	cvt.u32.u64 	%r8547, %rd31784;
	shr.u64 	%rd31785, %rd31784, 32;
	mul.wide.u32 	%rd31786, %r8540, 2;
	add.s64 	%rd31787, %rd31785, %rd31786;
	cvt.u32.u64 	%r8548, %rd31787;
	shr.u64 	%rd31788, %rd31787, 32;
	mul.wide.u32 	%rd31789, %r8541, 2;
	add.s64 	%rd31790, %rd31788, %rd31789;
	cvt.u32.u64 	%r8549, %rd31790;
	shr.u64 	%rd31791, %rd31790, 32;
	mul.wide.u32 	%rd31792, %r8542, 2;
	add.s64 	%rd31793, %rd31791, %rd31792;
	cvt.u32.u64 	%r8550, %rd31793;
	setp.gt.u64 	%p1345, %rd31793, 4294967295;
	setp.lt.u32 	%p1346, %r2561, %r8550;
	or.pred  	%p1347, %p1345, %p1346;
	@%p1347 bra 	$L__BB5_1157;
	setp.gt.u32 	%p1348, %r2561, %r8550;
	@%p1348 bra 	$L__BB5_1158;
	setp.lt.u32 	%p1349, %r2626, %r8549;
	@%p1349 bra 	$L__BB5_1157;
	setp.gt.u32 	%p1350, %r2626, %r8549;
	@%p1350 bra 	$L__BB5_1158;
	setp.lt.u32 	%p1351, %r2627, %r8548;
	@%p1351 bra 	$L__BB5_1157;
	setp.gt.u32 	%p1352, %r2627, %r8548;
	@%p1352 bra 	$L__BB5_1158;
	setp.lt.u32 	%p1353, %r2628, %r8547;
	@%p1353 bra 	$L__BB5_1157;
	setp.gt.u32 	%p1354, %r2628, %r8547;
	@%p1354 bra 	$L__BB5_1158;
	setp.lt.u32 	%p1355, %r2597, %r8546;
	@%p1355 bra 	$L__BB5_1157;
	setp.gt.u32 	%p1356, %r2597, %r8546;
	@%p1356 bra 	$L__BB5_1158;
	setp.lt.u32 	%p1357, %r2598, %r8545;
	@%p1357 bra 	$L__BB5_1157;
	setp.gt.u32 	%p1358, %r2598, %r8545;
	@%p1358 bra 	$L__BB5_1158;
	setp.lt.u32 	%p1359, %r2599, %r8544;
	@%p1359 bra 	$L__BB5_1157;
	setp.gt.u32 	%p1360, %r2599, %r8544;
	setp.lt.u32 	%p1361, %r8543, %r2600;
	or.pred  	%p1362, %p1360, %p1361;
	@%p1362 bra 	$L__BB5_1158;
$L__BB5_1157:
	sub.s32 	%r8543, %r8543, %r2600;
	sub.s32 	%r8544, %r8544, %r2599;
	sub.s32 	%r8545, %r8545, %r2598;
	sub.s32 	%r8546, %r8546, %r2597;
	sub.s32 	%r8547, %r8547, %r2628;
	sub.s32 	%r8548, %r8548, %r2627;
	sub.s32 	%r8549, %r8549, %r2626;
	sub.s32 	%r8550, %r8550, %r2561;
$L__BB5_1158:
	shl.b32 	%r8551, %r8543, 1;
	shr.u32 	%r6425, %r8543, 31;
	cvt.u64.u32 	%rd31795, %r6425;
	mul.wide.u32 	%rd31796, %r8544, 2;
	cvt.u32.u64 	%r6426, %rd31796;
	cvt.u32.u64 	%r6427, %rd31795;
	or.b32  	%r8552, %r6426, %r6427;
	shr.u64 	%rd31797, %rd31796, 32;
	mul.wide.u32 	%rd31798, %r8545, 2;
	cvt.u32.u64 	%r6428, %rd31798;
	cvt.u32.u64 	%r6429, %rd31797;
	or.b32  	%r8553, %r6429, %r6428;
	shr.u64 	%rd31799, %rd31798, 32;
	mul.wide.u32 	%rd31800, %r8546, 2;
	cvt.u32.u64 	%r6430, %rd31800;
	cvt.u32.u64 	%r6431, %rd31799;
	or.b32  	%r8554, %r6431, %r6430;
	shr.u64 	%rd31801, %rd31800, 32;
	mul.wide.u32 	%rd31802, %r8547, 2;
	add.s64 	%rd31803, %rd31801, %rd31802;
	cvt.u32.u64 	%r8555, %rd31803;
	shr.u64 	%rd31804, %rd31803, 32;
	mul.wide.u32 	%rd31805, %r8548, 2;
	add.s64 	%rd31806, %rd31804, %rd31805;
	cvt.u32.u64 	%r8556, %rd31806;
	shr.u64 	%rd31807, %rd31806, 32;
	mul.wide.u32 	%rd31808, %r8549, 2;
	add.s64 	%rd31809, %rd31807, %rd31808;
	cvt.u32.u64 	%r8557, %rd31809;
	shr.u64 	%rd31810, %rd31809, 32;
	mul.wide.u32 	%rd31811, %r8550, 2;
	add.s64 	%rd31812, %rd31810, %rd31811;
	cvt.u32.u64 	%r8558, %rd31812;
	setp.gt.u64 	%p1363, %rd31812, 4294967295;
	setp.lt.u32 	%p1364, %r2561, %r8558;
	or.pred  	%p1365, %p1363, %p1364;
	@%p1365 bra 	$L__BB5_1172;
	setp.gt.u32 	%p1366, %r2561, %r8558;
	@%p1366 bra 	$L__BB5_1173;
	setp.lt.u32 	%p1367, %r2626, %r8557;
	@%p1367 bra 	$L__BB5_1172;
	setp.gt.u32 	%p1368, %r2626, %r8557;
	@%p1368 bra 	$L__BB5_1173;
	setp.lt.u32 	%p1369, %r2627, %r8556;
	@%p1369 bra 	$L__BB5_1172;
	setp.gt.u32 	%p1370, %r2627, %r8556;
	@%p1370 bra 	$L__BB5_1173;
	setp.lt.u32 	%p1371, %r2628, %r8555;
	@%p1371 bra 	$L__BB5_1172;
	setp.gt.u32 	%p1372, %r2628, %r8555;
	@%p1372 bra 	$L__BB5_1173;
	setp.lt.u32 	%p1373, %r2597, %r8554;
	@%p1373 bra 	$L__BB5_1172;
	setp.gt.u32 	%p1374, %r2597, %r8554;
	@%p1374 bra 	$L__BB5_1173;
	setp.lt.u32 	%p1375, %r2598, %r8553;
	@%p1375 bra 	$L__BB5_1172;
	setp.gt.u32 	%p1376, %r2598, %r8553;
	@%p1376 bra 	$L__BB5_1173;
	setp.lt.u32 	%p1377, %r2599, %r8552;
	@%p1377 bra 	$L__BB5_1172;
	setp.gt.u32 	%p1378, %r2599, %r8552;
	setp.lt.u32 	%p1379, %r8551, %r2600;
	or.pred  	%p1380, %p1378, %p1379;
	@%p1380 bra 	$L__BB5_1173;
$L__BB5_1172:
	sub.s32 	%r8551, %r8551, %r2600;
	sub.s32 	%r8552, %r8552, %r2599;
	sub.s32 	%r8553, %r8553, %r2598;
	sub.s32 	%r8554, %r8554, %r2597;
	sub.s32 	%r8555, %r8555, %r2628;
	sub.s32 	%r8556, %r8556, %r2627;
	sub.s32 	%r8557, %r8557, %r2626;
	sub.s32 	%r8558, %r8558, %r2561;
$L__BB5_1173:
	ld.const.u32 	%r2705, [P_CONST+28];
	ld.const.u32 	%r2706, [P_CONST+24];
	ld.const.u32 	%r2707, [P_CONST+20];
	ld.const.u32 	%r2708, [P_CONST+16];
	ld.const.u32 	%r2709, [P_CONST+12];
	ld.const.u32 	%r2710, [P_CONST+8];
	ld.const.u32 	%r2711, [P_CONST+4];
	ld.const.u32 	%r2712, [P_CONST];
	mul.wide.u32 	%rd31814, %r8527, %r8527;
	cvt.u32.u64 	%r6432, %rd31814;
	shr.u64 	%rd31815, %rd31814, 32;
	mul.wide.u32 	%rd31816, %r8528, %r8527;
	add.s64 	%rd31817, %rd31815, %rd31816;
	shr.u64 	%rd31818, %rd31817, 32;
	mul.wide.u32 	%rd31819, %r8529, %r8527;
	add.s64 	%rd31820, %rd31818, %rd31819;
	shr.u64 	%rd31821, %rd31820, 32;
	mul.wide.u32 	%rd31822, %r8530, %r8527;
	add.s64 	%rd31823, %rd31821, %rd31822;
	shr.u64 	%rd31824, %rd31823, 32;
	mul.wide.u32 	%rd31825, %r8531, %r8527;
	add.s64 	%rd31826, %rd31824, %rd31825;
	shr.u64 	%rd31827, %rd31826, 32;
	mul.wide.u32 	%rd31828, %r8532, %r8527;
	add.s64 	%rd31829, %rd31827, %rd31828;
	shr.u64 	%rd31830, %rd31829, 32;
	mul.wide.u32 	%rd31831, %r8533, %r8527;
	add.s64 	%rd31832, %rd31830, %rd31831;
	shr.u64 	%rd31833, %rd31832, 32;
	mul.wide.u32 	%rd31834, %r8534, %r8527;
	add.s64 	%rd31835, %rd31833, %rd31834;
	shr.u64 	%rd31836, %rd31835, 32;
	and.b64  	%rd31837, %rd31817, 4294967295;
	add.s64 	%rd31838, %rd31816, %rd31837;
	shr.u64 	%rd31839, %rd31838, 32;
	mul.wide.u32 	%rd31840, %r8528, %r8528;
	and.b64  	%rd31841, %rd31820, 4294967295;
	add.s64 	%rd31842, %rd31839, %rd31841;
	add.s64 	%rd31843, %rd31842, %rd31840;
	shr.u64 	%rd31844, %rd31843, 32;
	mul.wide.u32 	%rd31845, %r8529, %r8528;
	and.b64  	%rd31846, %rd31823, 4294967295;
	add.s64 	%rd31847, %rd31844, %rd31846;
	add.s64 	%rd31848, %rd31847, %rd31845;
	shr.u64 	%rd31849, %rd31848, 32;
	mul.wide.u32 	%rd31850, %r8530, %r8528;
	and.b64  	%rd31851, %rd31826, 4294967295;
	add.s64 	%rd31852, %rd31849, %rd31851;
	add.s64 	%rd31853, %rd31852, %rd31850;
	shr.u64 	%rd31854, %rd31853, 32;
	mul.wide.u32 	%rd31855, %r8531, %r8528;
	and.b64  	%rd31856, %rd31829, 4294967295;
	add.s64 	%rd31857, %rd31854, %rd31856;
	add.s64 	%rd31858, %rd31857, %rd31855;
	shr.u64 	%rd31859, %rd31858, 32;
	mul.wide.u32 	%rd31860, %r8532, %r8528;
	and.b64  	%rd31861, %rd31832, 4294967295;
	add.s64 	%rd31862, %rd31859, %rd31861;
	add.s64 	%rd31863, %rd31862, %rd31860;
	shr.u64 	%rd31864, %rd31863, 32;
	mul.wide.u32 	%rd31865, %r8533, %r8528;
	and.b64  	%rd31866, %rd31835, 4294967295;
	add.s64 	%rd31867, %rd31864, %rd31866;
	add.s64 	%rd31868, %rd31867, %rd31865;
	shr.u64 	%rd31869, %rd31868, 32;
	mul.wide.u32 	%rd31870, %r8534, %r8528;
	add.s64 	%rd31871, %rd31869, %rd31836;
	add.s64 	%rd31872, %rd31871, %rd31870;
	shr.u64 	%rd31873, %rd31872, 32;
	and.b64  	%rd31874, %rd31843, 4294967295;
	add.s64 	%rd31875, %rd31819, %rd31874;
	shr.u64 	%rd31876, %rd31875, 32;
	and.b64  	%rd31877, %rd31848, 4294967295;
	add.s64 	%rd31878, %rd31876, %rd31877;
	add.s64 	%rd31879, %rd31878, %rd31845;
	shr.u64 	%rd31880, %rd31879, 32;
	mul.wide.u32 	%rd31881, %r8529, %r8529;
	and.b64  	%rd31882, %rd31853, 4294967295;
	add.s64 	%rd31883, %rd31880, %rd31882;
	add.s64 	%rd31884, %rd31883, %rd31881;
	shr.u64 	%rd31885, %rd31884, 32;
	mul.wide.u32 	%rd31886, %r8530, %r8529;
	and.b64  	%rd31887, %rd31858, 4294967295;
	add.s64 	%rd31888, %rd31885, %rd31887;
	add.s64 	%rd31889, %rd31888, %rd31886;
	shr.u64 	%rd31890, %rd31889, 32;
	mul.wide.u32 	%rd31891, %r8531, %r8529;
	and.b64  	%rd31892, %rd31863, 4294967295;
	add.s64 	%rd31893, %rd31890, %rd31892;
	add.s64 	%rd31894, %rd31893, %rd31891;
	shr.u64 	%rd31895, %rd31894, 32;
	mul.wide.u32 	%rd31896, %r8532, %r8529;
	and.b64  	%rd31897, %rd31868, 4294967295;
	add.s64 	%rd31898, %rd31895, %rd31897;
	add.s64 	%rd31899, %rd31898, %rd31896;
	shr.u64 	%rd31900, %rd31899, 32;
	mul.wide.u32 	%rd31901, %r8533, %r8529;
	and.b64  	%rd31902, %rd31872, 4294967295;
	add.s64 	%rd31903, %rd31900, %rd31902;
	add.s64 	%rd31904, %rd31903, %rd31901;
	shr.u64 	%rd31905, %rd31904, 32;
	mul.wide.u32 	%rd31906, %r8534, %r8529;
	add.s64 	%rd31907, %rd31905, %rd31873;
	add.s64 	%rd31908, %rd31907, %rd31906;
	shr.u64 	%rd31909, %rd31908, 32;
	and.b64  	%rd31910, %rd31879, 4294967295;
	add.s64 	%rd31911, %rd31822, %rd31910;
	shr.u64 	%rd31912, %rd31911, 32;
	and.b64  	%rd31913, %rd31884, 4294967295;
	add.s64 	%rd31914, %rd31912, %rd31913;
	add.s64 	%rd31915, %rd31914, %rd31850;
	shr.u64 	%rd31916, %rd31915, 32;
	and.b64  	%rd31917, %rd31889, 4294967295;
	add.s64 	%rd31918, %rd31916, %rd31917;
	add.s64 	%rd31919, %rd31918, %rd31886;
	shr.u64 	%rd31920, %rd31919, 32;
	mul.wide.u32 	%rd31921, %r8530, %r8530;
	and.b64  	%rd31922, %rd31894, 4294967295;
	add.s64 	%rd31923, %rd31920, %rd31922;
	add.s64 	%rd31924, %rd31923, %rd31921;
	shr.u64 	%rd31925, %rd31924, 32;
	mul.wide.u32 	%rd31926, %r8531, %r8530;
	and.b64  	%rd31927, %rd31899, 4294967295;
	add.s64 	%rd31928, %rd31925, %rd31927;
	add.s64 	%rd31929, %rd31928, %rd31926;
	shr.u64 	%rd31930, %rd31929, 32;
	mul.wide.u32 	%rd31931, %r8532, %r8530;
	and.b64  	%rd31932, %rd31904, 4294967295;
	add.s64 	%rd31933, %rd31930, %rd31932;
	add.s64 	%rd31934, %rd31933, %rd31931;
	shr.u64 	%rd31935, %rd31934, 32;
	mul.wide.u32 	%rd31936, %r8533, %r8530;
	and.b64  	%rd31937, %rd31908, 4294967295;
	add.s64 	%rd31938, %rd31935, %rd31937;
	add.s64 	%rd31939, %rd31938, %rd31936;
	shr.u64 	%rd31940, %rd31939, 32;
	mul.wide.u32 	%rd31941, %r8534, %r8530;
	add.s64 	%rd31942, %rd31940, %rd31909;
	add.s64 	%rd31943, %rd31942, %rd31941;
	shr.u64 	%rd31944, %rd31943, 32;
	and.b64  	%rd31945, %rd31915, 4294967295;
	add.s64 	%rd31946, %rd31825, %rd31945;
	shr.u64 	%rd31947, %rd31946, 32;
	and.b64  	%rd31948, %rd31919, 4294967295;
	add.s64 	%rd31949, %rd31947, %rd31948;
	add.s64 	%rd31950, %rd31949, %rd31855;
	shr.u64 	%rd31951, %rd31950, 32;
	and.b64  	%rd31952, %rd31924, 4294967295;
	add.s64 	%rd31953, %rd31951, %rd31952;
	add.s64 	%rd31954, %rd31953, %rd31891;
	shr.u64 	%rd31955, %rd31954, 32;
	and.b64  	%rd31956, %rd31929, 4294967295;
	add.s64 	%rd31957, %rd31955, %rd31956;
	add.s64 	%rd31958, %rd31957, %rd31926;
	shr.u64 	%rd31959, %rd31958, 32;
	mul.wide.u32 	%rd31960, %r8531, %r8531;
	and.b64  	%rd31961, %rd31934, 4294967295;
	add.s64 	%rd31962, %rd31959, %rd31961;
	add.s64 	%rd31963, %rd31962, %rd31960;
	shr.u64 	%rd31964, %rd31963, 32;
	mul.wide.u32 	%rd31965, %r8532, %r8531;
	and.b64  	%rd31966, %rd31939, 4294967295;
	add.s64 	%rd31967, %rd31964, %rd31966;
	add.s64 	%rd31968, %rd31967, %rd31965;
	shr.u64 	%rd31969, %rd31968, 32;
	mul.wide.u32 	%rd31970, %r8533, %r8531;
	and.b64  	%rd31971, %rd31943, 4294967295;
	add.s64 	%rd31972, %rd31969, %rd31971;
	add.s64 	%rd31973, %rd31972, %rd31970;
	shr.u64 	%rd31974, %rd31973, 32;
	mul.wide.u32 	%rd31975, %r8534, %r8531;
	add.s64 	%rd31976, %rd31974, %rd31944;
	add.s64 	%rd31977, %rd31976, %rd31975;
	shr.u64 	%rd31978, %rd31977, 32;
	and.b64  	%rd31979, %rd31950, 4294967295;
	add.s64 	%rd31980, %rd31828, %rd31979;
	shr.u64 	%rd31981, %rd31980, 32;
	and.b64  	%rd31982, %rd31954, 4294967295;
	add.s64 	%rd31983, %rd31981, %rd31982;
	add.s64 	%rd31984, %rd31983, %rd31860;
	shr.u64 	%rd31985, %rd31984, 32;
	and.b64  	%rd31986, %rd31958, 4294967295;
	add.s64 	%rd31987, %rd31985, %rd31986;
	add.s64 	%rd31988, %rd31987, %rd31896;
	shr.u64 	%rd31989, %rd31988, 32;
	and.b64  	%rd31990, %rd31963, 4294967295;
	add.s64 	%rd31991, %rd31989, %rd31990;
	add.s64 	%rd31992, %rd31991, %rd31931;
	shr.u64 	%rd31993, %rd31992, 32;
	and.b64  	%rd31994, %rd31968, 4294967295;
	add.s64 	%rd31995, %rd31993, %rd31994;
	add.s64 	%rd31996, %rd31995, %rd31965;
	shr.u64 	%rd31997, %rd31996, 32;
	mul.wide.u32 	%rd31998, %r8532, %r8532;
	and.b64  	%rd31999, %rd31973, 4294967295;
	add.s64 	%rd32000, %rd31997, %rd31999;
	add.s64 	%rd32001, %rd32000, %rd31998;
	shr.u64 	%rd32002, %rd32001, 32;
	mul.wide.u32 	%rd32003, %r8533, %r8532;
	and.b64  	%rd32004, %rd31977, 4294967295;
	add.s64 	%rd32005, %rd32002, %rd32004;
	add.s64 	%rd32006, %rd32005, %rd32003;
	shr.u64 	%rd32007, %rd32006, 32;
	mul.wide.u32 	%rd32008, %r8534, %r8532;
	add.s64 	%rd32009, %rd32007, %rd31978;
	add.s64 	%rd32010, %rd32009, %rd32008;
	shr.u64 	%rd32011, %rd32010, 32;
	and.b64  	%rd32012, %rd31984, 4294967295;
	add.s64 	%rd32013, %rd31831, %rd32012;
	shr.u64 	%rd32014, %rd32013, 32;
	and.b64  	%rd32015, %rd31988, 4294967295;
	add.s64 	%rd32016, %rd32014, %rd32015;
	add.s64 	%rd32017, %rd32016, %rd31865;
	shr.u64 	%rd32018, %rd32017, 32;
	and.b64  	%rd32019, %rd31992, 4294967295;
	add.s64 	%rd32020, %rd32018, %rd32019;
	add.s64 	%rd32021, %rd32020, %rd31901;
	shr.u64 	%rd32022, %rd32021, 32;
	and.b64  	%rd32023, %rd31996, 4294967295;
	add.s64 	%rd32024, %rd32022, %rd32023;
	add.s64 	%rd32025, %rd32024, %rd31936;
	shr.u64 	%rd32026, %rd32025, 32;
	and.b64  	%rd32027, %rd32001, 4294967295;
	add.s64 	%rd32028, %rd32026, %rd32027;
	add.s64 	%rd32029, %rd32028, %rd31970;
	shr.u64 	%rd32030, %rd32029, 32;
	and.b64  	%rd32031, %rd32006, 4294967295;
	add.s64 	%rd32032, %rd32030, %rd32031;
	add.s64 	%rd32033, %rd32032, %rd32003;
	shr.u64 	%rd32034, %rd32033, 32;
	mul.wide.u32 	%rd32035, %r8533, %r8533;
	and.b64  	%rd32036, %rd32010, 4294967295;
	add.s64 	%rd32037, %rd32034, %rd32036;
	add.s64 	%rd32038, %rd32037, %rd32035;
	shr.u64 	%rd32039, %rd32038, 32;
	mul.wide.u32 	%rd32040, %r8534, %r8533;
	add.s64 	%rd32041, %rd32039, %rd32011;
	add.s64 	%rd32042, %rd32041, %rd32040;
	shr.u64 	%rd32043, %rd32042, 32;
	and.b64  	%rd32044, %rd32017, 4294967295;
	add.s64 	%rd32045, %rd31834, %rd32044;
	shr.u64 	%rd32046, %rd32045, 32;
	and.b64  	%rd32047, %rd32021, 4294967295;
	add.s64 	%rd32048, %rd32046, %rd32047;
	add.s64 	%rd32049, %rd32048, %rd31870;
	shr.u64 	%rd32050, %rd32049, 32;
	and.b64  	%rd32051, %rd32025, 4294967295;
	add.s64 	%rd32052, %rd32050, %rd32051;
	add.s64 	%rd32053, %rd32052, %rd31906;
	shr.u64 	%rd32054, %rd32053, 32;
	and.b64  	%rd32055, %rd32029, 4294967295;
	add.s64 	%rd32056, %rd32054, %rd32055;
	add.s64 	%rd32057, %rd32056, %rd31941;
	shr.u64 	%rd32058, %rd32057, 32;
	and.b64  	%rd32059, %rd32033, 4294967295;
	add.s64 	%rd32060, %rd32058, %rd32059;
	add.s64 	%rd32061, %rd32060, %rd31975;
	shr.u64 	%rd32062, %rd32061, 32;
	and.b64  	%rd32063, %rd32038, 4294967295;
	add.s64 	%rd32064, %rd32062, %rd32063;
	add.s64 	%rd32065, %rd32064, %rd32008;
	shr.u64 	%rd32066, %rd32065, 32;
	and.b64  	%rd32067, %rd32042, 4294967295;
	add.s64 	%rd32068, %rd32066, %rd32067;
	add.s64 	%rd32069, %rd32068, %rd32040;
	shr.u64 	%rd32070, %rd32069, 32;
	mul.wide.u32 	%rd32071, %r8534, %r8534;
	add.s64 	%rd32072, %rd32070, %rd32043;
	add.s64 	%rd32073, %rd32072, %rd32071;
	{ .reg .b32 tmp; mov.b64 {tmp, %r6433}, %rd32073; }
	ld.const.u32 	%r6434, [MU_P];
	mul.lo.s32 	%r6435, %r6434, %r6432;
	mul.wide.u32 	%rd32074, %r2712, %r6435;
	and.b64  	%rd32075, %rd31814, 4294967293;
	add.s64 	%rd32076, %rd32074, %rd32075;
	shr.u64 	%rd32077, %rd32076, 32;
	mul.wide.u32 	%rd32078, %r2711, %r6435;
	and.b64  	%rd32079, %rd31838, 4294967295;
	add.s64 	%rd32080, %rd32077, %rd32079;
	add.s64 	%rd32081, %rd32080, %rd32078;
	cvt.u32.u64 	%r6436, %rd32081;
	shr.u64 	%rd32082, %rd32081, 32;
	mul.wide.u32 	%rd32083, %r2710, %r6435;
	and.b64  	%rd32084, %rd31875, 4294967295;
	add.s64 	%rd32085, %rd32082, %rd32084;
	add.s64 	%rd32086, %rd32085, %rd32083;
	shr.u64 	%rd32087, %rd32086, 32;
	mul.wide.u32 	%rd32088, %r2709, %r6435;
	and.b64  	%rd32089, %rd31911, 4294967295;
	add.s64 	%rd32090, %rd32087, %rd32089;
	add.s64 	%rd32091, %rd32090, %rd32088;
	shr.u64 	%rd32092, %rd32091, 32;
	mul.wide.u32 	%rd32093, %r2708, %r6435;
	and.b64  	%rd32094, %rd31946, 4294967295;
	add.s64 	%rd32095, %rd32092, %rd32094;
	add.s64 	%rd32096, %rd32095, %rd32093;
	shr.u64 	%rd32097, %rd32096, 32;
	mul.wide.u32 	%rd32098, %r2707, %r6435;
	and.b64  	%rd32099, %rd31980, 4294967295;
	add.s64 	%rd32100, %rd32097, %rd32099;
	add.s64 	%rd32101, %rd32100, %rd32098;
	shr.u64 	%rd32102, %rd32101, 32;
	mul.wide.u32 	%rd32103, %r2706, %r6435;
	and.b64  	%rd32104, %rd32013, 4294967295;
	add.s64 	%rd32105, %rd32102, %rd32104;
	add.s64 	%rd32106, %rd32105, %rd32103;
	shr.u64 	%rd32107, %rd32106, 32;
	mul.wide.u32 	%rd32108, %r2705, %r6435;
	and.b64  	%rd32109, %rd32045, 4294967295;
	add.s64 	%rd32110, %rd32107, %rd32109;
	add.s64 	%rd32111, %rd32110, %rd32108;
	shr.u64 	%rd32112, %rd32111, 32;
	and.b64  	%rd32113, %rd32049, 4294967295;
	add.s64 	%rd32114, %rd32112, %rd32113;
	shr.u64 	%rd32115, %rd32114, 32;
	and.b64  	%rd32116, %rd32053, 4294967295;
	add.s64 	%rd32117, %rd32115, %rd32116;
	shr.u64 	%rd32118, %rd32117, 32;
	and.b64  	%rd32119, %rd32057, 4294967295;
	add.s64 	%rd32120, %rd32118, %rd32119;
	shr.u64 	%rd32121, %rd32120, 32;
	and.b64  	%rd32122, %rd32061, 4294967295;
	add.s64 	%rd32123, %rd32121, %rd32122;
	shr.u64 	%rd32124, %rd32123, 32;
	and.b64  	%rd32125, %rd32065, 4294967295;
	add.s64 	%rd32126, %rd32124, %rd32125;
	shr.u64 	%rd32127, %rd32126, 32;
	and.b64  	%rd32128, %rd32069, 4294967295;
	add.s64 	%rd32129, %rd32127, %rd32128;
	shr.u64 	%rd32130, %rd32129, 32;
	and.b64  	%rd32131, %rd32073, 4294967295;
	add.s64 	%rd32132, %rd32130, %rd32131;
	{ .reg .b32 tmp; mov.b64 {tmp, %r6437}, %rd32132; }
	add.s32 	%r6438, %r6433, %r6437;
	mul.lo.s32 	%r6439, %r6434, %r6436;
	mul.wide.u32 	%rd32133, %r2712, %r6439;
	and.b64  	%rd32134, %rd32081, 4294967295;
	add.s64 	%rd32135, %rd32133, %rd32134;
	shr.u64 	%rd32136, %rd32135, 32;
	mul.wide.u32 	%rd32137, %r2711, %r6439;
	and.b64  	%rd32138, %rd32086, 4294967295;
	add.s64 	%rd32139, %rd32136, %rd32138;
	add.s64 	%rd32140, %rd32139, %rd32137;
	cvt.u32.u64 	%r6440, %rd32140;
	shr.u64 	%rd32141, %rd32140, 32;
	mul.wide.u32 	%rd32142, %r2710, %r6439;
	and.b64  	%rd32143, %rd32091, 4294967295;
	add.s64 	%rd32144, %rd32141, %rd32143;
	add.s64 	%rd32145, %rd32144, %rd32142;
	shr.u64 	%rd32146, %rd32145, 32;
	mul.wide.u32 	%rd32147, %r2709, %r6439;
	and.b64  	%rd32148, %rd32096, 4294967295;
	add.s64 	%rd32149, %rd32146, %rd32148;
	add.s64 	%rd32150, %rd32149, %rd32147;
	shr.u64 	%rd32151, %rd32150, 32;
	mul.wide.u32 	%rd32152, %r2708, %r6439;
	and.b64  	%rd32153, %rd32101, 4294967295;
	add.s64 	%rd32154, %rd32151, %rd32153;
	add.s64 	%rd32155, %rd32154, %rd32152;
	shr.u64 	%rd32156, %rd32155, 32;
	mul.wide.u32 	%rd32157, %r2707, %r6439;
	and.b64  	%rd32158, %rd32106, 4294967295;
	add.s64 	%rd32159, %rd32156, %rd32158;
	add.s64 	%rd32160, %rd32159, %rd32157;
	shr.u64 	%rd32161, %rd32160, 32;
	mul.wide.u32 	%rd32162, %r2706, %r6439;
	and.b64  	%rd32163, %rd32111, 4294967295;
	add.s64 	%rd32164, %rd32161, %rd32163;
	add.s64 	%rd32165, %rd32164, %rd32162;
	shr.u64 	%rd32166, %rd32165, 32;
	mul.wide.u32 	%rd32167, %r2705, %r6439;
	and.b64  	%rd32168, %rd32114, 4294967295;
	add.s64 	%rd32169, %rd32166, %rd32168;
	add.s64 	%rd32170, %rd32169, %rd32167;
	shr.u64 	%rd32171, %rd32170, 32;
	and.b64  	%rd32172, %rd32117, 4294967295;
	add.s64 	%rd32173, %rd32171, %rd32172;
	shr.u64 	%rd32174, %rd32173, 32;
	and.b64  	%rd32175, %rd32120, 4294967295;
	add.s64 	%rd32176, %rd32174, %rd32175;
	shr.u64 	%rd32177, %rd32176, 32;
	and.b64  	%rd32178, %rd32123, 4294967295;
	add.s64 	%rd32179, %rd32177, %rd32178;
	shr.u64 	%rd32180, %rd32179, 32;
	and.b64  	%rd32181, %rd32126, 4294967295;
	add.s64 	%rd32182, %rd32180, %rd32181;
	shr.u64 	%rd32183, %rd32182, 32;
	and.b64  	%rd32184, %rd32129, 4294967295;
	add.s64 	%rd32185, %rd32183, %rd32184;
	shr.u64 	%rd32186, %rd32185, 32;
	and.b64  	%rd32187, %rd32132, 4294967295;
	add.s64 	%rd32188, %rd32186, %rd32187;
	{ .reg .b32 tmp; mov.b64 {tmp, %r6441}, %rd32188; }
	add.s32 	%r6442, %r6438, %r6441;
	mul.lo.s32 	%r6443, %r6434, %r6440;
	mul.wide.u32 	%rd32189, %r2712, %r6443;
	and.b64  	%rd32190, %rd32140, 4294967295;
	add.s64 	%rd32191, %rd32189, %rd32190;
	shr.u64 	%rd32192, %rd32191, 32;
	mul.wide.u32 	%rd32193, %r2711, %r6443;
	and.b64  	%rd32194, %rd32145, 4294967295;
	add.s64 	%rd32195, %rd32192, %rd32194;
	add.s64 	%rd32196, %rd32195, %rd32193;
	cvt.u32.u64 	%r6444, %rd32196;
	shr.u64 	%rd32197, %rd32196, 32;
	mul.wide.u32 	%rd32198, %r2710, %r6443;
	and.b64  	%rd32199, %rd32150, 4294967295;
	add.s64 	%rd32200, %rd32197, %rd32199;
	add.s64 	%rd32201, %rd32200, %rd32198;
	shr.u64 	%rd32202, %rd32201, 32;
	mul.wide.u32 	%rd32203, %r2709, %r6443;
	and.b64  	%rd32204, %rd32155, 4294967295;
	add.s64 	%rd32205, %rd32202, %rd32204;
	add.s64 	%rd32206, %rd32205, %rd32203;
	shr.u64 	%rd32207, %rd32206, 32;
	mul.wide.u32 	%rd32208, %r2708, %r6443;
	and.b64  	%rd32209, %rd32160, 4294967295;
	add.s64 	%rd32210, %rd32207, %rd32209;
	add.s64 	%rd32211, %rd32210, %rd32208;
	shr.u64 	%rd32212, %rd32211, 32;
	mul.wide.u32 	%rd32213, %r2707, %r6443;
	and.b64  	%rd32214, %rd32165, 4294967295;
	add.s64 	%rd32215, %rd32212, %rd32214;
	add.s64 	%rd32216, %rd32215, %rd32213;
	shr.u64 	%rd32217, %rd32216, 32;
	mul.wide.u32 	%rd32218, %r2706, %r6443;
	and.b64  	%rd32219, %rd32170, 4294967295;
	add.s64 	%rd32220, %rd32217, %rd32219;
	add.s64 	%rd32221, %rd32220, %rd32218;
	shr.u64 	%rd32222, %rd32221, 32;
	mul.wide.u32 	%rd32223, %r2705, %r6443;
	and.b64  	%rd32224, %rd32173, 4294967295;
	add.s64 	%rd32225, %rd32222, %rd32224;
	add.s64 	%rd32226, %rd32225, %rd32223;
	shr.u64 	%rd32227, %rd32226, 32;
	and.b64  	%rd32228, %rd32176, 4294967295;
	add.s64 	%rd32229, %rd32227, %rd32228;
	shr.u64 	%rd32230, %rd32229, 32;
	and.b64  	%rd32231, %rd32179, 4294967295;
	add.s64 	%rd32232, %rd32230, %rd32231;
	shr.u64 	%rd32233, %rd32232, 32;
	and.b64  	%rd32234, %rd32182, 4294967295;
	add.s64 	%rd32235, %rd32233, %rd32234;
	shr.u64 	%rd32236, %rd32235, 32;
	and.b64  	%rd32237, %rd32185, 4294967295;
	add.s64 	%rd32238, %rd32236, %rd32237;
	shr.u64 	%rd32239, %rd32238, 32;
	and.b64  	%rd32240, %rd32188, 4294967295;
	add.s64 	%rd32241, %rd32239, %rd32240;
	{ .reg .b32 tmp; mov.b64 {tmp, %r6445}, %rd32241; }
	add.s32 	%r6446, %r6442, %r6445;
	mul.lo.s32 	%r6447, %r6434, %r6444;
	mul.wide.u32 	%rd32242, %r2712, %r6447;
	and.b64  	%rd32243, %rd32196, 4294967295;
	add.s64 	%rd32244, %rd32242, %rd32243;
	shr.u64 	%rd32245, %rd32244, 32;
	mul.wide.u32 	%rd32246, %r2711, %r6447;
	and.b64  	%rd32247, %rd32201, 4294967295;
	add.s64 	%rd32248, %rd32245, %rd32247;
	add.s64 	%rd32249, %rd32248, %rd32246;
	cvt.u32.u64 	%r6448, %rd32249;
	shr.u64 	%rd32250, %rd32249, 32;
	mul.wide.u32 	%rd32251, %r2710, %r6447;
	and.b64  	%rd32252, %rd32206, 4294967295;
	add.s64 	%rd32253, %rd32250, %rd32252;
	add.s64 	%rd32254, %rd32253, %rd32251;
	shr.u64 	%rd32255, %rd32254, 32;
	mul.wide.u32 	%rd32256, %r2709, %r6447;
	and.b64  	%rd32257, %rd32211, 4294967295;
	add.s64 	%rd32258, %rd32255, %rd32257;
	add.s64 	%rd32259, %rd32258, %rd32256;
	shr.u64 	%rd32260, %rd32259, 32;
	mul.wide.u32 	%rd32261, %r2708, %r6447;
	and.b64  	%rd32262, %rd32216, 4294967295;
	add.s64 	%rd32263, %rd32260, %rd32262;
	add.s64 	%rd32264, %rd32263, %rd32261;
	shr.u64 	%rd32265, %rd32264, 32;
	mul.wide.u32 	%rd32266, %r2707, %r6447;
	and.b64  	%rd32267, %rd32221, 4294967295;
	add.s64 	%rd32268, %rd32265, %rd32267;
	add.s64 	%rd32269, %rd32268, %rd32266;
	shr.u64 	%rd32270, %rd32269, 32;
	mul.wide.u32 	%rd32271, %r2706, %r6447;
	and.b64  	%rd32272, %rd32226, 4294967295;
	add.s64 	%rd32273, %rd32270, %rd32272;
	add.s64 	%rd32274, %rd32273, %rd32271;
	shr.u64 	%rd32275, %rd32274, 32;
	mul.wide.u32 	%rd32276, %r2705, %r6447;
	and.b64  	%rd32277, %rd32229, 4294967295;
	add.s64 	%rd32278, %rd32275, %rd32277;
	add.s64 	%rd32279, %rd32278, %rd32276;
	shr.u64 	%rd32280, %rd32279, 32;
	and.b64  	%rd32281, %rd32232, 4294967295;
	add.s64 	%rd32282, %rd32280, %rd32281;
	shr.u64 	%rd32283, %rd32282, 32;
	and.b64  	%rd32284, %rd32235, 4294967295;
	add.s64 	%rd32285, %rd32283, %rd32284;
	shr.u64 	%rd32286, %rd32285, 32;
	and.b64  	%rd32287, %rd32238, 4294967295;
	add.s64 	%rd32288, %rd32286, %rd32287;
	shr.u64 	%rd32289, %rd32288, 32;
	and.b64  	%rd32290, %rd32241, 4294967295;
	add.s64 	%rd32291, %rd32289, %rd32290;
	{ .reg .b32 tmp; mov.b64 {tmp, %r6449}, %rd32291; }
	add.s32 	%r6450, %r6446, %r6449;
	mul.lo.s32 	%r6451, %r6434, %r6448;
	mul.wide.u32 	%rd32292, %r2712, %r6451;
	and.b64  	%rd32293, %rd32249, 4294967295;
	add.s64 	%rd32294, %rd32292, %rd32293;
	shr.u64 	%rd32295, %rd32294, 32;
	mul.wide.u32 	%rd32296, %r2711, %r6451;
	and.b64  	%rd32297, %rd32254, 4294967295;
	add.s64 	%rd32298, %rd32295, %rd32297;
	add.s64 	%rd32299, %rd32298, %rd32296;
	cvt.u32.u64 	%r6452, %rd32299;
	shr.u64 	%rd32300, %rd32299, 32;
	mul.wide.u32 	%rd32301, %r2710, %r6451;
	and.b64  	%rd32302, %rd32259, 4294967295;
	add.s64 	%rd32303, %rd32300, %rd32302;
	add.s64 	%rd32304, %rd32303, %rd32301;
	shr.u64 	%rd32305, %rd32304, 32;
	mul.wide.u32 	%rd32306, %r2709, %r6451;
	and.b64  	%rd32307, %rd32264, 4294967295;
	add.s64 	%rd32308, %rd32305, %rd32307;
	add.s64 	%rd32309, %rd32308, %rd32306;
	shr.u64 	%rd32310, %rd32309, 32;
	mul.wide.u32 	%rd32311, %r2708, %r6451;
	and.b64  	%rd32312, %rd32269, 4294967295;
	add.s64 	%rd32313, %rd32310, %rd32312;
	add.s64 	%rd32314, %rd32313, %rd32311;
	shr.u64 	%rd32315, %rd32314, 32;
	mul.wide.u32 	%rd32316, %r2707, %r6451;
	and.b64  	%rd32317, %rd32274, 4294967295;
	add.s64 	%rd32318, %rd32315, %rd32317;
	add.s64 	%rd32319, %rd32318, %rd32316;
	shr.u64 	%rd32320, %rd32319, 32;
	mul.wide.u32 	%rd32321, %r2706, %r6451;
	and.b64  	%rd32322, %rd32279, 4294967295;
	add.s64 	%rd32323, %rd32320, %rd32322;
	add.s64 	%rd32324, %rd32323, %rd32321;
	shr.u64 	%rd32325, %rd32324, 32;
	mul.wide.u32 	%rd32326, %r2705, %r6451;
	and.b64  	%rd32327, %rd32282, 4294967295;
	add.s64 	%rd32328, %rd32325, %rd32327;
	add.s64 	%rd32329, %rd32328, %rd32326;
	shr.u64 	%rd32330, %rd32329, 32;
	and.b64  	%rd32331, %rd32285, 4294967295;
	add.s64 	%rd32332, %rd32330, %rd32331;
	shr.u64 	%rd32333, %rd32332, 32;
	and.b64  	%rd32334, %rd32288, 4294967295;
	add.s64 	%rd32335, %rd32333, %rd32334;
	shr.u64 	%rd32336, %rd32335, 32;
	and.b64  	%rd32337, %rd32291, 4294967295;
	add.s64 	%rd32338, %rd32336, %rd32337;
	{ .reg .b32 tmp; mov.b64 {tmp, %r6453}, %rd32338; }
	add.s32 	%r6454, %r6450, %r6453;
	mul.lo.s32 	%r6455, %r6434, %r6452;
	mul.wide.u32 	%rd32339, %r2712, %r6455;
	and.b64  	%rd32340, %rd32299, 4294967295;
	add.s64 	%rd32341, %rd32339, %rd32340;
	shr.u64 	%rd32342, %rd32341, 32;
	mul.wide.u32 	%rd32343, %r2711, %r6455;
	and.b64  	%rd32344, %rd32304, 4294967295;
	add.s64 	%rd32345, %rd32342, %rd32344;
	add.s64 	%rd32346, %rd32345, %rd32343;
	cvt.u32.u64 	%r6456, %rd32346;
	shr.u64 	%rd32347, %rd32346, 32;
	mul.wide.u32 	%rd32348, %r2710, %r6455;
	and.b64  	%rd32349, %rd32309, 4294967295;
	add.s64 	%rd32350, %rd32347, %rd32349;
	add.s64 	%rd32351, %rd32350, %rd32348;
	shr.u64 	%rd32352, %rd32351, 32;
	mul.wide.u32 	%rd32353, %r2709, %r6455;
	and.b64  	%rd32354, %rd32314, 4294967295;
	add.s64 	%rd32355, %rd32352, %rd32354;
	add.s64 	%rd32356, %rd32355, %rd32353;
	shr.u64 	%rd32357, %rd32356, 32;
	mul.wide.u32 	%rd32358, %r2708, %r6455;
	and.b64  	%rd32359, %rd32319, 4294967295;
	add.s64 	%rd32360, %rd32357, %rd32359;
	add.s64 	%rd32361, %rd32360, %rd32358;
	shr.u64 	%rd32362, %rd32361, 32;
	mul.wide.u32 	%rd32363, %r2707, %r6455;
	and.b64  	%rd32364, %rd32324, 4294967295;
	add.s64 	%rd32365, %rd32362, %rd32364;
	add.s64 	%rd32366, %rd32365, %rd32363;
	shr.u64 	%rd32367, %rd32366, 32;
	mul.wide.u32 	%rd32368, %r2706, %r6455;
	and.b64  	%rd32369, %rd32329, 4294967295;
	add.s64 	%rd32370, %rd32367, %rd32369;
	add.s64 	%rd32371, %rd32370, %rd32368;
	shr.u64 	%rd32372, %rd32371, 32;
	mul.wide.u32 	%rd32373, %r2705, %r6455;
	and.b64  	%rd32374, %rd32332, 4294967295;
	add.s64 	%rd32375, %rd32372, %rd32374;
	add.s64 	%rd32376, %rd32375, %rd32373;
	shr.u64 	%rd32377, %rd32376, 32;
	and.b64  	%rd32378, %rd32335, 4294967295;
	add.s64 	%rd32379, %rd32377, %rd32378;
	shr.u64 	%rd32380, %rd32379, 32;
	and.b64  	%rd32381, %rd32338, 4294967295;
	add.s64 	%rd32382, %rd32380, %rd32381;
	{ .reg .b32 tmp; mov.b64 {tmp, %r6457}, %rd32382; }
	add.s32 	%r6458, %r6454, %r6457;
	mul.lo.s32 	%r6459, %r6434, %r6456;
	mul.wide.u32 	%rd32383, %r2712, %r6459;
	and.b64  	%rd32384, %rd32346, 4294967295;
	add.s64 	%rd32385, %rd32383, %rd32384;
	shr.u64 	%rd32386, %rd32385, 32;
	mul.wide.u32 	%rd32387, %r2711, %r6459;
	and.b64  	%rd32388, %rd32351, 4294967295;
	add.s64 	%rd32389, %rd32386, %rd32388;
	add.s64 	%rd32390, %rd32389, %rd32387;
	cvt.u32.u64 	%r6460, %rd32390;
	shr.u64 	%rd32391, %rd32390, 32;
	mul.wide.u32 	%rd32392, %r2710, %r6459;
	and.b64  	%rd32393, %rd32356, 4294967295;
	add.s64 	%rd32394, %rd32391, %rd32393;
	add.s64 	%rd32395, %rd32394, %rd32392;
	shr.u64 	%rd32396, %rd32395, 32;
	mul.wide.u32 	%rd32397, %r2709, %r6459;
	and.b64  	%rd32398, %rd32361, 4294967295;
	add.s64 	%rd32399, %rd32396, %rd32398;
	add.s64 	%rd32400, %rd32399, %rd32397;
	shr.u64 	%rd32401, %rd32400, 32;
	mul.wide.u32 	%rd32402, %r2708, %r6459;
	and.b64  	%rd32403, %rd32366, 4294967295;
	add.s64 	%rd32404, %rd32401, %rd32403;
	add.s64 	%rd32405, %rd32404, %rd32402;
	shr.u64 	%rd32406, %rd32405, 32;
	mul.wide.u32 	%rd32407, %r2707, %r6459;
	and.b64  	%rd32408, %rd32371, 4294967295;
	add.s64 	%rd32409, %rd32406, %rd32408;
	add.s64 	%rd32410, %rd32409, %rd32407;
	shr.u64 	%rd32411, %rd32410, 32;
	mul.wide.u32 	%rd32412, %r2706, %r6459;
	and.b64  	%rd32413, %rd32376, 4294967295;
	add.s64 	%rd32414, %rd32411, %rd32413;
	add.s64 	%rd32415, %rd32414, %rd32412;
	shr.u64 	%rd32416, %rd32415, 32;
	mul.wide.u32 	%rd32417, %r2705, %r6459;
	and.b64  	%rd32418, %rd32379, 4294967295;
	add.s64 	%rd32419, %rd32416, %rd32418;
	add.s64 	%rd32420, %rd32419, %rd32417;
	shr.u64 	%rd32421, %rd32420, 32;
	and.b64  	%rd32422, %rd32382, 4294967295;
	add.s64 	%rd32423, %rd32421, %rd32422;
	{ .reg .b32 tmp; mov.b64 {tmp, %r6461}, %rd32423; }
	add.s32 	%r6462, %r6458, %r6461;
	mul.lo.s32 	%r6463, %r6434, %r6460;
	mul.wide.u32 	%rd32424, %r2712, %r6463;
	and.b64  	%rd32425, %rd32390, 4294967295;
	add.s64 	%rd32426, %rd32424, %rd32425;
	shr.u64 	%rd32427, %rd32426, 32;
	mul.wide.u32 	%rd32428, %r2711, %r6463;
	and.b64  	%rd32429, %rd32395, 4294967295;
	add.s64 	%rd32430, %rd32427, %rd32429;
	add.s64 	%rd32431, %rd32430, %rd32428;
	cvt.u32.u64 	%r8559, %rd32431;
	shr.u64 	%rd32432, %rd32431, 32;
	mul.wide.u32 	%rd32433, %r2710, %r6463;
	and.b64  	%rd32434, %rd32400, 4294967295;
	add.s64 	%rd32435, %rd32432, %rd32434;
	add.s64 	%rd32436, %rd32435, %rd32433;
	cvt.u32.u64 	%r8560, %rd32436;
	shr.u64 	%rd32437, %rd32436, 32;
	mul.wide.u32 	%rd32438, %r2709, %r6463;
	and.b64  	%rd32439, %rd32405, 4294967295;
	add.s64 	%rd32440, %rd32437, %rd32439;
	add.s64 	%rd32441, %rd32440, %rd32438;
	cvt.u32.u64 	%r8561, %rd32441;
	shr.u64 	%rd32442, %rd32441, 32;
	mul.wide.u32 	%rd32443, %r2708, %r6463;
	and.b64  	%rd32444, %rd32410, 4294967295;
	add.s64 	%rd32445, %rd32442, %rd32444;
	add.s64 	%rd32446, %rd32445, %rd32443;
	cvt.u32.u64 	%r8562, %rd32446;
	shr.u64 	%rd32447, %rd32446, 32;
	mul.wide.u32 	%rd32448, %r2707, %r6463;
	and.b64  	%rd32449, %rd32415, 4294967295;
	add.s64 	%rd32450, %rd32447, %rd32449;
	add.s64 	%rd32451, %rd32450, %rd32448;
	cvt.u32.u64 	%r8563, %rd32451;
	shr.u64 	%rd32452, %rd32451, 32;
	mul.wide.u32 	%rd32453, %r2706, %r6463;
	and.b64  	%rd32454, %rd32420, 4294967295;
	add.s64 	%rd32455, %rd32452, %rd32454;
	add.s64 	%rd32456, %rd32455, %rd32453;
	cvt.u32.u64 	%r8564, %rd32456;
	shr.u64 	%rd32457, %rd32456, 32;
	mul.wide.u32 	%rd32458, %r2705, %r6463;
	and.b64  	%rd32459, %rd32423, 4294967295;
	add.s64 	%rd32460, %rd32457, %rd32459;
	add.s64 	%rd32461, %rd32460, %rd32458;
	cvt.u32.u64 	%r8565, %rd32461;
	{ .reg .b32 tmp; mov.b64 {tmp, %r6464}, %rd32461; }
	add.s32 	%r8566, %r6462, %r6464;
	setp.gt.u32 	%p1381, %r8566, %r2705;
	@%p1381 bra 	$L__BB5_1187;
	setp.lt.u32 	%p1382, %r8566, %r2705;
	@%p1382 bra 	$L__BB5_1188;
	setp.lt.u32 	%p1383, %r2706, %r8565;
	@%p1383 bra 	$L__BB5_1187;
	setp.gt.u32 	%p1384, %r2706, %r8565;
	@%p1384 bra 	$L__BB5_1188;
	setp.lt.u32 	%p1385, %r2707, %r8564;
	@%p1385 bra 	$L__BB5_1187;
	setp.gt.u32 	%p1386, %r2707, %r8564;
	@%p1386 bra 	$L__BB5_1188;
	setp.lt.u32 	%p1387, %r2708, %r8563;
	@%p1387 bra 	$L__BB5_1187;
	setp.gt.u32 	%p1388, %r2708, %r8563;
	@%p1388 bra 	$L__BB5_1188;
	setp.lt.u32 	%p1389, %r2709, %r8562;
	@%p1389 bra 	$L__BB5_1187;
	setp.gt.u32 	%p1390, %r2709, %r8562;
	@%p1390 bra 	$L__BB5_1188;
	setp.lt.u32 	%p1391, %r2710, %r8561;
	@%p1391 bra 	$L__BB5_1187;
	setp.gt.u32 	%p1392, %r2710, %r8561;
	@%p1392 bra 	$L__BB5_1188;
	setp.lt.u32 	%p1393, %r2711, %r8560;
	@%p1393 bra 	$L__BB5_1187;
	setp.gt.u32 	%p1394, %r2711, %r8560;
	setp.gt.u32 	%p1395, %r2712, %r8559;
	or.pred  	%p1396, %p1394, %p1395;
	@%p1396 bra 	$L__BB5_1188;
$L__BB5_1187:
	sub.s32 	%r8559, %r8559, %r2712;
	sub.s32 	%r8560, %r8560, %r2711;
	sub.s32 	%r8561, %r8561, %r2710;
	sub.s32 	%r8562, %r8562, %r2709;
	sub.s32 	%r8563, %r8563, %r2708;
	sub.s32 	%r8564, %r8564, %r2707;
	sub.s32 	%r8565, %r8565, %r2706;
	sub.s32 	%r8566, %r8566, %r2705;
$L__BB5_1188:
	shl.b32 	%r8567, %r8559, 1;
	shr.u32 	%r6465, %r8559, 31;
	cvt.u64.u32 	%rd32462, %r6465;
	mul.wide.u32 	%rd32463, %r8560, 2;
	cvt.u32.u64 	%r6466, %rd32463;
	cvt.u32.u64 	%r6467, %rd32462;
	or.b32  	%r8568, %r6466, %r6467;
	shr.u64 	%rd32464, %rd32463, 32;
	mul.wide.u32 	%rd32465, %r8561, 2;
	cvt.u32.u64 	%r6468, %rd32465;
	cvt.u32.u64 	%r6469, %rd32464;
	or.b32  	%r8569, %r6469, %r6468;
	shr.u64 	%rd32466, %rd32465, 32;
	mul.wide.u32 	%rd32467, %r8562, 2;
	cvt.u32.u64 	%r6470, %rd32467;
	cvt.u32.u64 	%r6471, %rd32466;
	or.b32  	%r8570, %r6471, %r6470;
	shr.u64 	%rd32468, %rd32467, 32;
	mul.wide.u32 	%rd32469, %r8563, 2;
	add.s64 	%rd32470, %rd32468, %rd32469;
	cvt.u32.u64 	%r8571, %rd32470;
	shr.u64 	%rd32471, %rd32470, 32;
	mul.wide.u32 	%rd32472, %r8564, 2;
	add.s64 	%rd32473, %rd32471, %rd32472;
	cvt.u32.u64 	%r8572, %rd32473;
	shr.u64 	%rd32474, %rd32473, 32;
	mul.wide.u32 	%rd32475, %r8565, 2;
	add.s64 	%rd32476, %rd32474, %rd32475;
	cvt.u32.u64 	%r8573, %rd32476;
	shr.u64 	%rd32477, %rd32476, 32;
	mul.wide.u32 	%rd32478, %r8566, 2;
	add.s64 	%rd32479, %rd32477, %rd32478;
	cvt.u32.u64 	%r8574, %rd32479;
	setp.gt.u64 	%p1397, %rd32479, 4294967295;
	setp.lt.u32 	%p1398, %r2705, %r8574;
	or.pred  	%p1399, %p1397, %p1398;
	@%p1399 bra 	$L__BB5_1202;
	setp.gt.u32 	%p1400, %r2705, %r8574;
	@%p1400 bra 	$L__BB5_1203;
	setp.lt.u32 	%p1401, %r2706, %r8573;
	@%p1401 bra 	$L__BB5_1202;
	setp.gt.u32 	%p1402, %r2706, %r8573;
	@%p1402 bra 	$L__BB5_1203;
	setp.lt.u32 	%p1403, %r2707, %r8572;
	@%p1403 bra 	$L__BB5_1202;
	setp.gt.u32 	%p1404, %r2707, %r8572;
	@%p1404 bra 	$L__BB5_1203;
	setp.lt.u32 	%p1405, %r2708, %r8571;
	@%p1405 bra 	$L__BB5_1202;
	setp.gt.u32 	%p1406, %r2708, %r8571;
	@%p1406 bra 	$L__BB5_1203;
	setp.lt.u32 	%p1407, %r2709, %r8570;
	@%p1407 bra 	$L__BB5_1202;
	setp.gt.u32 	%p1408, %r2709, %r8570;
	@%p1408 bra 	$L__BB5_1203;
	setp.lt.u32 	%p1409, %r2710, %r8569;
	@%p1409 bra 	$L__BB5_1202;
	setp.gt.u32 	%p1410, %r2710, %r8569;
	@%p1410 bra 	$L__BB5_1203;
	setp.lt.u32 	%p1411, %r2711, %r8568;
	@%p1411 bra 	$L__BB5_1202;
	setp.gt.u32 	%p1412, %r2711, %r8568;
	setp.lt.u32 	%p1413, %r8567, %r2712;
	or.pred  	%p1414, %p1412, %p1413;
	@%p1414 bra 	$L__BB5_1203;
$L__BB5_1202:
	sub.s32 	%r8567, %r8567, %r2712;
	sub.s32 	%r8568, %r8568, %r2711;
	sub.s32 	%r8569, %r8569, %r2710;
	sub.s32 	%r8570, %r8570, %r2709;
	sub.s32 	%r8571, %r8571, %r2708;
	sub.s32 	%r8572, %r8572, %r2707;
	sub.s32 	%r8573, %r8573, %r2706;
	sub.s32 	%r8574, %r8574, %r2705;
$L__BB5_1203:
	shl.b32 	%r8575, %r8567, 1;
	shr.u32 	%r6472, %r8567, 31;
	cvt.u64.u32 	%rd32481, %r6472;
	mul.wide.u32 	%rd32482, %r8568, 2;
	cvt.u32.u64 	%r6473, %rd32482;
	cvt.u32.u64 	%r6474, %rd32481;
	or.b32  	%r8576, %r6473, %r6474;
	shr.u64 	%rd32483, %rd32482, 32;
	mul.wide.u32 	%rd32484, %r8569, 2;
	cvt.u32.u64 	%r6475, %rd32484;
	cvt.u32.u64 	%r6476, %rd32483;
	or.b32  	%r8577, %r6476, %r6475;
	shr.u64 	%rd32485, %rd32484, 32;
	mul.wide.u32 	%rd32486, %r8570, 2;
	cvt.u32.u64 	%r6477, %rd32486;
	cvt.u32.u64 	%r6478, %rd32485;
	or.b32  	%r8578, %r6478, %r6477;
	shr.u64 	%rd32487, %rd32486, 32;
	mul.wide.u32 	%rd32488, %r8571, 2;
	add.s64 	%rd32489, %rd32487, %rd32488;
	cvt.u32.u64 	%r8579, %rd32489;
	shr.u64 	%rd32490, %rd32489, 32;
	mul.wide.u32 	%rd32491, %r8572, 2;
	add.s64 	%rd32492, %rd32490, %rd32491;
	cvt.u32.u64 	%r8580, %rd32492;
	shr.u64 	%rd32493, %rd32492, 32;
	mul.wide.u32 	%rd32494, %r8573, 2;
	add.s64 	%rd32495, %rd32493, %rd32494;
	cvt.u32.u64 	%r8581, %rd32495;
	shr.u64 	%rd32496, %rd32495, 32;
	mul.wide.u32 	%rd32497, %r8574, 2;
	add.s64 	%rd32498, %rd32496, %rd32497;
	cvt.u32.u64 	%r8582, %rd32498;
	setp.gt.u64 	%p1415, %rd32498, 4294967295;
	setp.lt.u32 	%p1416, %r2705, %r8582;
	or.pred  	%p1417, %p1415, %p1416;
	@%p1417 bra 	$L__BB5_1217;
	setp.gt.u32 	%p1418, %r2705, %r8582;
	@%p1418 bra 	$L__BB5_1218;
	setp.lt.u32 	%p1419, %r2706, %r8581;
	@%p1419 bra 	$L__BB5_1217;
	setp.gt.u32 	%p1420, %r2706, %r8581;
	@%p1420 bra 	$L__BB5_1218;
	setp.lt.u32 	%p1421, %r2707, %r8580;
	@%p1421 bra 	$L__BB5_1217;
	setp.gt.u32 	%p1422, %r2707, %r8580;
	@%p1422 bra 	$L__BB5_1218;
	setp.lt.u32 	%p1423, %r2708, %r8579;
	@%p1423 bra 	$L__BB5_1217;
	setp.gt.u32 	%p1424, %r2708, %r8579;
	@%p1424 bra 	$L__BB5_1218;
	setp.lt.u32 	%p1425, %r2709, %r8578;
	@%p1425 bra 	$L__BB5_1217;
	setp.gt.u32 	%p1426, %r2709, %r8578;
	@%p1426 bra 	$L__BB5_1218;
	setp.lt.u32 	%p1427, %r2710, %r8577;
	@%p1427 bra 	$L__BB5_1217;
	setp.gt.u32 	%p1428, %r2710, %r8577;
	@%p1428 bra 	$L__BB5_1218;
	setp.lt.u32 	%p1429, %r2711, %r8576;
	@%p1429 bra 	$L__BB5_1217;
	setp.gt.u32 	%p1430, %r2711, %r8576;
	setp.lt.u32 	%p1431, %r8575, %r2712;
	or.pred  	%p1432, %p1430, %p1431;
	@%p1432 bra 	$L__BB5_1218;
$L__BB5_1217:
	sub.s32 	%r8575, %r8575, %r2712;
	sub.s32 	%r8576, %r8576, %r2711;
	sub.s32 	%r8577, %r8577, %r2710;
	sub.s32 	%r8578, %r8578, %r2709;
	sub.s32 	%r8579, %r8579, %r2708;
	sub.s32 	%r8580, %r8580, %r2707;
	sub.s32 	%r8581, %r8581, %r2706;
	sub.s32 	%r8582, %r8582, %r2705;
$L__BB5_1218:
	shl.b32 	%r8583, %r8575, 1;
	shr.u32 	%r6479, %r8575, 31;
	cvt.u64.u32 	%rd32500, %r6479;
	mul.wide.u32 	%rd32501, %r8576, 2;
	cvt.u32.u64 	%r6480, %rd32501;
	cvt.u32.u64 	%r6481, %rd32500;
	or.b32  	%r8584, %r6480, %r6481;
	shr.u64 	%rd32502, %rd32501, 32;
	mul.wide.u32 	%rd32503, %r8577, 2;
	cvt.u32.u64 	%r6482, %rd32503;
	cvt.u32.u64 	%r6483, %rd32502;
	or.b32  	%r8585, %r6483, %r6482;
	shr.u64 	%rd32504, %rd32503, 32;
	mul.wide.u32 	%rd32505, %r8578, 2;
	cvt.u32.u64 	%r6484, %rd32505;
	cvt.u32.u64 	%r6485, %rd32504;
	or.b32  	%r8586, %r6485, %r6484;
	shr.u64 	%rd32506, %rd32505, 32;
	mul.wide.u32 	%rd32507, %r8579, 2;
	add.s64 	%rd32508, %rd32506, %rd32507;
	cvt.u32.u64 	%r8587, %rd32508;
	shr.u64 	%rd32509, %rd32508, 32;
	mul.wide.u32 	%rd32510, %r8580, 2;
	add.s64 	%rd32511, %rd32509, %rd32510;
	cvt.u32.u64 	%r8588, %rd32511;
	shr.u64 	%rd32512, %rd32511, 32;
	mul.wide.u32 	%rd32513, %r8581, 2;
	add.s64 	%rd32514, %rd32512, %rd32513;
	cvt.u32.u64 	%r8589, %rd32514;
	shr.u64 	%rd32515, %rd32514, 32;
	mul.wide.u32 	%rd32516, %r8582, 2;
	add.s64 	%rd32517, %rd32515, %rd32516;
	cvt.u32.u64 	%r8590, %rd32517;
	setp.gt.u64 	%p1433, %rd32517, 4294967295;
	setp.lt.u32 	%p1434, %r2705, %r8590;
	or.pred  	%p1435, %p1433, %p1434;
	@%p1435 bra 	$L__BB5_1232;
	setp.gt.u32 	%p1436, %r2705, %r8590;
	@%p1436 bra 	$L__BB5_1233;
	setp.lt.u32 	%p1437, %r2706, %r8589;
	@%p1437 bra 	$L__BB5_1232;
	setp.gt.u32 	%p1438, %r2706, %r8589;
	@%p1438 bra 	$L__BB5_1233;
	setp.lt.u32 	%p1439, %r2707, %r8588;
	@%p1439 bra 	$L__BB5_1232;
	setp.gt.u32 	%p1440, %r2707, %r8588;
	@%p1440 bra 	$L__BB5_1233;
	setp.lt.u32 	%p1441, %r2708, %r8587;
	@%p1441 bra 	$L__BB5_1232;
	setp.gt.u32 	%p1442, %r2708, %r8587;
	@%p1442 bra 	$L__BB5_1233;
	setp.lt.u32 	%p1443, %r2709, %r8586;
	@%p1443 bra 	$L__BB5_1232;
	setp.gt.u32 	%p1444, %r2709, %r8586;
	@%p1444 bra 	$L__BB5_1233;
	setp.lt.u32 	%p1445, %r2710, %r8585;
	@%p1445 bra 	$L__BB5_1232;
	setp.gt.u32 	%p1446, %r2710, %r8585;
	@%p1446 bra 	$L__BB5_1233;
	setp.lt.u32 	%p1447, %r2711, %r8584;
	@%p1447 bra 	$L__BB5_1232;
	setp.gt.u32 	%p1448, %r2711, %r8584;
	setp.lt.u32 	%p1449, %r8583, %r2712;
	or.pred  	%p1450, %p1448, %p1449;
	@%p1450 bra 	$L__BB5_1233;
$L__BB5_1232:
	sub.s32 	%r8583, %r8583, %r2712;
	sub.s32 	%r8584, %r8584, %r2711;
	sub.s32 	%r8585, %r8585, %r2710;
	sub.s32 	%r8586, %r8586, %r2709;
	sub.s32 	%r8587, %r8587, %r2708;
	sub.s32 	%r8588, %r8588, %r2707;
	sub.s32 	%r8589, %r8589, %r2706;
	sub.s32 	%r8590, %r8590, %r2705;
$L__BB5_1233:
	ld.const.u32 	%r2809, [P_CONST+28];
	ld.const.u32 	%r2810, [P_CONST+24];
	ld.const.u32 	%r2811, [P_CONST+20];
	ld.const.u32 	%r2812, [P_CONST+16];
	ld.const.u32 	%r2813, [P_CONST+12];
	ld.const.u32 	%r2814, [P_CONST+8];
	ld.const.u32 	%r2815, [P_CONST+4];
	ld.const.u32 	%r2816, [P_CONST];
	mul.wide.u32 	%rd32519, %r2336, %r2336;
	cvt.u32.u64 	%r6486, %rd32519;
	shr.u64 	%rd32520, %rd32519, 32;
	mul.wide.u32 	%rd32521, %r2335, %r2336;
	add.s64 	%rd32522, %rd32520, %rd32521;
	shr.u64 	%rd32523, %rd32522, 32;
	mul.wide.u32 	%rd32524, %r2334, %r2336;
	add.s64 	%rd32525, %rd32523, %rd32524;
	shr.u64 	%rd32526, %rd32525, 32;
	mul.wide.u32 	%rd32527, %r2333, %r2336;
	add.s64 	%rd32528, %rd32526, %rd32527;
	shr.u64 	%rd32529, %rd32528, 32;
	mul.wide.u32 	%rd32530, %r2332, %r2336;
	add.s64 	%rd32531, %rd32529, %rd32530;
	shr.u64 	%rd32532, %rd32531, 32;
	mul.wide.u32 	%rd32533, %r2331, %r2336;
	add.s64 	%rd32534, %rd32532, %rd32533;
	shr.u64 	%rd32535, %rd32534, 32;
	mul.wide.u32 	%rd32536, %r2330, %r2336;
	add.s64 	%rd32537, %rd32535, %rd32536;
	shr.u64 	%rd32538, %rd32537, 32;
	mul.wide.u32 	%rd32539, %r2329, %r2336;
	add.s64 	%rd32540, %rd32538, %rd32539;
	shr.u64 	%rd32541, %rd32540, 32;
	and.b64  	%rd32542, %rd32522, 4294967295;
	add.s64 	%rd32543, %rd32521, %rd32542;
	shr.u64 	%rd32544, %rd32543, 32;
	mul.wide.u32 	%rd32545, %r2335, %r2335;
	and.b64  	%rd32546, %rd32525, 4294967295;
	add.s64 	%rd32547, %rd32544, %rd32546;
	add.s64 	%rd32548, %rd32547, %rd32545;
	shr.u64 	%rd32549, %rd32548, 32;
	mul.wide.u32 	%rd32550, %r2334, %r2335;
	and.b64  	%rd32551, %rd32528, 4294967295;
	add.s64 	%rd32552, %rd32549, %rd32551;
	add.s64 	%rd32553, %rd32552, %rd32550;
	shr.u64 	%rd32554, %rd32553, 32;
	mul.wide.u32 	%rd32555, %r2333, %r2335;
	and.b64  	%rd32556, %rd32531, 4294967295;
	add.s64 	%rd32557, %rd32554, %rd32556;
	add.s64 	%rd32558, %rd32557, %rd32555;
	shr.u64 	%rd32559, %rd32558, 32;
	mul.wide.u32 	%rd32560, %r2332, %r2335;
	and.b64  	%rd32561, %rd32534, 4294967295;
	add.s64 	%rd32562, %rd32559, %rd32561;
	add.s64 	%rd32563, %rd32562, %rd32560;
	shr.u64 	%rd32564, %rd32563, 32;
	mul.wide.u32 	%rd32565, %r2331, %r2335;
	and.b64  	%rd32566, %rd32537, 4294967295;
	add.s64 	%rd32567, %rd32564, %rd32566;
	add.s64 	%rd32568, %rd32567, %rd32565;
	shr.u64 	%rd32569, %rd32568, 32;
	mul.wide.u32 	%rd32570, %r2330, %r2335;
	and.b64  	%rd32571, %rd32540, 4294967295;
	add.s64 	%rd32572, %rd32569, %rd32571;
	add.s64 	%rd32573, %rd32572, %rd32570;
	shr.u64 	%rd32574, %rd32573, 32;
	mul.wide.u32 	%rd32575, %r2329, %r2335;
	add.s64 	%rd32576, %rd32574, %rd32541;
	add.s64 	%rd32577, %rd32576, %rd32575;
	shr.u64 	%rd32578, %rd32577, 32;
	and.b64  	%rd32579, %rd32548, 4294967295;
	add.s64 	%rd32580, %rd32524, %rd32579;
	shr.u64 	%rd32581, %rd32580, 32;
	and.b64  	%rd32582, %rd32553, 4294967295;
	add.s64 	%rd32583, %rd32581, %rd32582;
	add.s64 	%rd32584, %rd32583, %rd32550;
	shr.u64 	%rd32585, %rd32584, 32;
	mul.wide.u32 	%rd32586, %r2334, %r2334;
	and.b64  	%rd32587, %rd32558, 4294967295;
	add.s64 	%rd32588, %rd32585, %rd32587;
	add.s64 	%rd32589, %rd32588, %rd32586;
	shr.u64 	%rd32590, %rd32589, 32;
	mul.wide.u32 	%rd32591, %r2333, %r2334;
	and.b64  	%rd32592, %rd32563, 4294967295;
	add.s64 	%rd32593, %rd32590, %rd32592;
	add.s64 	%rd32594, %rd32593, %rd32591;
	shr.u64 	%rd32595, %rd32594, 32;
	mul.wide.u32 	%rd32596, %r2332, %r2334;
	and.b64  	%rd32597, %rd32568, 4294967295;
	add.s64 	%rd32598, %rd32595, %rd32597;
	add.s64 	%rd32599, %rd32598, %rd32596;
	shr.u64 	%rd32600, %rd32599, 32;
	mul.wide.u32 	%rd32601, %r2331, %r2334;
	and.b64  	%rd32602, %rd32573, 4294967295;
	add.s64 	%rd32603, %rd32600, %rd32602;
	add.s64 	%rd32604, %rd32603, %rd32601;
	shr.u64 	%rd32605, %rd32604, 32;
	mul.wide.u32 	%rd32606, %r2330, %r2334;
	and.b64  	%rd32607, %rd32577, 4294967295;
	add.s64 	%rd32608, %rd32605, %rd32607;
	add.s64 	%rd32609, %rd32608, %rd32606;
	shr.u64 	%rd32610, %rd32609, 32;
	mul.wide.u32 	%rd32611, %r2329, %r2334;
	add.s64 	%rd32612, %rd32610, %rd32578;
	add.s64 	%rd32613, %rd32612, %rd32611;
	shr.u64 	%rd32614, %rd32613, 32;
	and.b64  	%rd32615, %rd32584, 4294967295;
	add.s64 	%rd32616, %rd32527, %rd32615;
	shr.u64 	%rd32617, %rd32616, 32;
	and.b64  	%rd32618, %rd32589, 4294967295;
	add.s64 	%rd32619, %rd32617, %rd32618;
	add.s64 	%rd32620, %rd32619, %rd32555;
	shr.u64 	%rd32621, %rd32620, 32;
	and.b64  	%rd32622, %rd32594, 4294967295;
	add.s64 	%rd32623, %rd32621, %rd32622;
	add.s64 	%rd32624, %rd32623, %rd32591;
	shr.u64 	%rd32625, %rd32624, 32;
	mul.wide.u32 	%rd32626, %r2333, %r2333;
	and.b64  	%rd32627, %rd32599, 4294967295;
	add.s64 	%rd32628, %rd32625, %rd32627;
	add.s64 	%rd32629, %rd32628, %rd32626;
	shr.u64 	%rd32630, %rd32629, 32;
	mul.wide.u32 	%rd32631, %r2332, %r2333;
	and.b64  	%rd32632, %rd32604, 4294967295;
	add.s64 	%rd32633, %rd32630, %rd32632;
	add.s64 	%rd32634, %rd32633, %rd32631;
	shr.u64 	%rd32635, %rd32634, 32;
	mul.wide.u32 	%rd32636, %r2331, %r2333;
	and.b64  	%rd32637, %rd32609, 4294967295;
	add.s64 	%rd32638, %rd32635, %rd32637;
	add.s64 	%rd32639, %rd32638, %rd32636;
	shr.u64 	%rd32640, %rd32639, 32;
	mul.wide.u32 	%rd32641, %r2330, %r2333;
	and.b64  	%rd32642, %rd32613, 4294967295;
	add.s64 	%rd32643, %rd32640, %rd32642;
	add.s64 	%rd32644, %rd32643, %rd32641;
	shr.u64 	%rd32645, %rd32644, 32;
	mul.wide.u32 	%rd32646, %r2329, %r2333;
	add.s64 	%rd32647, %rd32645, %rd32614;
	add.s64 	%rd32648, %rd32647, %rd32646;
	shr.u64 	%rd32649, %rd32648, 32;
	and.b64  	%rd32650, %rd32620, 4294967295;
	add.s64 	%rd32651, %rd32530, %rd32650;
	shr.u64 	%rd32652, %rd32651, 32;
	and.b64  	%rd32653, %rd32624, 4294967295;
	add.s64 	%rd32654, %rd32652, %rd32653;
	add.s64 	%rd32655, %rd32654, %rd32560;
	shr.u64 	%rd32656, %rd32655, 32;
	and.b64  	%rd32657, %rd32629, 4294967295;
	add.s64 	%rd32658, %rd32656, %rd32657;
	add.s64 	%rd32659, %rd32658, %rd32596;
	shr.u64 	%rd32660, %rd32659, 32;
	and.b64  	%rd32661, %rd32634, 4294967295;
	add.s64 	%rd32662, %rd32660, %rd32661;
	add.s64 	%rd32663, %rd32662, %rd32631;
	shr.u64 	%rd32664, %rd32663, 32;
	mul.wide.u32 	%rd32665, %r2332, %r2332;
	and.b64  	%rd32666, %rd32639, 4294967295;
	add.s64 	%rd32667, %rd32664, %rd32666;
	add.s64 	%rd32668, %rd32667, %rd32665;
	shr.u64 	%rd32669, %rd32668, 32;
	mul.wide.u32 	%rd32670, %r2331, %r2332;
	and.b64  	%rd32671, %rd32644, 4294967295;
	add.s64 	%rd32672, %rd32669, %rd32671;
	add.s64 	%rd32673, %rd32672, %rd32670;
	shr.u64 	%rd32674, %rd32673, 32;
	mul.wide.u32 	%rd32675, %r2330, %r2332;
	and.b64  	%rd32676, %rd32648, 4294967295;
	add.s64 	%rd32677, %rd32674, %rd32676;
	add.s64 	%rd32678, %rd32677, %rd32675;
	shr.u64 	%rd32679, %rd32678, 32;
	mul.wide.u32 	%rd32680, %r2329, %r2332;
	add.s64 	%rd32681, %rd32679, %rd32649;
	add.s64 	%rd32682, %rd32681, %rd32680;
	shr.u64 	%rd32683, %rd32682, 32;
	and.b64  	%rd32684, %rd32655, 4294967295;
	add.s64 	%rd32685, %rd32533, %rd32684;
	shr.u64 	%rd32686, %rd32685, 32;
	and.b64  	%rd32687, %rd32659, 4294967295;
	add.s64 	%rd32688, %rd32686, %rd32687;
	add.s64 	%rd32689, %rd32688, %rd32565;
	shr.u64 	%rd32690, %rd32689, 32;
	and.b64  	%rd32691, %rd32663, 4294967295;
	add.s64 	%rd32692, %rd32690, %rd32691;
	add.s64 	%rd32693, %rd32692, %rd32601;
	shr.u64 	%rd32694, %rd32693, 32;
	and.b64  	%rd32695, %rd32668, 4294967295;
	add.s64 	%rd32696, %rd32694, %rd32695;
	add.s64 	%rd32697, %rd32696, %rd32636;
	shr.u64 	%rd32698, %rd32697, 32;
	and.b64  	%rd32699, %rd32673, 4294967295;
	add.s64 	%rd32700, %rd32698, %rd32699;
	add.s64 	%rd32701, %rd32700, %rd32670;
	shr.u64 	%rd32702, %rd32701, 32;
	mul.wide.u32 	%rd32703, %r2331, %r2331;
	and.b64  	%rd32704, %rd32678, 4294967295;
	add.s64 	%rd32705, %rd32702, %rd32704;
	add.s64 	%rd32706, %rd32705, %rd32703;
	shr.u64 	%rd32707, %rd32706, 32;
	mul.wide.u32 	%rd32708, %r2330, %r2331;
	and.b64  	%rd32709, %rd32682, 4294967295;
	add.s64 	%rd32710, %rd32707, %rd32709;
	add.s64 	%rd32711, %rd32710, %rd32708;
	shr.u64 	%rd32712, %rd32711, 32;
	mul.wide.u32 	%rd32713, %r2329, %r2331;
	add.s64 	%rd32714, %rd32712, %rd32683;
	add.s64 	%rd32715, %rd32714, %rd32713;
	shr.u64 	%rd32716, %rd32715, 32;
	and.b64  	%rd32717, %rd32689, 4294967295;
	add.s64 	%rd32718, %rd32536, %rd32717;
	shr.u64 	%rd32719, %rd32718, 32;
	and.b64  	%rd32720, %rd32693, 4294967295;
	add.s64 	%rd32721, %rd32719, %rd32720;
	add.s64 	%rd32722, %rd32721, %rd32570;
	shr.u64 	%rd32723, %rd32722, 32;
	and.b64  	%rd32724, %rd32697, 4294967295;
	add.s64 	%rd32725, %rd32723, %rd32724;
	add.s64 	%rd32726, %rd32725, %rd32606;
	shr.u64 	%rd32727, %rd32726, 32;
	and.b64  	%rd32728, %rd32701, 4294967295;
	add.s64 	%rd32729, %rd32727, %rd32728;
	add.s64 	%rd32730, %rd32729, %rd32641;
	shr.u64 	%rd32731, %rd32730, 32;
	and.b64  	%rd32732, %rd32706, 4294967295;
	add.s64 	%rd32733, %rd32731, %rd32732;
	add.s64 	%rd32734, %rd32733, %rd32675;
	shr.u64 	%rd32735, %rd32734, 32;
	and.b64  	%rd32736, %rd32711, 4294967295;
	add.s64 	%rd32737, %rd32735, %rd32736;
	add.s64 	%rd32738, %rd32737, %rd32708;
	shr.u64 	%rd32739, %rd32738, 32;
	mul.wide.u32 	%rd32740, %r2330, %r2330;
	and.b64  	%rd32741, %rd32715, 4294967295;
	add.s64 	%rd32742, %rd32739, %rd32741;
	add.s64 	%rd32743, %rd32742, %rd32740;
	shr.u64 	%rd32744, %rd32743, 32;
	mul.wide.u32 	%rd32745, %r2329, %r2330;
	add.s64 	%rd32746, %rd32744, %rd32716;
	add.s64 	%rd32747, %rd32746, %rd32745;
	shr.u64 	%rd32748, %rd32747, 32;
	and.b64  	%rd32749, %rd32722, 4294967295;
	add.s64 	%rd32750, %rd32539, %rd32749;
	shr.u64 	%rd32751, %rd32750, 32;
	and.b64  	%rd32752, %rd32726, 4294967295;
	add.s64 	%rd32753, %rd32751, %rd32752;
	add.s64 	%rd32754, %rd32753, %rd32575;
	shr.u64 	%rd32755, %rd32754, 32;
	and.b64  	%rd32756, %rd32730, 4294967295;
	add.s64 	%rd32757, %rd32755, %rd32756;
	add.s64 	%rd32758, %rd32757, %rd32611;
	shr.u64 	%rd32759, %rd32758, 32;
	and.b64  	%rd32760, %rd32734, 4294967295;
	add.s64 	%rd32761, %rd32759, %rd32760;
	add.s64 	%rd32762, %rd32761, %rd32646;
	shr.u64 	%rd32763, %rd32762, 32;
	and.b64  	%rd32764, %rd32738, 4294967295;
	add.s64 	%rd32765, %rd32763, %rd32764;
	add.s64 	%rd32766, %rd32765, %rd32680;
	shr.u64 	%rd32767, %rd32766, 32;
	and.b64  	%rd32768, %rd32743, 4294967295;
	add.s64 	%rd32769, %rd32767, %rd32768;
	add.s64 	%rd32770, %rd32769, %rd32713;
	shr.u64 	%rd32771, %rd32770, 32;
	and.b64  	%rd32772, %rd32747, 4294967295;
	add.s64 	%rd32773, %rd32771, %rd32772;
	add.s64 	%rd32774, %rd32773, %rd32745;
	shr.u64 	%rd32775, %rd32774, 32;
	mul.wide.u32 	%rd32776, %r2329, %r2329;
	add.s64 	%rd32777, %rd32775, %rd32748;
	add.s64 	%rd32778, %rd32777, %rd32776;
	{ .reg .b32 tmp; mov.b64 {tmp, %r6487}, %rd32778; }
	ld.const.u32 	%r6488, [MU_P];
	mul.lo.s32 	%r6489, %r6488, %r6486;
	mul.wide.u32 	%rd32779, %r2816, %r6489;
	and.b64  	%rd32780, %rd32519, 4294967293;
	add.s64 	%rd32781, %rd32779, %rd32780;
	shr.u64 	%rd32782, %rd32781, 32;
	mul.wide.u32 	%rd32783, %r2815, %r6489;
	and.b64  	%rd32784, %rd32543, 4294967295;
	add.s64 	%rd32785, %rd32782, %rd32784;
	add.s64 	%rd32786, %rd32785, %rd32783;
	cvt.u32.u64 	%r6490, %rd32786;
	shr.u64 	%rd32787, %rd32786, 32;
	mul.wide.u32 	%rd32788, %r2814, %r6489;
	and.b64  	%rd32789, %rd32580, 4294967295;
	add.s64 	%rd32790, %rd32787, %rd32789;
	add.s64 	%rd32791, %rd32790, %rd32788;
	shr.u64 	%rd32792, %rd32791, 32;
	mul.wide.u32 	%rd32793, %r2813, %r6489;
	and.b64  	%rd32794, %rd32616, 4294967295;
	add.s64 	%rd32795, %rd32792, %rd32794;
	add.s64 	%rd32796, %rd32795, %rd32793;
	shr.u64 	%rd32797, %rd32796, 32;
	mul.wide.u32 	%rd32798, %r2812, %r6489;
	and.b64  	%rd32799, %rd32651, 4294967295;
	add.s64 	%rd32800, %rd32797, %rd32799;
	add.s64 	%rd32801, %rd32800, %rd32798;
	shr.u64 	%rd32802, %rd32801, 32;
	mul.wide.u32 	%rd32803, %r2811, %r6489;
	and.b64  	%rd32804, %rd32685, 4294967295;
	add.s64 	%rd32805, %rd32802, %rd32804;
	add.s64 	%rd32806, %rd32805, %rd32803;
	shr.u64 	%rd32807, %rd32806, 32;
	mul.wide.u32 	%rd32808, %r2810, %r6489;
	and.b64  	%rd32809, %rd32718, 4294967295;
	add.s64 	%rd32810, %rd32807, %rd32809;
	add.s64 	%rd32811, %rd32810, %rd32808;
	shr.u64 	%rd32812, %rd32811, 32;
	mul.wide.u32 	%rd32813, %r2809, %r6489;
	and.b64  	%rd32814, %rd32750, 4294967295;
	add.s64 	%rd32815, %rd32812, %rd32814;
	add.s64 	%rd32816, %rd32815, %rd32813;
	shr.u64 	%rd32817, %rd32816, 32;
	and.b64  	%rd32818, %rd32754, 4294967295;
	add.s64 	%rd32819, %rd32817, %rd32818;
	shr.u64 	%rd32820, %rd32819, 32;
	and.b64  	%rd32821, %rd32758, 4294967295;
	add.s64 	%rd32822, %rd32820, %rd32821;
	shr.u64 	%rd32823, %rd32822, 32;
	and.b64  	%rd32824, %rd32762, 4294967295;
	add.s64 	%rd32825, %rd32823, %rd32824;
	shr.u64 	%rd32826, %rd32825, 32;
	and.b64  	%rd32827, %rd32766, 4294967295;
	add.s64 	%rd32828, %rd32826, %rd32827;
	shr.u64 	%rd32829, %rd32828, 32;
	and.b64  	%rd32830, %rd32770, 4294967295;
	add.s64 	%rd32831, %rd32829, %rd32830;
	shr.u64 	%rd32832, %rd32831, 32;
	and.b64  	%rd32833, %rd32774, 4294967295;
	add.s64 	%rd32834, %rd32832, %rd32833;
	shr.u64 	%rd32835, %rd32834, 32;
	and.b64  	%rd32836, %rd32778, 4294967295;
	add.s64 	%rd32837, %rd32835, %rd32836;
	{ .reg .b32 tmp; mov.b64 {tmp, %r6491}, %rd32837; }
	add.s32 	%r6492, %r6487, %r6491;
	mul.lo.s32 	%r6493, %r6488, %r6490;
	mul.wide.u32 	%rd32838, %r2816, %r6493;
	and.b64  	%rd32839, %rd32786, 4294967295;
	add.s64 	%rd32840, %rd32838, %rd32839;
	shr.u64 	%rd32841, %rd32840, 32;
	mul.wide.u32 	%rd32842, %r2815, %r6493;
	and.b64  	%rd32843, %rd32791, 4294967295;
	add.s64 	%rd32844, %rd32841, %rd32843;
	add.s64 	%rd32845, %rd32844, %rd32842;
	cvt.u32.u64 	%r6494, %rd32845;
	shr.u64 	%rd32846, %rd32845, 32;
	mul.wide.u32 	%rd32847, %r2814, %r6493;
	and.b64  	%rd32848, %rd32796, 4294967295;
	add.s64 	%rd32849, %rd32846, %rd32848;
	add.s64 	%rd32850, %rd32849, %rd32847;
	shr.u64 	%rd32851, %rd32850, 32;
	mul.wide.u32 	%rd32852, %r2813, %r6493;
	and.b64  	%rd32853, %rd32801, 4294967295;
	add.s64 	%rd32854, %rd32851, %rd32853;
	add.s64 	%rd32855, %rd32854, %rd32852;
	shr.u64 	%rd32856, %rd32855, 32;
	mul.wide.u32 	%rd32857, %r2812, %r6493;
	and.b64  	%rd32858, %rd32806, 4294967295;
	add.s64 	%rd32859, %rd32856, %rd32858;
	add.s64 	%rd32860, %rd32859, %rd32857;
	shr.u64 	%rd32861, %rd32860, 32;
	mul.wide.u32 	%rd32862, %r2811, %r6493;
	and.b64  	%rd32863, %rd32811, 4294967295;
	add.s64 	%rd32864, %rd32861, %rd32863;
	add.s64 	%rd32865, %rd32864, %rd32862;
	shr.u64 	%rd32866, %rd32865, 32;
	mul.wide.u32 	%rd32867, %r2810, %r6493;
	and.b64  	%rd32868, %rd32816, 4294967295;
	add.s64 	%rd32869, %rd32866, %rd32868;
	add.s64 	%rd32870, %rd32869, %rd32867;
	shr.u64 	%rd32871, %rd32870, 32;
	mul.wide.u32 	%rd32872, %r2809, %r6493;
	and.b64  	%rd32873, %rd32819, 4294967295;
	add.s64 	%rd32874, %rd32871, %rd32873;
	add.s64 	%rd32875, %rd32874, %rd32872;
	shr.u64 	%rd32876, %rd32875, 32;
	and.b64  	%rd32877, %rd32822, 4294967295;
	add.s64 	%rd32878, %rd32876, %rd32877;
	shr.u64 	%rd32879, %rd32878, 32;
	and.b64  	%rd32880, %rd32825, 4294967295;
	add.s64 	%rd32881, %rd32879, %rd32880;
	shr.u64 	%rd32882, %rd32881, 32;
	and.b64  	%rd32883, %rd32828, 4294967295;
	add.s64 	%rd32884, %rd32882, %rd32883;
	shr.u64 	%rd32885, %rd32884, 32;
	and.b64  	%rd32886, %rd32831, 4294967295;
	add.s64 	%rd32887, %rd32885, %rd32886;
	shr.u64 	%rd32888, %rd32887, 32;
	and.b64  	%rd32889, %rd32834, 4294967295;
	add.s64 	%rd32890, %rd32888, %rd32889;
	shr.u64 	%rd32891, %rd32890, 32;
	and.b64  	%rd32892, %rd32837, 4294967295;
	add.s64 	%rd32893, %rd32891, %rd32892;
	{ .reg .b32 tmp; mov.b64 {tmp, %r6495}, %rd32893; }
	add.s32 	%r6496, %r6492, %r6495;
	mul.lo.s32 	%r6497, %r6488, %r6494;
	mul.wide.u32 	%rd32894, %r2816, %r6497;
	and.b64  	%rd32895, %rd32845, 4294967295;
	add.s64 	%rd32896, %rd32894, %rd32895;
	shr.u64 	%rd32897, %rd32896, 32;
	mul.wide.u32 	%rd32898, %r2815, %r6497;
	and.b64  	%rd32899, %rd32850, 4294967295;
	add.s64 	%rd32900, %rd32897, %rd32899;
	add.s64 	%rd32901, %rd32900, %rd32898;
	cvt.u32.u64 	%r6498, %rd32901;
	shr.u64 	%rd32902, %rd32901, 32;
	mul.wide.u32 	%rd32903, %r2814, %r6497;
	and.b64  	%rd32904, %rd32855, 4294967295;
	add.s64 	%rd32905, %rd32902, %rd32904;
	add.s64 	%rd32906, %rd32905, %rd32903;
	shr.u64 	%rd32907, %rd32906, 32;
	mul.wide.u32 	%rd32908, %r2813, %r6497;
	and.b64  	%rd32909, %rd32860, 4294967295;
	add.s64 	%rd32910, %rd32907, %rd32909;
	add.s64 	%rd32911, %rd32910, %rd32908;
	shr.u64 	%rd32912, %rd32911, 32;
	mul.wide.u32 	%rd32913, %r2812, %r6497;
	and.b64  	%rd32914, %rd32865, 4294967295;
	add.s64 	%rd32915, %rd32912, %rd32914;
	add.s64 	%rd32916, %rd32915, %rd32913;
	shr.u64 	%rd32917, %rd32916, 32;
	mul.wide.u32 	%rd32918, %r2811, %r6497;
	and.b64  	%rd32919, %rd32870, 4294967295;
	add.s64 	%rd32920, %rd32917, %rd32919;
	add.s64 	%rd32921, %rd32920, %rd32918;
	shr.u64 	%rd32922, %rd32921, 32;
	mul.wide.u32 	%rd32923, %r2810, %r6497;
	and.b64  	%rd32924, %rd32875, 4294967295;
	add.s64 	%rd32925, %rd32922, %rd32924;
	add.s64 	%rd32926, %rd32925, %rd32923;
	shr.u64 	%rd32927, %rd32926, 32;
	mul.wide.u32 	%rd32928, %r2809, %r6497;
	and.b64  	%rd32929, %rd32878, 4294967295;
	add.s64 	%rd32930, %rd32927, %rd32929;
	add.s64 	%rd32931, %rd32930, %rd32928;
	shr.u64 	%rd32932, %rd32931, 32;
	and.b64  	%rd32933, %rd32881, 4294967295;
	add.s64 	%rd32934, %rd32932, %rd32933;
	shr.u64 	%rd32935, %rd32934, 32;
	and.b64  	%rd32936, %rd32884, 4294967295;
	add.s64 	%rd32937, %rd32935, %rd32936;
	shr.u64 	%rd32938, %rd32937, 32;
	and.b64  	%rd32939, %rd32887, 4294967295;
	add.s64 	%rd32940, %rd32938, %rd32939;
	shr.u64 	%rd32941, %rd32940, 32;
	and.b64  	%rd32942, %rd32890, 4294967295;
	add.s64 	%rd32943, %rd32941, %rd32942;
	shr.u64 	%rd32944, %rd32943, 32;
	and.b64  	%rd32945, %rd32893, 4294967295;
	add.s64 	%rd32946, %rd32944, %rd32945;
	{ .reg .b32 tmp; mov.b64 {tmp, %r6499}, %rd32946; }
	add.s32 	%r6500, %r6496, %r6499;
	mul.lo.s32 	%r6501, %r6488, %r6498;
	mul.wide.u32 	%rd32947, %r2816, %r6501;
	and.b64  	%rd32948, %rd32901, 4294967295;
	add.s64 	%rd32949, %rd32947, %rd32948;
	shr.u64 	%rd32950, %rd32949, 32;
	mul.wide.u32 	%rd32951, %r2815, %r6501;
	and.b64  	%rd32952, %rd32906, 4294967295;
	add.s64 	%rd32953, %rd32950, %rd32952;
	add.s64 	%rd32954, %rd32953, %rd32951;
	cvt.u32.u64 	%r6502, %rd32954;
	shr.u64 	%rd32955, %rd32954, 32;
	mul.wide.u32 	%rd32956, %r2814, %r6501;
	and.b64  	%rd32957, %rd32911, 4294967295;
	add.s64 	%rd32958, %rd32955, %rd32957;
	add.s64 	%rd32959, %rd32958, %rd32956;
	shr.u64 	%rd32960, %rd32959, 32;
	mul.wide.u32 	%rd32961, %r2813, %r6501;
	and.b64  	%rd32962, %rd32916, 4294967295;
	add.s64 	%rd32963, %rd32960, %rd32962;
	add.s64 	%rd32964, %rd32963, %rd32961;
	shr.u64 	%rd32965, %rd32964, 32;
	mul.wide.u32 	%rd32966, %r2812, %r6501;
	and.b64  	%rd32967, %rd32921, 4294967295;
	add.s64 	%rd32968, %rd32965, %rd32967;
	add.s64 	%rd32969, %rd32968, %rd32966;
	shr.u64 	%rd32970, %rd32969, 32;
	mul.wide.u32 	%rd32971, %r2811, %r6501;
	and.b64  	%rd32972, %rd32926, 4294967295;
	add.s64 	%rd32973, %rd32970, %rd32972;
	add.s64 	%rd32974, %rd32973, %rd32971;
	shr.u64 	%rd32975, %rd32974, 32;
	mul.wide.u32 	%rd32976, %r2810, %r6501;
	and.b64  	%rd32977, %rd32931, 4294967295;
	add.s64 	%rd32978, %rd32975, %rd32977;
	add.s64 	%rd32979, %rd32978, %rd32976;
	shr.u64 	%rd32980, %rd32979, 32;
	mul.wide.u32 	%rd32981, %r2809, %r6501;
	and.b64  	%rd32982, %rd32934, 4294967295;
	add.s64 	%rd32983, %rd32980, %rd32982;
	add.s64 	%rd32984, %rd32983, %rd32981;
	shr.u64 	%rd32985, %rd32984, 32;
	and.b64  	%rd32986, %rd32937, 4294967295;
	add.s64 	%rd32987, %rd32985, %rd32986;
	shr.u64 	%rd32988, %rd32987, 32;
	and.b64  	%rd32989, %rd32940, 4294967295;
	add.s64 	%rd32990, %rd32988, %rd32989;
	shr.u64 	%rd32991, %rd32990, 32;
	and.b64  	%rd32992, %rd32943, 4294967295;
	add.s64 	%rd32993, %rd32991, %rd32992;
	shr.u64 	%rd32994, %rd32993, 32;
	and.b64  	%rd32995, %rd32946, 4294967295;
	add.s64 	%rd32996, %rd32994, %rd32995;
	{ .reg .b32 tmp; mov.b64 {tmp, %r6503}, %rd32996; }
	add.s32 	%r6504, %r6500, %r6503;
	mul.lo.s32 	%r6505, %r6488, %r6502;
	mul.wide.u32 	%rd32997, %r2816, %r6505;
	and.b64  	%rd32998, %rd32954, 4294967295;
	add.s64 	%rd32999, %rd32997, %rd32998;
	shr.u64 	%rd33000, %rd32999, 32;
	mul.wide.u32 	%rd33001, %r2815, %r6505;
	and.b64  	%rd33002, %rd32959, 4294967295;
	add.s64 	%rd33003, %rd33000, %rd33002;
	add.s64 	%rd33004, %rd33003, %rd33001;
	cvt.u32.u64 	%r6506, %rd33004;
	shr.u64 	%rd33005, %rd33004, 32;
	mul.wide.u32 	%rd33006, %r2814, %r6505;
	and.b64  	%rd33007, %rd32964, 4294967295;
	add.s64 	%rd33008, %rd33005, %rd33007;
	add.s64 	%rd33009, %rd33008, %rd33006;
	shr.u64 	%rd33010, %rd33009, 32;
	mul.wide.u32 	%rd33011, %r2813, %r6505;
	and.b64  	%rd33012, %rd32969, 4294967295;
	add.s64 	%rd33013, %rd33010, %rd33012;
	add.s64 	%rd33014, %rd33013, %rd33011;
	shr.u64 	%rd33015, %rd33014, 32;
	mul.wide.u32 	%rd33016, %r2812, %r6505;
	and.b64  	%rd33017, %rd32974, 4294967295;
	add.s64 	%rd33018, %rd33015, %rd33017;
	add.s64 	%rd33019, %rd33018, %rd33016;
	shr.u64 	%rd33020, %rd33019, 32;
	mul.wide.u32 	%rd33021, %r2811, %r6505;
	and.b64  	%rd33022, %rd32979, 4294967295;
	add.s64 	%rd33023, %rd33020, %rd33022;
	add.s64 	%rd33024, %rd33023, %rd33021;
	shr.u64 	%rd33025, %rd33024, 32;
	mul.wide.u32 	%rd33026, %r2810, %r6505;
	and.b64  	%rd33027, %rd32984, 4294967295;
	add.s64 	%rd33028, %rd33025, %rd33027;
	add.s64 	%rd33029, %rd33028, %rd33026;
	shr.u64 	%rd33030, %rd33029, 32;
	mul.wide.u32 	%rd33031, %r2809, %r6505;
	and.b64  	%rd33032, %rd32987, 4294967295;
	add.s64 	%rd33033, %rd33030, %rd33032;
	add.s64 	%rd33034, %rd33033, %rd33031;
	shr.u64 	%rd33035, %rd33034, 32;
	and.b64  	%rd33036, %rd32990, 4294967295;
	add.s64 	%rd33037, %rd33035, %rd33036;
	shr.u64 	%rd33038, %rd33037, 32;
	and.b64  	%rd33039, %rd32993, 4294967295;
	add.s64 	%rd33040, %rd33038, %rd33039;
	shr.u64 	%rd33041, %rd33040, 32;
	and.b64  	%rd33042, %rd32996, 4294967295;
	add.s64 	%rd33043, %rd33041, %rd33042;
	{ .reg .b32 tmp; mov.b64 {tmp, %r6507}, %rd33043; }
	add.s32 	%r6508, %r6504, %r6507;
	mul.lo.s32 	%r6509, %r6488, %r6506;
	mul.wide.u32 	%rd33044, %r2816, %r6509;
	and.b64  	%rd33045, %rd33004, 4294967295;
	add.s64 	%rd33046, %rd33044, %rd33045;
	shr.u64 	%rd33047, %rd33046, 32;
	mul.wide.u32 	%rd33048, %r2815, %r6509;
	and.b64  	%rd33049, %rd33009, 4294967295;
	add.s64 	%rd33050, %rd33047, %rd33049;
	add.s64 	%rd33051, %rd33050, %rd33048;
	cvt.u32.u64 	%r6510, %rd33051;
	shr.u64 	%rd33052, %rd33051, 32;
	mul.wide.u32 	%rd33053, %r2814, %r6509;
	and.b64  	%rd33054, %rd33014, 4294967295;
	add.s64 	%rd33055, %rd33052, %rd33054;
	add.s64 	%rd33056, %rd33055, %rd33053;
	shr.u64 	%rd33057, %rd33056, 32;
	mul.wide.u32 	%rd33058, %r2813, %r6509;
	and.b64  	%rd33059, %rd33019, 4294967295;
	add.s64 	%rd33060, %rd33057, %rd33059;
	add.s64 	%rd33061, %rd33060, %rd33058;
	shr.u64 	%rd33062, %rd33061, 32;
	mul.wide.u32 	%rd33063, %r2812, %r6509;
	and.b64  	%rd33064, %rd33024, 4294967295;
	add.s64 	%rd33065, %rd33062, %rd33064;
	add.s64 	%rd33066, %rd33065, %rd33063;
	shr.u64 	%rd33067, %rd33066, 32;
	mul.wide.u32 	%rd33068, %r2811, %r6509;
	and.b64  	%rd33069, %rd33029, 4294967295;
	add.s64 	%rd33070, %rd33067, %rd33069;
	add.s64 	%rd33071, %rd33070, %rd33068;
	shr.u64 	%rd33072, %rd33071, 32;
	mul.wide.u32 	%rd33073, %r2810, %r6509;
	and.b64  	%rd33074, %rd33034, 4294967295;
	add.s64 	%rd33075, %rd33072, %rd33074;
	add.s64 	%rd33076, %rd33075, %rd33073;
	shr.u64 	%rd33077, %rd33076, 32;
	mul.wide.u32 	%rd33078, %r2809, %r6509;
	and.b64  	%rd33079, %rd33037, 4294967295;
	add.s64 	%rd33080, %rd33077, %rd33079;
	add.s64 	%rd33081, %rd33080, %rd33078;
	shr.u64 	%rd33082, %rd33081, 32;
	and.b64  	%rd33083, %rd33040, 4294967295;
	add.s64 	%rd33084, %rd33082, %rd33083;
	shr.u64 	%rd33085, %rd33084, 32;
	and.b64  	%rd33086, %rd33043, 4294967295;
	add.s64 	%rd33087, %rd33085, %rd33086;
	{ .reg .b32 tmp; mov.b64 {tmp, %r6511}, %rd33087; }
	add.s32 	%r6512, %r6508, %r6511;
	mul.lo.s32 	%r6513, %r6488, %r6510;
	mul.wide.u32 	%rd33088, %r2816, %r6513;
	and.b64  	%rd33089, %rd33051, 4294967295;
	add.s64 	%rd33090, %rd33088, %rd33089;
	shr.u64 	%rd33091, %rd33090, 32;
	mul.wide.u32 	%rd33092, %r2815, %r6513;
	and.b64  	%rd33093, %rd33056, 4294967295;
	add.s64 	%rd33094, %rd33091, %rd33093;
	add.s64 	%rd33095, %rd33094, %rd33092;
	cvt.u32.u64 	%r6514, %rd33095;
	shr.u64 	%rd33096, %rd33095, 32;
	mul.wide.u32 	%rd33097, %r2814, %r6513;
	and.b64  	%rd33098, %rd33061, 4294967295;
	add.s64 	%rd33099, %rd33096, %rd33098;
	add.s64 	%rd33100, %rd33099, %rd33097;
	shr.u64 	%rd33101, %rd33100, 32;
	mul.wide.u32 	%rd33102, %r2813, %r6513;
	and.b64  	%rd33103, %rd33066, 4294967295;
	add.s64 	%rd33104, %rd33101, %rd33103;
	add.s64 	%rd33105, %rd33104, %rd33102;
	shr.u64 	%rd33106, %rd33105, 32;
	mul.wide.u32 	%rd33107, %r2812, %r6513;
	and.b64  	%rd33108, %rd33071, 4294967295;
	add.s64 	%rd33109, %rd33106, %rd33108;
	add.s64 	%rd33110, %rd33109, %rd33107;
	shr.u64 	%rd33111, %rd33110, 32;
	mul.wide.u32 	%rd33112, %r2811, %r6513;
	and.b64  	%rd33113, %rd33076, 4294967295;
	add.s64 	%rd33114, %rd33111, %rd33113;
	add.s64 	%rd33115, %rd33114, %rd33112;
	shr.u64 	%rd33116, %rd33115, 32;
	mul.wide.u32 	%rd33117, %r2810, %r6513;
	and.b64  	%rd33118, %rd33081, 4294967295;
	add.s64 	%rd33119, %rd33116, %rd33118;
	add.s64 	%rd33120, %rd33119, %rd33117;
	shr.u64 	%rd33121, %rd33120, 32;
	mul.wide.u32 	%rd33122, %r2809, %r6513;
	and.b64  	%rd33123, %rd33084, 4294967295;
	add.s64 	%rd33124, %rd33121, %rd33123;
	add.s64 	%rd33125, %rd33124, %rd33122;
	shr.u64 	%rd33126, %rd33125, 32;
	and.b64  	%rd33127, %rd33087, 4294967295;
	add.s64 	%rd33128, %rd33126, %rd33127;
	{ .reg .b32 tmp; mov.b64 {tmp, %r6515}, %rd33128; }
	add.s32 	%r6516, %r6512, %r6515;
	mul.lo.s32 	%r6517, %r6488, %r6514;
	mul.wide.u32 	%rd33129, %r2816, %r6517;
	and.b64  	%rd33130, %rd33095, 4294967295;
	add.s64 	%rd33131, %rd33129, %rd33130;
	shr.u64 	%rd33132, %rd33131, 32;
	mul.wide.u32 	%rd33133, %r2815, %r6517;
	and.b64  	%rd33134, %rd33100, 4294967295;
	add.s64 	%rd33135, %rd33132, %rd33134;
	add.s64 	%rd33136, %rd33135, %rd33133;
	cvt.u32.u64 	%r8591, %rd33136;
	shr.u64 	%rd33137, %rd33136, 32;
	mul.wide.u32 	%rd33138, %r2814, %r6517;
	and.b64  	%rd33139, %rd33105, 4294967295;
	add.s64 	%rd33140, %rd33137, %rd33139;
	add.s64 	%rd33141, %rd33140, %rd33138;
	cvt.u32.u64 	%r8592, %rd33141;
	shr.u64 	%rd33142, %rd33141, 32;
	mul.wide.u32 	%rd33143, %r2813, %r6517;
	and.b64  	%rd33144, %rd33110, 4294967295;
	add.s64 	%rd33145, %rd33142, %rd33144;
	add.s64 	%rd33146, %rd33145, %rd33143;
	cvt.u32.u64 	%r8593, %rd33146;
	shr.u64 	%rd33147, %rd33146, 32;
	mul.wide.u32 	%rd33148, %r2812, %r6517;
	and.b64  	%rd33149, %rd33115, 4294967295;
	add.s64 	%rd33150, %rd33147, %rd33149;
	add.s64 	%rd33151, %rd33150, %rd33148;
	cvt.u32.u64 	%r8594, %rd33151;
	shr.u64 	%rd33152, %rd33151, 32;
	mul.wide.u32 	%rd33153, %r2811, %r6517;
	and.b64  	%rd33154, %rd33120, 4294967295;
	add.s64 	%rd33155, %rd33152, %rd33154;
	add.s64 	%rd33156, %rd33155, %rd33153;
	cvt.u32.u64 	%r8595, %rd33156;
	shr.u64 	%rd33157, %rd33156, 32;
	mul.wide.u32 	%rd33158, %r2810, %r6517;
	and.b64  	%rd33159, %rd33125, 4294967295;
	add.s64 	%rd33160, %rd33157, %rd33159;
	add.s64 	%rd33161, %rd33160, %rd33158;
	cvt.u32.u64 	%r8596, %rd33161;
	shr.u64 	%rd33162, %rd33161, 32;
	mul.wide.u32 	%rd33163, %r2809, %r6517;
	and.b64  	%rd33164, %rd33128, 4294967295;
	add.s64 	%rd33165, %rd33162, %rd33164;
	add.s64 	%rd33166, %rd33165, %rd33163;
	cvt.u32.u64 	%r8597, %rd33166;
	{ .reg .b32 tmp; mov.b64 {tmp, %r6518}, %rd33166; }
	add.s32 	%r8598, %r6516, %r6518;
	setp.gt.u32 	%p1451, %r8598, %r2809;
	@%p1451 bra 	$L__BB5_1247;
	setp.lt.u32 	%p1452, %r8598, %r2809;
	@%p1452 bra 	$L__BB5_1248;
	setp.lt.u32 	%p1453, %r2810, %r8597;
	@%p1453 bra 	$L__BB5_1247;
	setp.gt.u32 	%p1454, %r2810, %r8597;
	@%p1454 bra 	$L__BB5_1248;
	setp.lt.u32 	%p1455, %r2811, %r8596;
	@%p1455 bra 	$L__BB5_1247;
	setp.gt.u32 	%p1456, %r2811, %r8596;
	@%p1456 bra 	$L__BB5_1248;
	setp.lt.u32 	%p1457, %r2812, %r8595;
	@%p1457 bra 	$L__BB5_1247;
	setp.gt.u32 	%p1458, %r2812, %r8595;
	@%p1458 bra 	$L__BB5_1248;
	setp.lt.u32 	%p1459, %r2813, %r8594;
	@%p1459 bra 	$L__BB5_1247;
	setp.gt.u32 	%p1460, %r2813, %r8594;
	@%p1460 bra 	$L__BB5_1248;
	setp.lt.u32 	%p1461, %r2814, %r8593;
	@%p1461 bra 	$L__BB5_1247;
	setp.gt.u32 	%p1462, %r2814, %r8593;
	@%p1462 bra 	$L__BB5_1248;
	setp.lt.u32 	%p1463, %r2815, %r8592;
	@%p1463 bra 	$L__BB5_1247;
	setp.gt.u32 	%p1464, %r2815, %r8592;
	setp.gt.u32 	%p1465, %r2816, %r8591;
	or.pred  	%p1466, %p1464, %p1465;
	@%p1466 bra 	$L__BB5_1248;
$L__BB5_1247:
	sub.s32 	%r8591, %r8591, %r2816;
	sub.s32 	%r8592, %r8592, %r2815;
	sub.s32 	%r8593, %r8593, %r2814;
	sub.s32 	%r8594, %r8594, %r2813;
	sub.s32 	%r8595, %r8595, %r2812;
	sub.s32 	%r8596, %r8596, %r2811;
	sub.s32 	%r8597, %r8597, %r2810;
	sub.s32 	%r8598, %r8598, %r2809;
$L__BB5_1248:
	shl.b32 	%r8599, %r8591, 1;
	shr.u32 	%r6519, %r8591, 31;
	cvt.u64.u32 	%rd33167, %r6519;
	mul.wide.u32 	%rd33168, %r8592, 2;
	cvt.u32.u64 	%r6520, %rd33168;
	cvt.u32.u64 	%r6521, %rd33167;
	or.b32  	%r8600, %r6520, %r6521;
	shr.u64 	%rd33169, %rd33168, 32;
	mul.wide.u32 	%rd33170, %r8593, 2;
	cvt.u32.u64 	%r6522, %rd33170;
	cvt.u32.u64 	%r6523, %rd33169;
	or.b32  	%r8601, %r6523, %r6522;
	shr.u64 	%rd33171, %rd33170, 32;
	mul.wide.u32 	%rd33172, %r8594, 2;
	cvt.u32.u64 	%r6524, %rd33172;
	cvt.u32.u64 	%r6525, %rd33171;
	or.b32  	%r8602, %r6525, %r6524;
	shr.u64 	%rd33173, %rd33172, 32;
	mul.wide.u32 	%rd33174, %r8595, 2;
	add.s64 	%rd33175, %rd33173, %rd33174;
	cvt.u32.u64 	%r8603, %rd33175;
	shr.u64 	%rd33176, %rd33175, 32;
	mul.wide.u32 	%rd33177, %r8596, 2;
	add.s64 	%rd33178, %rd33176, %rd33177;
	cvt.u32.u64 	%r8604, %rd33178;
	shr.u64 	%rd33179, %rd33178, 32;
	mul.wide.u32 	%rd33180, %r8597, 2;
	add.s64 	%rd33181, %rd33179, %rd33180;
	cvt.u32.u64 	%r8605, %rd33181;
	shr.u64 	%rd33182, %rd33181, 32;
	mul.wide.u32 	%rd33183, %r8598, 2;
	add.s64 	%rd33184, %rd33182, %rd33183;
	cvt.u32.u64 	%r8606, %rd33184;
	setp.gt.u64 	%p1467, %rd33184, 4294967295;
	setp.lt.u32 	%p1468, %r2809, %r8606;
	or.pred  	%p1469, %p1467, %p1468;
	@%p1469 bra 	$L__BB5_1262;
	setp.gt.u32 	%p1470, %r2809, %r8606;
	@%p1470 bra 	$L__BB5_1263;
	setp.lt.u32 	%p1471, %r2810, %r8605;
	@%p1471 bra 	$L__BB5_1262;
	setp.gt.u32 	%p1472, %r2810, %r8605;
	@%p1472 bra 	$L__BB5_1263;
	setp.lt.u32 	%p1473, %r2811, %r8604;
	@%p1473 bra 	$L__BB5_1262;
	setp.gt.u32 	%p1474, %r2811, %r8604;
	@%p1474 bra 	$L__BB5_1263;
	setp.lt.u32 	%p1475, %r2812, %r8603;
	@%p1475 bra 	$L__BB5_1262;
	setp.gt.u32 	%p1476, %r2812, %r8603;
	@%p1476 bra 	$L__BB5_1263;
	setp.lt.u32 	%p1477, %r2813, %r8602;
	@%p1477 bra 	$L__BB5_1262;
	setp.gt.u32 	%p1478, %r2813, %r8602;
	@%p1478 bra 	$L__BB5_1263;
	setp.lt.u32 	%p1479, %r2814, %r8601;
	@%p1479 bra 	$L__BB5_1262;
	setp.gt.u32 	%p1480, %r2814, %r8601;
	@%p1480 bra 	$L__BB5_1263;
	setp.lt.u32 	%p1481, %r2815, %r8600;
	@%p1481 bra 	$L__BB5_1262;
	setp.gt.u32 	%p1482, %r2815, %r8600;
	setp.lt.u32 	%p1483, %r8599, %r2816;
	or.pred  	%p1484, %p1482, %p1483;
	@%p1484 bra 	$L__BB5_1263;
$L__BB5_1262:
	sub.s32 	%r8599, %r8599, %r2816;
	sub.s32 	%r8600, %r8600, %r2815;
	sub.s32 	%r8601, %r8601, %r2814;
	sub.s32 	%r8602, %r8602, %r2813;
	sub.s32 	%r8603, %r8603, %r2812;
	sub.s32 	%r8604, %r8604, %r2811;
	sub.s32 	%r8605, %r8605, %r2810;
	sub.s32 	%r8606, %r8606, %r2809;
$L__BB5_1263:
	shl.b32 	%r8607, %r8599, 1;
	shr.u32 	%r6526, %r8599, 31;
	cvt.u64.u32 	%rd33186, %r6526;
	mul.wide.u32 	%rd33187, %r8600, 2;
	cvt.u32.u64 	%r6527, %rd33187;
	cvt.u32.u64 	%r6528, %rd33186;
	or.b32  	%r8608, %r6527, %r6528;
	shr.u64 	%rd33188, %rd33187, 32;
	mul.wide.u32 	%rd33189, %r8601, 2;
	cvt.u32.u64 	%r6529, %rd33189;
	cvt.u32.u64 	%r6530, %rd33188;
	or.b32  	%r8609, %r6530, %r6529;
	shr.u64 	%rd33190, %rd33189, 32;
	mul.wide.u32 	%rd33191, %r8602, 2;
	cvt.u32.u64 	%r6531, %rd33191;
	cvt.u32.u64 	%r6532, %rd33190;
	or.b32  	%r8610, %r6532, %r6531;
	shr.u64 	%rd33192, %rd33191, 32;
	mul.wide.u32 	%rd33193, %r8603, 2;
	add.s64 	%rd33194, %rd33192, %rd33193;
	cvt.u32.u64 	%r8611, %rd33194;
	shr.u64 	%rd33195, %rd33194, 32;
	mul.wide.u32 	%rd33196, %r8604, 2;
	add.s64 	%rd33197, %rd33195, %rd33196;
	cvt.u32.u64 	%r8612, %rd33197;
	shr.u64 	%rd33198, %rd33197, 32;
	mul.wide.u32 	%rd33199, %r8605, 2;
	add.s64 	%rd33200, %rd33198, %rd33199;
	cvt.u32.u64 	%r8613, %rd33200;
	shr.u64 	%rd33201, %rd33200, 32;
	mul.wide.u32 	%rd33202, %r8606, 2;
	add.s64 	%rd33203, %rd33201, %rd33202;
	cvt.u32.u64 	%r8614, %rd33203;
	setp.gt.u64 	%p1485, %rd33203, 4294967295;
	setp.lt.u32 	%p1486, %r2809, %r8614;
	or.pred  	%p1487, %p1485, %p1486;
	@%p1487 bra 	$L__BB5_1277;
	setp.gt.u32 	%p1488, %r2809, %r8614;
	@%p1488 bra 	$L__BB5_1278;
	setp.lt.u32 	%p1489, %r2810, %r8613;
	@%p1489 bra 	$L__BB5_1277;
	setp.gt.u32 	%p1490, %r2810, %r8613;
	@%p1490 bra 	$L__BB5_1278;
	setp.lt.u32 	%p1491, %r2811, %r8612;
	@%p1491 bra 	$L__BB5_1277;
	setp.gt.u32 	%p1492, %r2811, %r8612;
	@%p1492 bra 	$L__BB5_1278;
	setp.lt.u32 	%p1493, %r2812, %r8611;
	@%p1493 bra 	$L__BB5_1277;
	setp.gt.u32 	%p1494, %r2812, %r8611;
	@%p1494 bra 	$L__BB5_1278;
	setp.lt.u32 	%p1495, %r2813, %r8610;
	@%p1495 bra 	$L__BB5_1277;
	setp.gt.u32 	%p1496, %r2813, %r8610;
	@%p1496 bra 	$L__BB5_1278;
	setp.lt.u32 	%p1497, %r2814, %r8609;
	@%p1497 bra 	$L__BB5_1277;
	setp.gt.u32 	%p1498, %r2814, %r8609;
	@%p1498 bra 	$L__BB5_1278;
	setp.lt.u32 	%p1499, %r2815, %r8608;
	@%p1499 bra 	$L__BB5_1277;
	setp.gt.u32 	%p1500, %r2815, %r8608;
	setp.lt.u32 	%p1501, %r8607, %r2816;
	or.pred  	%p1502, %p1500, %p1501;
	@%p1502 bra 	$L__BB5_1278;
$L__BB5_1277:
	sub.s32 	%r8607, %r8607, %r2816;
	sub.s32 	%r8608, %r8608, %r2815;
	sub.s32 	%r8609, %r8609, %r2814;
	sub.s32 	%r8610, %r8610, %r2813;
	sub.s32 	%r8611, %r8611, %r2812;
	sub.s32 	%r8612, %r8612, %r2811;
	sub.s32 	%r8613, %r8613, %r2810;
	sub.s32 	%r8614, %r8614, %r2809;
$L__BB5_1278:
	ld.const.u32 	%r2889, [P_CONST+28];
	ld.const.u32 	%r2890, [P_CONST+24];
	ld.const.u32 	%r2891, [P_CONST+20];
	ld.const.u32 	%r2892, [P_CONST+16];
	ld.const.u32 	%r2893, [P_CONST+12];
	ld.const.u32 	%r2894, [P_CONST+8];
	ld.const.u32 	%r2895, [P_CONST+4];
	ld.const.u32 	%r2896, [P_CONST];
	mul.wide.u32 	%rd33205, %r8607, %r8607;
	cvt.u32.u64 	%r6533, %rd33205;
	shr.u64 	%rd33206, %rd33205, 32;
	mul.wide.u32 	%rd33207, %r8608, %r8607;
	add.s64 	%rd33208, %rd33206, %rd33207;
	shr.u64 	%rd33209, %rd33208, 32;
	mul.wide.u32 	%rd33210, %r8609, %r8607;
	add.s64 	%rd33211, %rd33209, %rd33210;
	shr.u64 	%rd33212, %rd33211, 32;
	mul.wide.u32 	%rd33213, %r8610, %r8607;
	add.s64 	%rd33214, %rd33212, %rd33213;
	shr.u64 	%rd33215, %rd33214, 32;
	mul.wide.u32 	%rd33216, %r8611, %r8607;
	add.s64 	%rd33217, %rd33215, %rd33216;
	shr.u64 	%rd33218, %rd33217, 32;
	mul.wide.u32 	%rd33219, %r8612, %r8607;
	add.s64 	%rd33220, %rd33218, %rd33219;
	shr.u64 	%rd33221, %rd33220, 32;
	mul.wide.u32 	%rd33222, %r8613, %r8607;
	add.s64 	%rd33223, %rd33221, %rd33222;
	shr.u64 	%rd33224, %rd33223, 32;
	mul.wide.u32 	%rd33225, %r8614, %r8607;
	add.s64 	%rd33226, %rd33224, %rd33225;
	shr.u64 	%rd33227, %rd33226, 32;
	and.b64  	%rd33228, %rd33208, 4294967295;
	add.s64 	%rd33229, %rd33207, %rd33228;
	shr.u64 	%rd33230, %rd33229, 32;
	mul.wide.u32 	%rd33231, %r8608, %r8608;
	and.b64  	%rd33232, %rd33211, 4294967295;
	add.s64 	%rd33233, %rd33230, %rd33232;
	add.s64 	%rd33234, %rd33233, %rd33231;
	shr.u64 	%rd33235, %rd33234, 32;
	mul.wide.u32 	%rd33236, %r8609, %r8608;
	and.b64  	%rd33237, %rd33214, 4294967295;
	add.s64 	%rd33238, %rd33235, %rd33237;
	add.s64 	%rd33239, %rd33238, %rd33236;
	shr.u64 	%rd33240, %rd33239, 32;
	mul.wide.u32 	%rd33241, %r8610, %r8608;
	and.b64  	%rd33242, %rd33217, 4294967295;
	add.s64 	%rd33243, %rd33240, %rd33242;
	add.s64 	%rd33244, %rd33243, %rd33241;
	shr.u64 	%rd33245, %rd33244, 32;
	mul.wide.u32 	%rd33246, %r8611, %r8608;
	and.b64  	%rd33247, %rd33220, 4294967295;
	add.s64 	%rd33248, %rd33245, %rd33247;
	add.s64 	%rd33249, %rd33248, %rd33246;
	shr.u64 	%rd33250, %rd33249, 32;
	mul.wide.u32 	%rd33251, %r8612, %r8608;
	and.b64  	%rd33252, %rd33223, 4294967295;
	add.s64 	%rd33253, %rd33250, %rd33252;
	add.s64 	%rd33254, %rd33253, %rd33251;
	shr.u64 	%rd33255, %rd33254, 32;
	mul.wide.u32 	%rd33256, %r8613, %r8608;
	and.b64  	%rd33257, %rd33226, 4294967295;
	add.s64 	%rd33258, %rd33255, %rd33257;
	add.s64 	%rd33259, %rd33258, %rd33256;
	shr.u64 	%rd33260, %rd33259, 32;
	mul.wide.u32 	%rd33261, %r8614, %r8608;
	add.s64 	%rd33262, %rd33260, %rd33227;
	add.s64 	%rd33263, %rd33262, %rd33261;
	shr.u64 	%rd33264, %rd33263, 32;
	and.b64  	%rd33265, %rd33234, 4294967295;
	add.s64 	%rd33266, %rd33210, %rd33265;
	shr.u64 	%rd33267, %rd33266, 32;
	and.b64  	%rd33268, %rd33239, 4294967295;
	add.s64 	%rd33269, %rd33267, %rd33268;
	add.s64 	%rd33270, %rd33269, %rd33236;
	shr.u64 	%rd33271, %rd33270, 32;
	mul.wide.u32 	%rd33272, %r8609, %r8609;
	and.b64  	%rd33273, %rd33244, 4294967295;
	add.s64 	%rd33274, %rd33271, %rd33273;
	add.s64 	%rd33275, %rd33274, %rd33272;
	shr.u64 	%rd33276, %rd33275, 32;
	mul.wide.u32 	%rd33277, %r8610, %r8609;
	and.b64  	%rd33278, %rd33249, 4294967295;
	add.s64 	%rd33279, %rd33276, %rd33278;
	add.s64 	%rd33280, %rd33279, %rd33277;
	shr.u64 	%rd33281, %rd33280, 32;
	mul.wide.u32 	%rd33282, %r8611, %r8609;
	and.b64  	%rd33283, %rd33254, 4294967295;
	add.s64 	%rd33284, %rd33281, %rd33283;
	add.s64 	%rd33285, %rd33284, %rd33282;
	shr.u64 	%rd33286, %rd33285, 32;
	mul.wide.u32 	%rd33287, %r8612, %r8609;
	and.b64  	%rd33288, %rd33259, 4294967295;
	add.s64 	%rd33289, %rd33286, %rd33288;
	add.s64 	%rd33290, %rd33289, %rd33287;
	shr.u64 	%rd33291, %rd33290, 32;
	mul.wide.u32 	%rd33292, %r8613, %r8609;
	and.b64  	%rd33293, %rd33263, 4294967295;
	add.s64 	%rd33294, %rd33291, %rd33293;
	add.s64 	%rd33295, %rd33294, %rd33292;
	shr.u64 	%rd33296, %rd33295, 32;
	mul.wide.u32 	%rd33297, %r8614, %r8609;
	add.s64 	%rd33298, %rd33296, %rd33264;
	add.s64 	%rd33299, %rd33298, %rd33297;
	shr.u64 	%rd33300, %rd33299, 32;
	and.b64  	%rd33301, %rd33270, 4294967295;
	add.s64 	%rd33302, %rd33213, %rd33301;
	shr.u64 	%rd33303, %rd33302, 32;
	and.b64  	%rd33304, %rd33275, 4294967295;
	add.s64 	%rd33305, %rd33303, %rd33304;
	add.s64 	%rd33306, %rd33305, %rd33241;
	shr.u64 	%rd33307, %rd33306, 32;
	and.b64  	%rd33308, %rd33280, 4294967295;
	add.s64 	%rd33309, %rd33307, %rd33308;
	add.s64 	%rd33310, %rd33309, %rd33277;
	shr.u64 	%rd33311, %rd33310, 32;
	mul.wide.u32 	%rd33312, %r8610, %r8610;
	and.b64  	%rd33313, %rd33285, 4294967295;
	add.s64 	%rd33314, %rd33311, %rd33313;
	add.s64 	%rd33315, %rd33314, %rd33312;
	shr.u64 	%rd33316, %rd33315, 32;
	mul.wide.u32 	%rd33317, %r8611, %r8610;
	and.b64  	%rd33318, %rd33290, 4294967295;
	add.s64 	%rd33319, %rd33316, %rd33318;
	add.s64 	%rd33320, %rd33319, %rd33317;
	shr.u64 	%rd33321, %rd33320, 32;
	mul.wide.u32 	%rd33322, %r8612, %r8610;
	and.b64  	%rd33323, %rd33295, 4294967295;
	add.s64 	%rd33324, %rd33321, %rd33323;
	add.s64 	%rd33325, %rd33324, %rd33322;
	shr.u64 	%rd33326, %rd33325, 32;
	mul.wide.u32 	%rd33327, %r8613, %r8610;
	and.b64  	%rd33328, %rd33299, 4294967295;
	add.s64 	%rd33329, %rd33326, %rd33328;
	add.s64 	%rd33330, %rd33329, %rd33327;
	shr.u64 	%rd33331, %rd33330, 32;
	mul.wide.u32 	%rd33332, %r8614, %r8610;
	add.s64 	%rd33333, %rd33331, %rd33300;
	add.s64 	%rd33334, %rd33333, %rd33332;
	shr.u64 	%rd33335, %rd33334, 32;
	and.b64  	%rd33336, %rd33306, 4294967295;
	add.s64 	%rd33337, %rd33216, %rd33336;
	shr.u64 	%rd33338, %rd33337, 32;
	and.b64  	%rd33339, %rd33310, 4294967295;
	add.s64 	%rd33340, %rd33338, %rd33339;
	add.s64 	%rd33341, %rd33340, %rd33246;
	shr.u64 	%rd33342, %rd33341, 32;
	and.b64  	%rd33343, %rd33315, 4294967295;
	add.s64 	%rd33344, %rd33342, %rd33343;
	add.s64 	%rd33345, %rd33344, %rd33282;
	shr.u64 	%rd33346, %rd33345, 32;
	and.b64  	%rd33347, %rd33320, 4294967295;
	add.s64 	%rd33348, %rd33346, %rd33347;
	add.s64 	%rd33349, %rd33348, %rd33317;
	shr.u64 	%rd33350, %rd33349, 32;
	mul.wide.u32 	%rd33351, %r8611, %r8611;
	and.b64  	%rd33352, %rd33325, 4294967295;
	add.s64 	%rd33353, %rd33350, %rd33352;
	add.s64 	%rd33354, %rd33353, %rd33351;
	shr.u64 	%rd33355, %rd33354, 32;
	mul.wide.u32 	%rd33356, %r8612, %r8611;
	and.b64  	%rd33357, %rd33330, 4294967295;
	add.s64 	%rd33358, %rd33355, %rd33357;
	add.s64 	%rd33359, %rd33358, %rd33356;
	shr.u64 	%rd33360, %rd33359, 32;
	mul.wide.u32 	%rd33361, %r8613, %r8611;
	and.b64  	%rd33362, %rd33334, 4294967295;
	add.s64 	%rd33363, %rd33360, %rd33362;
	add.s64 	%rd33364, %rd33363, %rd33361;
	shr.u64 	%rd33365, %rd33364, 32;
	mul.wide.u32 	%rd33366, %r8614, %r8611;
	add.s64 	%rd33367, %rd33365, %rd33335;
	add.s64 	%rd33368, %rd33367, %rd33366;
	shr.u64 	%rd33369, %rd33368, 32;
	and.b64  	%rd33370, %rd33341, 4294967295;
	add.s64 	%rd33371, %rd33219, %rd33370;
	shr.u64 	%rd33372, %rd33371, 32;
	and.b64  	%rd33373, %rd33345, 4294967295;
	add.s64 	%rd33374, %rd33372, %rd33373;
	add.s64 	%rd33375, %rd33374, %rd33251;
	shr.u64 	%rd33376, %rd33375, 32;
	and.b64  	%rd33377, %rd33349, 4294967295;
	add.s64 	%rd33378, %rd33376, %rd33377;
	add.s64 	%rd33379, %rd33378, %rd33287;
	shr.u64 	%rd33380, %rd33379, 32;
	and.b64  	%rd33381, %rd33354, 4294967295;
	add.s64 	%rd33382, %rd33380, %rd33381;
	add.s64 	%rd33383, %rd33382, %rd33322;
	shr.u64 	%rd33384, %rd33383, 32;
	and.b64  	%rd33385, %rd33359, 4294967295;
	add.s64 	%rd33386, %rd33384, %rd33385;
	add.s64 	%rd33387, %rd33386, %rd33356;
	shr.u64 	%rd33388, %rd33387, 32;
	mul.wide.u32 	%rd33389, %r8612, %r8612;
	and.b64  	%rd33390, %rd33364, 4294967295;
	add.s64 	%rd33391, %rd33388, %rd33390;
	add.s64 	%rd33392, %rd33391, %rd33389;
	shr.u64 	%rd33393, %rd33392, 32;
	mul.wide.u32 	%rd33394, %r8613, %r8612;
	and.b64  	%rd33395, %rd33368, 4294967295;
	add.s64 	%rd33396, %rd33393, %rd33395;
	add.s64 	%rd33397, %rd33396, %rd33394;
	shr.u64 	%rd33398, %rd33397, 32;
	mul.wide.u32 	%rd33399, %r8614, %r8612;
	add.s64 	%rd33400, %rd33398, %rd33369;
	add.s64 	%rd33401, %rd33400, %rd33399;
	shr.u64 	%rd33402, %rd33401, 32;
	and.b64  	%rd33403, %rd33375, 4294967295;
	add.s64 	%rd33404, %rd33222, %rd33403;
	shr.u64 	%rd33405, %rd33404, 32;
	and.b64  	%rd33406, %rd33379, 4294967295;
	add.s64 	%rd33407, %rd33405, %rd33406;
	add.s64 	%rd33408, %rd33407, %rd33256;
	shr.u64 	%rd33409, %rd33408, 32;
	and.b64  	%rd33410, %rd33383, 4294967295;
	add.s64 	%rd33411, %rd33409, %rd33410;
	add.s64 	%rd33412, %rd33411, %rd33292;
	shr.u64 	%rd33413, %rd33412, 32;
	and.b64  	%rd33414, %rd33387, 4294967295;
	add.s64 	%rd33415, %rd33413, %rd33414;
	add.s64 	%rd33416, %rd33415, %rd33327;
	shr.u64 	%rd33417, %rd33416, 32;
	and.b64  	%rd33418, %rd33392, 4294967295;
	add.s64 	%rd33419, %rd33417, %rd33418;
	add.s64 	%rd33420, %rd33419, %rd33361;
	shr.u64 	%rd33421, %rd33420, 32;
	and.b64  	%rd33422, %rd33397, 4294967295;
	add.s64 	%rd33423, %rd33421, %rd33422;
	add.s64 	%rd33424, %rd33423, %rd33394;
	shr.u64 	%rd33425, %rd33424, 32;
	mul.wide.u32 	%rd33426, %r8613, %r8613;
	and.b64  	%rd33427, %rd33401, 4294967295;
	add.s64 	%rd33428, %rd33425, %rd33427;
	add.s64 	%rd33429, %rd33428, %rd33426;
	shr.u64 	%rd33430, %rd33429, 32;
	mul.wide.u32 	%rd33431, %r8614, %r8613;
	add.s64 	%rd33432, %rd33430, %rd33402;
	add.s64 	%rd33433, %rd33432, %rd33431;
	shr.u64 	%rd33434, %rd33433, 32;
	and.b64  	%rd33435, %rd33408, 4294967295;
	add.s64 	%rd33436, %rd33225, %rd33435;
	shr.u64 	%rd33437, %rd33436, 32;
	and.b64  	%rd33438, %rd33412, 4294967295;
	add.s64 	%rd33439, %rd33437, %rd33438;
	add.s64 	%rd33440, %rd33439, %rd33261;
	shr.u64 	%rd33441, %rd33440, 32;
	and.b64  	%rd33442, %rd33416, 4294967295;
	add.s64 	%rd33443, %rd33441, %rd33442;
	add.s64 	%rd33444, %rd33443, %rd33297;
	shr.u64 	%rd33445, %rd33444, 32;
	and.b64  	%rd33446, %rd33420, 4294967295;
	add.s64 	%rd33447, %rd33445, %rd33446;
	add.s64 	%rd33448, %rd33447, %rd33332;
	shr.u64 	%rd33449, %rd33448, 32;
	and.b64  	%rd33450, %rd33424, 4294967295;
	add.s64 	%rd33451, %rd33449, %rd33450;
	add.s64 	%rd33452, %rd33451, %rd33366;
	shr.u64 	%rd33453, %rd33452, 32;
	and.b64  	%rd33454, %rd33429, 4294967295;
	add.s64 	%rd33455, %rd33453, %rd33454;
	add.s64 	%rd33456, %rd33455, %rd33399;
	shr.u64 	%rd33457, %rd33456, 32;
	and.b64  	%rd33458, %rd33433, 4294967295;
	add.s64 	%rd33459, %rd33457, %rd33458;
	add.s64 	%rd33460, %rd33459, %rd33431;
	shr.u64 	%rd33461, %rd33460, 32;
	mul.wide.u32 	%rd33462, %r8614, %r8614;
	add.s64 	%rd33463, %rd33461, %rd33434;
	add.s64 	%rd33464, %rd33463, %rd33462;
	{ .reg .b32 tmp; mov.b64 {tmp, %r6534}, %rd33464; }
	ld.const.u32 	%r6535, [MU_P];
	mul.lo.s32 	%r6536, %r6535, %r6533;
	mul.wide.u32 	%rd33465, %r2896, %r6536;
	and.b64  	%rd33466, %rd33205, 4294967293;
	add.s64 	%rd33467, %rd33465, %rd33466;
	shr.u64 	%rd33468, %rd33467, 32;
	mul.wide.u32 	%rd33469, %r2895, %r6536;
	and.b64  	%rd33470, %rd33229, 4294967295;
	add.s64 	%rd33471, %rd33468, %rd33470;
	add.s64 	%rd33472, %rd33471, %rd33469;
	cvt.u32.u64 	%r6537, %rd33472;
	shr.u64 	%rd33473, %rd33472, 32;
	mul.wide.u32 	%rd33474, %r2894, %r6536;
	and.b64  	%rd33475, %rd33266, 4294967295;
	add.s64 	%rd33476, %rd33473, %rd33475;
	add.s64 	%rd33477, %rd33476, %rd33474;
	shr.u64 	%rd33478, %rd33477, 32;
	mul.wide.u32 	%rd33479, %r2893, %r6536;
	and.b64  	%rd33480, %rd33302, 4294967295;
	add.s64 	%rd33481, %rd33478, %rd33480;
	add.s64 	%rd33482, %rd33481, %rd33479;
	shr.u64 	%rd33483, %rd33482, 32;
	mul.wide.u32 	%rd33484, %r2892, %r6536;
	and.b64  	%rd33485, %rd33337, 4294967295;
	add.s64 	%rd33486, %rd33483, %rd33485;
	add.s64 	%rd33487, %rd33486, %rd33484;
	shr.u64 	%rd33488, %rd33487, 32;
	mul.wide.u32 	%rd33489, %r2891, %r6536;
	and.b64  	%rd33490, %rd33371, 4294967295;
	add.s64 	%rd33491, %rd33488, %rd33490;
	add.s64 	%rd33492, %rd33491, %rd33489;
	shr.u64 	%rd33493, %rd33492, 32;
	mul.wide.u32 	%rd33494, %r2890, %r6536;
	and.b64  	%rd33495, %rd33404, 4294967295;
	add.s64 	%rd33496, %rd33493, %rd33495;
	add.s64 	%rd33497, %rd33496, %rd33494;
	shr.u64 	%rd33498, %rd33497, 32;
	mul.wide.u32 	%rd33499, %r2889, %r6536;
	and.b64  	%rd33500, %rd33436, 4294967295;
	add.s64 	%rd33501, %rd33498, %rd33500;
	add.s64 	%rd33502, %rd33501, %rd33499;
	shr.u64 	%rd33503, %rd33502, 32;
	and.b64  	%rd33504, %rd33440, 4294967295;
	add.s64 	%rd33505, %rd33503, %rd33504;
	shr.u64 	%rd33506, %rd33505, 32;
	and.b64  	%rd33507, %rd33444, 4294967295;
	add.s64 	%rd33508, %rd33506, %rd33507;
	shr.u64 	%rd33509, %rd33508, 32;
	and.b64  	%rd33510, %rd33448, 4294967295;
	add.s64 	%rd33511, %rd33509, %rd33510;
	shr.u64 	%rd33512, %rd33511, 32;
	and.b64  	%rd33513, %rd33452, 4294967295;
	add.s64 	%rd33514, %rd33512, %rd33513;
	shr.u64 	%rd33515, %rd33514, 32;
	and.b64  	%rd33516, %rd33456, 4294967295;
	add.s64 	%rd33517, %rd33515, %rd33516;
	shr.u64 	%rd33518, %rd33517, 32;
	and.b64  	%rd33519, %rd33460, 4294967295;
	add.s64 	%rd33520, %rd33518, %rd33519;
	shr.u64 	%rd33521, %rd33520, 32;
	and.b64  	%rd33522, %rd33464, 4294967295;
	add.s64 	%rd33523, %rd33521, %rd33522;
	{ .reg .b32 tmp; mov.b64 {tmp, %r6538}, %rd33523; }
	add.s32 	%r6539, %r6534, %r6538;
	mul.lo.s32 	%r6540, %r6535, %r6537;
	mul.wide.u32 	%rd33524, %r2896, %r6540;
	and.b64  	%rd33525, %rd33472, 4294967295;
	add.s64 	%rd33526, %rd33524, %rd33525;
	shr.u64 	%rd33527, %rd33526, 32;
	mul.wide.u32 	%rd33528, %r2895, %r6540;
	and.b64  	%rd33529, %rd33477, 4294967295;
	add.s64 	%rd33530, %rd33527, %rd33529;
	add.s64 	%rd33531, %rd33530, %rd33528;
	cvt.u32.u64 	%r6541, %rd33531;
	shr.u64 	%rd33532, %rd33531, 32;
	mul.wide.u32 	%rd33533, %r2894, %r6540;
	and.b64  	%rd33534, %rd33482, 4294967295;
	add.s64 	%rd33535, %rd33532, %rd33534;
	add.s64 	%rd33536, %rd33535, %rd33533;
	shr.u64 	%rd33537, %rd33536, 32;
	mul.wide.u32 	%rd33538, %r2893, %r6540;
	and.b64  	%rd33539, %rd33487, 4294967295;
	add.s64 	%rd33540, %rd33537, %rd33539;
	add.s64 	%rd33541, %rd33540, %rd33538;
	shr.u64 	%rd33542, %rd33541, 32;
	mul.wide.u32 	%rd33543, %r2892, %r6540;
	and.b64  	%rd33544, %rd33492, 4294967295;
	add.s64 	%rd33545, %rd33542, %rd33544;
	add.s64 	%rd33546, %rd33545, %rd33543;
	shr.u64 	%rd33547, %rd33546, 32;
	mul.wide.u32 	%rd33548, %r2891, %r6540;
	and.b64  	%rd33549, %rd33497, 4294967295;
	add.s64 	%rd33550, %rd33547, %rd33549;
	add.s64 	%rd33551, %rd33550, %rd33548;
	shr.u64 	%rd33552, %rd33551, 32;
	mul.wide.u32 	%rd33553, %r2890, %r6540;
	and.b64  	%rd33554, %rd33502, 4294967295;
	add.s64 	%rd33555, %rd33552, %rd33554;
	add.s64 	%rd33556, %rd33555, %rd33553;
	shr.u64 	%rd33557, %rd33556, 32;
	mul.wide.u32 	%rd33558, %r2889, %r6540;
	and.b64  	%rd33559, %rd33505, 4294967295;
	add.s64 	%rd33560, %rd33557, %rd33559;
	add.s64 	%rd33561, %rd33560, %rd33558;
	shr.u64 	%rd33562, %rd33561, 32;
	and.b64  	%rd33563, %rd33508, 4294967295;
	add.s64 	%rd33564, %rd33562, %rd33563;
	shr.u64 	%rd33565, %rd33564, 32;
	and.b64  	%rd33566, %rd33511, 4294967295;
	add.s64 	%rd33567, %rd33565, %rd33566;
	shr.u64 	%rd33568, %rd33567, 32;
	and.b64  	%rd33569, %rd33514, 4294967295;
	add.s64 	%rd33570, %rd33568, %rd33569;
	shr.u64 	%rd33571, %rd33570, 32;
	and.b64  	%rd33572, %rd33517, 4294967295;
	add.s64 	%rd33573, %rd33571, %rd33572;
	shr.u64 	%rd33574, %rd33573, 32;
	and.b64  	%rd33575, %rd33520, 4294967295;
	add.s64 	%rd33576, %rd33574, %rd33575;
	shr.u64 	%rd33577, %rd33576, 32;
	and.b64  	%rd33578, %rd33523, 4294967295;
	add.s64 	%rd33579, %rd33577, %rd33578;
	{ .reg .b32 tmp; mov.b64 {tmp, %r6542}, %rd33579; }
	add.s32 	%r6543, %r6539, %r6542;
	mul.lo.s32 	%r6544, %r6535, %r6541;
	mul.wide.u32 	%rd33580, %r2896, %r6544;
	and.b64  	%rd33581, %rd33531, 4294967295;
	add.s64 	%rd33582, %rd33580, %rd33581;
	shr.u64 	%rd33583, %rd33582, 32;
	mul.wide.u32 	%rd33584, %r2895, %r6544;
	and.b64  	%rd33585, %rd33536, 4294967295;
	add.s64 	%rd33586, %rd33583, %rd33585;
	add.s64 	%rd33587, %rd33586, %rd33584;
	cvt.u32.u64 	%r6545, %rd33587;
	shr.u64 	%rd33588, %rd33587, 32;
	mul.wide.u32 	%rd33589, %r2894, %r6544;
	and.b64  	%rd33590, %rd33541, 4294967295;
	add.s64 	%rd33591, %rd33588, %rd33590;
	add.s64 	%rd33592, %rd33591, %rd33589;
	shr.u64 	%rd33593, %rd33592, 32;
	mul.wide.u32 	%rd33594, %r2893, %r6544;
	and.b64  	%rd33595, %rd33546, 4294967295;
	add.s64 	%rd33596, %rd33593, %rd33595;
	add.s64 	%rd33597, %rd33596, %rd33594;
	shr.u64 	%rd33598, %rd33597, 32;
	mul.wide.u32 	%rd33599, %r2892, %r6544;
	and.b64  	%rd33600, %rd33551, 4294967295;
	add.s64 	%rd33601, %rd33598, %rd33600;
	add.s64 	%rd33602, %rd33601, %rd33599;
	shr.u64 	%rd33603, %rd33602, 32;
	mul.wide.u32 	%rd33604, %r2891, %r6544;
	and.b64  	%rd33605, %rd33556, 4294967295;
	add.s64 	%rd33606, %rd33603, %rd33605;
	add.s64 	%rd33607, %rd33606, %rd33604;
	shr.u64 	%rd33608, %rd33607, 32;
	mul.wide.u32 	%rd33609, %r2890, %r6544;
	and.b64  	%rd33610, %rd33561, 4294967295;
	add.s64 	%rd33611, %rd33608, %rd33610;
	add.s64 	%rd33612, %rd33611, %rd33609;
	shr.u64 	%rd33613, %rd33612, 32;
	mul.wide.u32 	%rd33614, %r2889, %r6544;
	and.b64  	%rd33615, %rd33564, 4294967295;
	add.s64 	%rd33616, %rd33613, %rd33615;
	add.s64 	%rd33617, %rd33616, %rd33614;
	shr.u64 	%rd33618, %rd33617, 32;
	and.b64  	%rd33619, %rd33567, 4294967295;
	add.s64 	%rd33620, %rd33618, %rd33619;
	shr.u64 	%rd33621, %rd33620, 32;
	and.b64  	%rd33622, %rd33570, 4294967295;
	add.s64 	%rd33623, %rd33621, %rd33622;
	shr.u64 	%rd33624, %rd33623, 32;
	and.b64  	%rd33625, %rd33573, 4294967295;
	add.s64 	%rd33626, %rd33624, %rd33625;
	shr.u64 	%rd33627, %rd33626, 32;
	and.b64  	%rd33628, %rd33576, 4294967295;
	add.s64 	%rd33629, %rd33627, %rd33628;
	shr.u64 	%rd33630, %rd33629, 32;
	and.b64  	%rd33631, %rd33579, 4294967295;
	add.s64 	%rd33632, %rd33630, %rd33631;
	{ .reg .b32 tmp; mov.b64 {tmp, %r6546}, %rd33632; }
	add.s32 	%r6547, %r6543, %r6546;
	mul.lo.s32 	%r6548, %r6535, %r6545;
	mul.wide.u32 	%rd33633, %r2896, %r6548;
	and.b64  	%rd33634, %rd33587, 4294967295;
	add.s64 	%rd33635, %rd33633, %rd33634;
	shr.u64 	%rd33636, %rd33635, 32;
	mul.wide.u32 	%rd33637, %r2895, %r6548;
	and.b64  	%rd33638, %rd33592, 4294967295;
	add.s64 	%rd33639, %rd33636, %rd33638;
	add.s64 	%rd33640, %rd33639, %rd33637;
	cvt.u32.u64 	%r6549, %rd33640;
	shr.u64 	%rd33641, %rd33640, 32;
	mul.wide.u32 	%rd33642, %r2894, %r6548;
	and.b64  	%rd33643, %rd33597, 4294967295;
	add.s64 	%rd33644, %rd33641, %rd33643;
	add.s64 	%rd33645, %rd33644, %rd33642;
	shr.u64 	%rd33646, %rd33645, 32;
	mul.wide.u32 	%rd33647, %r2893, %r6548;
	and.b64  	%rd33648, %rd33602, 4294967295;
	add.s64 	%rd33649, %rd33646, %rd33648;
	add.s64 	%rd33650, %rd33649, %rd33647;
	shr.u64 	%rd33651, %rd33650, 32;
	mul.wide.u32 	%rd33652, %r2892, %r6548;
	and.b64  	%rd33653, %rd33607, 4294967295;
	add.s64 	%rd33654, %rd33651, %rd33653;
	add.s64 	%rd33655, %rd33654, %rd33652;
	shr.u64 	%rd33656, %rd33655, 32;
	mul.wide.u32 	%rd33657, %r2891, %r6548;
	and.b64  	%rd33658, %rd33612, 4294967295;
	add.s64 	%rd33659, %rd33656, %rd33658;
	add.s64 	%rd33660, %rd33659, %rd33657;
	shr.u64 	%rd33661, %rd33660, 32;
	mul.wide.u32 	%rd33662, %r2890, %r6548;
	and.b64  	%rd33663, %rd33617, 4294967295;
	add.s64 	%rd33664, %rd33661, %rd33663;
	add.s64 	%rd33665, %rd33664, %rd33662;
	shr.u64 	%rd33666, %rd33665, 32;
	mul.wide.u32 	%rd33667, %r2889, %r6548;
	and.b64  	%rd33668, %rd33620, 4294967295;
	add.s64 	%rd33669, %rd33666, %rd33668;
	add.s64 	%rd33670, %rd33669, %rd33667;
	shr.u64 	%rd33671, %rd33670, 32;
	and.b64  	%rd33672, %rd33623, 4294967295;
	add.s64 	%rd33673, %rd33671, %rd33672;
	shr.u64 	%rd33674, %rd33673, 32;
	and.b64  	%rd33675, %rd33626, 4294967295;
	add.s64 	%rd33676, %rd33674, %rd33675;
	shr.u64 	%rd33677, %rd33676, 32;
	and.b64  	%rd33678, %rd33629, 4294967295;
	add.s64 	%rd33679, %rd33677, %rd33678;
	shr.u64 	%rd33680, %rd33679, 32;
	and.b64  	%rd33681, %rd33632, 4294967295;
	add.s64 	%rd33682, %rd33680, %rd33681;
	{ .reg .b32 tmp; mov.b64 {tmp, %r6550}, %rd33682; }
	add.s32 	%r6551, %r6547, %r6550;
	mul.lo.s32 	%r6552, %r6535, %r6549;
	mul.wide.u32 	%rd33683, %r2896, %r6552;
	and.b64  	%rd33684, %rd33640, 4294967295;
	add.s64 	%rd33685, %rd33683, %rd33684;
	shr.u64 	%rd33686, %rd33685, 32;
	mul.wide.u32 	%rd33687, %r2895, %r6552;
	and.b64  	%rd33688, %rd33645, 4294967295;
	add.s64 	%rd33689, %rd33686, %rd33688;
	add.s64 	%rd33690, %rd33689, %rd33687;
	cvt.u32.u64 	%r6553, %rd33690;
	shr.u64 	%rd33691, %rd33690, 32;
	mul.wide.u32 	%rd33692, %r2894, %r6552;
	and.b64  	%rd33693, %rd33650, 4294967295;
	add.s64 	%rd33694, %rd33691, %rd33693;
	add.s64 	%rd33695, %rd33694, %rd33692;
	shr.u64 	%rd33696, %rd33695, 32;
	mul.wide.u32 	%rd33697, %r2893, %r6552;
	and.b64  	%rd33698, %rd33655, 4294967295;
	add.s64 	%rd33699, %rd33696, %rd33698;
	add.s64 	%rd33700, %rd33699, %rd33697;
	shr.u64 	%rd33701, %rd33700, 32;
	mul.wide.u32 	%rd33702, %r2892, %r6552;
	and.b64  	%rd33703, %rd33660, 4294967295;
	add.s64 	%rd33704, %rd33701, %rd33703;
	add.s64 	%rd33705, %rd33704, %rd33702;
	shr.u64 	%rd33706, %rd33705, 32;
	mul.wide.u32 	%rd33707, %r2891, %r6552;
	and.b64  	%rd33708, %rd33665, 4294967295;
	add.s64 	%rd33709, %rd33706, %rd33708;
	add.s64 	%rd33710, %rd33709, %rd33707;
	shr.u64 	%rd33711, %rd33710, 32;
	mul.wide.u32 	%rd33712, %r2890, %r6552;
	and.b64  	%rd33713, %rd33670, 4294967295;
	add.s64 	%rd33714, %rd33711, %rd33713;
	add.s64 	%rd33715, %rd33714, %rd33712;
	shr.u64 	%rd33716, %rd33715, 32;
	mul.wide.u32 	%rd33717, %r2889, %r6552;
	and.b64  	%rd33718, %rd33673, 4294967295;
	add.s64 	%rd33719, %rd33716, %rd33718;
	add.s64 	%rd33720, %rd33719, %rd33717;
	shr.u64 	%rd33721, %rd33720, 32;
	and.b64  	%rd33722, %rd33676, 4294967295;
	add.s64 	%rd33723, %rd33721, %rd33722;
	shr.u64 	%rd33724, %rd33723, 32;
	and.b64  	%rd33725, %rd33679, 4294967295;
	add.s64 	%rd33726, %rd33724, %rd33725;
	shr.u64 	%rd33727, %rd33726, 32;
	and.b64  	%rd33728, %rd33682, 4294967295;
	add.s64 	%rd33729, %rd33727, %rd33728;
	{ .reg .b32 tmp; mov.b64 {tmp, %r6554}, %rd33729; }
	add.s32 	%r6555, %r6551, %r6554;
	mul.lo.s32 	%r6556, %r6535, %r6553;
	mul.wide.u32 	%rd33730, %r2896, %r6556;
	and.b64  	%rd33731, %rd33690, 4294967295;
	add.s64 	%rd33732, %rd33730, %rd33731;
	shr.u64 	%rd33733, %rd33732, 32;
	mul.wide.u32 	%rd33734, %r2895, %r6556;
	and.b64  	%rd33735, %rd33695, 4294967295;
	add.s64 	%rd33736, %rd33733, %rd33735;
	add.s64 	%rd33737, %rd33736, %rd33734;
	cvt.u32.u64 	%r6557, %rd33737;
	shr.u64 	%rd33738, %rd33737, 32;
	mul.wide.u32 	%rd33739, %r2894, %r6556;
	and.b64  	%rd33740, %rd33700, 4294967295;
	add.s64 	%rd33741, %rd33738, %rd33740;
	add.s64 	%rd33742, %rd33741, %rd33739;
	shr.u64 	%rd33743, %rd33742, 32;
	mul.wide.u32 	%rd33744, %r2893, %r6556;
	and.b64  	%rd33745, %rd33705, 4294967295;
	add.s64 	%rd33746, %rd33743, %rd33745;
	add.s64 	%rd33747, %rd33746, %rd33744;
	shr.u64 	%rd33748, %rd33747, 32;
	mul.wide.u32 	%rd33749, %r2892, %r6556;
	and.b64  	%rd33750, %rd33710, 4294967295;
	add.s64 	%rd33751, %rd33748, %rd33750;
	add.s64 	%rd33752, %rd33751, %rd33749;
	shr.u64 	%rd33753, %rd33752, 32;
	mul.wide.u32 	%rd33754, %r2891, %r6556;
	and.b64  	%rd33755, %rd33715, 4294967295;
	add.s64 	%rd33756, %rd33753, %rd33755;
	add.s64 	%rd33757, %rd33756, %rd33754;
	shr.u64 	%rd33758, %rd33757, 32;
	mul.wide.u32 	%rd33759, %r2890, %r6556;
	and.b64  	%rd33760, %rd33720, 4294967295;
	add.s64 	%rd33761, %rd33758, %rd33760;
	add.s64 	%rd33762, %rd33761, %rd33759;
	shr.u64 	%rd33763, %rd33762, 32;
	mul.wide.u32 	%rd33764, %r2889, %r6556;
	and.b64  	%rd33765, %rd33723, 4294967295;
	add.s64 	%rd33766, %rd33763, %rd33765;
	add.s64 	%rd33767, %rd33766, %rd33764;
	shr.u64 	%rd33768, %rd33767, 32;
	and.b64  	%rd33769, %rd33726, 4294967295;
	add.s64 	%rd33770, %rd33768, %rd33769;
	shr.u64 	%rd33771, %rd33770, 32;
	and.b64  	%rd33772, %rd33729, 4294967295;
	add.s64 	%rd33773, %rd33771, %rd33772;
	{ .reg .b32 tmp; mov.b64 {tmp, %r6558}, %rd33773; }
	add.s32 	%r6559, %r6555, %r6558;
	mul.lo.s32 	%r6560, %r6535, %r6557;
	mul.wide.u32 	%rd33774, %r2896, %r6560;
	and.b64  	%rd33775, %rd33737, 4294967295;
	add.s64 	%rd33776, %rd33774, %rd33775;
	shr.u64 	%rd33777, %rd33776, 32;
	mul.wide.u32 	%rd33778, %r2895, %r6560;
	and.b64  	%rd33779, %rd33742, 4294967295;
	add.s64 	%rd33780, %rd33777, %rd33779;
	add.s64 	%rd33781, %rd33780, %rd33778;
	cvt.u32.u64 	%r6561, %rd33781;
	shr.u64 	%rd33782, %rd33781, 32;
	mul.wide.u32 	%rd33783, %r2894, %r6560;
	and.b64  	%rd33784, %rd33747, 4294967295;
	add.s64 	%rd33785, %rd33782, %rd33784;
	add.s64 	%rd33786, %rd33785, %rd33783;
	shr.u64 	%rd33787, %rd33786, 32;
	mul.wide.u32 	%rd33788, %r2893, %r6560;
	and.b64  	%rd33789, %rd33752, 4294967295;
	add.s64 	%rd33790, %rd33787, %rd33789;
	add.s64 	%rd33791, %rd33790, %rd33788;
	shr.u64 	%rd33792, %rd33791, 32;
	mul.wide.u32 	%rd33793, %r2892, %r6560;
	and.b64  	%rd33794, %rd33757, 4294967295;
	add.s64 	%rd33795, %rd33792, %rd33794;
	add.s64 	%rd33796, %rd33795, %rd33793;
	shr.u64 	%rd33797, %rd33796, 32;
	mul.wide.u32 	%rd33798, %r2891, %r6560;
	and.b64  	%rd33799, %rd33762, 4294967295;
	add.s64 	%rd33800, %rd33797, %rd33799;
	add.s64 	%rd33801, %rd33800, %rd33798;
	shr.u64 	%rd33802, %rd33801, 32;
	mul.wide.u32 	%rd33803, %r2890, %r6560;
	and.b64  	%rd33804, %rd33767, 4294967295;
	add.s64 	%rd33805, %rd33802, %rd33804;
	add.s64 	%rd33806, %rd33805, %rd33803;
	shr.u64 	%rd33807, %rd33806, 32;
	mul.wide.u32 	%rd33808, %r2889, %r6560;
	and.b64  	%rd33809, %rd33770, 4294967295;
	add.s64 	%rd33810, %rd33807, %rd33809;
	add.s64 	%rd33811, %rd33810, %rd33808;
	shr.u64 	%rd33812, %rd33811, 32;
	and.b64  	%rd33813, %rd33773, 4294967295;
	add.s64 	%rd33814, %rd33812, %rd33813;
	{ .reg .b32 tmp; mov.b64 {tmp, %r6562}, %rd33814; }
	add.s32 	%r6563, %r6559, %r6562;
	mul.lo.s32 	%r6564, %r6535, %r6561;
	mul.wide.u32 	%rd33815, %r2896, %r6564;
	and.b64  	%rd33816, %rd33781, 4294967295;
	add.s64 	%rd33817, %rd33815, %rd33816;
	shr.u64 	%rd33818, %rd33817, 32;
	mul.wide.u32 	%rd33819, %r2895, %r6564;
	and.b64  	%rd33820, %rd33786, 4294967295;
	add.s64 	%rd33821, %rd33818, %rd33820;
	add.s64 	%rd33822, %rd33821, %rd33819;
	cvt.u32.u64 	%r8615, %rd33822;
	shr.u64 	%rd33823, %rd33822, 32;
	mul.wide.u32 	%rd33824, %r2894, %r6564;
	and.b64  	%rd33825, %rd33791, 4294967295;
	add.s64 	%rd33826, %rd33823, %rd33825;
	add.s64 	%rd33827, %rd33826, %rd33824;
	cvt.u32.u64 	%r8616, %rd33827;
	shr.u64 	%rd33828, %rd33827, 32;
	mul.wide.u32 	%rd33829, %r2893, %r6564;
	and.b64  	%rd33830, %rd33796, 4294967295;
	add.s64 	%rd33831, %rd33828, %rd33830;
	add.s64 	%rd33832, %rd33831, %rd33829;
	cvt.u32.u64 	%r8617, %rd33832;
	shr.u64 	%rd33833, %rd33832, 32;
	mul.wide.u32 	%rd33834, %r2892, %r6564;
	and.b64  	%rd33835, %rd33801, 4294967295;
	add.s64 	%rd33836, %rd33833, %rd33835;
	add.s64 	%rd33837, %rd33836, %rd33834;
	cvt.u32.u64 	%r8618, %rd33837;
	shr.u64 	%rd33838, %rd33837, 32;
	mul.wide.u32 	%rd33839, %r2891, %r6564;
	and.b64  	%rd33840, %rd33806, 4294967295;
	add.s64 	%rd33841, %rd33838, %rd33840;
	add.s64 	%rd33842, %rd33841, %rd33839;
	cvt.u32.u64 	%r8619, %rd33842;
	shr.u64 	%rd33843, %rd33842, 32;
	mul.wide.u32 	%rd33844, %r2890, %r6564;
	and.b64  	%rd33845, %rd33811, 4294967295;
	add.s64 	%rd33846, %rd33843, %rd33845;
	add.s64 	%rd33847, %rd33846, %rd33844;
	cvt.u32.u64 	%r8620, %rd33847;
	shr.u64 	%rd33848, %rd33847, 32;
	mul.wide.u32 	%rd33849, %r2889, %r6564;
	and.b64  	%rd33850, %rd33814, 4294967295;
	add.s64 	%rd33851, %rd33848, %rd33850;
	add.s64 	%rd33852, %rd33851, %rd33849;
	cvt.u32.u64 	%r8621, %rd33852;
	{ .reg .b32 tmp; mov.b64 {tmp, %r6565}, %rd33852; }
	add.s32 	%r8622, %r6563, %r6565;
	setp.gt.u32 	%p1503, %r8622, %r2889;
	@%p1503 bra 	$L__BB5_1292;
	setp.lt.u32 	%p1504, %r8622, %r2889;
	@%p1504 bra 	$L__BB5_1293;
	setp.lt.u32 	%p1505, %r2890, %r8621;
	@%p1505 bra 	$L__BB5_1292;
	setp.gt.u32 	%p1506, %r2890, %r8621;
	@%p1506 bra 	$L__BB5_1293;
	setp.lt.u32 	%p1507, %r2891, %r8620;
	@%p1507 bra 	$L__BB5_1292;
	setp.gt.u32 	%p1508, %r2891, %r8620;
	@%p1508 bra 	$L__BB5_1293;
	setp.lt.u32 	%p1509, %r2892, %r8619;
	@%p1509 bra 	$L__BB5_1292;
	setp.gt.u32 	%p1510, %r2892, %r8619;
	@%p1510 bra 	$L__BB5_1293;
	setp.lt.u32 	%p1511, %r2893, %r8618;
	@%p1511 bra 	$L__BB5_1292;
	setp.gt.u32 	%p1512, %r2893, %r8618;
	@%p1512 bra 	$L__BB5_1293;
	setp.lt.u32 	%p1513, %r2894, %r8617;
	@%p1513 bra 	$L__BB5_1292;
	setp.gt.u32 	%p1514, %r2894, %r8617;
	@%p1514 bra 	$L__BB5_1293;
	setp.lt.u32 	%p1515, %r2895, %r8616;
	@%p1515 bra 	$L__BB5_1292;
	setp.gt.u32 	%p1516, %r2895, %r8616;
	setp.gt.u32 	%p1517, %r2896, %r8615;
	or.pred  	%p1518, %p1516, %p1517;
	@%p1518 bra 	$L__BB5_1293;
$L__BB5_1292:
	sub.s32 	%r8615, %r8615, %r2896;
	sub.s32 	%r8616, %r8616, %r2895;
	sub.s32 	%r8617, %r8617, %r2894;
	sub.s32 	%r8618, %r8618, %r2893;
	sub.s32 	%r8619, %r8619, %r2892;
	sub.s32 	%r8620, %r8620, %r2891;
	sub.s32 	%r8621, %r8621, %r2890;
	sub.s32 	%r8622, %r8622, %r2889;
$L__BB5_1293:
	shl.b32 	%r6566, %r8551, 1;
	sub.s32 	%r8759, %r8615, %r6566;
	shl.b32 	%r6567, %r8552, 1;
	sub.s32 	%r8758, %r8616, %r6567;
	shl.b32 	%r6568, %r8553, 1;
	sub.s32 	%r8757, %r8617, %r6568;
	shl.b32 	%r6569, %r8554, 1;
	sub.s32 	%r8756, %r8618, %r6569;
	shl.b32 	%r6570, %r8555, 1;
	sub.s32 	%r8755, %r8619, %r6570;
	shl.b32 	%r6571, %r8556, 1;
	sub.s32 	%r8754, %r8620, %r6571;
	shl.b32 	%r6572, %r8557, 1;
	sub.s32 	%r8753, %r8621, %r6572;
	shl.b32 	%r6573, %r8558, 1;
	sub.s32 	%r8752, %r8622, %r6573;
	sub.s32 	%r6574, %r8551, %r8759;
	sub.s32 	%r6575, %r8552, %r8758;
	sub.s32 	%r6576, %r8553, %r8757;
	sub.s32 	%r6577, %r8554, %r8756;
	sub.s32 	%r6578, %r8555, %r8755;
	sub.s32 	%r6579, %r8556, %r8754;
	sub.s32 	%r6580, %r8557, %r8753;
	sub.s32 	%r6581, %r8558, %r8752;
	mul.wide.u32 	%rd33853, %r6574, %r8607;
	cvt.u32.u64 	%r6582, %rd33853;
	shr.u64 	%rd33854, %rd33853, 32;
	mul.wide.u32 	%rd33855, %r6575, %r8607;
	add.s64 	%rd33856, %rd33854, %rd33855;
	shr.u64 	%rd33857, %rd33856, 32;
	mul.wide.u32 	%rd33858, %r6576, %r8607;
	add.s64 	%rd33859, %rd33857, %rd33858;
	shr.u64 	%rd33860, %rd33859, 32;
	mul.wide.u32 	%rd33861, %r6577, %r8607;
	add.s64 	%rd33862, %rd33860, %rd33861;
	shr.u64 	%rd33863, %rd33862, 32;
	mul.wide.u32 	%rd33864, %r6578, %r8607;
	add.s64 	%rd33865, %rd33863, %rd33864;
	shr.u64 	%rd33866, %rd33865, 32;
	mul.wide.u32 	%rd33867, %r6579, %r8607;
	add.s64 	%rd33868, %rd33866, %rd33867;
	shr.u64 	%rd33869, %rd33868, 32;
	mul.wide.u32 	%rd33870, %r6580, %r8607;
	add.s64 	%rd33871, %rd33869, %rd33870;
	shr.u64 	%rd33872, %rd33871, 32;
	mul.wide.u32 	%rd33873, %r6581, %r8607;
	add.s64 	%rd33874, %rd33872, %rd33873;
	shr.u64 	%rd33875, %rd33874, 32;
	mul.wide.u32 	%rd33876, %r6574, %r8608;
	and.b64  	%rd33877, %rd33856, 4294967295;
	add.s64 	%rd33878, %rd33876, %rd33877;
	shr.u64 	%rd33879, %rd33878, 32;
	mul.wide.u32 	%rd33880, %r6575, %r8608;
	and.b64  	%rd33881, %rd33859, 4294967295;
	add.s64 	%rd33882, %rd33879, %rd33881;
	add.s64 	%rd33883, %rd33882, %rd33880;
	shr.u64 	%rd33884, %rd33883, 32;
	mul.wide.u32 	%rd33885, %r6576, %r8608;
	and.b64  	%rd33886, %rd33862, 4294967295;
	add.s64 	%rd33887, %rd33884, %rd33886;
	add.s64 	%rd33888, %rd33887, %rd33885;
	shr.u64 	%rd33889, %rd33888, 32;
	mul.wide.u32 	%rd33890, %r6577, %r8608;
	and.b64  	%rd33891, %rd33865, 4294967295;
	add.s64 	%rd33892, %rd33889, %rd33891;
	add.s64 	%rd33893, %rd33892, %rd33890;
	shr.u64 	%rd33894, %rd33893, 32;
	mul.wide.u32 	%rd33895, %r6578, %r8608;
	and.b64  	%rd33896, %rd33868, 4294967295;
	add.s64 	%rd33897, %rd33894, %rd33896;
	add.s64 	%rd33898, %rd33897, %rd33895;
	shr.u64 	%rd33899, %rd33898, 32;
	mul.wide.u32 	%rd33900, %r6579, %r8608;
	and.b64  	%rd33901, %rd33871, 4294967295;
	add.s64 	%rd33902, %rd33899, %rd33901;
	add.s64 	%rd33903, %rd33902, %rd33900;
	shr.u64 	%rd33904, %rd33903, 32;
	mul.wide.u32 	%rd33905, %r6580, %r8608;
	and.b64  	%rd33906, %rd33874, 4294967295;
	add.s64 	%rd33907, %rd33904, %rd33906;
	add.s64 	%rd33908, %rd33907, %rd33905;
	shr.u64 	%rd33909, %rd33908, 32;
	mul.wide.u32 	%rd33910, %r6581, %r8608;
	add.s64 	%rd33911, %rd33909, %rd33875;
	add.s64 	%rd33912, %rd33911, %rd33910;
	shr.u64 	%rd33913, %rd33912, 32;
	mul.wide.u32 	%rd33914, %r6574, %r8609;
	and.b64  	%rd33915, %rd33883, 4294967295;
	add.s64 	%rd33916, %rd33914, %rd33915;
	shr.u64 	%rd33917, %rd33916, 32;
	mul.wide.u32 	%rd33918, %r6575, %r8609;
	and.b64  	%rd33919, %rd33888, 4294967295;
	add.s64 	%rd33920, %rd33917, %rd33919;
	add.s64 	%rd33921, %rd33920, %rd33918;
	shr.u64 	%rd33922, %rd33921, 32;
	mul.wide.u32 	%rd33923, %r6576, %r8609;
	and.b64  	%rd33924, %rd33893, 4294967295;
	add.s64 	%rd33925, %rd33922, %rd33924;
	add.s64 	%rd33926, %rd33925, %rd33923;
	shr.u64 	%rd33927, %rd33926, 32;
	mul.wide.u32 	%rd33928, %r6577, %r8609;
	and.b64  	%rd33929, %rd33898, 4294967295;
	add.s64 	%rd33930, %rd33927, %rd33929;
	add.s64 	%rd33931, %rd33930, %rd33928;
	shr.u64 	%rd33932, %rd33931, 32;
	mul.wide.u32 	%rd33933, %r6578, %r8609;
	and.b64  	%rd33934, %rd33903, 4294967295;
	add.s64 	%rd33935, %rd33932, %rd33934;
	add.s64 	%rd33936, %rd33935, %rd33933;
	shr.u64 	%rd33937, %rd33936, 32;
	mul.wide.u32 	%rd33938, %r6579, %r8609;
	and.b64  	%rd33939, %rd33908, 4294967295;
	add.s64 	%rd33940, %rd33937, %rd33939;
	add.s64 	%rd33941, %rd33940, %rd33938;
	shr.u64 	%rd33942, %rd33941, 32;
	mul.wide.u32 	%rd33943, %r6580, %r8609;
	and.b64  	%rd33944, %rd33912, 4294967295;
	add.s64 	%rd33945, %rd33942, %rd33944;
	add.s64 	%rd33946, %rd33945, %rd33943;
	shr.u64 	%rd33947, %rd33946, 32;
	mul.wide.u32 	%rd33948, %r6581, %r8609;
	add.s64 	%rd33949, %rd33947, %rd33913;
	add.s64 	%rd33950, %rd33949, %rd33948;
	shr.u64 	%rd33951, %rd33950, 32;
	mul.wide.u32 	%rd33952, %r6574, %r8610;
	and.b64  	%rd33953, %rd33921, 4294967295;
	add.s64 	%rd33954, %rd33952, %rd33953;
	shr.u64 	%rd33955, %rd33954, 32;
	mul.wide.u32 	%rd33956, %r6575, %r8610;
	and.b64  	%rd33957, %rd33926, 4294967295;
	add.s64 	%rd33958, %rd33955, %rd33957;
	add.s64 	%rd33959, %rd33958, %rd33956;
	shr.u64 	%rd33960, %rd33959, 32;
	mul.wide.u32 	%rd33961, %r6576, %r8610;
	and.b64  	%rd33962, %rd33931, 4294967295;
	add.s64 	%rd33963, %rd33960, %rd33962;
	add.s64 	%rd33964, %rd33963, %rd33961;
	shr.u64 	%rd33965, %rd33964, 32;
	mul.wide.u32 	%rd33966, %r6577, %r8610;
	and.b64  	%rd33967, %rd33936, 4294967295;
	add.s64 	%rd33968, %rd33965, %rd33967;
	add.s64 	%rd33969, %rd33968, %rd33966;
	shr.u64 	%rd33970, %rd33969, 32;
	mul.wide.u32 	%rd33971, %r6578, %r8610;
	and.b64  	%rd33972, %rd33941, 4294967295;
	add.s64 	%rd33973, %rd33970, %rd33972;
	add.s64 	%rd33974, %rd33973, %rd33971;
	shr.u64 	%rd33975, %rd33974, 32;
	mul.wide.u32 	%rd33976, %r6579, %r8610;
	and.b64  	%rd33977, %rd33946, 4294967295;
	add.s64 	%rd33978, %rd33975, %rd33977;
	add.s64 	%rd33979, %rd33978, %rd33976;
	shr.u64 	%rd33980, %rd33979, 32;
	mul.wide.u32 	%rd33981, %r6580, %r8610;
	and.b64  	%rd33982, %rd33950, 4294967295;
	add.s64 	%rd33983, %rd33980, %rd33982;
	add.s64 	%rd33984, %rd33983, %rd33981;
	shr.u64 	%rd33985, %rd33984, 32;
	mul.wide.u32 	%rd33986, %r6581, %r8610;
	add.s64 	%rd33987, %rd33985, %rd33951;
	add.s64 	%rd33988, %rd33987, %rd33986;
	shr.u64 	%rd33989, %rd33988, 32;
	mul.wide.u32 	%rd33990, %r6574, %r8611;
	and.b64  	%rd33991, %rd33959, 4294967295;
	add.s64 	%rd33992, %rd33990, %rd33991;
	shr.u64 	%rd33993, %rd33992, 32;
	mul.wide.u32 	%rd33994, %r6575, %r8611;
	and.b64  	%rd33995, %rd33964, 4294967295;
	add.s64 	%rd33996, %rd33993, %rd33995;
	add.s64 	%rd33997, %rd33996, %rd33994;
	shr.u64 	%rd33998, %rd33997, 32;
	mul.wide.u32 	%rd33999, %r6576, %r8611;
	and.b64  	%rd34000, %rd33969, 4294967295;
	add.s64 	%rd34001, %rd33998, %rd34000;
	add.s64 	%rd34002, %rd34001, %rd33999;
	shr.u64 	%rd34003, %rd34002, 32;
	mul.wide.u32 	%rd34004, %r6577, %r8611;
	and.b64  	%rd34005, %rd33974, 4294967295;
	add.s64 	%rd34006, %rd34003, %rd34005;
	add.s64 	%rd34007, %rd34006, %rd34004;
	shr.u64 	%rd34008, %rd34007, 32;
	mul.wide.u32 	%rd34009, %r6578, %r8611;
	and.b64  	%rd34010, %rd33979, 4294967295;
	add.s64 	%rd34011, %rd34008, %rd34010;
	add.s64 	%rd34012, %rd34011, %rd34009;
	shr.u64 	%rd34013, %rd34012, 32;
	mul.wide.u32 	%rd34014, %r6579, %r8611;
	and.b64  	%rd34015, %rd33984, 4294967295;
	add.s64 	%rd34016, %rd34013, %rd34015;
	add.s64 	%rd34017, %rd34016, %rd34014;
	shr.u64 	%rd34018, %rd34017, 32;
	mul.wide.u32 	%rd34019, %r6580, %r8611;
	and.b64  	%rd34020, %rd33988, 4294967295;
	add.s64 	%rd34021, %rd34018, %rd34020;
	add.s64 	%rd34022, %rd34021, %rd34019;
	shr.u64 	%rd34023, %rd34022, 32;
	mul.wide.u32 	%rd34024, %r6581, %r8611;
	add.s64 	%rd34025, %rd34023, %rd33989;
	add.s64 	%rd34026, %rd34025, %rd34024;
	shr.u64 	%rd34027, %rd34026, 32;
	mul.wide.u32 	%rd34028, %r6574, %r8612;
	and.b64  	%rd34029, %rd33997, 4294967295;
	add.s64 	%rd34030, %rd34028, %rd34029;
	shr.u64 	%rd34031, %rd34030, 32;
	mul.wide.u32 	%rd34032, %r6575, %r8612;
	and.b64  	%rd34033, %rd34002, 4294967295;
	add.s64 	%rd34034, %rd34031, %rd34033;
	add.s64 	%rd34035, %rd34034, %rd34032;
	shr.u64 	%rd34036, %rd34035, 32;
	mul.wide.u32 	%rd34037, %r6576, %r8612;
	and.b64  	%rd34038, %rd34007, 4294967295;
	add.s64 	%rd34039, %rd34036, %rd34038;
	add.s64 	%rd34040, %rd34039, %rd34037;
	shr.u64 	%rd34041, %rd34040, 32;
	mul.wide.u32 	%rd34042, %r6577, %r8612;
	and.b64  	%rd34043, %rd34012, 4294967295;
	add.s64 	%rd34044, %rd34041, %rd34043;
	add.s64 	%rd34045, %rd34044, %rd34042;
	shr.u64 	%rd34046, %rd34045, 32;
	mul.wide.u32 	%rd34047, %r6578, %r8612;
	and.b64  	%rd34048, %rd34017, 4294967295;
	add.s64 	%rd34049, %rd34046, %rd34048;
	add.s64 	%rd34050, %rd34049, %rd34047;
	shr.u64 	%rd34051, %rd34050, 32;
	mul.wide.u32 	%rd34052, %r6579, %r8612;
	and.b64  	%rd34053, %rd34022, 4294967295;
	add.s64 	%rd34054, %rd34051, %rd34053;
	add.s64 	%rd34055, %rd34054, %rd34052;
	shr.u64 	%rd34056, %rd34055, 32;
	mul.wide.u32 	%rd34057, %r6580, %r8612;
	and.b64  	%rd34058, %rd34026, 4294967295;
	add.s64 	%rd34059, %rd34056, %rd34058;
	add.s64 	%rd34060, %rd34059, %rd34057;
	shr.u64 	%rd34061, %rd34060, 32;
	mul.wide.u32 	%rd34062, %r6581, %r8612;
	add.s64 	%rd34063, %rd34061, %rd34027;
	add.s64 	%rd34064, %rd34063, %rd34062;
	shr.u64 	%rd34065, %rd34064, 32;
	mul.wide.u32 	%rd34066, %r6574, %r8613;
	and.b64  	%rd34067, %rd34035, 4294967295;
	add.s64 	%rd34068, %rd34066, %rd34067;
	shr.u64 	%rd34069, %rd34068, 32;
	mul.wide.u32 	%rd34070, %r6575, %r8613;
	and.b64  	%rd34071, %rd34040, 4294967295;
	add.s64 	%rd34072, %rd34069, %rd34071;
	add.s64 	%rd34073, %rd34072, %rd34070;
	shr.u64 	%rd34074, %rd34073, 32;
	mul.wide.u32 	%rd34075, %r6576, %r8613;
	and.b64  	%rd34076, %rd34045, 4294967295;
	add.s64 	%rd34077, %rd34074, %rd34076;
	add.s64 	%rd34078, %rd34077, %rd34075;
	shr.u64 	%rd34079, %rd34078, 32;
	mul.wide.u32 	%rd34080, %r6577, %r8613;
	and.b64  	%rd34081, %rd34050, 4294967295;
	add.s64 	%rd34082, %rd34079, %rd34081;
	add.s64 	%rd34083, %rd34082, %rd34080;
	shr.u64 	%rd34084, %rd34083, 32;
	mul.wide.u32 	%rd34085, %r6578, %r8613;
	and.b64  	%rd34086, %rd34055, 4294967295;
	add.s64 	%rd34087, %rd34084, %rd34086;
	add.s64 	%rd34088, %rd34087, %rd34085;
	shr.u64 	%rd34089, %rd34088, 32;
	mul.wide.u32 	%rd34090, %r6579, %r8613;
	and.b64  	%rd34091, %rd34060, 4294967295;
	add.s64 	%rd34092, %rd34089, %rd34091;
	add.s64 	%rd34093, %rd34092, %rd34090;
	shr.u64 	%rd34094, %rd34093, 32;
	mul.wide.u32 	%rd34095, %r6580, %r8613;
	and.b64  	%rd34096, %rd34064, 4294967295;
	add.s64 	%rd34097, %rd34094, %rd34096;
	add.s64 	%rd34098, %rd34097, %rd34095;
	shr.u64 	%rd34099, %rd34098, 32;
	mul.wide.u32 	%rd34100, %r6581, %r8613;
	add.s64 	%rd34101, %rd34099, %rd34065;
	add.s64 	%rd34102, %rd34101, %rd34100;
	shr.u64 	%rd34103, %rd34102, 32;
	mul.wide.u32 	%rd34104, %r6574, %r8614;
	and.b64  	%rd34105, %rd34073, 4294967295;
	add.s64 	%rd34106, %rd34104, %rd34105;
	shr.u64 	%rd34107, %rd34106, 32;
	mul.wide.u32 	%rd34108, %r6575, %r8614;
	and.b64  	%rd34109, %rd34078, 4294967295;
	add.s64 	%rd34110, %rd34107, %rd34109;
	add.s64 	%rd34111, %rd34110, %rd34108;
	shr.u64 	%rd34112, %rd34111, 32;
	mul.wide.u32 	%rd34113, %r6576, %r8614;
	and.b64  	%rd34114, %rd34083, 4294967295;
	add.s64 	%rd34115, %rd34112, %rd34114;
	add.s64 	%rd34116, %rd34115, %rd34113;
	shr.u64 	%rd34117, %rd34116, 32;
	mul.wide.u32 	%rd34118, %r6577, %r8614;
	and.b64  	%rd34119, %rd34088, 4294967295;
	add.s64 	%rd34120, %rd34117, %rd34119;
	add.s64 	%rd34121, %rd34120, %rd34118;
	shr.u64 	%rd34122, %rd34121, 32;
	mul.wide.u32 	%rd34123, %r6578, %r8614;
	and.b64  	%rd34124, %rd34093, 4294967295;
	add.s64 	%rd34125, %rd34122, %rd34124;
	add.s64 	%rd34126, %rd34125, %rd34123;
	shr.u64 	%rd34127, %rd34126, 32;
	mul.wide.u32 	%rd34128, %r6579, %r8614;
	and.b64  	%rd34129, %rd34098, 4294967295;
	add.s64 	%rd34130, %rd34127, %rd34129;
	add.s64 	%rd34131, %rd34130, %rd34128;
	shr.u64 	%rd34132, %rd34131, 32;
	mul.wide.u32 	%rd34133, %r6580, %r8614;
	and.b64  	%rd34134, %rd34102, 4294967295;
	add.s64 	%rd34135, %rd34132, %rd34134;
	add.s64 	%rd34136, %rd34135, %rd34133;
	shr.u64 	%rd34137, %rd34136, 32;
	mul.wide.u32 	%rd34138, %r6581, %r8614;
	add.s64 	%rd34139, %rd34137, %rd34103;
	add.s64 	%rd34140, %rd34139, %rd34138;
	{ .reg .b32 tmp; mov.b64 {tmp, %r6583}, %rd34140; }
	mul.lo.s32 	%r6585, %r6535, %r6582;
	mul.wide.u32 	%rd34141, %r2896, %r6585;
	and.b64  	%rd34142, %rd33853, 4294967295;
	add.s64 	%rd34143, %rd34141, %rd34142;
	shr.u64 	%rd34144, %rd34143, 32;
	mul.wide.u32 	%rd34145, %r2895, %r6585;
	and.b64  	%rd34146, %rd33878, 4294967295;
	add.s64 	%rd34147, %rd34144, %rd34146;
	add.s64 	%rd34148, %rd34147, %rd34145;
	cvt.u32.u64 	%r6586, %rd34148;
	shr.u64 	%rd34149, %rd34148, 32;
	mul.wide.u32 	%rd34150, %r2894, %r6585;
	and.b64  	%rd34151, %rd33916, 4294967295;
	add.s64 	%rd34152, %rd34149, %rd34151;
	add.s64 	%rd34153, %rd34152, %rd34150;
	shr.u64 	%rd34154, %rd34153, 32;
	mul.wide.u32 	%rd34155, %r2893, %r6585;
	and.b64  	%rd34156, %rd33954, 4294967295;
	add.s64 	%rd34157, %rd34154, %rd34156;
	add.s64 	%rd34158, %rd34157, %rd34155;
	shr.u64 	%rd34159, %rd34158, 32;
	mul.wide.u32 	%rd34160, %r2892, %r6585;
	and.b64  	%rd34161, %rd33992, 4294967295;
	add.s64 	%rd34162, %rd34159, %rd34161;
	add.s64 	%rd34163, %rd34162, %rd34160;
	shr.u64 	%rd34164, %rd34163, 32;
	mul.wide.u32 	%rd34165, %r2891, %r6585;
	and.b64  	%rd34166, %rd34030, 4294967295;
	add.s64 	%rd34167, %rd34164, %rd34166;
	add.s64 	%rd34168, %rd34167, %rd34165;
	shr.u64 	%rd34169, %rd34168, 32;
	mul.wide.u32 	%rd34170, %r2890, %r6585;
	and.b64  	%rd34171, %rd34068, 4294967295;
	add.s64 	%rd34172, %rd34169, %rd34171;
	add.s64 	%rd34173, %rd34172, %rd34170;
	shr.u64 	%rd34174, %rd34173, 32;
	mul.wide.u32 	%rd34175, %r2889, %r6585;
	and.b64  	%rd34176, %rd34106, 4294967295;
	add.s64 	%rd34177, %rd34174, %rd34176;
	add.s64 	%rd34178, %rd34177, %rd34175;
	shr.u64 	%rd34179, %rd34178, 32;
	and.b64  	%rd34180, %rd34111, 4294967295;
	add.s64 	%rd34181, %rd34179, %rd34180;
	shr.u64 	%rd34182, %rd34181, 32;
	and.b64  	%rd34183, %rd34116, 4294967295;
	add.s64 	%rd34184, %rd34182, %rd34183;
	shr.u64 	%rd34185, %rd34184, 32;
	and.b64  	%rd34186, %rd34121, 4294967295;
	add.s64 	%rd34187, %rd34185, %rd34186;
	shr.u64 	%rd34188, %rd34187, 32;
	and.b64  	%rd34189, %rd34126, 4294967295;
	add.s64 	%rd34190, %rd34188, %rd34189;
	shr.u64 	%rd34191, %rd34190, 32;
	and.b64  	%rd34192, %rd34131, 4294967295;
	add.s64 	%rd34193, %rd34191, %rd34192;
	shr.u64 	%rd34194, %rd34193, 32;
	and.b64  	%rd34195, %rd34136, 4294967295;
	add.s64 	%rd34196, %rd34194, %rd34195;
	shr.u64 	%rd34197, %rd34196, 32;
	and.b64  	%rd34198, %rd34140, 4294967295;
	add.s64 	%rd34199, %rd34197, %rd34198;
	{ .reg .b32 tmp; mov.b64 {tmp, %r6587}, %rd34199; }
	add.s32 	%r6588, %r6583, %r6587;
	mul.lo.s32 	%r6589, %r6535, %r6586;
	mul.wide.u32 	%rd34200, %r2896, %r6589;
	and.b64  	%rd34201, %rd34148, 4294967295;
	add.s64 	%rd34202, %rd34200, %rd34201;
	shr.u64 	%rd34203, %rd34202, 32;
	mul.wide.u32 	%rd34204, %r2895, %r6589;
	and.b64  	%rd34205, %rd34153, 4294967295;
	add.s64 	%rd34206, %rd34203, %rd34205;
	add.s64 	%rd34207, %rd34206, %rd34204;
	cvt.u32.u64 	%r6590, %rd34207;
	shr.u64 	%rd34208, %rd34207, 32;
	mul.wide.u32 	%rd34209, %r2894, %r6589;
	and.b64  	%rd34210, %rd34158, 4294967295;
	add.s64 	%rd34211, %rd34208, %rd34210;
	add.s64 	%rd34212, %rd34211, %rd34209;
	shr.u64 	%rd34213, %rd34212, 32;
	mul.wide.u32 	%rd34214, %r2893, %r6589;
	and.b64  	%rd34215, %rd34163, 4294967295;
	add.s64 	%rd34216, %rd34213, %rd34215;
	add.s64 	%rd34217, %rd34216, %rd34214;
	shr.u64 	%rd34218, %rd34217, 32;
	mul.wide.u32 	%rd34219, %r2892, %r6589;
	and.b64  	%rd34220, %rd34168, 4294967295;
	add.s64 	%rd34221, %rd34218, %rd34220;
	add.s64 	%rd34222, %rd34221, %rd34219;
	shr.u64 	%rd34223, %rd34222, 32;
	mul.wide.u32 	%rd34224, %r2891, %r6589;
	and.b64  	%rd34225, %rd34173, 4294967295;
	add.s64 	%rd34226, %rd34223, %rd34225;
	add.s64 	%rd34227, %rd34226, %rd34224;
	shr.u64 	%rd34228, %rd34227, 32;
	mul.wide.u32 	%rd34229, %r2890, %r6589;
	and.b64  	%rd34230, %rd34178, 4294967295;
	add.s64 	%rd34231, %rd34228, %rd34230;
	add.s64 	%rd34232, %rd34231, %rd34229;
	shr.u64 	%rd34233, %rd34232, 32;
	mul.wide.u32 	%rd34234, %r2889, %r6589;
	and.b64  	%rd34235, %rd34181, 4294967295;
	add.s64 	%rd34236, %rd34233, %rd34235;
	add.s64 	%rd34237, %rd34236, %rd34234;
	shr.u64 	%rd34238, %rd34237, 32;
	and.b64  	%rd34239, %rd34184, 4294967295;
	add.s64 	%rd34240, %rd34238, %rd34239;
	shr.u64 	%rd34241, %rd34240, 32;
	and.b64  	%rd34242, %rd34187, 4294967295;
	add.s64 	%rd34243, %rd34241, %rd34242;
	shr.u64 	%rd34244, %rd34243, 32;
	and.b64  	%rd34245, %rd34190, 4294967295;
	add.s64 	%rd34246, %rd34244, %rd34245;
	shr.u64 	%rd34247, %rd34246, 32;
	and.b64  	%rd34248, %rd34193, 4294967295;
	add.s64 	%rd34249, %rd34247, %rd34248;
	shr.u64 	%rd34250, %rd34249, 32;
	and.b64  	%rd34251, %rd34196, 4294967295;
	add.s64 	%rd34252, %rd34250, %rd34251;
	shr.u64 	%rd34253, %rd34252, 32;
	and.b64  	%rd34254, %rd34199, 4294967295;
	add.s64 	%rd34255, %rd34253, %rd34254;
	{ .reg .b32 tmp; mov.b64 {tmp, %r6591}, %rd34255; }
	add.s32 	%r6592, %r6588, %r6591;
	mul.lo.s32 	%r6593, %r6535, %r6590;
	mul.wide.u32 	%rd34256, %r2896, %r6593;
	and.b64  	%rd34257, %rd34207, 4294967295;
	add.s64 	%rd34258, %rd34256, %rd34257;
	shr.u64 	%rd34259, %rd34258, 32;
	mul.wide.u32 	%rd34260, %r2895, %r6593;
	and.b64  	%rd34261, %rd34212, 4294967295;
	add.s64 	%rd34262, %rd34259, %rd34261;
	add.s64 	%rd34263, %rd34262, %rd34260;
	cvt.u32.u64 	%r6594, %rd34263;
	shr.u64 	%rd34264, %rd34263, 32;
	mul.wide.u32 	%rd34265, %r2894, %r6593;
	and.b64  	%rd34266, %rd34217, 4294967295;
	add.s64 	%rd34267, %rd34264, %rd34266;
	add.s64 	%rd34268, %rd34267, %rd34265;
	shr.u64 	%rd34269, %rd34268, 32;
	mul.wide.u32 	%rd34270, %r2893, %r6593;
	and.b64  	%rd34271, %rd34222, 4294967295;
	add.s64 	%rd34272, %rd34269, %rd34271;
	add.s64 	%rd34273, %rd34272, %rd34270;
	shr.u64 	%rd34274, %rd34273, 32;
	mul.wide.u32 	%rd34275, %r2892, %r6593;
	and.b64  	%rd34276, %rd34227, 4294967295;
	add.s64 	%rd34277, %rd34274, %rd34276;
	add.s64 	%rd34278, %rd34277, %rd34275;
	shr.u64 	%rd34279, %rd34278, 32;
	mul.wide.u32 	%rd34280, %r2891, %r6593;
	and.b64  	%rd34281, %rd34232, 4294967295;
	add.s64 	%rd34282, %rd34279, %rd34281;
	add.s64 	%rd34283, %rd34282, %rd34280;
	shr.u64 	%rd34284, %rd34283, 32;
	mul.wide.u32 	%rd34285, %r2890, %r6593;
	and.b64  	%rd34286, %rd34237, 4294967295;
	add.s64 	%rd34287, %rd34284, %rd34286;
	add.s64 	%rd34288, %rd34287, %rd34285;
	shr.u64 	%rd34289, %rd34288, 32;
	mul.wide.u32 	%rd34290, %r2889, %r6593;
	and.b64  	%rd34291, %rd34240, 4294967295;
	add.s64 	%rd34292, %rd34289, %rd34291;
	add.s64 	%rd34293, %rd34292, %rd34290;
	shr.u64 	%rd34294, %rd34293, 32;
	and.b64  	%rd34295, %rd34243, 4294967295;
	add.s64 	%rd34296, %rd34294, %rd34295;
	shr.u64 	%rd34297, %rd34296, 32;
	and.b64  	%rd34298, %rd34246, 4294967295;
	add.s64 	%rd34299, %rd34297, %rd34298;
	shr.u64 	%rd34300, %rd34299, 32;
	and.b64  	%rd34301, %rd34249, 4294967295;
	add.s64 	%rd34302, %rd34300, %rd34301;
	shr.u64 	%rd34303, %rd34302, 32;
	and.b64  	%rd34304, %rd34252, 4294967295;
	add.s64 	%rd34305, %rd34303, %rd34304;
	shr.u64 	%rd34306, %rd34305, 32;
	and.b64  	%rd34307, %rd34255, 4294967295;
	add.s64 	%rd34308, %rd34306, %rd34307;
	{ .reg .b32 tmp; mov.b64 {tmp, %r6595}, %rd34308; }
	add.s32 	%r6596, %r6592, %r6595;
	mul.lo.s32 	%r6597, %r6535, %r6594;
	mul.wide.u32 	%rd34309, %r2896, %r6597;
	and.b64  	%rd34310, %rd34263, 4294967295;
	add.s64 	%rd34311, %rd34309, %rd34310;
	shr.u64 	%rd34312, %rd34311, 32;
	mul.wide.u32 	%rd34313, %r2895, %r6597;
	and.b64  	%rd34314, %rd34268, 4294967295;
	add.s64 	%rd34315, %rd34312, %rd34314;
	add.s64 	%rd34316, %rd34315, %rd34313;
	cvt.u32.u64 	%r6598, %rd34316;
	shr.u64 	%rd34317, %rd34316, 32;
	mul.wide.u32 	%rd34318, %r2894, %r6597;
	and.b64  	%rd34319, %rd34273, 4294967295;
	add.s64 	%rd34320, %rd34317, %rd34319;
	add.s64 	%rd34321, %rd34320, %rd34318;
	shr.u64 	%rd34322, %rd34321, 32;
	mul.wide.u32 	%rd34323, %r2893, %r6597;
	and.b64  	%rd34324, %rd34278, 4294967295;
	add.s64 	%rd34325, %rd34322, %rd34324;
	add.s64 	%rd34326, %rd34325, %rd34323;
	shr.u64 	%rd34327, %rd34326, 32;
	mul.wide.u32 	%rd34328, %r2892, %r6597;
	and.b64  	%rd34329, %rd34283, 4294967295;
	add.s64 	%rd34330, %rd34327, %rd34329;
	add.s64 	%rd34331, %rd34330, %rd34328;
	shr.u64 	%rd34332, %rd34331, 32;
	mul.wide.u32 	%rd34333, %r2891, %r6597;
	and.b64  	%rd34334, %rd34288, 4294967295;
	add.s64 	%rd34335, %rd34332, %rd34334;
	add.s64 	%rd34336, %rd34335, %rd34333;
	shr.u64 	%rd34337, %rd34336, 32;
	mul.wide.u32 	%rd34338, %r2890, %r6597;
	and.b64  	%rd34339, %rd34293, 4294967295;
	add.s64 	%rd34340, %rd34337, %rd34339;
	add.s64 	%rd34341, %rd34340, %rd34338;
	shr.u64 	%rd34342, %rd34341, 32;
	mul.wide.u32 	%rd34343, %r2889, %r6597;
	and.b64  	%rd34344, %rd34296, 4294967295;
	add.s64 	%rd34345, %rd34342, %rd34344;
	add.s64 	%rd34346, %rd34345, %rd34343;
	shr.u64 	%rd34347, %rd34346, 32;
	and.b64  	%rd34348, %rd34299, 4294967295;
	add.s64 	%rd34349, %rd34347, %rd34348;
	shr.u64 	%rd34350, %rd34349, 32;
	and.b64  	%rd34351, %rd34302, 4294967295;
	add.s64 	%rd34352, %rd34350, %rd34351;
	shr.u64 	%rd34353, %rd34352, 32;
	and.b64  	%rd34354, %rd34305, 4294967295;
	add.s64 	%rd34355, %rd34353, %rd34354;
	shr.u64 	%rd34356, %rd34355, 32;
	and.b64  	%rd34357, %rd34308, 4294967295;
	add.s64 	%rd34358, %rd34356, %rd34357;
	{ .reg .b32 tmp; mov.b64 {tmp, %r6599}, %rd34358; }
	add.s32 	%r6600, %r6596, %r6599;
	mul.lo.s32 	%r6601, %r6535, %r6598;
	mul.wide.u32 	%rd34359, %r2896, %r6601;
	and.b64  	%rd34360, %rd34316, 4294967295;
	add.s64 	%rd34361, %rd34359, %rd34360;
	shr.u64 	%rd34362, %rd34361, 32;
	mul.wide.u32 	%rd34363, %r2895, %r6601;
	and.b64  	%rd34364, %rd34321, 4294967295;
	add.s64 	%rd34365, %rd34362, %rd34364;
	add.s64 	%rd34366, %rd34365, %rd34363;
	cvt.u32.u64 	%r6602, %rd34366;
	shr.u64 	%rd34367, %rd34366, 32;
	mul.wide.u32 	%rd34368, %r2894, %r6601;
	and.b64  	%rd34369, %rd34326, 4294967295;
	add.s64 	%rd34370, %rd34367, %rd34369;
	add.s64 	%rd34371, %rd34370, %rd34368;
	shr.u64 	%rd34372, %rd34371, 32;
	mul.wide.u32 	%rd34373, %r2893, %r6601;
	and.b64  	%rd34374, %rd34331, 4294967295;
	add.s64 	%rd34375, %rd34372, %rd34374;
	add.s64 	%rd34376, %rd34375, %rd34373;
	shr.u64 	%rd34377, %rd34376, 32;
	mul.wide.u32 	%rd34378, %r2892, %r6601;
	and.b64  	%rd34379, %rd34336, 4294967295;
	add.s64 	%rd34380, %rd34377, %rd34379;
	add.s64 	%rd34381, %rd34380, %rd34378;
	shr.u64 	%rd34382, %rd34381, 32;
	mul.wide.u32 	%rd34383, %r2891, %r6601;
	and.b64  	%rd34384, %rd34341, 4294967295;
	add.s64 	%rd34385, %rd34382, %rd34384;
	add.s64 	%rd34386, %rd34385, %rd34383;
	shr.u64 	%rd34387, %rd34386, 32;
	mul.wide.u32 	%rd34388, %r2890, %r6601;
	and.b64  	%rd34389, %rd34346, 4294967295;
	add.s64 	%rd34390, %rd34387, %rd34389;
	add.s64 	%rd34391, %rd34390, %rd34388;
	shr.u64 	%rd34392, %rd34391, 32;
	mul.wide.u32 	%rd34393, %r2889, %r6601;
	and.b64  	%rd34394, %rd34349, 4294967295;
	add.s64 	%rd34395, %rd34392, %rd34394;
	add.s64 	%rd34396, %rd34395, %rd34393;
	shr.u64 	%rd34397, %rd34396, 32;
	and.b64  	%rd34398, %rd34352, 4294967295;
	add.s64 	%rd34399, %rd34397, %rd34398;
	shr.u64 	%rd34400, %rd34399, 32;
	and.b64  	%rd34401, %rd34355, 4294967295;
	add.s64 	%rd34402, %rd34400, %rd34401;
	shr.u64 	%rd34403, %rd34402, 32;
	and.b64  	%rd34404, %rd34358, 4294967295;
	add.s64 	%rd34405, %rd34403, %rd34404;
	{ .reg .b32 tmp; mov.b64 {tmp, %r6603}, %rd34405; }
	add.s32 	%r6604, %r6600, %r6603;
	mul.lo.s32 	%r6605, %r6535, %r6602;
	mul.wide.u32 	%rd34406, %r2896, %r6605;
	and.b64  	%rd34407, %rd34366, 4294967295;
	add.s64 	%rd34408, %rd34406, %rd34407;
	shr.u64 	%rd34409, %rd34408, 32;
	mul.wide.u32 	%rd34410, %r2895, %r6605;
	and.b64  	%rd34411, %rd34371, 4294967295;
	add.s64 	%rd34412, %rd34409, %rd34411;
	add.s64 	%rd34413, %rd34412, %rd34410;
	cvt.u32.u64 	%r6606, %rd34413;
	shr.u64 	%rd34414, %rd34413, 32;
	mul.wide.u32 	%rd34415, %r2894, %r6605;
	and.b64  	%rd34416, %rd34376, 4294967295;
	add.s64 	%rd34417, %rd34414, %rd34416;
	add.s64 	%rd34418, %rd34417, %rd34415;
	shr.u64 	%rd34419, %rd34418, 32;
	mul.wide.u32 	%rd34420, %r2893, %r6605;
	and.b64  	%rd34421, %rd34381, 4294967295;
	add.s64 	%rd34422, %rd34419, %rd34421;
	add.s64 	%rd34423, %rd34422, %rd34420;
	shr.u64 	%rd34424, %rd34423, 32;
	mul.wide.u32 	%rd34425, %r2892, %r6605;
	and.b64  	%rd34426, %rd34386, 4294967295;
	add.s64 	%rd34427, %rd34424, %rd34426;
	add.s64 	%rd34428, %rd34427, %rd34425;
	shr.u64 	%rd34429, %rd34428, 32;
	mul.wide.u32 	%rd34430, %r2891, %r6605;
	and.b64  	%rd34431, %rd34391, 4294967295;
	add.s64 	%rd34432, %rd34429, %rd34431;
	add.s64 	%rd34433, %rd34432, %rd34430;
	shr.u64 	%rd34434, %rd34433, 32;
	mul.wide.u32 	%rd34435, %r2890, %r6605;
	and.b64  	%rd34436, %rd34396, 4294967295;
	add.s64 	%rd34437, %rd34434, %rd34436;
	add.s64 	%rd34438, %rd34437, %rd34435;
	shr.u64 	%rd34439, %rd34438, 32;
	mul.wide.u32 	%rd34440, %r2889, %r6605;
	and.b64  	%rd34441, %rd34399, 4294967295;
	add.s64 	%rd34442, %rd34439, %rd34441;
	add.s64 	%rd34443, %rd34442, %rd34440;
	shr.u64 	%rd34444, %rd34443, 32;
	and.b64  	%rd34445, %rd34402, 4294967295;
	add.s64 	%rd34446, %rd34444, %rd34445;
	shr.u64 	%rd34447, %rd34446, 32;
	and.b64  	%rd34448, %rd34405, 4294967295;
	add.s64 	%rd34449, %rd34447, %rd34448;
	{ .reg .b32 tmp; mov.b64 {tmp, %r6607}, %rd34449; }
	add.s32 	%r6608, %r6604, %r6607;
	mul.lo.s32 	%r6609, %r6535, %r6606;
	mul.wide.u32 	%rd34450, %r2896, %r6609;
	and.b64  	%rd34451, %rd34413, 4294967295;
	add.s64 	%rd34452, %rd34450, %rd34451;
	shr.u64 	%rd34453, %rd34452, 32;
	mul.wide.u32 	%rd34454, %r2895, %r6609;
	and.b64  	%rd34455, %rd34418, 4294967295;
	add.s64 	%rd34456, %rd34453, %rd34455;
	add.s64 	%rd34457, %rd34456, %rd34454;
	cvt.u32.u64 	%r6610, %rd34457;
	shr.u64 	%rd34458, %rd34457, 32;
	mul.wide.u32 	%rd34459, %r2894, %r6609;
	and.b64  	%rd34460, %rd34423, 4294967295;
	add.s64 	%rd34461, %rd34458, %rd34460;
	add.s64 	%rd34462, %rd34461, %rd34459;
	shr.u64 	%rd34463, %rd34462, 32;
	mul.wide.u32 	%rd34464, %r2893, %r6609;
	and.b64  	%rd34465, %rd34428, 4294967295;
	add.s64 	%rd34466, %rd34463, %rd34465;
	add.s64 	%rd34467, %rd34466, %rd34464;
	shr.u64 	%rd34468, %rd34467, 32;
	mul.wide.u32 	%rd34469, %r2892, %r6609;
	and.b64  	%rd34470, %rd34433, 4294967295;
	add.s64 	%rd34471, %rd34468, %rd34470;
	add.s64 	%rd34472, %rd34471, %rd34469;
	shr.u64 	%rd34473, %rd34472, 32;
	mul.wide.u32 	%rd34474, %r2891, %r6609;
	and.b64  	%rd34475, %rd34438, 4294967295;
	add.s64 	%rd34476, %rd34473, %rd34475;
	add.s64 	%rd34477, %rd34476, %rd34474;
	shr.u64 	%rd34478, %rd34477, 32;
	mul.wide.u32 	%rd34479, %r2890, %r6609;
	and.b64  	%rd34480, %rd34443, 4294967295;
	add.s64 	%rd34481, %rd34478, %rd34480;
	add.s64 	%rd34482, %rd34481, %rd34479;
	shr.u64 	%rd34483, %rd34482, 32;
	mul.wide.u32 	%rd34484, %r2889, %r6609;
	and.b64  	%rd34485, %rd34446, 4294967295;
	add.s64 	%rd34486, %rd34483, %rd34485;
	add.s64 	%rd34487, %rd34486, %rd34484;
	shr.u64 	%rd34488, %rd34487, 32;
	and.b64  	%rd34489, %rd34449, 4294967295;
	add.s64 	%rd34490, %rd34488, %rd34489;
	{ .reg .b32 tmp; mov.b64 {tmp, %r6611}, %rd34490; }
	add.s32 	%r6612, %r6608, %r6611;
	mul.lo.s32 	%r6613, %r6535, %r6610;
	mul.wide.u32 	%rd34491, %r2896, %r6613;
	and.b64  	%rd34492, %rd34457, 4294967295;
	add.s64 	%rd34493, %rd34491, %rd34492;
	shr.u64 	%rd34494, %rd34493, 32;
	mul.wide.u32 	%rd34495, %r2895, %r6613;
	and.b64  	%rd34496, %rd34462, 4294967295;
	add.s64 	%rd34497, %rd34494, %rd34496;
	add.s64 	%rd34498, %rd34497, %rd34495;
	cvt.u32.u64 	%r8623, %rd34498;
	shr.u64 	%rd34499, %rd34498, 32;
	mul.wide.u32 	%rd34500, %r2894, %r6613;
	and.b64  	%rd34501, %rd34467, 4294967295;
	add.s64 	%rd34502, %rd34499, %rd34501;
	add.s64 	%rd34503, %rd34502, %rd34500;
	cvt.u32.u64 	%r8624, %rd34503;
	shr.u64 	%rd34504, %rd34503, 32;
	mul.wide.u32 	%rd34505, %r2893, %r6613;
	and.b64  	%rd34506, %rd34472, 4294967295;
	add.s64 	%rd34507, %rd34504, %rd34506;
	add.s64 	%rd34508, %rd34507, %rd34505;
	cvt.u32.u64 	%r8625, %rd34508;
	shr.u64 	%rd34509, %rd34508, 32;
	mul.wide.u32 	%rd34510, %r2892, %r6613;
	and.b64  	%rd34511, %rd34477, 4294967295;
	add.s64 	%rd34512, %rd34509, %rd34511;
	add.s64 	%rd34513, %rd34512, %rd34510;
	cvt.u32.u64 	%r8626, %rd34513;
	shr.u64 	%rd34514, %rd34513, 32;
	mul.wide.u32 	%rd34515, %r2891, %r6613;
	and.b64  	%rd34516, %rd34482, 4294967295;
	add.s64 	%rd34517, %rd34514, %rd34516;
	add.s64 	%rd34518, %rd34517, %rd34515;
	cvt.u32.u64 	%r8627, %rd34518;
	shr.u64 	%rd34519, %rd34518, 32;
	mul.wide.u32 	%rd34520, %r2890, %r6613;
	and.b64  	%rd34521, %rd34487, 4294967295;
	add.s64 	%rd34522, %rd34519, %rd34521;
	add.s64 	%rd34523, %rd34522, %rd34520;
	cvt.u32.u64 	%r8628, %rd34523;
	shr.u64 	%rd34524, %rd34523, 32;
	mul.wide.u32 	%rd34525, %r2889, %r6613;
	and.b64  	%rd34526, %rd34490, 4294967295;
	add.s64 	%rd34527, %rd34524, %rd34526;
	add.s64 	%rd34528, %rd34527, %rd34525;
	cvt.u32.u64 	%r8629, %rd34528;
	{ .reg .b32 tmp; mov.b64 {tmp, %r6614}, %rd34528; }
	add.s32 	%r8630, %r6612, %r6614;
	setp.gt.u32 	%p1519, %r8630, %r2889;
	@%p1519 bra 	$L__BB5_1307;
	setp.lt.u32 	%p1520, %r8630, %r2889;
	@%p1520 bra 	$L__BB5_1308;
	setp.lt.u32 	%p1521, %r2890, %r8629;
	@%p1521 bra 	$L__BB5_1307;
	setp.gt.u32 	%p1522, %r2890, %r8629;
	@%p1522 bra 	$L__BB5_1308;
	setp.lt.u32 	%p1523, %r2891, %r8628;
	@%p1523 bra 	$L__BB5_1307;
	setp.gt.u32 	%p1524, %r2891, %r8628;
	@%p1524 bra 	$L__BB5_1308;
	setp.lt.u32 	%p1525, %r2892, %r8627;
	@%p1525 bra 	$L__BB5_1307;
	setp.gt.u32 	%p1526, %r2892, %r8627;
	@%p1526 bra 	$L__BB5_1308;
	setp.lt.u32 	%p1527, %r2893, %r8626;
	@%p1527 bra 	$L__BB5_1307;
	setp.gt.u32 	%p1528, %r2893, %r8626;
	@%p1528 bra 	$L__BB5_1308;
	setp.lt.u32 	%p1529, %r2894, %r8625;
	@%p1529 bra 	$L__BB5_1307;
	setp.gt.u32 	%p1530, %r2894, %r8625;
	@%p1530 bra 	$L__BB5_1308;
	setp.lt.u32 	%p1531, %r2895, %r8624;
	@%p1531 bra 	$L__BB5_1307;
	setp.gt.u32 	%p1532, %r2895, %r8624;
	setp.gt.u32 	%p1533, %r2896, %r8623;
	or.pred  	%p1534, %p1532, %p1533;
	@%p1534 bra 	$L__BB5_1308;
$L__BB5_1307:
	sub.s32 	%r8623, %r8623, %r2896;
	sub.s32 	%r8624, %r8624, %r2895;
	sub.s32 	%r8625, %r8625, %r2894;
	sub.s32 	%r8626, %r8626, %r2893;
	sub.s32 	%r8627, %r8627, %r2892;
	sub.s32 	%r8628, %r8628, %r2891;
	sub.s32 	%r8629, %r8629, %r2890;
	sub.s32 	%r8630, %r8630, %r2889;
$L__BB5_1308:
	ld.const.u32 	%r2963, [P_CONST+20];
	ld.const.u32 	%r2964, [P_CONST+16];
	ld.const.u32 	%r2965, [P_CONST+12];
	ld.const.u32 	%r2966, [P_CONST+8];
	ld.const.u32 	%r2967, [P_CONST+4];
	ld.const.u32 	%r2968, [P_CONST];
	sub.s32 	%r8751, %r8623, %r8583;
	sub.s32 	%r8750, %r8624, %r8584;
	sub.s32 	%r8749, %r8625, %r8585;
	sub.s32 	%r8748, %r8626, %r8586;
	sub.s32 	%r8747, %r8627, %r8587;
	sub.s32 	%r8746, %r8628, %r8588;
	sub.s32 	%r8745, %r8629, %r8589;
	sub.s32 	%r8744, %r8630, %r8590;
	mul.wide.u32 	%rd34529, %r2320, %r2328;
	cvt.u32.u64 	%r6615, %rd34529;
	shr.u64 	%rd34530, %rd34529, 32;
	mul.wide.u32 	%rd34531, %r2319, %r2328;
	add.s64 	%rd34532, %rd34530, %rd34531;
	shr.u64 	%rd34533, %rd34532, 32;
	mul.wide.u32 	%rd34534, %r2318, %r2328;
	add.s64 	%rd34535, %rd34533, %rd34534;
	shr.u64 	%rd34536, %rd34535, 32;
	mul.wide.u32 	%rd34537, %r2317, %r2328;
	add.s64 	%rd34538, %rd34536, %rd34537;
	shr.u64 	%rd34539, %rd34538, 32;
	mul.wide.u32 	%rd34540, %r2316, %r2328;
	add.s64 	%rd34541, %rd34539, %rd34540;
	shr.u64 	%rd34542, %rd34541, 32;
	mul.wide.u32 	%rd34543, %r2315, %r2328;
	add.s64 	%rd34544, %rd34542, %rd34543;
	shr.u64 	%rd34545, %rd34544, 32;
	mul.wide.u32 	%rd34546, %r2314, %r2328;
	add.s64 	%rd34547, %rd34545, %rd34546;
	shr.u64 	%rd34548, %rd34547, 32;
	mul.wide.u32 	%rd34549, %r2313, %r2328;
	add.s64 	%rd34550, %rd34548, %rd34549;
	shr.u64 	%rd34551, %rd34550, 32;
	mul.wide.u32 	%rd34552, %r2320, %r2327;
	and.b64  	%rd34553, %rd34532, 4294967295;
	add.s64 	%rd34554, %rd34552, %rd34553;
	shr.u64 	%rd34555, %rd34554, 32;
	mul.wide.u32 	%rd34556, %r2319, %r2327;
	and.b64  	%rd34557, %rd34535, 4294967295;
	add.s64 	%rd34558, %rd34555, %rd34557;
	add.s64 	%rd34559, %rd34558, %rd34556;
	shr.u64 	%rd34560, %rd34559, 32;
	mul.wide.u32 	%rd34561, %r2318, %r2327;
	and.b64  	%rd34562, %rd34538, 4294967295;
	add.s64 	%rd34563, %rd34560, %rd34562;
	add.s64 	%rd34564, %rd34563, %rd34561;
	shr.u64 	%rd34565, %rd34564, 32;
	mul.wide.u32 	%rd34566, %r2317, %r2327;
	and.b64  	%rd34567, %rd34541, 4294967295;
	add.s64 	%rd34568, %rd34565, %rd34567;
	add.s64 	%rd34569, %rd34568, %rd34566;
	shr.u64 	%rd34570, %rd34569, 32;
	mul.wide.u32 	%rd34571, %r2316, %r2327;
	and.b64  	%rd34572, %rd34544, 4294967295;
	add.s64 	%rd34573, %rd34570, %rd34572;
	add.s64 	%rd34574, %rd34573, %rd34571;
	shr.u64 	%rd34575, %rd34574, 32;
	mul.wide.u32 	%rd34576, %r2315, %r2327;
	and.b64  	%rd34577, %rd34547, 4294967295;
	add.s64 	%rd34578, %rd34575, %rd34577;
	add.s64 	%rd34579, %rd34578, %rd34576;
	shr.u64 	%rd34580, %rd34579, 32;
	mul.wide.u32 	%rd34581, %r2314, %r2327;
	and.b64  	%rd34582, %rd34550, 4294967295;
	add.s64 	%rd34583, %rd34580, %rd34582;
	add.s64 	%rd34584, %rd34583, %rd34581;
	shr.u64 	%rd34585, %rd34584, 32;
	mul.wide.u32 	%rd34586, %r2313, %r2327;
	add.s64 	%rd34587, %rd34585, %rd34551;
	add.s64 	%rd34588, %rd34587, %rd34586;
	shr.u64 	%rd34589, %rd34588, 32;
	mul.wide.u32 	%rd34590, %r2320, %r2326;
	and.b64  	%rd34591, %rd34559, 4294967295;
	add.s64 	%rd34592, %rd34590, %rd34591;
	shr.u64 	%rd34593, %rd34592, 32;
	mul.wide.u32 	%rd34594, %r2319, %r2326;
	and.b64  	%rd34595, %rd34564, 4294967295;
	add.s64 	%rd34596, %rd34593, %rd34595;
	add.s64 	%rd34597, %rd34596, %rd34594;
	shr.u64 	%rd34598, %rd34597, 32;
	mul.wide.u32 	%rd34599, %r2318, %r2326;
	and.b64  	%rd34600, %rd34569, 4294967295;
	add.s64 	%rd34601, %rd34598, %rd34600;
	add.s64 	%rd34602, %rd34601, %rd34599;
	shr.u64 	%rd34603, %rd34602, 32;
	mul.wide.u32 	%rd34604, %r2317, %r2326;
	and.b64  	%rd34605, %rd34574, 4294967295;
	add.s64 	%rd34606, %rd34603, %rd34605;
	add.s64 	%rd34607, %rd34606, %rd34604;
	shr.u64 	%rd34608, %rd34607, 32;
	mul.wide.u32 	%rd34609, %r2316, %r2326;
	and.b64  	%rd34610, %rd34579, 4294967295;
	add.s64 	%rd34611, %rd34608, %rd34610;
	add.s64 	%rd34612, %rd34611, %rd34609;
	shr.u64 	%rd34613, %rd34612, 32;
	mul.wide.u32 	%rd34614, %r2315, %r2326;
	and.b64  	%rd34615, %rd34584, 4294967295;
	add.s64 	%rd34616, %rd34613, %rd34615;
	add.s64 	%rd34617, %rd34616, %rd34614;
	shr.u64 	%rd34618, %rd34617, 32;
	mul.wide.u32 	%rd34619, %r2314, %r2326;
	and.b64  	%rd34620, %rd34588, 4294967295;
	add.s64 	%rd34621, %rd34618, %rd34620;
	add.s64 	%rd34622, %rd34621, %rd34619;
	shr.u64 	%rd34623, %rd34622, 32;
	mul.wide.u32 	%rd34624, %r2313, %r2326;
	add.s64 	%rd34625, %rd34623, %rd34589;
	add.s64 	%rd34626, %rd34625, %rd34624;
	shr.u64 	%rd34627, %rd34626, 32;
	mul.wide.u32 	%rd34628, %r2320, %r2325;
	and.b64  	%rd34629, %rd34597, 4294967295;
	add.s64 	%rd34630, %rd34628, %rd34629;
	shr.u64 	%rd34631, %rd34630, 32;
	mul.wide.u32 	%rd34632, %r2319, %r2325;
	and.b64  	%rd34633, %rd34602, 4294967295;
	add.s64 	%rd34634, %rd34631, %rd34633;
	add.s64 	%rd34635, %rd34634, %rd34632;
	shr.u64 	%rd34636, %rd34635, 32;
	mul.wide.u32 	%rd34637, %r2318, %r2325;
	and.b64  	%rd34638, %rd34607, 4294967295;
	add.s64 	%rd34639, %rd34636, %rd34638;
	add.s64 	%rd34640, %rd34639, %rd34637;
	shr.u64 	%rd34641, %rd34640, 32;
	mul.wide.u32 	%rd34642, %r2317, %r2325;
	and.b64  	%rd34643, %rd34612, 4294967295;
	add.s64 	%rd34644, %rd34641, %rd34643;
	add.s64 	%rd34645, %rd34644, %rd34642;
	shr.u64 	%rd34646, %rd34645, 32;
	mul.wide.u32 	%rd34647, %r2316, %r2325;
	and.b64  	%rd34648, %rd34617, 4294967295;
	add.s64 	%rd34649, %rd34646, %rd34648;
	add.s64 	%rd34650, %rd34649, %rd34647;
	shr.u64 	%rd34651, %rd34650, 32;
	mul.wide.u32 	%rd34652, %r2315, %r2325;
	and.b64  	%rd34653, %rd34622, 4294967295;
	add.s64 	%rd34654, %rd34651, %rd34653;
	add.s64 	%rd34655, %rd34654, %rd34652;
	shr.u64 	%rd34656, %rd34655, 32;
	mul.wide.u32 	%rd34657, %r2314, %r2325;
	and.b64  	%rd34658, %rd34626, 4294967295;
	add.s64 	%rd34659, %rd34656, %rd34658;
	add.s64 	%rd34660, %rd34659, %rd34657;
	shr.u64 	%rd34661, %rd34660, 32;
	mul.wide.u32 	%rd34662, %r2313, %r2325;
	add.s64 	%rd34663, %rd34661, %rd34627;
	add.s64 	%rd34664, %rd34663, %rd34662;
	shr.u64 	%rd34665, %rd34664, 32;
	mul.wide.u32 	%rd34666, %r2320, %r2324;
	and.b64  	%rd34667, %rd34635, 4294967295;
	add.s64 	%rd34668, %rd34666, %rd34667;
	shr.u64 	%rd34669, %rd34668, 32;
	mul.wide.u32 	%rd34670, %r2319, %r2324;
	and.b64  	%rd34671, %rd34640, 4294967295;
	add.s64 	%rd34672, %rd34669, %rd34671;
	add.s64 	%rd34673, %rd34672, %rd34670;
	shr.u64 	%rd34674, %rd34673, 32;
	mul.wide.u32 	%rd34675, %r2318, %r2324;
	and.b64  	%rd34676, %rd34645, 4294967295;
	add.s64 	%rd34677, %rd34674, %rd34676;
	add.s64 	%rd34678, %rd34677, %rd34675;
	shr.u64 	%rd34679, %rd34678, 32;
	mul.wide.u32 	%rd34680, %r2317, %r2324;
	and.b64  	%rd34681, %rd34650, 4294967295;
	add.s64 	%rd34682, %rd34679, %rd34681;
	add.s64 	%rd34683, %rd34682, %rd34680;
	shr.u64 	%rd34684, %rd34683, 32;
	mul.wide.u32 	%rd34685, %r2316, %r2324;
	and.b64  	%rd34686, %rd34655, 4294967295;
	add.s64 	%rd34687, %rd34684, %rd34686;
	add.s64 	%rd34688, %rd34687, %rd34685;
	shr.u64 	%rd34689, %rd34688, 32;
	mul.wide.u32 	%rd34690, %r2315, %r2324;
	and.b64  	%rd34691, %rd34660, 4294967295;
	add.s64 	%rd34692, %rd34689, %rd34691;
	add.s64 	%rd34693, %rd34692, %rd34690;
	shr.u64 	%rd34694, %rd34693, 32;
	mul.wide.u32 	%rd34695, %r2314, %r2324;
	and.b64  	%rd34696, %rd34664, 4294967295;
	add.s64 	%rd34697, %rd34694, %rd34696;
	add.s64 	%rd34698, %rd34697, %rd34695;
	shr.u64 	%rd34699, %rd34698, 32;
	mul.wide.u32 	%rd34700, %r2313, %r2324;
	add.s64 	%rd34701, %rd34699, %rd34665;
	add.s64 	%rd34702, %rd34701, %rd34700;
	shr.u64 	%rd34703, %rd34702, 32;
	mul.wide.u32 	%rd34704, %r2320, %r2323;
	and.b64  	%rd34705, %rd34673, 4294967295;
	add.s64 	%rd34706, %rd34704, %rd34705;
	shr.u64 	%rd34707, %rd34706, 32;
	mul.wide.u32 	%rd34708, %r2319, %r2323;
	and.b64  	%rd34709, %rd34678, 4294967295;
	add.s64 	%rd34710, %rd34707, %rd34709;
	add.s64 	%rd34711, %rd34710, %rd34708;
	shr.u64 	%rd34712, %rd34711, 32;
	mul.wide.u32 	%rd34713, %r2318, %r2323;
	and.b64  	%rd34714, %rd34683, 4294967295;
	add.s64 	%rd34715, %rd34712, %rd34714;
	add.s64 	%rd34716, %rd34715, %rd34713;
	shr.u64 	%rd34717, %rd34716, 32;
	mul.wide.u32 	%rd34718, %r2317, %r2323;
	and.b64  	%rd34719, %rd34688, 4294967295;
	add.s64 	%rd34720, %rd34717, %rd34719;
	add.s64 	%rd34721, %rd34720, %rd34718;
	shr.u64 	%rd34722, %rd34721, 32;
	mul.wide.u32 	%rd34723, %r2316, %r2323;
	and.b64  	%rd34724, %rd34693, 4294967295;
	add.s64 	%rd34725, %rd34722, %rd34724;
	add.s64 	%rd34726, %rd34725, %rd34723;
	shr.u64 	%rd34727, %rd34726, 32;
	mul.wide.u32 	%rd34728, %r2315, %r2323;
	and.b64  	%rd34729, %rd34698, 4294967295;
	add.s64 	%rd34730, %rd34727, %rd34729;
	add.s64 	%rd34731, %rd34730, %rd34728;
	shr.u64 	%rd34732, %rd34731, 32;
	mul.wide.u32 	%rd34733, %r2314, %r2323;
	and.b64  	%rd34734, %rd34702, 4294967295;
	add.s64 	%rd34735, %rd34732, %rd34734;
	add.s64 	%rd34736, %rd34735, %rd34733;
	shr.u64 	%rd34737, %rd34736, 32;
	mul.wide.u32 	%rd34738, %r2313, %r2323;
	add.s64 	%rd34739, %rd34737, %rd34703;
	add.s64 	%rd34740, %rd34739, %rd34738;
	shr.u64 	%rd34741, %rd34740, 32;
	mul.wide.u32 	%rd34742, %r2320, %r2322;
	and.b64  	%rd34743, %rd34711, 4294967295;
	add.s64 	%rd34744, %rd34742, %rd34743;
	shr.u64 	%rd34745, %rd34744, 32;
	mul.wide.u32 	%rd34746, %r2319, %r2322;
	and.b64  	%rd34747, %rd34716, 4294967295;
	add.s64 	%rd34748, %rd34745, %rd34747;
	add.s64 	%rd34749, %rd34748, %rd34746;
	shr.u64 	%rd34750, %rd34749, 32;
	mul.wide.u32 	%rd34751, %r2318, %r2322;
	and.b64  	%rd34752, %rd34721, 4294967295;
	add.s64 	%rd34753, %rd34750, %rd34752;
	add.s64 	%rd34754, %rd34753, %rd34751;
	shr.u64 	%rd34755, %rd34754, 32;
	mul.wide.u32 	%rd34756, %r2317, %r2322;
	and.b64  	%rd34757, %rd34726, 4294967295;
	add.s64 	%rd34758, %rd34755, %rd34757;
	add.s64 	%rd34759, %rd34758, %rd34756;
	shr.u64 	%rd34760, %rd34759, 32;
	mul.wide.u32 	%rd34761, %r2316, %r2322;
	and.b64  	%rd34762, %rd34731, 4294967295;
	add.s64 	%rd34763, %rd34760, %rd34762;
	add.s64 	%rd34764, %rd34763, %rd34761;
	shr.u64 	%rd34765, %rd34764, 32;
	mul.wide.u32 	%rd34766, %r2315, %r2322;
	and.b64  	%rd34767, %rd34736, 4294967295;
	add.s64 	%rd34768, %rd34765, %rd34767;
	add.s64 	%rd34769, %rd34768, %rd34766;
	shr.u64 	%rd34770, %rd34769, 32;
	mul.wide.u32 	%rd34771, %r2314, %r2322;
	and.b64  	%rd34772, %rd34740, 4294967295;
	add.s64 	%rd34773, %rd34770, %rd34772;
	add.s64 	%rd34774, %rd34773, %rd34771;
	shr.u64 	%rd34775, %rd34774, 32;
	mul.wide.u32 	%rd34776, %r2313, %r2322;
	add.s64 	%rd34777, %rd34775, %rd34741;
	add.s64 	%rd34778, %rd34777, %rd34776;
	shr.u64 	%rd34779, %rd34778, 32;
	mul.wide.u32 	%rd34780, %r2320, %r2321;
	and.b64  	%rd34781, %rd34749, 4294967295;
	add.s64 	%rd34782, %rd34780, %rd34781;
	shr.u64 	%rd34783, %rd34782, 32;
	mul.wide.u32 	%rd34784, %r2319, %r2321;
	and.b64  	%rd34785, %rd34754, 4294967295;
	add.s64 	%rd34786, %rd34783, %rd34785;
	add.s64 	%rd34787, %rd34786, %rd34784;
	shr.u64 	%rd34788, %rd34787, 32;
	mul.wide.u32 	%rd34789, %r2318, %r2321;
	and.b64  	%rd34790, %rd34759, 4294967295;
	add.s64 	%rd34791, %rd34788, %rd34790;
	add.s64 	%rd34792, %rd34791, %rd34789;
	shr.u64 	%rd34793, %rd34792, 32;
	mul.wide.u32 	%rd34794, %r2317, %r2321;
	and.b64  	%rd34795, %rd34764, 4294967295;
	add.s64 	%rd34796, %rd34793, %rd34795;
	add.s64 	%rd34797, %rd34796, %rd34794;
	shr.u64 	%rd34798, %rd34797, 32;
	mul.wide.u32 	%rd34799, %r2316, %r2321;
	and.b64  	%rd34800, %rd34769, 4294967295;
	add.s64 	%rd34801, %rd34798, %rd34800;
	add.s64 	%rd34802, %rd34801, %rd34799;
	shr.u64 	%rd34803, %rd34802, 32;
	mul.wide.u32 	%rd34804, %r2315, %r2321;
	and.b64  	%rd34805, %rd34774, 4294967295;
	add.s64 	%rd34806, %rd34803, %rd34805;
	add.s64 	%rd34807, %rd34806, %rd34804;
	shr.u64 	%rd34808, %rd34807, 32;
	mul.wide.u32 	%rd34809, %r2314, %r2321;
	and.b64  	%rd34810, %rd34778, 4294967295;
	add.s64 	%rd34811, %rd34808, %rd34810;
	add.s64 	%rd34812, %rd34811, %rd34809;
	shr.u64 	%rd34813, %rd34812, 32;
	mul.wide.u32 	%rd34814, %r2313, %r2321;
	add.s64 	%rd34815, %rd34813, %rd34779;
	add.s64 	%rd34816, %rd34815, %rd34814;
	{ .reg .b32 tmp; mov.b64 {tmp, %r6616}, %rd34816; }
	ld.const.u32 	%r6617, [MU_P];
	mul.lo.s32 	%r6618, %r6617, %r6615;
	mul.wide.u32 	%rd34817, %r2968, %r6618;
	and.b64  	%rd34818, %rd34529, 4294967295;
	add.s64 	%rd34819, %rd34817, %rd34818;
	shr.u64 	%rd34820, %rd34819, 32;
	mul.wide.u32 	%rd34821, %r2967, %r6618;
	and.b64  	%rd34822, %rd34554, 4294967295;
	add.s64 	%rd34823, %rd34820, %rd34822;
	add.s64 	%rd34824, %rd34823, %rd34821;
	cvt.u32.u64 	%r6619, %rd34824;
	shr.u64 	%rd34825, %rd34824, 32;
	mul.wide.u32 	%rd34826, %r2966, %r6618;
	and.b64  	%rd34827, %rd34592, 4294967295;
	add.s64 	%rd34828, %rd34825, %rd34827;
	add.s64 	%rd34829, %rd34828, %rd34826;
	shr.u64 	%rd34830, %rd34829, 32;
	mul.wide.u32 	%rd34831, %r2965, %r6618;
	and.b64  	%rd34832, %rd34630, 4294967295;
	add.s64 	%rd34833, %rd34830, %rd34832;
	add.s64 	%rd34834, %rd34833, %rd34831;
	shr.u64 	%rd34835, %rd34834, 32;
	mul.wide.u32 	%rd34836, %r2964, %r6618;
	and.b64  	%rd34837, %rd34668, 4294967295;
	add.s64 	%rd34838, %rd34835, %rd34837;
	add.s64 	%rd34839, %rd34838, %rd34836;
	shr.u64 	%rd34840, %rd34839, 32;
	mul.wide.u32 	%rd34841, %r2963, %r6618;
	and.b64  	%rd34842, %rd34706, 4294967295;
	add.s64 	%rd34843, %rd34840, %rd34842;
	add.s64 	%rd34844, %rd34843, %rd34841;
	shr.u64 	%rd34845, %rd34844, 32;
	mul.wide.u32 	%rd34846, %r2890, %r6618;
	and.b64  	%rd34847, %rd34744, 4294967295;
	add.s64 	%rd34848, %rd34845, %rd34847;
	add.s64 	%rd34849, %rd34848, %rd34846;
	shr.u64 	%rd34850, %rd34849, 32;
	mul.wide.u32 	%rd34851, %r2889, %r6618;
	and.b64  	%rd34852, %rd34782, 4294967295;
	add.s64 	%rd34853, %rd34850, %rd34852;
	add.s64 	%rd34854, %rd34853, %rd34851;
	shr.u64 	%rd34855, %rd34854, 32;
	and.b64  	%rd34856, %rd34787, 4294967295;
	add.s64 	%rd34857, %rd34855, %rd34856;
	shr.u64 	%rd34858, %rd34857, 32;
	and.b64  	%rd34859, %rd34792, 4294967295;
	add.s64 	%rd34860, %rd34858, %rd34859;
	shr.u64 	%rd34861, %rd34860, 32;
	and.b64  	%rd34862, %rd34797, 4294967295;
	add.s64 	%rd34863, %rd34861, %rd34862;
	shr.u64 	%rd34864, %rd34863, 32;
	and.b64  	%rd34865, %rd34802, 4294967295;
	add.s64 	%rd34866, %rd34864, %rd34865;
	shr.u64 	%rd34867, %rd34866, 32;
	and.b64  	%rd34868, %rd34807, 4294967295;
	add.s64 	%rd34869, %rd34867, %rd34868;
	shr.u64 	%rd34870, %rd34869, 32;
	and.b64  	%rd34871, %rd34812, 4294967295;
	add.s64 	%rd34872, %rd34870, %rd34871;
	shr.u64 	%rd34873, %rd34872, 32;
	and.b64  	%rd34874, %rd34816, 4294967295;
	add.s64 	%rd34875, %rd34873, %rd34874;
	{ .reg .b32 tmp; mov.b64 {tmp, %r6620}, %rd34875; }
	add.s32 	%r6621, %r6616, %r6620;
	mul.lo.s32 	%r6622, %r6617, %r6619;
	mul.wide.u32 	%rd34876, %r2968, %r6622;
	and.b64  	%rd34877, %rd34824, 4294967295;
	add.s64 	%rd34878, %rd34876, %rd34877;
	shr.u64 	%rd34879, %rd34878, 32;
	mul.wide.u32 	%rd34880, %r2967, %r6622;
	and.b64  	%rd34881, %rd34829, 4294967295;
	add.s64 	%rd34882, %rd34879, %rd34881;
	add.s64 	%rd34883, %rd34882, %rd34880;
	cvt.u32.u64 	%r6623, %rd34883;
	shr.u64 	%rd34884, %rd34883, 32;
	mul.wide.u32 	%rd34885, %r2966, %r6622;
	and.b64  	%rd34886, %rd34834, 4294967295;
	add.s64 	%rd34887, %rd34884, %rd34886;
	add.s64 	%rd34888, %rd34887, %rd34885;
	shr.u64 	%rd34889, %rd34888, 32;
	mul.wide.u32 	%rd34890, %r2965, %r6622;
	and.b64  	%rd34891, %rd34839, 4294967295;
	add.s64 	%rd34892, %rd34889, %rd34891;
	add.s64 	%rd34893, %rd34892, %rd34890;
	shr.u64 	%rd34894, %rd34893, 32;
	mul.wide.u32 	%rd34895, %r2964, %r6622;
	and.b64  	%rd34896, %rd34844, 4294967295;
	add.s64 	%rd34897, %rd34894, %rd34896;
	add.s64 	%rd34898, %rd34897, %rd34895;
	shr.u64 	%rd34899, %rd34898, 32;
	mul.wide.u32 	%rd34900, %r2963, %r6622;
	and.b64  	%rd34901, %rd34849, 4294967295;
	add.s64 	%rd34902, %rd34899, %rd34901;
	add.s64 	%rd34903, %rd34902, %rd34900;
	shr.u64 	%rd34904, %rd34903, 32;
	mul.wide.u32 	%rd34905, %r2890, %r6622;
	and.b64  	%rd34906, %rd34854, 4294967295;
	add.s64 	%rd34907, %rd34904, %rd34906;
	add.s64 	%rd34908, %rd34907, %rd34905;
	shr.u64 	%rd34909, %rd34908, 32;
	mul.wide.u32 	%rd34910, %r2889, %r6622;
	and.b64  	%rd34911, %rd34857, 4294967295;
	add.s64 	%rd34912, %rd34909, %rd34911;
	add.s64 	%rd34913, %rd34912, %rd34910;
	shr.u64 	%rd34914, %rd34913, 32;
	and.b64  	%rd34915, %rd34860, 4294967295;
	add.s64 	%rd34916, %rd34914, %rd34915;
	shr.u64 	%rd34917, %rd34916, 32;
	and.b64  	%rd34918, %rd34863, 4294967295;
	add.s64 	%rd34919, %rd34917, %rd34918;
	shr.u64 	%rd34920, %rd34919, 32;
	and.b64  	%rd34921, %rd34866, 4294967295;
	add.s64 	%rd34922, %rd34920, %rd34921;
	shr.u64 	%rd34923, %rd34922, 32;
	and.b64  	%rd34924, %rd34869, 4294967295;
	add.s64 	%rd34925, %rd34923, %rd34924;
	shr.u64 	%rd34926, %rd34925, 32;
	and.b64  	%rd34927, %rd34872, 4294967295;
	add.s64 	%rd34928, %rd34926, %rd34927;
	shr.u64 	%rd34929, %rd34928, 32;
	and.b64  	%rd34930, %rd34875, 4294967295;
	add.s64 	%rd34931, %rd34929, %rd34930;
	{ .reg .b32 tmp; mov.b64 {tmp, %r6624}, %rd34931; }
	add.s32 	%r6625, %r6621, %r6624;
	mul.lo.s32 	%r6626, %r6617, %r6623;
	mul.wide.u32 	%rd34932, %r2968, %r6626;
	and.b64  	%rd34933, %rd34883, 4294967295;
	add.s64 	%rd34934, %rd34932, %rd34933;
	shr.u64 	%rd34935, %rd34934, 32;
	mul.wide.u32 	%rd34936, %r2967, %r6626;
	and.b64  	%rd34937, %rd34888, 4294967295;
	add.s64 	%rd34938, %rd34935, %rd34937;
	add.s64 	%rd34939, %rd34938, %rd34936;
	cvt.u32.u64 	%r6627, %rd34939;
	shr.u64 	%rd34940, %rd34939, 32;
	mul.wide.u32 	%rd34941, %r2966, %r6626;
	and.b64  	%rd34942, %rd34893, 4294967295;
	add.s64 	%rd34943, %rd34940, %rd34942;
	add.s64 	%rd34944, %rd34943, %rd34941;
	shr.u64 	%rd34945, %rd34944, 32;
	mul.wide.u32 	%rd34946, %r2965, %r6626;
	and.b64  	%rd34947, %rd34898, 4294967295;
	add.s64 	%rd34948, %rd34945, %rd34947;
	add.s64 	%rd34949, %rd34948, %rd34946;
	shr.u64 	%rd34950, %rd34949, 32;
	mul.wide.u32 	%rd34951, %r2964, %r6626;
	and.b64  	%rd34952, %rd34903, 4294967295;
	add.s64 	%rd34953, %rd34950, %rd34952;
	add.s64 	%rd34954, %rd34953, %rd34951;
	shr.u64 	%rd34955, %rd34954, 32;
	mul.wide.u32 	%rd34956, %r2963, %r6626;
	and.b64  	%rd34957, %rd34908, 4294967295;
	add.s64 	%rd34958, %rd34955, %rd34957;
	add.s64 	%rd34959, %rd34958, %rd34956;
	shr.u64 	%rd34960, %rd34959, 32;
	mul.wide.u32 	%rd34961, %r2890, %r6626;
	and.b64  	%rd34962, %rd34913, 4294967295;
	add.s64 	%rd34963, %rd34960, %rd34962;
	add.s64 	%rd34964, %rd34963, %rd34961;
	shr.u64 	%rd34965, %rd34964, 32;
	mul.wide.u32 	%rd34966, %r2889, %r6626;
	and.b64  	%rd34967, %rd34916, 4294967295;
	add.s64 	%rd34968, %rd34965, %rd34967;
	add.s64 	%rd34969, %rd34968, %rd34966;
	shr.u64 	%rd34970, %rd34969, 32;
	and.b64  	%rd34971, %rd34919, 4294967295;
	add.s64 	%rd34972, %rd34970, %rd34971;
	shr.u64 	%rd34973, %rd34972, 32;
	and.b64  	%rd34974, %rd34922, 4294967295;
	add.s64 	%rd34975, %rd34973, %rd34974;
	shr.u64 	%rd34976, %rd34975, 32;
	and.b64  	%rd34977, %rd34925, 4294967295;
	add.s64 	%rd34978, %rd34976, %rd34977;
	shr.u64 	%rd34979, %rd34978, 32;
	and.b64  	%rd34980, %rd34928, 4294967295;
	add.s64 	%rd34981, %rd34979, %rd34980;
	shr.u64 	%rd34982, %rd34981, 32;
	and.b64  	%rd34983, %rd34931, 4294967295;
	add.s64 	%rd34984, %rd34982, %rd34983;
	{ .reg .b32 tmp; mov.b64 {tmp, %r6628}, %rd34984; }
	add.s32 	%r6629, %r6625, %r6628;
	mul.lo.s32 	%r6630, %r6617, %r6627;
	mul.wide.u32 	%rd34985, %r2968, %r6630;
	and.b64  	%rd34986, %rd34939, 4294967295;
	add.s64 	%rd34987, %rd34985, %rd34986;
	shr.u64 	%rd34988, %rd34987, 32;
	mul.wide.u32 	%rd34989, %r2967, %r6630;
	and.b64  	%rd34990, %rd34944, 4294967295;
	add.s64 	%rd34991, %rd34988, %rd34990;
	add.s64 	%rd34992, %rd34991, %rd34989;
	cvt.u32.u64 	%r6631, %rd34992;
	shr.u64 	%rd34993, %rd34992, 32;
	mul.wide.u32 	%rd34994, %r2966, %r6630;
	and.b64  	%rd34995, %rd34949, 4294967295;
	add.s64 	%rd34996, %rd34993, %rd34995;
	add.s64 	%rd34997, %rd34996, %rd34994;
	shr.u64 	%rd34998, %rd34997, 32;
	mul.wide.u32 	%rd34999, %r2965, %r6630;
	and.b64  	%rd35000, %rd34954, 4294967295;
	add.s64 	%rd35001, %rd34998, %rd35000;
	add.s64 	%rd35002, %rd35001, %rd34999;
	shr.u64 	%rd35003, %rd35002, 32;
	mul.wide.u32 	%rd35004, %r2964, %r6630;
	and.b64  	%rd35005, %rd34959, 4294967295;
	add.s64 	%rd35006, %rd35003, %rd35005;
	add.s64 	%rd35007, %rd35006, %rd35004;
	shr.u64 	%rd35008, %rd35007, 32;
	mul.wide.u32 	%rd35009, %r2963, %r6630;
	and.b64  	%rd35010, %rd34964, 4294967295;
	add.s64 	%rd35011, %rd35008, %rd35010;
	add.s64 	%rd35012, %rd35011, %rd35009;
	shr.u64 	%rd35013, %rd35012, 32;
	mul.wide.u32 	%rd35014, %r2890, %r6630;
	and.b64  	%rd35015, %rd34969, 4294967295;
	add.s64 	%rd35016, %rd35013, %rd35015;
	add.s64 	%rd35017, %rd35016, %rd35014;
	shr.u64 	%rd35018, %rd35017, 32;
	mul.wide.u32 	%rd35019, %r2889, %r6630;
	and.b64  	%rd35020, %rd34972, 4294967295;
	add.s64 	%rd35021, %rd35018, %rd35020;
	add.s64 	%rd35022, %rd35021, %rd35019;
	shr.u64 	%rd35023, %rd35022, 32;
	and.b64  	%rd35024, %rd34975, 4294967295;
	add.s64 	%rd35025, %rd35023, %rd35024;
	shr.u64 	%rd35026, %rd35025, 32;
	and.b64  	%rd35027, %rd34978, 4294967295;
	add.s64 	%rd35028, %rd35026, %rd35027;
	shr.u64 	%rd35029, %rd35028, 32;
	and.b64  	%rd35030, %rd34981, 4294967295;
	add.s64 	%rd35031, %rd35029, %rd35030;
	shr.u64 	%rd35032, %rd35031, 32;
	and.b64  	%rd35033, %rd34984, 4294967295;
	add.s64 	%rd35034, %rd35032, %rd35033;
	{ .reg .b32 tmp; mov.b64 {tmp, %r6632}, %rd35034; }
	add.s32 	%r6633, %r6629, %r6632;
	mul.lo.s32 	%r6634, %r6617, %r6631;
	mul.wide.u32 	%rd35035, %r2968, %r6634;
	and.b64  	%rd35036, %rd34992, 4294967295;
	add.s64 	%rd35037, %rd35035, %rd35036;
	shr.u64 	%rd35038, %rd35037, 32;
	mul.wide.u32 	%rd35039, %r2967, %r6634;
	and.b64  	%rd35040, %rd34997, 4294967295;
	add.s64 	%rd35041, %rd35038, %rd35040;
	add.s64 	%rd35042, %rd35041, %rd35039;
	cvt.u32.u64 	%r6635, %rd35042;
	shr.u64 	%rd35043, %rd35042, 32;
	mul.wide.u32 	%rd35044, %r2966, %r6634;
	and.b64  	%rd35045, %rd35002, 4294967295;
	add.s64 	%rd35046, %rd35043, %rd35045;
	add.s64 	%rd35047, %rd35046, %rd35044;
	shr.u64 	%rd35048, %rd35047, 32;
	mul.wide.u32 	%rd35049, %r2965, %r6634;
	and.b64  	%rd35050, %rd35007, 4294967295;
	add.s64 	%rd35051, %rd35048, %rd35050;
	add.s64 	%rd35052, %rd35051, %rd35049;
	shr.u64 	%rd35053, %rd35052, 32;
	mul.wide.u32 	%rd35054, %r2964, %r6634;
	and.b64  	%rd35055, %rd35012, 4294967295;
	add.s64 	%rd35056, %rd35053, %rd35055;
	add.s64 	%rd35057, %rd35056, %rd35054;
	shr.u64 	%rd35058, %rd35057, 32;
	mul.wide.u32 	%rd35059, %r2963, %r6634;
	and.b64  	%rd35060, %rd35017, 4294967295;
	add.s64 	%rd35061, %rd35058, %rd35060;
	add.s64 	%rd35062, %rd35061, %rd35059;
	shr.u64 	%rd35063, %rd35062, 32;
	mul.wide.u32 	%rd35064, %r2890, %r6634;
	and.b64  	%rd35065, %rd35022, 4294967295;
	add.s64 	%rd35066, %rd35063, %rd35065;
	add.s64 	%rd35067, %rd35066, %rd35064;
	shr.u64 	%rd35068, %rd35067, 32;
	mul.wide.u32 	%rd35069, %r2889, %r6634;
	and.b64  	%rd35070, %rd35025, 4294967295;
	add.s64 	%rd35071, %rd35068, %rd35070;
	add.s64 	%rd35072, %rd35071, %rd35069;
	shr.u64 	%rd35073, %rd35072, 32;
	and.b64  	%rd35074, %rd35028, 4294967295;
	add.s64 	%rd35075, %rd35073, %rd35074;
	shr.u64 	%rd35076, %rd35075, 32;
	and.b64  	%rd35077, %rd35031, 4294967295;
	add.s64 	%rd35078, %rd35076, %rd35077;
	shr.u64 	%rd35079, %rd35078, 32;
	and.b64  	%rd35080, %rd35034, 4294967295;
	add.s64 	%rd35081, %rd35079, %rd35080;
	{ .reg .b32 tmp; mov.b64 {tmp, %r6636}, %rd35081; }
	add.s32 	%r6637, %r6633, %r6636;
	mul.lo.s32 	%r6638, %r6617, %r6635;
	mul.wide.u32 	%rd35082, %r2968, %r6638;
	and.b64  	%rd35083, %rd35042, 4294967295;
	add.s64 	%rd35084, %rd35082, %rd35083;
	shr.u64 	%rd35085, %rd35084, 32;
	mul.wide.u32 	%rd35086, %r2967, %r6638;
	and.b64  	%rd35087, %rd35047, 4294967295;
	add.s64 	%rd35088, %rd35085, %rd35087;
	add.s64 	%rd35089, %rd35088, %rd35086;
	cvt.u32.u64 	%r6639, %rd35089;
	shr.u64 	%rd35090, %rd35089, 32;
	mul.wide.u32 	%rd35091, %r2966, %r6638;
	and.b64  	%rd35092, %rd35052, 4294967295;
	add.s64 	%rd35093, %rd35090, %rd35092;
	add.s64 	%rd35094, %rd35093, %rd35091;
	shr.u64 	%rd35095, %rd35094, 32;
	mul.wide.u32 	%rd35096, %r2965, %r6638;
	and.b64  	%rd35097, %rd35057, 4294967295;
	add.s64 	%rd35098, %rd35095, %rd35097;
	add.s64 	%rd35099, %rd35098, %rd35096;
	shr.u64 	%rd35100, %rd35099, 32;
	mul.wide.u32 	%rd35101, %r2964, %r6638;
	and.b64  	%rd35102, %rd35062, 4294967295;
	add.s64 	%rd35103, %rd35100, %rd35102;
	add.s64 	%rd35104, %rd35103, %rd35101;
	shr.u64 	%rd35105, %rd35104, 32;
	mul.wide.u32 	%rd35106, %r2963, %r6638;
	and.b64  	%rd35107, %rd35067, 4294967295;
	add.s64 	%rd35108, %rd35105, %rd35107;
	add.s64 	%rd35109, %rd35108, %rd35106;
	shr.u64 	%rd35110, %rd35109, 32;
	mul.wide.u32 	%rd35111, %r2890, %r6638;
	and.b64  	%rd35112, %rd35072, 4294967295;
	add.s64 	%rd35113, %rd35110, %rd35112;
	add.s64 	%rd35114, %rd35113, %rd35111;
	shr.u64 	%rd35115, %rd35114, 32;
	mul.wide.u32 	%rd35116, %r2889, %r6638;
	and.b64  	%rd35117, %rd35075, 4294967295;
	add.s64 	%rd35118, %rd35115, %rd35117;
	add.s64 	%rd35119, %rd35118, %rd35116;
	shr.u64 	%rd35120, %rd35119, 32;
	and.b64  	%rd35121, %rd35078, 4294967295;
	add.s64 	%rd35122, %rd35120, %rd35121;
	shr.u64 	%rd35123, %rd35122, 32;
	and.b64  	%rd35124, %rd35081, 4294967295;
	add.s64 	%rd35125, %rd35123, %rd35124;
	{ .reg .b32 tmp; mov.b64 {tmp, %r6640}, %rd35125; }
	add.s32 	%r6641, %r6637, %r6640;
	mul.lo.s32 	%r6642, %r6617, %r6639;
	mul.wide.u32 	%rd35126, %r2968, %r6642;
	and.b64  	%rd35127, %rd35089, 4294967295;
	add.s64 	%rd35128, %rd35126, %rd35127;
	shr.u64 	%rd35129, %rd35128, 32;
	mul.wide.u32 	%rd35130, %r2967, %r6642;
	and.b64  	%rd35131, %rd35094, 4294967295;
	add.s64 	%rd35132, %rd35129, %rd35131;
	add.s64 	%rd35133, %rd35132, %rd35130;
	cvt.u32.u64 	%r6643, %rd35133;
	shr.u64 	%rd35134, %rd35133, 32;
	mul.wide.u32 	%rd35135, %r2966, %r6642;
	and.b64  	%rd35136, %rd35099, 4294967295;
	add.s64 	%rd35137, %rd35134, %rd35136;
	add.s64 	%rd35138, %rd35137, %rd35135;
	shr.u64 	%rd35139, %rd35138, 32;
	mul.wide.u32 	%rd35140, %r2965, %r6642;
	and.b64  	%rd35141, %rd35104, 4294967295;
	add.s64 	%rd35142, %rd35139, %rd35141;
	add.s64 	%rd35143, %rd35142, %rd35140;
	shr.u64 	%rd35144, %rd35143, 32;
	mul.wide.u32 	%rd35145, %r2964, %r6642;
	and.b64  	%rd35146, %rd35109, 4294967295;
	add.s64 	%rd35147, %rd35144, %rd35146;
	add.s64 	%rd35148, %rd35147, %rd35145;
	shr.u64 	%rd35149, %rd35148, 32;
	mul.wide.u32 	%rd35150, %r2963, %r6642;
	and.b64  	%rd35151, %rd35114, 4294967295;
	add.s64 	%rd35152, %rd35149, %rd35151;
	add.s64 	%rd35153, %rd35152, %rd35150;
	shr.u64 	%rd35154, %rd35153, 32;
	mul.wide.u32 	%rd35155, %r2890, %r6642;
	and.b64  	%rd35156, %rd35119, 4294967295;
	add.s64 	%rd35157, %rd35154, %rd35156;
	add.s64 	%rd35158, %rd35157, %rd35155;
	shr.u64 	%rd35159, %rd35158, 32;
	mul.wide.u32 	%rd35160, %r2889, %r6642;
	and.b64  	%rd35161, %rd35122, 4294967295;
	add.s64 	%rd35162, %rd35159, %rd35161;
	add.s64 	%rd35163, %rd35162, %rd35160;
	shr.u64 	%rd35164, %rd35163, 32;
	and.b64  	%rd35165, %rd35125, 4294967295;
	add.s64 	%rd35166, %rd35164, %rd35165;
	{ .reg .b32 tmp; mov.b64 {tmp, %r6644}, %rd35166; }
	add.s32 	%r6645, %r6641, %r6644;
	mul.lo.s32 	%r6646, %r6617, %r6643;
	mul.wide.u32 	%rd35167, %r2968, %r6646;
	and.b64  	%rd35168, %rd35133, 4294967295;
	add.s64 	%rd35169, %rd35167, %rd35168;
	shr.u64 	%rd35170, %rd35169, 32;
	mul.wide.u32 	%rd35171, %r2967, %r6646;
	and.b64  	%rd35172, %rd35138, 4294967295;
	add.s64 	%rd35173, %rd35170, %rd35172;
	add.s64 	%rd35174, %rd35173, %rd35171;
	cvt.u32.u64 	%r8631, %rd35174;
	shr.u64 	%rd35175, %rd35174, 32;
	mul.wide.u32 	%rd35176, %r2966, %r6646;
	and.b64  	%rd35177, %rd35143, 4294967295;
	add.s64 	%rd35178, %rd35175, %rd35177;
	add.s64 	%rd35179, %rd35178, %rd35176;
	cvt.u32.u64 	%r8632, %rd35179;
	shr.u64 	%rd35180, %rd35179, 32;
	mul.wide.u32 	%rd35181, %r2965, %r6646;
	and.b64  	%rd35182, %rd35148, 4294967295;
	add.s64 	%rd35183, %rd35180, %rd35182;
	add.s64 	%rd35184, %rd35183, %rd35181;
	cvt.u32.u64 	%r8633, %rd35184;
	shr.u64 	%rd35185, %rd35184, 32;
	mul.wide.u32 	%rd35186, %r2964, %r6646;
	and.b64  	%rd35187, %rd35153, 4294967295;
	add.s64 	%rd35188, %rd35185, %rd35187;
	add.s64 	%rd35189, %rd35188, %rd35186;
	cvt.u32.u64 	%r8634, %rd35189;
	shr.u64 	%rd35190, %rd35189, 32;
	mul.wide.u32 	%rd35191, %r2963, %r6646;
	and.b64  	%rd35192, %rd35158, 4294967295;
	add.s64 	%rd35193, %rd35190, %rd35192;
	add.s64 	%rd35194, %rd35193, %rd35191;
	cvt.u32.u64 	%r8635, %rd35194;
	shr.u64 	%rd35195, %rd35194, 32;
	mul.wide.u32 	%rd35196, %r2890, %r6646;
	and.b64  	%rd35197, %rd35163, 4294967295;
	add.s64 	%rd35198, %rd35195, %rd35197;
	add.s64 	%rd35199, %rd35198, %rd35196;
	cvt.u32.u64 	%r8636, %rd35199;
	shr.u64 	%rd35200, %rd35199, 32;
	mul.wide.u32 	%rd35201, %r2889, %r6646;
	and.b64  	%rd35202, %rd35166, 4294967295;
	add.s64 	%rd35203, %rd35200, %rd35202;
	add.s64 	%rd35204, %rd35203, %rd35201;
	cvt.u32.u64 	%r8637, %rd35204;
	{ .reg .b32 tmp; mov.b64 {tmp, %r6647}, %rd35204; }
	add.s32 	%r8638, %r6645, %r6647;
	setp.gt.u32 	%p1535, %r8638, %r2889;
	@%p1535 bra 	$L__BB5_1322;
	setp.lt.u32 	%p1536, %r8638, %r2889;
	@%p1536 bra 	$L__BB5_1323;
	setp.lt.u32 	%p1537, %r2890, %r8637;
	@%p1537 bra 	$L__BB5_1322;
	setp.gt.u32 	%p1538, %r2890, %r8637;
	@%p1538 bra 	$L__BB5_1323;
	setp.lt.u32 	%p1539, %r2963, %r8636;
	@%p1539 bra 	$L__BB5_1322;
	setp.gt.u32 	%p1540, %r2963, %r8636;
	@%p1540 bra 	$L__BB5_1323;
	setp.lt.u32 	%p1541, %r2964, %r8635;
	@%p1541 bra 	$L__BB5_1322;
	setp.gt.u32 	%p1542, %r2964, %r8635;
	@%p1542 bra 	$L__BB5_1323;
	setp.lt.u32 	%p1543, %r2965, %r8634;
	@%p1543 bra 	$L__BB5_1322;
	setp.gt.u32 	%p1544, %r2965, %r8634;
	@%p1544 bra 	$L__BB5_1323;
	setp.lt.u32 	%p1545, %r2966, %r8633;
	@%p1545 bra 	$L__BB5_1322;
	setp.gt.u32 	%p1546, %r2966, %r8633;
	@%p1546 bra 	$L__BB5_1323;
	setp.lt.u32 	%p1547, %r2967, %r8632;
	@%p1547 bra 	$L__BB5_1322;
	setp.gt.u32 	%p1548, %r2967, %r8632;
	setp.gt.u32 	%p1549, %r2968, %r8631;
	or.pred  	%p1550, %p1548, %p1549;
	@%p1550 bra 	$L__BB5_1323;
$L__BB5_1322:
	sub.s32 	%r8631, %r8631, %r2968;
	sub.s32 	%r8632, %r8632, %r2967;
	sub.s32 	%r8633, %r8633, %r2966;
	sub.s32 	%r8634, %r8634, %r2965;
	sub.s32 	%r8635, %r8635, %r2964;
	sub.s32 	%r8636, %r8636, %r2963;
	sub.s32 	%r8637, %r8637, %r2890;
	sub.s32 	%r8638, %r8638, %r2889;
$L__BB5_1323:
	shl.b32 	%r8743, %r8631, 1;
	shr.u32 	%r6648, %r8631, 31;
	cvt.u64.u32 	%rd35205, %r6648;
	mul.wide.u32 	%rd35206, %r8632, 2;
	cvt.u32.u64 	%r6649, %rd35206;
	cvt.u32.u64 	%r6650, %rd35205;
	or.b32  	%r8742, %r6649, %r6650;
	shr.u64 	%rd35207, %rd35206, 32;
	mul.wide.u32 	%rd35208, %r8633, 2;
	cvt.u32.u64 	%r6651, %rd35208;
	cvt.u32.u64 	%r6652, %rd35207;
	or.b32  	%r8741, %r6652, %r6651;
	shr.u64 	%rd35209, %rd35208, 32;
	mul.wide.u32 	%rd35210, %r8634, 2;
	cvt.u32.u64 	%r6653, %rd35210;
	cvt.u32.u64 	%r6654, %rd35209;
	or.b32  	%r8740, %r6654, %r6653;
	shr.u64 	%rd35211, %rd35210, 32;
	mul.wide.u32 	%rd35212, %r8635, 2;
	add.s64 	%rd35213, %rd35211, %rd35212;
	cvt.u32.u64 	%r8739, %rd35213;
	shr.u64 	%rd35214, %rd35213, 32;
	mul.wide.u32 	%rd35215, %r8636, 2;
	add.s64 	%rd35216, %rd35214, %rd35215;
	cvt.u32.u64 	%r8738, %rd35216;
	shr.u64 	%rd35217, %rd35216, 32;
	mul.wide.u32 	%rd35218, %r8637, 2;
	add.s64 	%rd35219, %rd35217, %rd35218;
	cvt.u32.u64 	%r8737, %rd35219;
	shr.u64 	%rd35220, %rd35219, 32;
	mul.wide.u32 	%rd35221, %r8638, 2;
	add.s64 	%rd35222, %rd35220, %rd35221;
	cvt.u32.u64 	%r8736, %rd35222;
	setp.gt.u64 	%p1551, %rd35222, 4294967295;
	setp.lt.u32 	%p1552, %r2889, %r8736;
	or.pred  	%p1553, %p1551, %p1552;
	@%p1553 bra 	$L__BB5_1337;
	setp.gt.u32 	%p1554, %r2889, %r8736;
	mov.b32 	%r8735, 0;
	@%p1554 bra 	$L__BB5_1533;
	setp.lt.u32 	%p1555, %r2890, %r8737;
	@%p1555 bra 	$L__BB5_1337;
	setp.gt.u32 	%p1556, %r2890, %r8737;
	@%p1556 bra 	$L__BB5_1533;
	setp.lt.u32 	%p1557, %r2963, %r8738;
	@%p1557 bra 	$L__BB5_1337;
	setp.gt.u32 	%p1558, %r2963, %r8738;
	@%p1558 bra 	$L__BB5_1533;
	setp.lt.u32 	%p1559, %r2964, %r8739;
	@%p1559 bra 	$L__BB5_1337;
	setp.gt.u32 	%p1560, %r2964, %r8739;
	@%p1560 bra 	$L__BB5_1533;
	setp.lt.u32 	%p1561, %r2965, %r8740;
	@%p1561 bra 	$L__BB5_1337;
	setp.gt.u32 	%p1562, %r2965, %r8740;
	@%p1562 bra 	$L__BB5_1533;
	setp.lt.u32 	%p1563, %r2966, %r8741;
	@%p1563 bra 	$L__BB5_1337;
	setp.gt.u32 	%p1564, %r2966, %r8741;
	@%p1564 bra 	$L__BB5_1533;
	setp.lt.u32 	%p1565, %r2967, %r8742;
	@%p1565 bra 	$L__BB5_1337;
	setp.gt.u32 	%p1566, %r2967, %r8742;
	setp.lt.u32 	%p1567, %r8743, %r2968;
	or.pred  	%p1568, %p1566, %p1567;
	@%p1568 bra 	$L__BB5_1533;
$L__BB5_1337:
	sub.s32 	%r8743, %r8743, %r2968;
	sub.s32 	%r8742, %r8742, %r2967;
	sub.s32 	%r8741, %r8741, %r2966;
	sub.s32 	%r8740, %r8740, %r2965;
	sub.s32 	%r8739, %r8739, %r2964;
	sub.s32 	%r8738, %r8738, %r2963;
	sub.s32 	%r8737, %r8737, %r2890;
	sub.s32 	%r8736, %r8736, %r2889;
	mov.b32 	%r8735, 0;
	bra.uni 	$L__BB5_1533;
$L__BB5_1338:
	setp.lt.u32 	%p1571, %r3018, %r8645;
	@%p1571 bra 	$L__BB5_1350;
	setp.gt.u32 	%p1572, %r3018, %r8645;
	@%p1572 bra 	$L__BB5_1353;
	setp.lt.u32 	%p1573, %r3019, %r8644;
	@%p1573 bra 	$L__BB5_1350;
	setp.gt.u32 	%p1574, %r3019, %r8644;
	@%p1574 bra 	$L__BB5_1353;
	setp.lt.u32 	%p1575, %r3020, %r8643;
	@%p1575 bra 	$L__BB5_1350;
	setp.gt.u32 	%p1576, %r3020, %r8643;
	@%p1576 bra 	$L__BB5_1353;
	setp.lt.u32 	%p1577, %r3021, %r8642;
	@%p1577 bra 	$L__BB5_1350;
	setp.gt.u32 	%p1578, %r3021, %r8642;
	@%p1578 bra 	$L__BB5_1353;
	setp.lt.u32 	%p1579, %r3022, %r8641;
	@%p1579 bra 	$L__BB5_1350;
	setp.gt.u32 	%p1580, %r3022, %r8641;
	@%p1580 bra 	$L__BB5_1353;
	setp.lt.u32 	%p1581, %r3023, %r8640;
	@%p1581 bra 	$L__BB5_1350;
	setp.gt.u32 	%p1582, %r3023, %r8640;
	setp.gt.u32 	%p1583, %r3024, %r8639;
	or.pred  	%p1584, %p1582, %p1583;
	@%p1584 bra 	$L__BB5_1353;
$L__BB5_1350:
	sub.s32 	%r8639, %r8639, %r3024;
	sub.s32 	%r8640, %r8640, %r3023;
	sub.s32 	%r8641, %r8641, %r3022;
	sub.s32 	%r8642, %r8642, %r3021;
	sub.s32 	%r8643, %r8643, %r3020;
	sub.s32 	%r8644, %r8644, %r3019;
	sub.s32 	%r8645, %r8645, %r3018;
	sub.s32 	%r8646, %r8646, %r3017;
	bra.uni 	$L__BB5_1353;
$L__BB5_1351:
	ld.const.u32 	%r3017, [P_CONST+28];
	ld.const.u32 	%r3018, [P_CONST+24];
	ld.const.u32 	%r3019, [P_CONST+20];
	ld.const.u32 	%r3020, [P_CONST+16];
	ld.const.u32 	%r3021, [P_CONST+12];
	ld.const.u32 	%r3022, [P_CONST+8];
	ld.const.u32 	%r3023, [P_CONST+4];
	ld.const.u32 	%r3024, [P_CONST];
	sub.s32 	%r3025, %r8487, %r8479;
	sub.s32 	%r3026, %r8488, %r8480;
	sub.s32 	%r3027, %r8489, %r8481;
	sub.s32 	%r3028, %r8490, %r8482;
	sub.s32 	%r3029, %r8491, %r8483;
	sub.s32 	%r3030, %r8492, %r8484;
	sub.s32 	%r3031, %r8493, %r8485;
	sub.s32 	%r3032, %r8494, %r8486;
	mul.wide.u32 	%rd35224, %r3025, %r3025;
	cvt.u32.u64 	%r6663, %rd35224;
	shr.u64 	%rd35225, %rd35224, 32;
	mul.wide.u32 	%rd35226, %r3026, %r3025;
	add.s64 	%rd35227, %rd35225, %rd35226;
	shr.u64 	%rd35228, %rd35227, 32;
	mul.wide.u32 	%rd35229, %r3027, %r3025;
	add.s64 	%rd35230, %rd35228, %rd35229;
	shr.u64 	%rd35231, %rd35230, 32;
	mul.wide.u32 	%rd35232, %r3028, %r3025;
	add.s64 	%rd35233, %rd35231, %rd35232;
	shr.u64 	%rd35234, %rd35233, 32;
	mul.wide.u32 	%rd35235, %r3029, %r3025;
	add.s64 	%rd35236, %rd35234, %rd35235;
	shr.u64 	%rd35237, %rd35236, 32;
	mul.wide.u32 	%rd35238, %r3030, %r3025;
	add.s64 	%rd35239, %rd35237, %rd35238;
	shr.u64 	%rd35240, %rd35239, 32;
	mul.wide.u32 	%rd35241, %r3031, %r3025;
	add.s64 	%rd35242, %rd35240, %rd35241;
	shr.u64 	%rd35243, %rd35242, 32;
	mul.wide.u32 	%rd35244, %r3032, %r3025;
	add.s64 	%rd35245, %rd35243, %rd35244;
	shr.u64 	%rd35246, %rd35245, 32;
	and.b64  	%rd35247, %rd35227, 4294967295;
	add.s64 	%rd35248, %rd35226, %rd35247;
	shr.u64 	%rd35249, %rd35248, 32;
	mul.wide.u32 	%rd35250, %r3026, %r3026;
	and.b64  	%rd35251, %rd35230, 4294967295;
	add.s64 	%rd35252, %rd35249, %rd35251;
	add.s64 	%rd35253, %rd35252, %rd35250;
	shr.u64 	%rd35254, %rd35253, 32;
	mul.wide.u32 	%rd35255, %r3027, %r3026;
	and.b64  	%rd35256, %rd35233, 4294967295;
	add.s64 	%rd35257, %rd35254, %rd35256;
	add.s64 	%rd35258, %rd35257, %rd35255;
	shr.u64 	%rd35259, %rd35258, 32;
	mul.wide.u32 	%rd35260, %r3028, %r3026;
	and.b64  	%rd35261, %rd35236, 4294967295;
	add.s64 	%rd35262, %rd35259, %rd35261;
	add.s64 	%rd35263, %rd35262, %rd35260;
	shr.u64 	%rd35264, %rd35263, 32;
	mul.wide.u32 	%rd35265, %r3029, %r3026;
	and.b64  	%rd35266, %rd35239, 4294967295;
	add.s64 	%rd35267, %rd35264, %rd35266;
	add.s64 	%rd35268, %rd35267, %rd35265;
	shr.u64 	%rd35269, %rd35268, 32;
	mul.wide.u32 	%rd35270, %r3030, %r3026;
	and.b64  	%rd35271, %rd35242, 4294967295;
	add.s64 	%rd35272, %rd35269, %rd35271;
	add.s64 	%rd35273, %rd35272, %rd35270;
	shr.u64 	%rd35274, %rd35273, 32;
	mul.wide.u32 	%rd35275, %r3031, %r3026;
	and.b64  	%rd35276, %rd35245, 4294967295;
	add.s64 	%rd35277, %rd35274, %rd35276;
	add.s64 	%rd35278, %rd35277, %rd35275;
	shr.u64 	%rd35279, %rd35278, 32;
	mul.wide.u32 	%rd35280, %r3032, %r3026;
	add.s64 	%rd35281, %rd35279, %rd35246;
	add.s64 	%rd35282, %rd35281, %rd35280;
	shr.u64 	%rd35283, %rd35282, 32;
	and.b64  	%rd35284, %rd35253, 4294967295;
	add.s64 	%rd35285, %rd35229, %rd35284;
	shr.u64 	%rd35286, %rd35285, 32;
	and.b64  	%rd35287, %rd35258, 4294967295;
	add.s64 	%rd35288, %rd35286, %rd35287;
	add.s64 	%rd35289, %rd35288, %rd35255;
	shr.u64 	%rd35290, %rd35289, 32;
	mul.wide.u32 	%rd35291, %r3027, %r3027;
	and.b64  	%rd35292, %rd35263, 4294967295;
	add.s64 	%rd35293, %rd35290, %rd35292;
	add.s64 	%rd35294, %rd35293, %rd35291;
	shr.u64 	%rd35295, %rd35294, 32;
	mul.wide.u32 	%rd35296, %r3028, %r3027;
	and.b64  	%rd35297, %rd35268, 4294967295;
	add.s64 	%rd35298, %rd35295, %rd35297;
	add.s64 	%rd35299, %rd35298, %rd35296;
	shr.u64 	%rd35300, %rd35299, 32;
	mul.wide.u32 	%rd35301, %r3029, %r3027;
	and.b64  	%rd35302, %rd35273, 4294967295;
	add.s64 	%rd35303, %rd35300, %rd35302;
	add.s64 	%rd35304, %rd35303, %rd35301;
	shr.u64 	%rd35305, %rd35304, 32;
	mul.wide.u32 	%rd35306, %r3030, %r3027;
	and.b64  	%rd35307, %rd35278, 4294967295;
	add.s64 	%rd35308, %rd35305, %rd35307;
	add.s64 	%rd35309, %rd35308, %rd35306;
	shr.u64 	%rd35310, %rd35309, 32;
	mul.wide.u32 	%rd35311, %r3031, %r3027;
	and.b64  	%rd35312, %rd35282, 4294967295;
	add.s64 	%rd35313, %rd35310, %rd35312;
	add.s64 	%rd35314, %rd35313, %rd35311;
	shr.u64 	%rd35315, %rd35314, 32;
	mul.wide.u32 	%rd35316, %r3032, %r3027;
	add.s64 	%rd35317, %rd35315, %rd35283;
	add.s64 	%rd35318, %rd35317, %rd35316;
	shr.u64 	%rd35319, %rd35318, 32;
	and.b64  	%rd35320, %rd35289, 4294967295;
	add.s64 	%rd35321, %rd35232, %rd35320;
	shr.u64 	%rd35322, %rd35321, 32;
	and.b64  	%rd35323, %rd35294, 4294967295;
	add.s64 	%rd35324, %rd35322, %rd35323;
	add.s64 	%rd35325, %rd35324, %rd35260;
	shr.u64 	%rd35326, %rd35325, 32;
	and.b64  	%rd35327, %rd35299, 4294967295;
	add.s64 	%rd35328, %rd35326, %rd35327;
	add.s64 	%rd35329, %rd35328, %rd35296;
	shr.u64 	%rd35330, %rd35329, 32;
	mul.wide.u32 	%rd35331, %r3028, %r3028;
	and.b64  	%rd35332, %rd35304, 4294967295;
	add.s64 	%rd35333, %rd35330, %rd35332;
	add.s64 	%rd35334, %rd35333, %rd35331;
	shr.u64 	%rd35335, %rd35334, 32;
	mul.wide.u32 	%rd35336, %r3029, %r3028;
	and.b64  	%rd35337, %rd35309, 4294967295;
	add.s64 	%rd35338, %rd35335, %rd35337;
	add.s64 	%rd35339, %rd35338, %rd35336;
	shr.u64 	%rd35340, %rd35339, 32;
	mul.wide.u32 	%rd35341, %r3030, %r3028;
	and.b64  	%rd35342, %rd35314, 4294967295;
	add.s64 	%rd35343, %rd35340, %rd35342;
	add.s64 	%rd35344, %rd35343, %rd35341;
	shr.u64 	%rd35345, %rd35344, 32;
	mul.wide.u32 	%rd35346, %r3031, %r3028;
	and.b64  	%rd35347, %rd35318, 4294967295;
	add.s64 	%rd35348, %rd35345, %rd35347;
	add.s64 	%rd35349, %rd35348, %rd35346;
	shr.u64 	%rd35350, %rd35349, 32;
	mul.wide.u32 	%rd35351, %r3032, %r3028;
	add.s64 	%rd35352, %rd35350, %rd35319;
	add.s64 	%rd35353, %rd35352, %rd35351;
	shr.u64 	%rd35354, %rd35353, 32;
	and.b64  	%rd35355, %rd35325, 4294967295;
	add.s64 	%rd35356, %rd35235, %rd35355;
	shr.u64 	%rd35357, %rd35356, 32;
	and.b64  	%rd35358, %rd35329, 4294967295;
	add.s64 	%rd35359, %rd35357, %rd35358;
	add.s64 	%rd35360, %rd35359, %rd35265;
	shr.u64 	%rd35361, %rd35360, 32;
	and.b64  	%rd35362, %rd35334, 4294967295;
	add.s64 	%rd35363, %rd35361, %rd35362;
	add.s64 	%rd35364, %rd35363, %rd35301;
	shr.u64 	%rd35365, %rd35364, 32;
	and.b64  	%rd35366, %rd35339, 4294967295;
	add.s64 	%rd35367, %rd35365, %rd35366;
	add.s64 	%rd35368, %rd35367, %rd35336;
	shr.u64 	%rd35369, %rd35368, 32;
	mul.wide.u32 	%rd35370, %r3029, %r3029;
	and.b64  	%rd35371, %rd35344, 4294967295;
	add.s64 	%rd35372, %rd35369, %rd35371;
	add.s64 	%rd35373, %rd35372, %rd35370;
	shr.u64 	%rd35374, %rd35373, 32;
	mul.wide.u32 	%rd35375, %r3030, %r3029;
	and.b64  	%rd35376, %rd35349, 4294967295;
	add.s64 	%rd35377, %rd35374, %rd35376;
	add.s64 	%rd35378, %rd35377, %rd35375;
	shr.u64 	%rd35379, %rd35378, 32;
	mul.wide.u32 	%rd35380, %r3031, %r3029;
	and.b64  	%rd35381, %rd35353, 4294967295;
	add.s64 	%rd35382, %rd35379, %rd35381;
	add.s64 	%rd35383, %rd35382, %rd35380;
	shr.u64 	%rd35384, %rd35383, 32;
	mul.wide.u32 	%rd35385, %r3032, %r3029;
	add.s64 	%rd35386, %rd35384, %rd35354;
	add.s64 	%rd35387, %rd35386, %rd35385;
	shr.u64 	%rd35388, %rd35387, 32;
	and.b64  	%rd35389, %rd35360, 4294967295;
	add.s64 	%rd35390, %rd35238, %rd35389;
	shr.u64 	%rd35391, %rd35390, 32;
	and.b64  	%rd35392, %rd35364, 4294967295;
	add.s64 	%rd35393, %rd35391, %rd35392;
	add.s64 	%rd35394, %rd35393, %rd35270;
	shr.u64 	%rd35395, %rd35394, 32;
	and.b64  	%rd35396, %rd35368, 4294967295;
	add.s64 	%rd35397, %rd35395, %rd35396;
	add.s64 	%rd35398, %rd35397, %rd35306;
	shr.u64 	%rd35399, %rd35398, 32;
	and.b64  	%rd35400, %rd35373, 4294967295;
	add.s64 	%rd35401, %rd35399, %rd35400;
	add.s64 	%rd35402, %rd35401, %rd35341;
	shr.u64 	%rd35403, %rd35402, 32;
	and.b64  	%rd35404, %rd35378, 4294967295;
	add.s64 	%rd35405, %rd35403, %rd35404;
	add.s64 	%rd35406, %rd35405, %rd35375;
	shr.u64 	%rd35407, %rd35406, 32;
	mul.wide.u32 	%rd35408, %r3030, %r3030;
	and.b64  	%rd35409, %rd35383, 4294967295;
	add.s64 	%rd35410, %rd35407, %rd35409;
	add.s64 	%rd35411, %rd35410, %rd35408;
	shr.u64 	%rd35412, %rd35411, 32;
	mul.wide.u32 	%rd35413, %r3031, %r3030;
	and.b64  	%rd35414, %rd35387, 4294967295;
	add.s64 	%rd35415, %rd35412, %rd35414;
	add.s64 	%rd35416, %rd35415, %rd35413;
	shr.u64 	%rd35417, %rd35416, 32;
	mul.wide.u32 	%rd35418, %r3032, %r3030;
	add.s64 	%rd35419, %rd35417, %rd35388;
	add.s64 	%rd35420, %rd35419, %rd35418;
	shr.u64 	%rd35421, %rd35420, 32;
	and.b64  	%rd35422, %rd35394, 4294967295;
	add.s64 	%rd35423, %rd35241, %rd35422;
	shr.u64 	%rd35424, %rd35423, 32;
	and.b64  	%rd35425, %rd35398, 4294967295;
	add.s64 	%rd35426, %rd35424, %rd35425;
	add.s64 	%rd35427, %rd35426, %rd35275;
	shr.u64 	%rd35428, %rd35427, 32;
	and.b64  	%rd35429, %rd35402, 4294967295;
	add.s64 	%rd35430, %rd35428, %rd35429;
	add.s64 	%rd35431, %rd35430, %rd35311;
	shr.u64 	%rd35432, %rd35431, 32;
	and.b64  	%rd35433, %rd35406, 4294967295;
	add.s64 	%rd35434, %rd35432, %rd35433;
	add.s64 	%rd35435, %rd35434, %rd35346;
	shr.u64 	%rd35436, %rd35435, 32;
	and.b64  	%rd35437, %rd35411, 4294967295;
	add.s64 	%rd35438, %rd35436, %rd35437;
	add.s64 	%rd35439, %rd35438, %rd35380;
	shr.u64 	%rd35440, %rd35439, 32;
	and.b64  	%rd35441, %rd35416, 4294967295;
	add.s64 	%rd35442, %rd35440, %rd35441;
	add.s64 	%rd35443, %rd35442, %rd35413;
	shr.u64 	%rd35444, %rd35443, 32;
	mul.wide.u32 	%rd35445, %r3031, %r3031;
	and.b64  	%rd35446, %rd35420, 4294967295;
	add.s64 	%rd35447, %rd35444, %rd35446;
	add.s64 	%rd35448, %rd35447, %rd35445;
	shr.u64 	%rd35449, %rd35448, 32;
	mul.wide.u32 	%rd35450, %r3032, %r3031;
	add.s64 	%rd35451, %rd35449, %rd35421;
	add.s64 	%rd35452, %rd35451, %rd35450;
	shr.u64 	%rd35453, %rd35452, 32;
	and.b64  	%rd35454, %rd35427, 4294967295;
	add.s64 	%rd35455, %rd35244, %rd35454;
	shr.u64 	%rd35456, %rd35455, 32;
	and.b64  	%rd35457, %rd35431, 4294967295;
	add.s64 	%rd35458, %rd35456, %rd35457;
	add.s64 	%rd35459, %rd35458, %rd35280;
	shr.u64 	%rd35460, %rd35459, 32;
	and.b64  	%rd35461, %rd35435, 4294967295;
	add.s64 	%rd35462, %rd35460, %rd35461;
	add.s64 	%rd35463, %rd35462, %rd35316;
	shr.u64 	%rd35464, %rd35463, 32;
	and.b64  	%rd35465, %rd35439, 4294967295;
	add.s64 	%rd35466, %rd35464, %rd35465;
	add.s64 	%rd35467, %rd35466, %rd35351;
	shr.u64 	%rd35468, %rd35467, 32;
	and.b64  	%rd35469, %rd35443, 4294967295;
	add.s64 	%rd35470, %rd35468, %rd35469;
	add.s64 	%rd35471, %rd35470, %rd35385;
	shr.u64 	%rd35472, %rd35471, 32;
	and.b64  	%rd35473, %rd35448, 4294967295;
	add.s64 	%rd35474, %rd35472, %rd35473;
	add.s64 	%rd35475, %rd35474, %rd35418;
	shr.u64 	%rd35476, %rd35475, 32;
	and.b64  	%rd35477, %rd35452, 4294967295;
	add.s64 	%rd35478, %rd35476, %rd35477;
	add.s64 	%rd35479, %rd35478, %rd35450;
	shr.u64 	%rd35480, %rd35479, 32;
	mul.wide.u32 	%rd35481, %r3032, %r3032;
	add.s64 	%rd35482, %rd35480, %rd35453;
	add.s64 	%rd35483, %rd35482, %rd35481;
	{ .reg .b32 tmp; mov.b64 {tmp, %r6664}, %rd35483; }
	ld.const.u32 	%r6665, [MU_P];
	mul.lo.s32 	%r6666, %r6665, %r6663;
	mul.wide.u32 	%rd35484, %r3024, %r6666;
	and.b64  	%rd35485, %rd35224, 4294967293;
	add.s64 	%rd35486, %rd35484, %rd35485;
	shr.u64 	%rd35487, %rd35486, 32;
	mul.wide.u32 	%rd35488, %r3023, %r6666;
	and.b64  	%rd35489, %rd35248, 4294967295;
	add.s64 	%rd35490, %rd35487, %rd35489;
	add.s64 	%rd35491, %rd35490, %rd35488;
	cvt.u32.u64 	%r6667, %rd35491;
	shr.u64 	%rd35492, %rd35491, 32;
	mul.wide.u32 	%rd35493, %r3022, %r6666;
	and.b64  	%rd35494, %rd35285, 4294967295;
	add.s64 	%rd35495, %rd35492, %rd35494;
	add.s64 	%rd35496, %rd35495, %rd35493;
	shr.u64 	%rd35497, %rd35496, 32;
	mul.wide.u32 	%rd35498, %r3021, %r6666;
	and.b64  	%rd35499, %rd35321, 4294967295;
	add.s64 	%rd35500, %rd35497, %rd35499;
	add.s64 	%rd35501, %rd35500, %rd35498;
	shr.u64 	%rd35502, %rd35501, 32;
	mul.wide.u32 	%rd35503, %r3020, %r6666;
	and.b64  	%rd35504, %rd35356, 4294967295;
	add.s64 	%rd35505, %rd35502, %rd35504;
	add.s64 	%rd35506, %rd35505, %rd35503;
	shr.u64 	%rd35507, %rd35506, 32;
	mul.wide.u32 	%rd35508, %r3019, %r6666;
	and.b64  	%rd35509, %rd35390, 4294967295;
	add.s64 	%rd35510, %rd35507, %rd35509;
	add.s64 	%rd35511, %rd35510, %rd35508;
	shr.u64 	%rd35512, %rd35511, 32;
	mul.wide.u32 	%rd35513, %r3018, %r6666;
	and.b64  	%rd35514, %rd35423, 4294967295;
	add.s64 	%rd35515, %rd35512, %rd35514;
	add.s64 	%rd35516, %rd35515, %rd35513;
	shr.u64 	%rd35517, %rd35516, 32;
	mul.wide.u32 	%rd35518, %r3017, %r6666;
	and.b64  	%rd35519, %rd35455, 4294967295;
	add.s64 	%rd35520, %rd35517, %rd35519;
	add.s64 	%rd35521, %rd35520, %rd35518;
	shr.u64 	%rd35522, %rd35521, 32;
	and.b64  	%rd35523, %rd35459, 4294967295;
	add.s64 	%rd35524, %rd35522, %rd35523;
	shr.u64 	%rd35525, %rd35524, 32;
	and.b64  	%rd35526, %rd35463, 4294967295;
	add.s64 	%rd35527, %rd35525, %rd35526;
	shr.u64 	%rd35528, %rd35527, 32;
	and.b64  	%rd35529, %rd35467, 4294967295;
	add.s64 	%rd35530, %rd35528, %rd35529;
	shr.u64 	%rd35531, %rd35530, 32;
	and.b64  	%rd35532, %rd35471, 4294967295;
	add.s64 	%rd35533, %rd35531, %rd35532;
	shr.u64 	%rd35534, %rd35533, 32;
	and.b64  	%rd35535, %rd35475, 4294967295;
	add.s64 	%rd35536, %rd35534, %rd35535;
	shr.u64 	%rd35537, %rd35536, 32;
	and.b64  	%rd35538, %rd35479, 4294967295;
	add.s64 	%rd35539, %rd35537, %rd35538;
	shr.u64 	%rd35540, %rd35539, 32;
	and.b64  	%rd35541, %rd35483, 4294967295;
	add.s64 	%rd35542, %rd35540, %rd35541;
	{ .reg .b32 tmp; mov.b64 {tmp, %r6668}, %rd35542; }
	add.s32 	%r6669, %r6664, %r6668;
	mul.lo.s32 	%r6670, %r6665, %r6667;
	mul.wide.u32 	%rd35543, %r3024, %r6670;
	and.b64  	%rd35544, %rd35491, 4294967295;
	add.s64 	%rd35545, %rd35543, %rd35544;
	shr.u64 	%rd35546, %rd35545, 32;
	mul.wide.u32 	%rd35547, %r3023, %r6670;
	and.b64  	%rd35548, %rd35496, 4294967295;
	add.s64 	%rd35549, %rd35546, %rd35548;
	add.s64 	%rd35550, %rd35549, %rd35547;
	cvt.u32.u64 	%r6671, %rd35550;
	shr.u64 	%rd35551, %rd35550, 32;
	mul.wide.u32 	%rd35552, %r3022, %r6670;
	and.b64  	%rd35553, %rd35501, 4294967295;
	add.s64 	%rd35554, %rd35551, %rd35553;
	add.s64 	%rd35555, %rd35554, %rd35552;
	shr.u64 	%rd35556, %rd35555, 32;
	mul.wide.u32 	%rd35557, %r3021, %r6670;
	and.b64  	%rd35558, %rd35506, 4294967295;
	add.s64 	%rd35559, %rd35556, %rd35558;
	add.s64 	%rd35560, %rd35559, %rd35557;
	shr.u64 	%rd35561, %rd35560, 32;
	mul.wide.u32 	%rd35562, %r3020, %r6670;
	and.b64  	%rd35563, %rd35511, 4294967295;
	add.s64 	%rd35564, %rd35561, %rd35563;
	add.s64 	%rd35565, %rd35564, %rd35562;
	shr.u64 	%rd35566, %rd35565, 32;
	mul.wide.u32 	%rd35567, %r3019, %r6670;
	and.b64  	%rd35568, %rd35516, 4294967295;
	add.s64 	%rd35569, %rd35566, %rd35568;
	add.s64 	%rd35570, %rd35569, %rd35567;
	shr.u64 	%rd35571, %rd35570, 32;
	mul.wide.u32 	%rd35572, %r3018, %r6670;
	and.b64  	%rd35573, %rd35521, 4294967295;
	add.s64 	%rd35574, %rd35571, %rd35573;
	add.s64 	%rd35575, %rd35574, %rd35572;
	shr.u64 	%rd35576, %rd35575, 32;
	mul.wide.u32 	%rd35577, %r3017, %r6670;
	and.b64  	%rd35578, %rd35524, 4294967295;
	add.s64 	%rd35579, %rd35576, %rd35578;
	add.s64 	%rd35580, %rd35579, %rd35577;
	shr.u64 	%rd35581, %rd35580, 32;
	and.b64  	%rd35582, %rd35527, 4294967295;
	add.s64 	%rd35583, %rd35581, %rd35582;
	shr.u64 	%rd35584, %rd35583, 32;
	and.b64  	%rd35585, %rd35530, 4294967295;
	add.s64 	%rd35586, %rd35584, %rd35585;
	shr.u64 	%rd35587, %rd35586, 32;
	and.b64  	%rd35588, %rd35533, 4294967295;
	add.s64 	%rd35589, %rd35587, %rd35588;
	shr.u64 	%rd35590, %rd35589, 32;
	and.b64  	%rd35591, %rd35536, 4294967295;
	add.s64 	%rd35592, %rd35590, %rd35591;
	shr.u64 	%rd35593, %rd35592, 32;
	and.b64  	%rd35594, %rd35539, 4294967295;
	add.s64 	%rd35595, %rd35593, %rd35594;
	shr.u64 	%rd35596, %rd35595, 32;
	and.b64  	%rd35597, %rd35542, 4294967295;
	add.s64 	%rd35598, %rd35596, %rd35597;
	{ .reg .b32 tmp; mov.b64 {tmp, %r6672}, %rd35598; }
	add.s32 	%r6673, %r6669, %r6672;
	mul.lo.s32 	%r6674, %r6665, %r6671;
	mul.wide.u32 	%rd35599, %r3024, %r6674;
	and.b64  	%rd35600, %rd35550, 4294967295;
	add.s64 	%rd35601, %rd35599, %rd35600;
	shr.u64 	%rd35602, %rd35601, 32;
	mul.wide.u32 	%rd35603, %r3023, %r6674;
	and.b64  	%rd35604, %rd35555, 4294967295;
	add.s64 	%rd35605, %rd35602, %rd35604;
	add.s64 	%rd35606, %rd35605, %rd35603;
	cvt.u32.u64 	%r6675, %rd35606;
	shr.u64 	%rd35607, %rd35606, 32;
	mul.wide.u32 	%rd35608, %r3022, %r6674;
	and.b64  	%rd35609, %rd35560, 4294967295;
	add.s64 	%rd35610, %rd35607, %rd35609;
	add.s64 	%rd35611, %rd35610, %rd35608;
	shr.u64 	%rd35612, %rd35611, 32;
	mul.wide.u32 	%rd35613, %r3021, %r6674;
	and.b64  	%rd35614, %rd35565, 4294967295;
	add.s64 	%rd35615, %rd35612, %rd35614;
	add.s64 	%rd35616, %rd35615, %rd35613;
	shr.u64 	%rd35617, %rd35616, 32;
	mul.wide.u32 	%rd35618, %r3020, %r6674;
	and.b64  	%rd35619, %rd35570, 4294967295;
	add.s64 	%rd35620, %rd35617, %rd35619;
	add.s64 	%rd35621, %rd35620, %rd35618;
	shr.u64 	%rd35622, %rd35621, 32;
	mul.wide.u32 	%rd35623, %r3019, %r6674;
	and.b64  	%rd35624, %rd35575, 4294967295;
	add.s64 	%rd35625, %rd35622, %rd35624;
	add.s64 	%rd35626, %rd35625, %rd35623;
	shr.u64 	%rd35627, %rd35626, 32;
	mul.wide.u32 	%rd35628, %r3018, %r6674;
	and.b64  	%rd35629, %rd35580, 4294967295;
	add.s64 	%rd35630, %rd35627, %rd35629;
	add.s64 	%rd35631, %rd35630, %rd35628;
	shr.u64 	%rd35632, %rd35631, 32;
	mul.wide.u32 	%rd35633, %r3017, %r6674;
	and.b64  	%rd35634, %rd35583, 4294967295;
	add.s64 	%rd35635, %rd35632, %rd35634;
	add.s64 	%rd35636, %rd35635, %rd35633;
	shr.u64 	%rd35637, %rd35636, 32;
	and.b64  	%rd35638, %rd35586, 4294967295;
	add.s64 	%rd35639, %rd35637, %rd35638;
	shr.u64 	%rd35640, %rd35639, 32;
	and.b64  	%rd35641, %rd35589, 4294967295;
	add.s64 	%rd35642, %rd35640, %rd35641;
	shr.u64 	%rd35643, %rd35642, 32;
	and.b64  	%rd35644, %rd35592, 4294967295;
	add.s64 	%rd35645, %rd35643, %rd35644;
	shr.u64 	%rd35646, %rd35645, 32;
	and.b64  	%rd35647, %rd35595, 4294967295;
	add.s64 	%rd35648, %rd35646, %rd35647;
	shr.u64 	%rd35649, %rd35648, 32;
	and.b64  	%rd35650, %rd35598, 4294967295;
	add.s64 	%rd35651, %rd35649, %rd35650;
	{ .reg .b32 tmp; mov.b64 {tmp, %r6676}, %rd35651; }
	add.s32 	%r6677, %r6673, %r6676;
	mul.lo.s32 	%r6678, %r6665, %r6675;
	mul.wide.u32 	%rd35652, %r3024, %r6678;
	and.b64  	%rd35653, %rd35606, 4294967295;
	add.s64 	%rd35654, %rd35652, %rd35653;
	shr.u64 	%rd35655, %rd35654, 32;
	mul.wide.u32 	%rd35656, %r3023, %r6678;
	and.b64  	%rd35657, %rd35611, 4294967295;
	add.s64 	%rd35658, %rd35655, %rd35657;
	add.s64 	%rd35659, %rd35658, %rd35656;
	cvt.u32.u64 	%r6679, %rd35659;
	shr.u64 	%rd35660, %rd35659, 32;
	mul.wide.u32 	%rd35661, %r3022, %r6678;
	and.b64  	%rd35662, %rd35616, 4294967295;
	add.s64 	%rd35663, %rd35660, %rd35662;
	add.s64 	%rd35664, %rd35663, %rd35661;
	shr.u64 	%rd35665, %rd35664, 32;
	mul.wide.u32 	%rd35666, %r3021, %r6678;
	and.b64  	%rd35667, %rd35621, 4294967295;
	add.s64 	%rd35668, %rd35665, %rd35667;
	add.s64 	%rd35669, %rd35668, %rd35666;
	shr.u64 	%rd35670, %rd35669, 32;
	mul.wide.u32 	%rd35671, %r3020, %r6678;
	and.b64  	%rd35672, %rd35626, 4294967295;
	add.s64 	%rd35673, %rd35670, %rd35672;
	add.s64 	%rd35674, %rd35673, %rd35671;
	shr.u64 	%rd35675, %rd35674, 32;
	mul.wide.u32 	%rd35676, %r3019, %r6678;
	and.b64  	%rd35677, %rd35631, 4294967295;
	add.s64 	%rd35678, %rd35675, %rd35677;
	add.s64 	%rd35679, %rd35678, %rd35676;
	shr.u64 	%rd35680, %rd35679, 32;
	mul.wide.u32 	%rd35681, %r3018, %r6678;
	and.b64  	%rd35682, %rd35636, 4294967295;
	add.s64 	%rd35683, %rd35680, %rd35682;
	add.s64 	%rd35684, %rd35683, %rd35681;
	shr.u64 	%rd35685, %rd35684, 32;
	mul.wide.u32 	%rd35686, %r3017, %r6678;
	and.b64  	%rd35687, %rd35639, 4294967295;
	add.s64 	%rd35688, %rd35685, %rd35687;
	add.s64 	%rd35689, %rd35688, %rd35686;
	shr.u64 	%rd35690, %rd35689, 32;
	and.b64  	%rd35691, %rd35642, 4294967295;
	add.s64 	%rd35692, %rd35690, %rd35691;
	shr.u64 	%rd35693, %rd35692, 32;
	and.b64  	%rd35694, %rd35645, 4294967295;
	add.s64 	%rd35695, %rd35693, %rd35694;
	shr.u64 	%rd35696, %rd35695, 32;
	and.b64  	%rd35697, %rd35648, 4294967295;
	add.s64 	%rd35698, %rd35696, %rd35697;
	shr.u64 	%rd35699, %rd35698, 32;
	and.b64  	%rd35700, %rd35651, 4294967295;
	add.s64 	%rd35701, %rd35699, %rd35700;
	{ .reg .b32 tmp; mov.b64 {tmp, %r6680}, %rd35701; }
	add.s32 	%r6681, %r6677, %r6680;
	mul.lo.s32 	%r6682, %r6665, %r6679;
	mul.wide.u32 	%rd35702, %r3024, %r6682;
	and.b64  	%rd35703, %rd35659, 4294967295;
	add.s64 	%rd35704, %rd35702, %rd35703;
	shr.u64 	%rd35705, %rd35704, 32;
	mul.wide.u32 	%rd35706, %r3023, %r6682;
	and.b64  	%rd35707, %rd35664, 4294967295;
	add.s64 	%rd35708, %rd35705, %rd35707;
	add.s64 	%rd35709, %rd35708, %rd35706;
	cvt.u32.u64 	%r6683, %rd35709;
	shr.u64 	%rd35710, %rd35709, 32;
	mul.wide.u32 	%rd35711, %r3022, %r6682;
	and.b64  	%rd35712, %rd35669, 4294967295;
	add.s64 	%rd35713, %rd35710, %rd35712;
	add.s64 	%rd35714, %rd35713, %rd35711;
	shr.u64 	%rd35715, %rd35714, 32;
	mul.wide.u32 	%rd35716, %r3021, %r6682;
	and.b64  	%rd35717, %rd35674, 4294967295;
	add.s64 	%rd35718, %rd35715, %rd35717;
	add.s64 	%rd35719, %rd35718, %rd35716;
	shr.u64 	%rd35720, %rd35719, 32;
	mul.wide.u32 	%rd35721, %r3020, %r6682;
	and.b64  	%rd35722, %rd35679, 4294967295;
	add.s64 	%rd35723, %rd35720, %rd35722;
	add.s64 	%rd35724, %rd35723, %rd35721;
	shr.u64 	%rd35725, %rd35724, 32;
	mul.wide.u32 	%rd35726, %r3019, %r6682;
	and.b64  	%rd35727, %rd35684, 4294967295;
	add.s64 	%rd35728, %rd35725, %rd35727;
	add.s64 	%rd35729, %rd35728, %rd35726;
	shr.u64 	%rd35730, %rd35729, 32;
	mul.wide.u32 	%rd35731, %r3018, %r6682;
	and.b64  	%rd35732, %rd35689, 4294967295;
	add.s64 	%rd35733, %rd35730, %rd35732;
	add.s64 	%rd35734, %rd35733, %rd35731;
	shr.u64 	%rd35735, %rd35734, 32;
	mul.wide.u32 	%rd35736, %r3017, %r6682;
	and.b64  	%rd35737, %rd35692, 4294967295;
	add.s64 	%rd35738, %rd35735, %rd35737;
	add.s64 	%rd35739, %rd35738, %rd35736;
	shr.u64 	%rd35740, %rd35739, 32;
	and.b64  	%rd35741, %rd35695, 4294967295;
	add.s64 	%rd35742, %rd35740, %rd35741;
	shr.u64 	%rd35743, %rd35742, 32;
	and.b64  	%rd35744, %rd35698, 4294967295;
	add.s64 	%rd35745, %rd35743, %rd35744;
	shr.u64 	%rd35746, %rd35745, 32;
	and.b64  	%rd35747, %rd35701, 4294967295;
	add.s64 	%rd35748, %rd35746, %rd35747;
	{ .reg .b32 tmp; mov.b64 {tmp, %r6684}, %rd35748; }
	add.s32 	%r6685, %r6681, %r6684;
	mul.lo.s32 	%r6686, %r6665, %r6683;
	mul.wide.u32 	%rd35749, %r3024, %r6686;
	and.b64  	%rd35750, %rd35709, 4294967295;
	add.s64 	%rd35751, %rd35749, %rd35750;
	shr.u64 	%rd35752, %rd35751, 32;
	mul.wide.u32 	%rd35753, %r3023, %r6686;
	and.b64  	%rd35754, %rd35714, 4294967295;
	add.s64 	%rd35755, %rd35752, %rd35754;
	add.s64 	%rd35756, %rd35755, %rd35753;
	cvt.u32.u64 	%r6687, %rd35756;
	shr.u64 	%rd35757, %rd35756, 32;
	mul.wide.u32 	%rd35758, %r3022, %r6686;
	and.b64  	%rd35759, %rd35719, 4294967295;
	add.s64 	%rd35760, %rd35757, %rd35759;
	add.s64 	%rd35761, %rd35760, %rd35758;
	shr.u64 	%rd35762, %rd35761, 32;
	mul.wide.u32 	%rd35763, %r3021, %r6686;
	and.b64  	%rd35764, %rd35724, 4294967295;
	add.s64 	%rd35765, %rd35762, %rd35764;
	add.s64 	%rd35766, %rd35765, %rd35763;
	shr.u64 	%rd35767, %rd35766, 32;
	mul.wide.u32 	%rd35768, %r3020, %r6686;
	and.b64  	%rd35769, %rd35729, 4294967295;
	add.s64 	%rd35770, %rd35767, %rd35769;
	add.s64 	%rd35771, %rd35770, %rd35768;
	shr.u64 	%rd35772, %rd35771, 32;
	mul.wide.u32 	%rd35773, %r3019, %r6686;
	and.b64  	%rd35774, %rd35734, 4294967295;
	add.s64 	%rd35775, %rd35772, %rd35774;
	add.s64 	%rd35776, %rd35775, %rd35773;
	shr.u64 	%rd35777, %rd35776, 32;
	mul.wide.u32 	%rd35778, %r3018, %r6686;
	and.b64  	%rd35779, %rd35739, 4294967295;
	add.s64 	%rd35780, %rd35777, %rd35779;
	add.s64 	%rd35781, %rd35780, %rd35778;
	shr.u64 	%rd35782, %rd35781, 32;
	mul.wide.u32 	%rd35783, %r3017, %r6686;
	and.b64  	%rd35784, %rd35742, 4294967295;
	add.s64 	%rd35785, %rd35782, %rd35784;
	add.s64 	%rd35786, %rd35785, %rd35783;
	shr.u64 	%rd35787, %rd35786, 32;
	and.b64  	%rd35788, %rd35745, 4294967295;
	add.s64 	%rd35789, %rd35787, %rd35788;
	shr.u64 	%rd35790, %rd35789, 32;
	and.b64  	%rd35791, %rd35748, 4294967295;
	add.s64 	%rd35792, %rd35790, %rd35791;
	{ .reg .b32 tmp; mov.b64 {tmp, %r6688}, %rd35792; }
	add.s32 	%r6689, %r6685, %r6688;
	mul.lo.s32 	%r6690, %r6665, %r6687;
	mul.wide.u32 	%rd35793, %r3024, %r6690;
	and.b64  	%rd35794, %rd35756, 4294967295;
	add.s64 	%rd35795, %rd35793, %rd35794;
	shr.u64 	%rd35796, %rd35795, 32;
	mul.wide.u32 	%rd35797, %r3023, %r6690;
	and.b64  	%rd35798, %rd35761, 4294967295;
	add.s64 	%rd35799, %rd35796, %rd35798;
	add.s64 	%rd35800, %rd35799, %rd35797;
	cvt.u32.u64 	%r6691, %rd35800;
	shr.u64 	%rd35801, %rd35800, 32;
	mul.wide.u32 	%rd35802, %r3022, %r6690;
	and.b64  	%rd35803, %rd35766, 4294967295;
	add.s64 	%rd35804, %rd35801, %rd35803;
	add.s64 	%rd35805, %rd35804, %rd35802;
	shr.u64 	%rd35806, %rd35805, 32;
	mul.wide.u32 	%rd35807, %r3021, %r6690;
	and.b64  	%rd35808, %rd35771, 4294967295;
	add.s64 	%rd35809, %rd35806, %rd35808;
	add.s64 	%rd35810, %rd35809, %rd35807;
	shr.u64 	%rd35811, %rd35810, 32;
	mul.wide.u32 	%rd35812, %r3020, %r6690;
	and.b64  	%rd35813, %rd35776, 4294967295;
	add.s64 	%rd35814, %rd35811, %rd35813;
	add.s64 	%rd35815, %rd35814, %rd35812;
	shr.u64 	%rd35816, %rd35815, 32;
	mul.wide.u32 	%rd35817, %r3019, %r6690;
	and.b64  	%rd35818, %rd35781, 4294967295;
	add.s64 	%rd35819, %rd35816, %rd35818;
	add.s64 	%rd35820, %rd35819, %rd35817;
	shr.u64 	%rd35821, %rd35820, 32;
	mul.wide.u32 	%rd35822, %r3018, %r6690;
	and.b64  	%rd35823, %rd35786, 4294967295;
	add.s64 	%rd35824, %rd35821, %rd35823;
	add.s64 	%rd35825, %rd35824, %rd35822;
	shr.u64 	%rd35826, %rd35825, 32;
	mul.wide.u32 	%rd35827, %r3017, %r6690;
	and.b64  	%rd35828, %rd35789, 4294967295;
	add.s64 	%rd35829, %rd35826, %rd35828;
	add.s64 	%rd35830, %rd35829, %rd35827;
	shr.u64 	%rd35831, %rd35830, 32;
	and.b64  	%rd35832, %rd35792, 4294967295;
	add.s64 	%rd35833, %rd35831, %rd35832;
	{ .reg .b32 tmp; mov.b64 {tmp, %r6692}, %rd35833; }
	add.s32 	%r6693, %r6689, %r6692;
	mul.lo.s32 	%r6694, %r6665, %r6691;
	mul.wide.u32 	%rd35834, %r3024, %r6694;
	and.b64  	%rd35835, %rd35800, 4294967295;
	add.s64 	%rd35836, %rd35834, %rd35835;
	shr.u64 	%rd35837, %rd35836, 32;
	mul.wide.u32 	%rd35838, %r3023, %r6694;
	and.b64  	%rd35839, %rd35805, 4294967295;
	add.s64 	%rd35840, %rd35837, %rd35839;
	add.s64 	%rd35841, %rd35840, %rd35838;
	cvt.u32.u64 	%r8639, %rd35841;
	shr.u64 	%rd35842, %rd35841, 32;
	mul.wide.u32 	%rd35843, %r3022, %r6694;
	and.b64  	%rd35844, %rd35810, 4294967295;
	add.s64 	%rd35845, %rd35842, %rd35844;
	add.s64 	%rd35846, %rd35845, %rd35843;
	cvt.u32.u64 	%r8640, %rd35846;
	shr.u64 	%rd35847, %rd35846, 32;
	mul.wide.u32 	%rd35848, %r3021, %r6694;
	and.b64  	%rd35849, %rd35815, 4294967295;
	add.s64 	%rd35850, %rd35847, %rd35849;
	add.s64 	%rd35851, %rd35850, %rd35848;
	cvt.u32.u64 	%r8641, %rd35851;
	shr.u64 	%rd35852, %rd35851, 32;
	mul.wide.u32 	%rd35853, %r3020, %r6694;
	and.b64  	%rd35854, %rd35820, 4294967295;
	add.s64 	%rd35855, %rd35852, %rd35854;
	add.s64 	%rd35856, %rd35855, %rd35853;
	cvt.u32.u64 	%r8642, %rd35856;
	shr.u64 	%rd35857, %rd35856, 32;
	mul.wide.u32 	%rd35858, %r3019, %r6694;
	and.b64  	%rd35859, %rd35825, 4294967295;
	add.s64 	%rd35860, %rd35857, %rd35859;
	add.s64 	%rd35861, %rd35860, %rd35858;
	cvt.u32.u64 	%r8643, %rd35861;
	shr.u64 	%rd35862, %rd35861, 32;
	mul.wide.u32 	%rd35863, %r3018, %r6694;
	and.b64  	%rd35864, %rd35830, 4294967295;
	add.s64 	%rd35865, %rd35862, %rd35864;
	add.s64 	%rd35866, %rd35865, %rd35863;
	cvt.u32.u64 	%r8644, %rd35866;
	shr.u64 	%rd35867, %rd35866, 32;
	mul.wide.u32 	%rd35868, %r3017, %r6694;
	and.b64  	%rd35869, %rd35833, 4294967295;
	add.s64 	%rd35870, %rd35867, %rd35869;
	add.s64 	%rd35871, %rd35870, %rd35868;
	cvt.u32.u64 	%r8645, %rd35871;
	{ .reg .b32 tmp; mov.b64 {tmp, %r6695}, %rd35871; }
	add.s32 	%r8646, %r6693, %r6695;
	setp.gt.u32 	%p1569, %r8646, %r3017;
	@%p1569 bra 	$L__BB5_1350;
	setp.lt.u32 	%p1570, %r8646, %r3017;
	@%p1570 bra 	$L__BB5_1353;
	bra.uni 	$L__BB5_1338;
$L__BB5_1353:
	shl.b32 	%r8647, %r8639, 1;
	shr.u32 	%r6696, %r8639, 31;
	cvt.u64.u32 	%rd35872, %r6696;
	mul.wide.u32 	%rd35873, %r8640, 2;
	cvt.u32.u64 	%r6697, %rd35873;
	cvt.u32.u64 	%r6698, %rd35872;
	or.b32  	%r8648, %r6697, %r6698;
	shr.u64 	%rd35874, %rd35873, 32;
	mul.wide.u32 	%rd35875, %r8641, 2;
	cvt.u32.u64 	%r6699, %rd35875;
	cvt.u32.u64 	%r6700, %rd35874;
	or.b32  	%r8649, %r6700, %r6699;
	shr.u64 	%rd35876, %rd35875, 32;
	mul.wide.u32 	%rd35877, %r8642, 2;
	cvt.u32.u64 	%r6701, %rd35877;
	cvt.u32.u64 	%r6702, %rd35876;
	or.b32  	%r8650, %r6702, %r6701;
	shr.u64 	%rd35878, %rd35877, 32;
	mul.wide.u32 	%rd35879, %r8643, 2;
	add.s64 	%rd35880, %rd35878, %rd35879;
	cvt.u32.u64 	%r8651, %rd35880;
	shr.u64 	%rd35881, %rd35880, 32;
	mul.wide.u32 	%rd35882, %r8644, 2;
	add.s64 	%rd35883, %rd35881, %rd35882;
	cvt.u32.u64 	%r8652, %rd35883;
	shr.u64 	%rd35884, %rd35883, 32;
	mul.wide.u32 	%rd35885, %r8645, 2;
	add.s64 	%rd35886, %rd35884, %rd35885;
	cvt.u32.u64 	%r8653, %rd35886;
	shr.u64 	%rd35887, %rd35886, 32;
	mul.wide.u32 	%rd35888, %r8646, 2;
	add.s64 	%rd35889, %rd35887, %rd35888;
	cvt.u32.u64 	%r8654, %rd35889;
	setp.gt.u64 	%p1585, %rd35889, 4294967295;
	setp.lt.u32 	%p1586, %r3017, %r8654;
	or.pred  	%p1587, %p1585, %p1586;
	@%p1587 bra 	$L__BB5_1367;
	setp.gt.u32 	%p1588, %r3017, %r8654;
	@%p1588 bra 	$L__BB5_1368;
	setp.lt.u32 	%p1589, %r3018, %r8653;
	@%p1589 bra 	$L__BB5_1367;
	setp.gt.u32 	%p1590, %r3018, %r8653;
	@%p1590 bra 	$L__BB5_1368;
	setp.lt.u32 	%p1591, %r3019, %r8652;
	@%p1591 bra 	$L__BB5_1367;
	setp.gt.u32 	%p1592, %r3019, %r8652;
	@%p1592 bra 	$L__BB5_1368;
	setp.lt.u32 	%p1593, %r3020, %r8651;
	@%p1593 bra 	$L__BB5_1367;
	setp.gt.u32 	%p1594, %r3020, %r8651;
	@%p1594 bra 	$L__BB5_1368;
	setp.lt.u32 	%p1595, %r3021, %r8650;
	@%p1595 bra 	$L__BB5_1367;
	setp.gt.u32 	%p1596, %r3021, %r8650;
	@%p1596 bra 	$L__BB5_1368;
	setp.lt.u32 	%p1597, %r3022, %r8649;
	@%p1597 bra 	$L__BB5_1367;
	setp.gt.u32 	%p1598, %r3022, %r8649;
	@%p1598 bra 	$L__BB5_1368;
	setp.lt.u32 	%p1599, %r3023, %r8648;
	@%p1599 bra 	$L__BB5_1367;
	setp.gt.u32 	%p1600, %r3023, %r8648;
	setp.lt.u32 	%p1601, %r8647, %r3024;
	or.pred  	%p1602, %p1600, %p1601;
	@%p1602 bra 	$L__BB5_1368;
$L__BB5_1367:
	sub.s32 	%r8647, %r8647, %r3024;
	sub.s32 	%r8648, %r8648, %r3023;
	sub.s32 	%r8649, %r8649, %r3022;
	sub.s32 	%r8650, %r8650, %r3021;
	sub.s32 	%r8651, %r8651, %r3020;
	sub.s32 	%r8652, %r8652, %r3019;
	sub.s32 	%r8653, %r8653, %r3018;
	sub.s32 	%r8654, %r8654, %r3017;
$L__BB5_1368:
	shl.b32 	%r8655, %r8647, 1;
	shr.u32 	%r6703, %r8647, 31;
	cvt.u64.u32 	%rd35891, %r6703;
	mul.wide.u32 	%rd35892, %r8648, 2;
	cvt.u32.u64 	%r6704, %rd35892;
	cvt.u32.u64 	%r6705, %rd35891;
	or.b32  	%r8656, %r6704, %r6705;
	shr.u64 	%rd35893, %rd35892, 32;
	mul.wide.u32 	%rd35894, %r8649, 2;
	cvt.u32.u64 	%r6706, %rd35894;
	cvt.u32.u64 	%r6707, %rd35893;
	or.b32  	%r8657, %r6707, %r6706;
	shr.u64 	%rd35895, %rd35894, 32;
	mul.wide.u32 	%rd35896, %r8650, 2;
	cvt.u32.u64 	%r6708, %rd35896;
	cvt.u32.u64 	%r6709, %rd35895;
	or.b32  	%r8658, %r6709, %r6708;
	shr.u64 	%rd35897, %rd35896, 32;
	mul.wide.u32 	%rd35898, %r8651, 2;
	add.s64 	%rd35899, %rd35897, %rd35898;
	cvt.u32.u64 	%r8659, %rd35899;
	shr.u64 	%rd35900, %rd35899, 32;
	mul.wide.u32 	%rd35901, %r8652, 2;
	add.s64 	%rd35902, %rd35900, %rd35901;
	cvt.u32.u64 	%r8660, %rd35902;
	shr.u64 	%rd35903, %rd35902, 32;
	mul.wide.u32 	%rd35904, %r8653, 2;
	add.s64 	%rd35905, %rd35903, %rd35904;
	cvt.u32.u64 	%r8661, %rd35905;
	shr.u64 	%rd35906, %rd35905, 32;
	mul.wide.u32 	%rd35907, %r8654, 2;
	add.s64 	%rd35908, %rd35906, %rd35907;
	cvt.u32.u64 	%r8662, %rd35908;
	setp.gt.u64 	%p1603, %rd35908, 4294967295;
	setp.lt.u32 	%p1604, %r3017, %r8662;
	or.pred  	%p1605, %p1603, %p1604;
	@%p1605 bra 	$L__BB5_1382;
	setp.gt.u32 	%p1606, %r3017, %r8662;
	@%p1606 bra 	$L__BB5_1383;
	setp.lt.u32 	%p1607, %r3018, %r8661;
	@%p1607 bra 	$L__BB5_1382;
	setp.gt.u32 	%p1608, %r3018, %r8661;
	@%p1608 bra 	$L__BB5_1383;
	setp.lt.u32 	%p1609, %r3019, %r8660;
	@%p1609 bra 	$L__BB5_1382;
	setp.gt.u32 	%p1610, %r3019, %r8660;
	@%p1610 bra 	$L__BB5_1383;
	setp.lt.u32 	%p1611, %r3020, %r8659;
	@%p1611 bra 	$L__BB5_1382;
	setp.gt.u32 	%p1612, %r3020, %r8659;
	@%p1612 bra 	$L__BB5_1383;
	setp.lt.u32 	%p1613, %r3021, %r8658;
	@%p1613 bra 	$L__BB5_1382;
	setp.gt.u32 	%p1614, %r3021, %r8658;
	@%p1614 bra 	$L__BB5_1383;
	setp.lt.u32 	%p1615, %r3022, %r8657;
	@%p1615 bra 	$L__BB5_1382;
	setp.gt.u32 	%p1616, %r3022, %r8657;
	@%p1616 bra 	$L__BB5_1383;
	setp.lt.u32 	%p1617, %r3023, %r8656;
	@%p1617 bra 	$L__BB5_1382;
	setp.gt.u32 	%p1618, %r3023, %r8656;
	setp.lt.u32 	%p1619, %r8655, %r3024;
	or.pred  	%p1620, %p1618, %p1619;
	@%p1620 bra 	$L__BB5_1383;
$L__BB5_1382:
	sub.s32 	%r8655, %r8655, %r3024;
	sub.s32 	%r8656, %r8656, %r3023;
	sub.s32 	%r8657, %r8657, %r3022;
	sub.s32 	%r8658, %r8658, %r3021;
	sub.s32 	%r8659, %r8659, %r3020;
	sub.s32 	%r8660, %r8660, %r3019;
	sub.s32 	%r8661, %r8661, %r3018;
	sub.s32 	%r8662, %r8662, %r3017;
$L__BB5_1383:
	ld.const.u32 	%r3106, [P_CONST+24];
	ld.const.u32 	%r3107, [P_CONST+20];
	ld.const.u32 	%r3108, [P_CONST+16];
	ld.const.u32 	%r3109, [P_CONST+12];
	ld.const.u32 	%r3110, [P_CONST+8];
	ld.const.u32 	%r3111, [P_CONST+4];
	ld.const.u32 	%r3112, [P_CONST];
	mul.wide.u32 	%rd35910, %r8655, %r3025;
	cvt.u32.u64 	%r6710, %rd35910;
	shr.u64 	%rd35911, %rd35910, 32;
	mul.wide.u32 	%rd35912, %r8656, %r3025;
	add.s64 	%rd35913, %rd35911, %rd35912;
	shr.u64 	%rd35914, %rd35913, 32;
	mul.wide.u32 	%rd35915, %r8657, %r3025;
	add.s64 	%rd35916, %rd35914, %rd35915;
	shr.u64 	%rd35917, %rd35916, 32;
	mul.wide.u32 	%rd35918, %r8658, %r3025;
	add.s64 	%rd35919, %rd35917, %rd35918;
	shr.u64 	%rd35920, %rd35919, 32;
	mul.wide.u32 	%rd35921, %r8659, %r3025;
	add.s64 	%rd35922, %rd35920, %rd35921;
	shr.u64 	%rd35923, %rd35922, 32;
	mul.wide.u32 	%rd35924, %r8660, %r3025;
	add.s64 	%rd35925, %rd35923, %rd35924;
	shr.u64 	%rd35926, %rd35925, 32;
	mul.wide.u32 	%rd35927, %r8661, %r3025;
	add.s64 	%rd35928, %rd35926, %rd35927;
	shr.u64 	%rd35929, %rd35928, 32;
	mul.wide.u32 	%rd35930, %r8662, %r3025;
	add.s64 	%rd35931, %rd35929, %rd35930;
	shr.u64 	%rd35932, %rd35931, 32;
	mul.wide.u32 	%rd35933, %r8655, %r3026;
	and.b64  	%rd35934, %rd35913, 4294967295;
	add.s64 	%rd35935, %rd35933, %rd35934;
	shr.u64 	%rd35936, %rd35935, 32;
	mul.wide.u32 	%rd35937, %r8656, %r3026;
	and.b64  	%rd35938, %rd35916, 4294967295;
	add.s64 	%rd35939, %rd35936, %rd35938;
	add.s64 	%rd35940, %rd35939, %rd35937;
	shr.u64 	%rd35941, %rd35940, 32;
	mul.wide.u32 	%rd35942, %r8657, %r3026;
	and.b64  	%rd35943, %rd35919, 4294967295;
	add.s64 	%rd35944, %rd35941, %rd35943;
	add.s64 	%rd35945, %rd35944, %rd35942;
	shr.u64 	%rd35946, %rd35945, 32;
	mul.wide.u32 	%rd35947, %r8658, %r3026;
	and.b64  	%rd35948, %rd35922, 4294967295;
	add.s64 	%rd35949, %rd35946, %rd35948;
	add.s64 	%rd35950, %rd35949, %rd35947;
	shr.u64 	%rd35951, %rd35950, 32;
	mul.wide.u32 	%rd35952, %r8659, %r3026;
	and.b64  	%rd35953, %rd35925, 4294967295;
	add.s64 	%rd35954, %rd35951, %rd35953;
	add.s64 	%rd35955, %rd35954, %rd35952;
	shr.u64 	%rd35956, %rd35955, 32;
	mul.wide.u32 	%rd35957, %r8660, %r3026;
	and.b64  	%rd35958, %rd35928, 4294967295;
	add.s64 	%rd35959, %rd35956, %rd35958;
	add.s64 	%rd35960, %rd35959, %rd35957;
	shr.u64 	%rd35961, %rd35960, 32;
	mul.wide.u32 	%rd35962, %r8661, %r3026;
	and.b64  	%rd35963, %rd35931, 4294967295;
	add.s64 	%rd35964, %rd35961, %rd35963;
	add.s64 	%rd35965, %rd35964, %rd35962;
	shr.u64 	%rd35966, %rd35965, 32;
	mul.wide.u32 	%rd35967, %r8662, %r3026;
	add.s64 	%rd35968, %rd35966, %rd35932;
	add.s64 	%rd35969, %rd35968, %rd35967;
	shr.u64 	%rd35970, %rd35969, 32;
	mul.wide.u32 	%rd35971, %r8655, %r3027;
	and.b64  	%rd35972, %rd35940, 4294967295;
	add.s64 	%rd35973, %rd35971, %rd35972;
	shr.u64 	%rd35974, %rd35973, 32;
	mul.wide.u32 	%rd35975, %r8656, %r3027;
	and.b64  	%rd35976, %rd35945, 4294967295;
	add.s64 	%rd35977, %rd35974, %rd35976;
	add.s64 	%rd35978, %rd35977, %rd35975;
	shr.u64 	%rd35979, %rd35978, 32;
	mul.wide.u32 	%rd35980, %r8657, %r3027;
	and.b64  	%rd35981, %rd35950, 4294967295;
	add.s64 	%rd35982, %rd35979, %rd35981;
	add.s64 	%rd35983, %rd35982, %rd35980;
	shr.u64 	%rd35984, %rd35983, 32;
	mul.wide.u32 	%rd35985, %r8658, %r3027;
	and.b64  	%rd35986, %rd35955, 4294967295;
	add.s64 	%rd35987, %rd35984, %rd35986;
	add.s64 	%rd35988, %rd35987, %rd35985;
	shr.u64 	%rd35989, %rd35988, 32;
	mul.wide.u32 	%rd35990, %r8659, %r3027;
	and.b64  	%rd35991, %rd35960, 4294967295;
	add.s64 	%rd35992, %rd35989, %rd35991;
	add.s64 	%rd35993, %rd35992, %rd35990;
	shr.u64 	%rd35994, %rd35993, 32;
	mul.wide.u32 	%rd35995, %r8660, %r3027;
	and.b64  	%rd35996, %rd35965, 4294967295;
	add.s64 	%rd35997, %rd35994, %rd35996;
	add.s64 	%rd35998, %rd35997, %rd35995;
	shr.u64 	%rd35999, %rd35998, 32;
	mul.wide.u32 	%rd36000, %r8661, %r3027;
	and.b64  	%rd36001, %rd35969, 4294967295;
	add.s64 	%rd36002, %rd35999, %rd36001;
	add.s64 	%rd36003, %rd36002, %rd36000;
	shr.u64 	%rd36004, %rd36003, 32;
	mul.wide.u32 	%rd36005, %r8662, %r3027;
	add.s64 	%rd36006, %rd36004, %rd35970;
	add.s64 	%rd36007, %rd36006, %rd36005;
	shr.u64 	%rd36008, %rd36007, 32;
	mul.wide.u32 	%rd36009, %r8655, %r3028;
	and.b64  	%rd36010, %rd35978, 4294967295;
	add.s64 	%rd36011, %rd36009, %rd36010;
	shr.u64 	%rd36012, %rd36011, 32;
	mul.wide.u32 	%rd36013, %r8656, %r3028;
	and.b64  	%rd36014, %rd35983, 4294967295;
	add.s64 	%rd36015, %rd36012, %rd36014;
	add.s64 	%rd36016, %rd36015, %rd36013;
	shr.u64 	%rd36017, %rd36016, 32;
	mul.wide.u32 	%rd36018, %r8657, %r3028;
	and.b64  	%rd36019, %rd35988, 4294967295;
	add.s64 	%rd36020, %rd36017, %rd36019;
	add.s64 	%rd36021, %rd36020, %rd36018;
	shr.u64 	%rd36022, %rd36021, 32;
	mul.wide.u32 	%rd36023, %r8658, %r3028;
	and.b64  	%rd36024, %rd35993, 4294967295;
	add.s64 	%rd36025, %rd36022, %rd36024;
	add.s64 	%rd36026, %rd36025, %rd36023;
	shr.u64 	%rd36027, %rd36026, 32;
	mul.wide.u32 	%rd36028, %r8659, %r3028;
	and.b64  	%rd36029, %rd35998, 4294967295;
	add.s64 	%rd36030, %rd36027, %rd36029;
	add.s64 	%rd36031, %rd36030, %rd36028;
	shr.u64 	%rd36032, %rd36031, 32;
	mul.wide.u32 	%rd36033, %r8660, %r3028;
	and.b64  	%rd36034, %rd36003, 4294967295;
	add.s64 	%rd36035, %rd36032, %rd36034;
	add.s64 	%rd36036, %rd36035, %rd36033;
	shr.u64 	%rd36037, %rd36036, 32;
	mul.wide.u32 	%rd36038, %r8661, %r3028;
	and.b64  	%rd36039, %rd36007, 4294967295;
	add.s64 	%rd36040, %rd36037, %rd36039;
	add.s64 	%rd36041, %rd36040, %rd36038;
	shr.u64 	%rd36042, %rd36041, 32;
	mul.wide.u32 	%rd36043, %r8662, %r3028;
	add.s64 	%rd36044, %rd36042, %rd36008;
	add.s64 	%rd36045, %rd36044, %rd36043;
	shr.u64 	%rd36046, %rd36045, 32;
	mul.wide.u32 	%rd36047, %r8655, %r3029;
	and.b64  	%rd36048, %rd36016, 4294967295;
	add.s64 	%rd36049, %rd36047, %rd36048;
	shr.u64 	%rd36050, %rd36049, 32;
	mul.wide.u32 	%rd36051, %r8656, %r3029;
	and.b64  	%rd36052, %rd36021, 4294967295;
	add.s64 	%rd36053, %rd36050, %rd36052;
	add.s64 	%rd36054, %rd36053, %rd36051;
	shr.u64 	%rd36055, %rd36054, 32;
	mul.wide.u32 	%rd36056, %r8657, %r3029;
	and.b64  	%rd36057, %rd36026, 4294967295;
	add.s64 	%rd36058, %rd36055, %rd36057;
	add.s64 	%rd36059, %rd36058, %rd36056;
	shr.u64 	%rd36060, %rd36059, 32;
	mul.wide.u32 	%rd36061, %r8658, %r3029;
	and.b64  	%rd36062, %rd36031, 4294967295;
	add.s64 	%rd36063, %rd36060, %rd36062;
	add.s64 	%rd36064, %rd36063, %rd36061;
	shr.u64 	%rd36065, %rd36064, 32;
	mul.wide.u32 	%rd36066, %r8659, %r3029;
	and.b64  	%rd36067, %rd36036, 4294967295;
	add.s64 	%rd36068, %rd36065, %rd36067;
	add.s64 	%rd36069, %rd36068, %rd36066;
	shr.u64 	%rd36070, %rd36069, 32;
	mul.wide.u32 	%rd36071, %r8660, %r3029;
	and.b64  	%rd36072, %rd36041, 4294967295;
	add.s64 	%rd36073, %rd36070, %rd36072;
	add.s64 	%rd36074, %rd36073, %rd36071;
	shr.u64 	%rd36075, %rd36074, 32;
	mul.wide.u32 	%rd36076, %r8661, %r3029;
	and.b64  	%rd36077, %rd36045, 4294967295;
	add.s64 	%rd36078, %rd36075, %rd36077;
	add.s64 	%rd36079, %rd36078, %rd36076;
	shr.u64 	%rd36080, %rd36079, 32;
	mul.wide.u32 	%rd36081, %r8662, %r3029;
	add.s64 	%rd36082, %rd36080, %rd36046;
	add.s64 	%rd36083, %rd36082, %rd36081;
	shr.u64 	%rd36084, %rd36083, 32;
	mul.wide.u32 	%rd36085, %r8655, %r3030;
	and.b64  	%rd36086, %rd36054, 4294967295;
	add.s64 	%rd36087, %rd36085, %rd36086;
	shr.u64 	%rd36088, %rd36087, 32;
	mul.wide.u32 	%rd36089, %r8656, %r3030;
	and.b64  	%rd36090, %rd36059, 4294967295;
	add.s64 	%rd36091, %rd36088, %rd36090;
	add.s64 	%rd36092, %rd36091, %rd36089;
	shr.u64 	%rd36093, %rd36092, 32;
	mul.wide.u32 	%rd36094, %r8657, %r3030;
	and.b64  	%rd36095, %rd36064, 4294967295;
	add.s64 	%rd36096, %rd36093, %rd36095;
	add.s64 	%rd36097, %rd36096, %rd36094;
	shr.u64 	%rd36098, %rd36097, 32;
	mul.wide.u32 	%rd36099, %r8658, %r3030;
	and.b64  	%rd36100, %rd36069, 4294967295;
	add.s64 	%rd36101, %rd36098, %rd36100;
	add.s64 	%rd36102, %rd36101, %rd36099;
	shr.u64 	%rd36103, %rd36102, 32;
	mul.wide.u32 	%rd36104, %r8659, %r3030;
	and.b64  	%rd36105, %rd36074, 4294967295;
	add.s64 	%rd36106, %rd36103, %rd36105;
	add.s64 	%rd36107, %rd36106, %rd36104;
	shr.u64 	%rd36108, %rd36107, 32;
	mul.wide.u32 	%rd36109, %r8660, %r3030;
	and.b64  	%rd36110, %rd36079, 4294967295;
	add.s64 	%rd36111, %rd36108, %rd36110;
	add.s64 	%rd36112, %rd36111, %rd36109;
	shr.u64 	%rd36113, %rd36112, 32;
	mul.wide.u32 	%rd36114, %r8661, %r3030;
	and.b64  	%rd36115, %rd36083, 4294967295;
	add.s64 	%rd36116, %rd36113, %rd36115;
	add.s64 	%rd36117, %rd36116, %rd36114;
	shr.u64 	%rd36118, %rd36117, 32;
	mul.wide.u32 	%rd36119, %r8662, %r3030;
	add.s64 	%rd36120, %rd36118, %rd36084;
	add.s64 	%rd36121, %rd36120, %rd36119;
	shr.u64 	%rd36122, %rd36121, 32;
	mul.wide.u32 	%rd36123, %r8655, %r3031;
	and.b64  	%rd36124, %rd36092, 4294967295;
	add.s64 	%rd36125, %rd36123, %rd36124;
	shr.u64 	%rd36126, %rd36125, 32;
	mul.wide.u32 	%rd36127, %r8656, %r3031;
	and.b64  	%rd36128, %rd36097, 4294967295;
	add.s64 	%rd36129, %rd36126, %rd36128;
	add.s64 	%rd36130, %rd36129, %rd36127;
	shr.u64 	%rd36131, %rd36130, 32;
	mul.wide.u32 	%rd36132, %r8657, %r3031;
	and.b64  	%rd36133, %rd36102, 4294967295;
	add.s64 	%rd36134, %rd36131, %rd36133;
	add.s64 	%rd36135, %rd36134, %rd36132;
	shr.u64 	%rd36136, %rd36135, 32;
	mul.wide.u32 	%rd36137, %r8658, %r3031;
	and.b64  	%rd36138, %rd36107, 4294967295;
	add.s64 	%rd36139, %rd36136, %rd36138;
	add.s64 	%rd36140, %rd36139, %rd36137;
	shr.u64 	%rd36141, %rd36140, 32;
	mul.wide.u32 	%rd36142, %r8659, %r3031;
	and.b64  	%rd36143, %rd36112, 4294967295;
	add.s64 	%rd36144, %rd36141, %rd36143;
	add.s64 	%rd36145, %rd36144, %rd36142;
	shr.u64 	%rd36146, %rd36145, 32;
	mul.wide.u32 	%rd36147, %r8660, %r3031;
	and.b64  	%rd36148, %rd36117, 4294967295;
	add.s64 	%rd36149, %rd36146, %rd36148;
	add.s64 	%rd36150, %rd36149, %rd36147;
	shr.u64 	%rd36151, %rd36150, 32;
	mul.wide.u32 	%rd36152, %r8661, %r3031;
	and.b64  	%rd36153, %rd36121, 4294967295;
	add.s64 	%rd36154, %rd36151, %rd36153;
	add.s64 	%rd36155, %rd36154, %rd36152;
	shr.u64 	%rd36156, %rd36155, 32;
	mul.wide.u32 	%rd36157, %r8662, %r3031;
	add.s64 	%rd36158, %rd36156, %rd36122;
	add.s64 	%rd36159, %rd36158, %rd36157;
	shr.u64 	%rd36160, %rd36159, 32;
	mul.wide.u32 	%rd36161, %r8655, %r3032;
	and.b64  	%rd36162, %rd36130, 4294967295;
	add.s64 	%rd36163, %rd36161, %rd36162;
	shr.u64 	%rd36164, %rd36163, 32;
	mul.wide.u32 	%rd36165, %r8656, %r3032;
	and.b64  	%rd36166, %rd36135, 4294967295;
	add.s64 	%rd36167, %rd36164, %rd36166;
	add.s64 	%rd36168, %rd36167, %rd36165;
	shr.u64 	%rd36169, %rd36168, 32;
	mul.wide.u32 	%rd36170, %r8657, %r3032;
	and.b64  	%rd36171, %rd36140, 4294967295;
	add.s64 	%rd36172, %rd36169, %rd36171;
	add.s64 	%rd36173, %rd36172, %rd36170;
	shr.u64 	%rd36174, %rd36173, 32;
	mul.wide.u32 	%rd36175, %r8658, %r3032;
	and.b64  	%rd36176, %rd36145, 4294967295;
	add.s64 	%rd36177, %rd36174, %rd36176;
	add.s64 	%rd36178, %rd36177, %rd36175;
	shr.u64 	%rd36179, %rd36178, 32;
	mul.wide.u32 	%rd36180, %r8659, %r3032;
	and.b64  	%rd36181, %rd36150, 4294967295;
	add.s64 	%rd36182, %rd36179, %rd36181;
	add.s64 	%rd36183, %rd36182, %rd36180;
	shr.u64 	%rd36184, %rd36183, 32;
	mul.wide.u32 	%rd36185, %r8660, %r3032;
	and.b64  	%rd36186, %rd36155, 4294967295;
	add.s64 	%rd36187, %rd36184, %rd36186;
	add.s64 	%rd36188, %rd36187, %rd36185;
	shr.u64 	%rd36189, %rd36188, 32;
	mul.wide.u32 	%rd36190, %r8661, %r3032;
	and.b64  	%rd36191, %rd36159, 4294967295;
	add.s64 	%rd36192, %rd36189, %rd36191;
	add.s64 	%rd36193, %rd36192, %rd36190;
	shr.u64 	%rd36194, %rd36193, 32;
	mul.wide.u32 	%rd36195, %r8662, %r3032;
	add.s64 	%rd36196, %rd36194, %rd36160;
	add.s64 	%rd36197, %rd36196, %rd36195;
	{ .reg .b32 tmp; mov.b64 {tmp, %r6711}, %rd36197; }
	ld.const.u32 	%r6712, [MU_P];
	mul.lo.s32 	%r6713, %r6712, %r6710;
	mul.wide.u32 	%rd36198, %r3112, %r6713;
	and.b64  	%rd36199, %rd35910, 4294967295;
	add.s64 	%rd36200, %rd36198, %rd36199;
	shr.u64 	%rd36201, %rd36200, 32;
	mul.wide.u32 	%rd36202, %r3111, %r6713;
	and.b64  	%rd36203, %rd35935, 4294967295;
	add.s64 	%rd36204, %rd36201, %rd36203;
	add.s64 	%rd36205, %rd36204, %rd36202;
	cvt.u32.u64 	%r6714, %rd36205;
	shr.u64 	%rd36206, %rd36205, 32;
	mul.wide.u32 	%rd36207, %r3110, %r6713;
	and.b64  	%rd36208, %rd35973, 4294967295;
	add.s64 	%rd36209, %rd36206, %rd36208;
	add.s64 	%rd36210, %rd36209, %rd36207;
	shr.u64 	%rd36211, %rd36210, 32;
	mul.wide.u32 	%rd36212, %r3109, %r6713;
	and.b64  	%rd36213, %rd36011, 4294967295;
	add.s64 	%rd36214, %rd36211, %rd36213;
	add.s64 	%rd36215, %rd36214, %rd36212;
	shr.u64 	%rd36216, %rd36215, 32;
	mul.wide.u32 	%rd36217, %r3108, %r6713;
	and.b64  	%rd36218, %rd36049, 4294967295;
	add.s64 	%rd36219, %rd36216, %rd36218;
	add.s64 	%rd36220, %rd36219, %rd36217;
	shr.u64 	%rd36221, %rd36220, 32;
	mul.wide.u32 	%rd36222, %r3107, %r6713;
	and.b64  	%rd36223, %rd36087, 4294967295;
	add.s64 	%rd36224, %rd36221, %rd36223;
	add.s64 	%rd36225, %rd36224, %rd36222;
	shr.u64 	%rd36226, %rd36225, 32;
	mul.wide.u32 	%rd36227, %r3106, %r6713;
	and.b64  	%rd36228, %rd36125, 4294967295;
	add.s64 	%rd36229, %rd36226, %rd36228;
	add.s64 	%rd36230, %rd36229, %rd36227;
	shr.u64 	%rd36231, %rd36230, 32;
	mul.wide.u32 	%rd36232, %r3017, %r6713;
	and.b64  	%rd36233, %rd36163, 4294967295;
	add.s64 	%rd36234, %rd36231, %rd36233;
	add.s64 	%rd36235, %rd36234, %rd36232;
	shr.u64 	%rd36236, %rd36235, 32;
	and.b64  	%rd36237, %rd36168, 4294967295;
	add.s64 	%rd36238, %rd36236, %rd36237;
	shr.u64 	%rd36239, %rd36238, 32;
	and.b64  	%rd36240, %rd36173, 4294967295;
	add.s64 	%rd36241, %rd36239, %rd36240;
	shr.u64 	%rd36242, %rd36241, 32;
	and.b64  	%rd36243, %rd36178, 4294967295;
	add.s64 	%rd36244, %rd36242, %rd36243;
	shr.u64 	%rd36245, %rd36244, 32;
	and.b64  	%rd36246, %rd36183, 4294967295;
	add.s64 	%rd36247, %rd36245, %rd36246;
	shr.u64 	%rd36248, %rd36247, 32;
	and.b64  	%rd36249, %rd36188, 4294967295;
	add.s64 	%rd36250, %rd36248, %rd36249;
	shr.u64 	%rd36251, %rd36250, 32;
	and.b64  	%rd36252, %rd36193, 4294967295;
	add.s64 	%rd36253, %rd36251, %rd36252;
	shr.u64 	%rd36254, %rd36253, 32;
	and.b64  	%rd36255, %rd36197, 4294967295;
	add.s64 	%rd36256, %rd36254, %rd36255;
	{ .reg .b32 tmp; mov.b64 {tmp, %r6715}, %rd36256; }
	add.s32 	%r6716, %r6711, %r6715;
	mul.lo.s32 	%r6717, %r6712, %r6714;
	mul.wide.u32 	%rd36257, %r3112, %r6717;
	and.b64  	%rd36258, %rd36205, 4294967295;
	add.s64 	%rd36259, %rd36257, %rd36258;
	shr.u64 	%rd36260, %rd36259, 32;
	mul.wide.u32 	%rd36261, %r3111, %r6717;
	and.b64  	%rd36262, %rd36210, 4294967295;
	add.s64 	%rd36263, %rd36260, %rd36262;
	add.s64 	%rd36264, %rd36263, %rd36261;
	cvt.u32.u64 	%r6718, %rd36264;
	shr.u64 	%rd36265, %rd36264, 32;
	mul.wide.u32 	%rd36266, %r3110, %r6717;
	and.b64  	%rd36267, %rd36215, 4294967295;
	add.s64 	%rd36268, %rd36265, %rd36267;
	add.s64 	%rd36269, %rd36268, %rd36266;
	shr.u64 	%rd36270, %rd36269, 32;
	mul.wide.u32 	%rd36271, %r3109, %r6717;
	and.b64  	%rd36272, %rd36220, 4294967295;
	add.s64 	%rd36273, %rd36270, %rd36272;
	add.s64 	%rd36274, %rd36273, %rd36271;
	shr.u64 	%rd36275, %rd36274, 32;
	mul.wide.u32 	%rd36276, %r3108, %r6717;
	and.b64  	%rd36277, %rd36225, 4294967295;
	add.s64 	%rd36278, %rd36275, %rd36277;
	add.s64 	%rd36279, %rd36278, %rd36276;
	shr.u64 	%rd36280, %rd36279, 32;
	mul.wide.u32 	%rd36281, %r3107, %r6717;
	and.b64  	%rd36282, %rd36230, 4294967295;
	add.s64 	%rd36283, %rd36280, %rd36282;
	add.s64 	%rd36284, %rd36283, %rd36281;
	shr.u64 	%rd36285, %rd36284, 32;
	mul.wide.u32 	%rd36286, %r3106, %r6717;
	and.b64  	%rd36287, %rd36235, 4294967295;
	add.s64 	%rd36288, %rd36285, %rd36287;
	add.s64 	%rd36289, %rd36288, %rd36286;
	shr.u64 	%rd36290, %rd36289, 32;
	mul.wide.u32 	%rd36291, %r3017, %r6717;
	and.b64  	%rd36292, %rd36238, 4294967295;
	add.s64 	%rd36293, %rd36290, %rd36292;
	add.s64 	%rd36294, %rd36293, %rd36291;
	shr.u64 	%rd36295, %rd36294, 32;
	and.b64  	%rd36296, %rd36241, 4294967295;
	add.s64 	%rd36297, %rd36295, %rd36296;
	shr.u64 	%rd36298, %rd36297, 32;
	and.b64  	%rd36299, %rd36244, 4294967295;
	add.s64 	%rd36300, %rd36298, %rd36299;
	shr.u64 	%rd36301, %rd36300, 32;
	and.b64  	%rd36302, %rd36247, 4294967295;
	add.s64 	%rd36303, %rd36301, %rd36302;
	shr.u64 	%rd36304, %rd36303, 32;
	and.b64  	%rd36305, %rd36250, 4294967295;
	add.s64 	%rd36306, %rd36304, %rd36305;
	shr.u64 	%rd36307, %rd36306, 32;
	and.b64  	%rd36308, %rd36253, 4294967295;
	add.s64 	%rd36309, %rd36307, %rd36308;
	shr.u64 	%rd36310, %rd36309, 32;
	and.b64  	%rd36311, %rd36256, 4294967295;
	add.s64 	%rd36312, %rd36310, %rd36311;
	{ .reg .b32 tmp; mov.b64 {tmp, %r6719}, %rd36312; }
	add.s32 	%r6720, %r6716, %r6719;
	mul.lo.s32 	%r6721, %r6712, %r6718;
	mul.wide.u32 	%rd36313, %r3112, %r6721;
	and.b64  	%rd36314, %rd36264, 4294967295;
	add.s64 	%rd36315, %rd36313, %rd36314;
	shr.u64 	%rd36316, %rd36315, 32;
	mul.wide.u32 	%rd36317, %r3111, %r6721;
	and.b64  	%rd36318, %rd36269, 4294967295;
	add.s64 	%rd36319, %rd36316, %rd36318;
	add.s64 	%rd36320, %rd36319, %rd36317;
	cvt.u32.u64 	%r6722, %rd36320;
	shr.u64 	%rd36321, %rd36320, 32;
	mul.wide.u32 	%rd36322, %r3110, %r6721;
	and.b64  	%rd36323, %rd36274, 4294967295;
	add.s64 	%rd36324, %rd36321, %rd36323;
	add.s64 	%rd36325, %rd36324, %rd36322;
	shr.u64 	%rd36326, %rd36325, 32;
	mul.wide.u32 	%rd36327, %r3109, %r6721;
	and.b64  	%rd36328, %rd36279, 4294967295;
	add.s64 	%rd36329, %rd36326, %rd36328;
	add.s64 	%rd36330, %rd36329, %rd36327;
	shr.u64 	%rd36331, %rd36330, 32;
	mul.wide.u32 	%rd36332, %r3108, %r6721;
	and.b64  	%rd36333, %rd36284, 4294967295;
	add.s64 	%rd36334, %rd36331, %rd36333;
	add.s64 	%rd36335, %rd36334, %rd36332;
	shr.u64 	%rd36336, %rd36335, 32;
	mul.wide.u32 	%rd36337, %r3107, %r6721;
	and.b64  	%rd36338, %rd36289, 4294967295;
	add.s64 	%rd36339, %rd36336, %rd36338;
	add.s64 	%rd36340, %rd36339, %rd36337;
	shr.u64 	%rd36341, %rd36340, 32;
	mul.wide.u32 	%rd36342, %r3106, %r6721;
	and.b64  	%rd36343, %rd36294, 4294967295;
	add.s64 	%rd36344, %rd36341, %rd36343;
	add.s64 	%rd36345, %rd36344, %rd36342;
	shr.u64 	%rd36346, %rd36345, 32;
	mul.wide.u32 	%rd36347, %r3017, %r6721;
	and.b64  	%rd36348, %rd36297, 4294967295;
	add.s64 	%rd36349, %rd36346, %rd36348;
	add.s64 	%rd36350, %rd36349, %rd36347;
	shr.u64 	%rd36351, %rd36350, 32;
	and.b64  	%rd36352, %rd36300, 4294967295;
	add.s64 	%rd36353, %rd36351, %rd36352;
	shr.u64 	%rd36354, %rd36353, 32;
	and.b64  	%rd36355, %rd36303, 4294967295;
	add.s64 	%rd36356, %rd36354, %rd36355;
	shr.u64 	%rd36357, %rd36356, 32;
	and.b64  	%rd36358, %rd36306, 4294967295;
	add.s64 	%rd36359, %rd36357, %rd36358;
	shr.u64 	%rd36360, %rd36359, 32;
	and.b64  	%rd36361, %rd36309, 4294967295;
	add.s64 	%rd36362, %rd36360, %rd36361;
	shr.u64 	%rd36363, %rd36362, 32;
	and.b64  	%rd36364, %rd36312, 4294967295;
	add.s64 	%rd36365, %rd36363, %rd36364;
	{ .reg .b32 tmp; mov.b64 {tmp, %r6723}, %rd36365; }
	add.s32 	%r6724, %r6720, %r6723;
	mul.lo.s32 	%r6725, %r6712, %r6722;
	mul.wide.u32 	%rd36366, %r3112, %r6725;
	and.b64  	%rd36367, %rd36320, 4294967295;
	add.s64 	%rd36368, %rd36366, %rd36367;
	shr.u64 	%rd36369, %rd36368, 32;
	mul.wide.u32 	%rd36370, %r3111, %r6725;
	and.b64  	%rd36371, %rd36325, 4294967295;
	add.s64 	%rd36372, %rd36369, %rd36371;
	add.s64 	%rd36373, %rd36372, %rd36370;
	cvt.u32.u64 	%r6726, %rd36373;
	shr.u64 	%rd36374, %rd36373, 32;
	mul.wide.u32 	%rd36375, %r3110, %r6725;
	and.b64  	%rd36376, %rd36330, 4294967295;
	add.s64 	%rd36377, %rd36374, %rd36376;
	add.s64 	%rd36378, %rd36377, %rd36375;
	shr.u64 	%rd36379, %rd36378, 32;
	mul.wide.u32 	%rd36380, %r3109, %r6725;
	and.b64  	%rd36381, %rd36335, 4294967295;
	add.s64 	%rd36382, %rd36379, %rd36381;
	add.s64 	%rd36383, %rd36382, %rd36380;
	shr.u64 	%rd36384, %rd36383, 32;
	mul.wide.u32 	%rd36385, %r3108, %r6725;
	and.b64  	%rd36386, %rd36340, 4294967295;
	add.s64 	%rd36387, %rd36384, %rd36386;
	add.s64 	%rd36388, %rd36387, %rd36385;
	shr.u64 	%rd36389, %rd36388, 32;
	mul.wide.u32 	%rd36390, %r3107, %r6725;
	and.b64  	%rd36391, %rd36345, 4294967295;
	add.s64 	%rd36392, %rd36389, %rd36391;
	add.s64 	%rd36393, %rd36392, %rd36390;
	shr.u64 	%rd36394, %rd36393, 32;
	mul.wide.u32 	%rd36395, %r3106, %r6725;
	and.b64  	%rd36396, %rd36350, 4294967295;
	add.s64 	%rd36397, %rd36394, %rd36396;
	add.s64 	%rd36398, %rd36397, %rd36395;
	shr.u64 	%rd36399, %rd36398, 32;
	mul.wide.u32 	%rd36400, %r3017, %r6725;
	and.b64  	%rd36401, %rd36353, 4294967295;
	add.s64 	%rd36402, %rd36399, %rd36401;
	add.s64 	%rd36403, %rd36402, %rd36400;
	shr.u64 	%rd36404, %rd36403, 32;
	and.b64  	%rd36405, %rd36356, 4294967295;
	add.s64 	%rd36406, %rd36404, %rd36405;
	shr.u64 	%rd36407, %rd36406, 32;
	and.b64  	%rd36408, %rd36359, 4294967295;
	add.s64 	%rd36409, %rd36407, %rd36408;
	shr.u64 	%rd36410, %rd36409, 32;
	and.b64  	%rd36411, %rd36362, 4294967295;
	add.s64 	%rd36412, %rd36410, %rd36411;
	shr.u64 	%rd36413, %rd36412, 32;
	and.b64  	%rd36414, %rd36365, 4294967295;
	add.s64 	%rd36415, %rd36413, %rd36414;
	{ .reg .b32 tmp; mov.b64 {tmp, %r6727}, %rd36415; }
	add.s32 	%r6728, %r6724, %r6727;
	mul.lo.s32 	%r6729, %r6712, %r6726;
	mul.wide.u32 	%rd36416, %r3112, %r6729;
	and.b64  	%rd36417, %rd36373, 4294967295;
	add.s64 	%rd36418, %rd36416, %rd36417;
	shr.u64 	%rd36419, %rd36418, 32;
	mul.wide.u32 	%rd36420, %r3111, %r6729;
	and.b64  	%rd36421, %rd36378, 4294967295;
	add.s64 	%rd36422, %rd36419, %rd36421;
	add.s64 	%rd36423, %rd36422, %rd36420;
	cvt.u32.u64 	%r6730, %rd36423;
	shr.u64 	%rd36424, %rd36423, 32;
	mul.wide.u32 	%rd36425, %r3110, %r6729;
	and.b64  	%rd36426, %rd36383, 4294967295;
	add.s64 	%rd36427, %rd36424, %rd36426;
	add.s64 	%rd36428, %rd36427, %rd36425;
	shr.u64 	%rd36429, %rd36428, 32;
	mul.wide.u32 	%rd36430, %r3109, %r6729;
	and.b64  	%rd36431, %rd36388, 4294967295;
	add.s64 	%rd36432, %rd36429, %rd36431;
	add.s64 	%rd36433, %rd36432, %rd36430;
	shr.u64 	%rd36434, %rd36433, 32;
	mul.wide.u32 	%rd36435, %r3108, %r6729;
	and.b64  	%rd36436, %rd36393, 4294967295;
	add.s64 	%rd36437, %rd36434, %rd36436;
	add.s64 	%rd36438, %rd36437, %rd36435;
	shr.u64 	%rd36439, %rd36438, 32;
	mul.wide.u32 	%rd36440, %r3107, %r6729;
	and.b64  	%rd36441, %rd36398, 4294967295;
	add.s64 	%rd36442, %rd36439, %rd36441;
	add.s64 	%rd36443, %rd36442, %rd36440;
	shr.u64 	%rd36444, %rd36443, 32;
	mul.wide.u32 	%rd36445, %r3106, %r6729;
	and.b64  	%rd36446, %rd36403, 4294967295;
	add.s64 	%rd36447, %rd36444, %rd36446;
	add.s64 	%rd36448, %rd36447, %rd36445;
	shr.u64 	%rd36449, %rd36448, 32;
	mul.wide.u32 	%rd36450, %r3017, %r6729;
	and.b64  	%rd36451, %rd36406, 4294967295;
	add.s64 	%rd36452, %rd36449, %rd36451;
	add.s64 	%rd36453, %rd36452, %rd36450;
	shr.u64 	%rd36454, %rd36453, 32;
	and.b64  	%rd36455, %rd36409, 4294967295;
	add.s64 	%rd36456, %rd36454, %rd36455;
	shr.u64 	%rd36457, %rd36456, 32;
	and.b64  	%rd36458, %rd36412, 4294967295;
	add.s64 	%rd36459, %rd36457, %rd36458;
	shr.u64 	%rd36460, %rd36459, 32;
	and.b64  	%rd36461, %rd36415, 4294967295;
	add.s64 	%rd36462, %rd36460, %rd36461;
	{ .reg .b32 tmp; mov.b64 {tmp, %r6731}, %rd36462; }
	add.s32 	%r6732, %r6728, %r6731;
	mul.lo.s32 	%r6733, %r6712, %r6730;
	mul.wide.u32 	%rd36463, %r3112, %r6733;
	and.b64  	%rd36464, %rd36423, 4294967295;
	add.s64 	%rd36465, %rd36463, %rd36464;
	shr.u64 	%rd36466, %rd36465, 32;
	mul.wide.u32 	%rd36467, %r3111, %r6733;
	and.b64  	%rd36468, %rd36428, 4294967295;
	add.s64 	%rd36469, %rd36466, %rd36468;
	add.s64 	%rd36470, %rd36469, %rd36467;
	cvt.u32.u64 	%r6734, %rd36470;
	shr.u64 	%rd36471, %rd36470, 32;
	mul.wide.u32 	%rd36472, %r3110, %r6733;
	and.b64  	%rd36473, %rd36433, 4294967295;
	add.s64 	%rd36474, %rd36471, %rd36473;
	add.s64 	%rd36475, %rd36474, %rd36472;
	shr.u64 	%rd36476, %rd36475, 32;
	mul.wide.u32 	%rd36477, %r3109, %r6733;
	and.b64  	%rd36478, %rd36438, 4294967295;
	add.s64 	%rd36479, %rd36476, %rd36478;
	add.s64 	%rd36480, %rd36479, %rd36477;
	shr.u64 	%rd36481, %rd36480, 32;
	mul.wide.u32 	%rd36482, %r3108, %r6733;
	and.b64  	%rd36483, %rd36443, 4294967295;
	add.s64 	%rd36484, %rd36481, %rd36483;
	add.s64 	%rd36485, %rd36484, %rd36482;
	shr.u64 	%rd36486, %rd36485, 32;
	mul.wide.u32 	%rd36487, %r3107, %r6733;
	and.b64  	%rd36488, %rd36448, 4294967295;
	add.s64 	%rd36489, %rd36486, %rd36488;
	add.s64 	%rd36490, %rd36489, %rd36487;
	shr.u64 	%rd36491, %rd36490, 32;
	mul.wide.u32 	%rd36492, %r3106, %r6733;
	and.b64  	%rd36493, %rd36453, 4294967295;
	add.s64 	%rd36494, %rd36491, %rd36493;
	add.s64 	%rd36495, %rd36494, %rd36492;
	shr.u64 	%rd36496, %rd36495, 32;
	mul.wide.u32 	%rd36497, %r3017, %r6733;
	and.b64  	%rd36498, %rd36456, 4294967295;
	add.s64 	%rd36499, %rd36496, %rd36498;
	add.s64 	%rd36500, %rd36499, %rd36497;
	shr.u64 	%rd36501, %rd36500, 32;
	and.b64  	%rd36502, %rd36459, 4294967295;
	add.s64 	%rd36503, %rd36501, %rd36502;
	shr.u64 	%rd36504, %rd36503, 32;
	and.b64  	%rd36505, %rd36462, 4294967295;
	add.s64 	%rd36506, %rd36504, %rd36505;
	{ .reg .b32 tmp; mov.b64 {tmp, %r6735}, %rd36506; }
	add.s32 	%r6736, %r6732, %r6735;
	mul.lo.s32 	%r6737, %r6712, %r6734;
	mul.wide.u32 	%rd36507, %r3112, %r6737;
	and.b64  	%rd36508, %rd36470, 4294967295;
	add.s64 	%rd36509, %rd36507, %rd36508;
	shr.u64 	%rd36510, %rd36509, 32;
	mul.wide.u32 	%rd36511, %r3111, %r6737;
	and.b64  	%rd36512, %rd36475, 4294967295;
	add.s64 	%rd36513, %rd36510, %rd36512;
	add.s64 	%rd36514, %rd36513, %rd36511;
	cvt.u32.u64 	%r6738, %rd36514;
	shr.u64 	%rd36515, %rd36514, 32;
	mul.wide.u32 	%rd36516, %r3110, %r6737;
	and.b64  	%rd36517, %rd36480, 4294967295;
	add.s64 	%rd36518, %rd36515, %rd36517;
	add.s64 	%rd36519, %rd36518, %rd36516;
	shr.u64 	%rd36520, %rd36519, 32;
	mul.wide.u32 	%rd36521, %r3109, %r6737;
	and.b64  	%rd36522, %rd36485, 4294967295;
	add.s64 	%rd36523, %rd36520, %rd36522;
	add.s64 	%rd36524, %rd36523, %rd36521;
	shr.u64 	%rd36525, %rd36524, 32;
	mul.wide.u32 	%rd36526, %r3108, %r6737;
	and.b64  	%rd36527, %rd36490, 4294967295;
	add.s64 	%rd36528, %rd36525, %rd36527;
	add.s64 	%rd36529, %rd36528, %rd36526;
	shr.u64 	%rd36530, %rd36529, 32;
	mul.wide.u32 	%rd36531, %r3107, %r6737;
	and.b64  	%rd36532, %rd36495, 4294967295;
	add.s64 	%rd36533, %rd36530, %rd36532;
	add.s64 	%rd36534, %rd36533, %rd36531;
	shr.u64 	%rd36535, %rd36534, 32;
	mul.wide.u32 	%rd36536, %r3106, %r6737;
	and.b64  	%rd36537, %rd36500, 4294967295;
	add.s64 	%rd36538, %rd36535, %rd36537;
	add.s64 	%rd36539, %rd36538, %rd36536;
	shr.u64 	%rd36540, %rd36539, 32;
	mul.wide.u32 	%rd36541, %r3017, %r6737;
	and.b64  	%rd36542, %rd36503, 4294967295;
	add.s64 	%rd36543, %rd36540, %rd36542;
	add.s64 	%rd36544, %rd36543, %rd36541;
	shr.u64 	%rd36545, %rd36544, 32;
	and.b64  	%rd36546, %rd36506, 4294967295;
	add.s64 	%rd36547, %rd36545, %rd36546;
	{ .reg .b32 tmp; mov.b64 {tmp, %r6739}, %rd36547; }
	add.s32 	%r6740, %r6736, %r6739;
	mul.lo.s32 	%r6741, %r6712, %r6738;
	mul.wide.u32 	%rd36548, %r3112, %r6741;
	and.b64  	%rd36549, %rd36514, 4294967295;
	add.s64 	%rd36550, %rd36548, %rd36549;
	shr.u64 	%rd36551, %rd36550, 32;
	mul.wide.u32 	%rd36552, %r3111, %r6741;
	and.b64  	%rd36553, %rd36519, 4294967295;
	add.s64 	%rd36554, %rd36551, %rd36553;
	add.s64 	%rd36555, %rd36554, %rd36552;
	cvt.u32.u64 	%r8663, %rd36555;
	shr.u64 	%rd36556, %rd36555, 32;
	mul.wide.u32 	%rd36557, %r3110, %r6741;
	and.b64  	%rd36558, %rd36524, 4294967295;
	add.s64 	%rd36559, %rd36556, %rd36558;
	add.s64 	%rd36560, %rd36559, %rd36557;
	cvt.u32.u64 	%r8664, %rd36560;
	shr.u64 	%rd36561, %rd36560, 32;
	mul.wide.u32 	%rd36562, %r3109, %r6741;
	and.b64  	%rd36563, %rd36529, 4294967295;
	add.s64 	%rd36564, %rd36561, %rd36563;
	add.s64 	%rd36565, %rd36564, %rd36562;
	cvt.u32.u64 	%r8665, %rd36565;
	shr.u64 	%rd36566, %rd36565, 32;
	mul.wide.u32 	%rd36567, %r3108, %r6741;
	and.b64  	%rd36568, %rd36534, 4294967295;
	add.s64 	%rd36569, %rd36566, %rd36568;
	add.s64 	%rd36570, %rd36569, %rd36567;
	cvt.u32.u64 	%r8666, %rd36570;
	shr.u64 	%rd36571, %rd36570, 32;
	mul.wide.u32 	%rd36572, %r3107, %r6741;
	and.b64  	%rd36573, %rd36539, 4294967295;
	add.s64 	%rd36574, %rd36571, %rd36573;
	add.s64 	%rd36575, %rd36574, %rd36572;
	cvt.u32.u64 	%r8667, %rd36575;
	shr.u64 	%rd36576, %rd36575, 32;
	mul.wide.u32 	%rd36577, %r3106, %r6741;
	and.b64  	%rd36578, %rd36544, 4294967295;
	add.s64 	%rd36579, %rd36576, %rd36578;
	add.s64 	%rd36580, %rd36579, %rd36577;
	cvt.u32.u64 	%r8668, %rd36580;
	shr.u64 	%rd36581, %rd36580, 32;
	mul.wide.u32 	%rd36582, %r3017, %r6741;
	and.b64  	%rd36583, %rd36547, 4294967295;
	add.s64 	%rd36584, %rd36581, %rd36583;
	add.s64 	%rd36585, %rd36584, %rd36582;
	cvt.u32.u64 	%r8669, %rd36585;
	{ .reg .b32 tmp; mov.b64 {tmp, %r6742}, %rd36585; }
	add.s32 	%r8670, %r6740, %r6742;
	setp.gt.u32 	%p1621, %r8670, %r3017;
	@%p1621 bra 	$L__BB5_1397;
	setp.lt.u32 	%p1622, %r8670, %r3017;
	@%p1622 bra 	$L__BB5_1398;
	setp.lt.u32 	%p1623, %r3106, %r8669;
	@%p1623 bra 	$L__BB5_1397;
	setp.gt.u32 	%p1624, %r3106, %r8669;
	@%p1624 bra 	$L__BB5_1398;
	setp.lt.u32 	%p1625, %r3107, %r8668;
	@%p1625 bra 	$L__BB5_1397;
	setp.gt.u32 	%p1626, %r3107, %r8668;
	@%p1626 bra 	$L__BB5_1398;
	setp.lt.u32 	%p1627, %r3108, %r8667;
	@%p1627 bra 	$L__BB5_1397;
	setp.gt.u32 	%p1628, %r3108, %r8667;
	@%p1628 bra 	$L__BB5_1398;
	setp.lt.u32 	%p1629, %r3109, %r8666;
	@%p1629 bra 	$L__BB5_1397;
	setp.gt.u32 	%p1630, %r3109, %r8666;
	@%p1630 bra 	$L__BB5_1398;
	setp.lt.u32 	%p1631, %r3110, %r8665;
	@%p1631 bra 	$L__BB5_1397;
	setp.gt.u32 	%p1632, %r3110, %r8665;
	@%p1632 bra 	$L__BB5_1398;
	setp.lt.u32 	%p1633, %r3111, %r8664;
	@%p1633 bra 	$L__BB5_1397;
	setp.gt.u32 	%p1634, %r3111, %r8664;
	setp.gt.u32 	%p1635, %r3112, %r8663;
	or.pred  	%p1636, %p1634, %p1635;
	@%p1636 bra 	$L__BB5_1398;
$L__BB5_1397:
	sub.s32 	%r8663, %r8663, %r3112;
	sub.s32 	%r8664, %r8664, %r3111;
	sub.s32 	%r8665, %r8665, %r3110;
	sub.s32 	%r8666, %r8666, %r3109;
	sub.s32 	%r8667, %r8667, %r3108;
	sub.s32 	%r8668, %r8668, %r3107;
	sub.s32 	%r8669, %r8669, %r3106;
	sub.s32 	%r8670, %r8670, %r3017;
$L__BB5_1398:
	sub.s32 	%r6743, %r8519, %r8503;
	sub.s32 	%r6744, %r8520, %r8504;
	sub.s32 	%r6745, %r8521, %r8505;
	sub.s32 	%r6746, %r8522, %r8506;
	sub.s32 	%r6747, %r8523, %r8507;
	sub.s32 	%r6748, %r8524, %r8508;
	sub.s32 	%r6749, %r8525, %r8509;
	sub.s32 	%r6750, %r8526, %r8510;
	shl.b32 	%r8671, %r6743, 1;
	shr.u32 	%r6751, %r6743, 31;
	cvt.u64.u32 	%rd36586, %r6751;
	mul.wide.u32 	%rd36587, %r6744, 2;
	cvt.u32.u64 	%r6752, %rd36587;
	cvt.u32.u64 	%r6753, %rd36586;
	or.b32  	%r8672, %r6752, %r6753;
	shr.u64 	%rd36588, %rd36587, 32;
	mul.wide.u32 	%rd36589, %r6745, 2;
	cvt.u32.u64 	%r6754, %rd36589;
	cvt.u32.u64 	%r6755, %rd36588;
	or.b32  	%r8673, %r6755, %r6754;
	shr.u64 	%rd36590, %rd36589, 32;
	mul.wide.u32 	%rd36591, %r6746, 2;
	cvt.u32.u64 	%r6756, %rd36591;
	cvt.u32.u64 	%r6757, %rd36590;
	or.b32  	%r8674, %r6757, %r6756;
	shr.u64 	%rd36592, %rd36591, 32;
	mul.wide.u32 	%rd36593, %r6747, 2;
	add.s64 	%rd36594, %rd36592, %rd36593;
	cvt.u32.u64 	%r8675, %rd36594;
	shr.u64 	%rd36595, %rd36594, 32;
	mul.wide.u32 	%rd36596, %r6748, 2;
	add.s64 	%rd36597, %rd36595, %rd36596;
	cvt.u32.u64 	%r8676, %rd36597;
	shr.u64 	%rd36598, %rd36597, 32;
	mul.wide.u32 	%rd36599, %r6749, 2;
	add.s64 	%rd36600, %rd36598, %rd36599;
	cvt.u32.u64 	%r8677, %rd36600;
	shr.u64 	%rd36601, %rd36600, 32;
	mul.wide.u32 	%rd36602, %r6750, 2;
	add.s64 	%rd36603, %rd36601, %rd36602;
	cvt.u32.u64 	%r8678, %rd36603;
	setp.gt.u64 	%p1637, %rd36603, 4294967295;
	setp.lt.u32 	%p1638, %r3017, %r8678;
	or.pred  	%p1639, %p1637, %p1638;
	@%p1639 bra 	$L__BB5_1412;
	setp.gt.u32 	%p1640, %r3017, %r8678;
	@%p1640 bra 	$L__BB5_1413;
	setp.lt.u32 	%p1641, %r3106, %r8677;
	@%p1641 bra 	$L__BB5_1412;
	setp.gt.u32 	%p1642, %r3106, %r8677;
	@%p1642 bra 	$L__BB5_1413;
	setp.lt.u32 	%p1643, %r3107, %r8676;
	@%p1643 bra 	$L__BB5_1412;
	setp.gt.u32 	%p1644, %r3107, %r8676;
	@%p1644 bra 	$L__BB5_1413;
	setp.lt.u32 	%p1645, %r3108, %r8675;
	@%p1645 bra 	$L__BB5_1412;
	setp.gt.u32 	%p1646, %r3108, %r8675;
	@%p1646 bra 	$L__BB5_1413;
	setp.lt.u32 	%p1647, %r3109, %r8674;
	@%p1647 bra 	$L__BB5_1412;
	setp.gt.u32 	%p1648, %r3109, %r8674;
	@%p1648 bra 	$L__BB5_1413;
	setp.lt.u32 	%p1649, %r3110, %r8673;
	@%p1649 bra 	$L__BB5_1412;
	setp.gt.u32 	%p1650, %r3110, %r8673;
	@%p1650 bra 	$L__BB5_1413;
	setp.lt.u32 	%p1651, %r3111, %r8672;
	@%p1651 bra 	$L__BB5_1412;
	setp.gt.u32 	%p1652, %r3111, %r8672;
	setp.lt.u32 	%p1653, %r8671, %r3112;
	or.pred  	%p1654, %p1652, %p1653;
	@%p1654 bra 	$L__BB5_1413;
$L__BB5_1412:
	sub.s32 	%r8671, %r8671, %r3112;
	sub.s32 	%r8672, %r8672, %r3111;
	sub.s32 	%r8673, %r8673, %r3110;
	sub.s32 	%r8674, %r8674, %r3109;
	sub.s32 	%r8675, %r8675, %r3108;
	sub.s32 	%r8676, %r8676, %r3107;
	sub.s32 	%r8677, %r8677, %r3106;
	sub.s32 	%r8678, %r8678, %r3017;
$L__BB5_1413:
	ld.const.u32 	%r3163, [P_CONST+20];
	ld.const.u32 	%r3164, [P_CONST+16];
	ld.const.u32 	%r3165, [P_CONST+12];
	ld.const.u32 	%r3166, [P_CONST+8];
	ld.const.u32 	%r3167, [P_CONST+4];
	ld.const.u32 	%r3168, [P_CONST];
	mul.wide.u32 	%rd36605, %r8655, %r8479;
	cvt.u32.u64 	%r6758, %rd36605;
	shr.u64 	%rd36606, %rd36605, 32;
	mul.wide.u32 	%rd36607, %r8656, %r8479;
	add.s64 	%rd36608, %rd36606, %rd36607;
	shr.u64 	%rd36609, %rd36608, 32;
	mul.wide.u32 	%rd36610, %r8657, %r8479;
	add.s64 	%rd36611, %rd36609, %rd36610;
	shr.u64 	%rd36612, %rd36611, 32;
	mul.wide.u32 	%rd36613, %r8658, %r8479;
	add.s64 	%rd36614, %rd36612, %rd36613;
	shr.u64 	%rd36615, %rd36614, 32;
	mul.wide.u32 	%rd36616, %r8659, %r8479;
	add.s64 	%rd36617, %rd36615, %rd36616;
	shr.u64 	%rd36618, %rd36617, 32;
	mul.wide.u32 	%rd36619, %r8660, %r8479;
	add.s64 	%rd36620, %rd36618, %rd36619;
	shr.u64 	%rd36621, %rd36620, 32;
	mul.wide.u32 	%rd36622, %r8661, %r8479;
	add.s64 	%rd36623, %rd36621, %rd36622;
	shr.u64 	%rd36624, %rd36623, 32;
	mul.wide.u32 	%rd36625, %r8662, %r8479;
	add.s64 	%rd36626, %rd36624, %rd36625;
	shr.u64 	%rd36627, %rd36626, 32;
	mul.wide.u32 	%rd36628, %r8655, %r8480;
	and.b64  	%rd36629, %rd36608, 4294967295;
	add.s64 	%rd36630, %rd36628, %rd36629;
	shr.u64 	%rd36631, %rd36630, 32;
	mul.wide.u32 	%rd36632, %r8656, %r8480;
	and.b64  	%rd36633, %rd36611, 4294967295;
	add.s64 	%rd36634, %rd36631, %rd36633;
	add.s64 	%rd36635, %rd36634, %rd36632;
	shr.u64 	%rd36636, %rd36635, 32;
	mul.wide.u32 	%rd36637, %r8657, %r8480;
	and.b64  	%rd36638, %rd36614, 4294967295;
	add.s64 	%rd36639, %rd36636, %rd36638;
	add.s64 	%rd36640, %rd36639, %rd36637;
	shr.u64 	%rd36641, %rd36640, 32;
	mul.wide.u32 	%rd36642, %r8658, %r8480;
	and.b64  	%rd36643, %rd36617, 4294967295;
	add.s64 	%rd36644, %rd36641, %rd36643;
	add.s64 	%rd36645, %rd36644, %rd36642;
	shr.u64 	%rd36646, %rd36645, 32;
	mul.wide.u32 	%rd36647, %r8659, %r8480;
	and.b64  	%rd36648, %rd36620, 4294967295;
	add.s64 	%rd36649, %rd36646, %rd36648;
	add.s64 	%rd36650, %rd36649, %rd36647;
	shr.u64 	%rd36651, %rd36650, 32;
	mul.wide.u32 	%rd36652, %r8660, %r8480;
	and.b64  	%rd36653, %rd36623, 4294967295;
	add.s64 	%rd36654, %rd36651, %rd36653;
	add.s64 	%rd36655, %rd36654, %rd36652;
	shr.u64 	%rd36656, %rd36655, 32;
	mul.wide.u32 	%rd36657, %r8661, %r8480;
	and.b64  	%rd36658, %rd36626, 4294967295;
	add.s64 	%rd36659, %rd36656, %rd36658;
	add.s64 	%rd36660, %rd36659, %rd36657;
	shr.u64 	%rd36661, %rd36660, 32;
	mul.wide.u32 	%rd36662, %r8662, %r8480;
	add.s64 	%rd36663, %rd36661, %rd36627;
	add.s64 	%rd36664, %rd36663, %rd36662;
	shr.u64 	%rd36665, %rd36664, 32;
	mul.wide.u32 	%rd36666, %r8655, %r8481;
	and.b64  	%rd36667, %rd36635, 4294967295;
	add.s64 	%rd36668, %rd36666, %rd36667;
	shr.u64 	%rd36669, %rd36668, 32;
	mul.wide.u32 	%rd36670, %r8656, %r8481;
	and.b64  	%rd36671, %rd36640, 4294967295;
	add.s64 	%rd36672, %rd36669, %rd36671;
	add.s64 	%rd36673, %rd36672, %rd36670;
	shr.u64 	%rd36674, %rd36673, 32;
	mul.wide.u32 	%rd36675, %r8657, %r8481;
	and.b64  	%rd36676, %rd36645, 4294967295;
	add.s64 	%rd36677, %rd36674, %rd36676;
	add.s64 	%rd36678, %rd36677, %rd36675;
	shr.u64 	%rd36679, %rd36678, 32;
	mul.wide.u32 	%rd36680, %r8658, %r8481;
	and.b64  	%rd36681, %rd36650, 4294967295;
	add.s64 	%rd36682, %rd36679, %rd36681;
	add.s64 	%rd36683, %rd36682, %rd36680;
	shr.u64 	%rd36684, %rd36683, 32;
	mul.wide.u32 	%rd36685, %r8659, %r8481;
	and.b64  	%rd36686, %rd36655, 4294967295;
	add.s64 	%rd36687, %rd36684, %rd36686;
	add.s64 	%rd36688, %rd36687, %rd36685;
	shr.u64 	%rd36689, %rd36688, 32;
	mul.wide.u32 	%rd36690, %r8660, %r8481;
	and.b64  	%rd36691, %rd36660, 4294967295;
	add.s64 	%rd36692, %rd36689, %rd36691;
	add.s64 	%rd36693, %rd36692, %rd36690;
	shr.u64 	%rd36694, %rd36693, 32;
	mul.wide.u32 	%rd36695, %r8661, %r8481;
	and.b64  	%rd36696, %rd36664, 4294967295;
	add.s64 	%rd36697, %rd36694, %rd36696;
	add.s64 	%rd36698, %rd36697, %rd36695;
	shr.u64 	%rd36699, %rd36698, 32;
	mul.wide.u32 	%rd36700, %r8662, %r8481;
	add.s64 	%rd36701, %rd36699, %rd36665;
	add.s64 	%rd36702, %rd36701, %rd36700;
	shr.u64 	%rd36703, %rd36702, 32;
	mul.wide.u32 	%rd36704, %r8655, %r8482;
	and.b64  	%rd36705, %rd36673, 4294967295;
	add.s64 	%rd36706, %rd36704, %rd36705;
	shr.u64 	%rd36707, %rd36706, 32;
	mul.wide.u32 	%rd36708, %r8656, %r8482;
	and.b64  	%rd36709, %rd36678, 4294967295;
	add.s64 	%rd36710, %rd36707, %rd36709;
	add.s64 	%rd36711, %rd36710, %rd36708;
	shr.u64 	%rd36712, %rd36711, 32;
	mul.wide.u32 	%rd36713, %r8657, %r8482;
	and.b64  	%rd36714, %rd36683, 4294967295;
	add.s64 	%rd36715, %rd36712, %rd36714;
	add.s64 	%rd36716, %rd36715, %rd36713;
	shr.u64 	%rd36717, %rd36716, 32;
	mul.wide.u32 	%rd36718, %r8658, %r8482;
	and.b64  	%rd36719, %rd36688, 4294967295;
	add.s64 	%rd36720, %rd36717, %rd36719;
	add.s64 	%rd36721, %rd36720, %rd36718;
	shr.u64 	%rd36722, %rd36721, 32;
	mul.wide.u32 	%rd36723, %r8659, %r8482;
	and.b64  	%rd36724, %rd36693, 4294967295;
	add.s64 	%rd36725, %rd36722, %rd36724;
	add.s64 	%rd36726, %rd36725, %rd36723;
	shr.u64 	%rd36727, %rd36726, 32;
	mul.wide.u32 	%rd36728, %r8660, %r8482;
	and.b64  	%rd36729, %rd36698, 4294967295;
	add.s64 	%rd36730, %rd36727, %rd36729;
	add.s64 	%rd36731, %rd36730, %rd36728;
	shr.u64 	%rd36732, %rd36731, 32;
	mul.wide.u32 	%rd36733, %r8661, %r8482;
	and.b64  	%rd36734, %rd36702, 4294967295;
	add.s64 	%rd36735, %rd36732, %rd36734;
	add.s64 	%rd36736, %rd36735, %rd36733;
	shr.u64 	%rd36737, %rd36736, 32;
	mul.wide.u32 	%rd36738, %r8662, %r8482;
	add.s64 	%rd36739, %rd36737, %rd36703;
	add.s64 	%rd36740, %rd36739, %rd36738;
	shr.u64 	%rd36741, %rd36740, 32;
	mul.wide.u32 	%rd36742, %r8655, %r8483;
	and.b64  	%rd36743, %rd36711, 4294967295;
	add.s64 	%rd36744, %rd36742, %rd36743;
	shr.u64 	%rd36745, %rd36744, 32;
	mul.wide.u32 	%rd36746, %r8656, %r8483;
	and.b64  	%rd36747, %rd36716, 4294967295;
	add.s64 	%rd36748, %rd36745, %rd36747;
	add.s64 	%rd36749, %rd36748, %rd36746;
	shr.u64 	%rd36750, %rd36749, 32;
	mul.wide.u32 	%rd36751, %r8657, %r8483;
	and.b64  	%rd36752, %rd36721, 4294967295;
	add.s64 	%rd36753, %rd36750, %rd36752;
	add.s64 	%rd36754, %rd36753, %rd36751;
	shr.u64 	%rd36755, %rd36754, 32;
	mul.wide.u32 	%rd36756, %r8658, %r8483;
	and.b64  	%rd36757, %rd36726, 4294967295;
	add.s64 	%rd36758, %rd36755, %rd36757;
	add.s64 	%rd36759, %rd36758, %rd36756;
	shr.u64 	%rd36760, %rd36759, 32;
	mul.wide.u32 	%rd36761, %r8659, %r8483;
	and.b64  	%rd36762, %rd36731, 4294967295;
	add.s64 	%rd36763, %rd36760, %rd36762;
	add.s64 	%rd36764, %rd36763, %rd36761;
	shr.u64 	%rd36765, %rd36764, 32;
	mul.wide.u32 	%rd36766, %r8660, %r8483;
	and.b64  	%rd36767, %rd36736, 4294967295;
	add.s64 	%rd36768, %rd36765, %rd36767;
	add.s64 	%rd36769, %rd36768, %rd36766;
	shr.u64 	%rd36770, %rd36769, 32;
	mul.wide.u32 	%rd36771, %r8661, %r8483;
	and.b64  	%rd36772, %rd36740, 4294967295;
	add.s64 	%rd36773, %rd36770, %rd36772;
	add.s64 	%rd36774, %rd36773, %rd36771;
	shr.u64 	%rd36775, %rd36774, 32;
	mul.wide.u32 	%rd36776, %r8662, %r8483;
	add.s64 	%rd36777, %rd36775, %rd36741;
	add.s64 	%rd36778, %rd36777, %rd36776;
	shr.u64 	%rd36779, %rd36778, 32;
	mul.wide.u32 	%rd36780, %r8655, %r8484;
	and.b64  	%rd36781, %rd36749, 4294967295;
	add.s64 	%rd36782, %rd36780, %rd36781;
	shr.u64 	%rd36783, %rd36782, 32;
	mul.wide.u32 	%rd36784, %r8656, %r8484;
	and.b64  	%rd36785, %rd36754, 4294967295;
	add.s64 	%rd36786, %rd36783, %rd36785;
	add.s64 	%rd36787, %rd36786, %rd36784;
	shr.u64 	%rd36788, %rd36787, 32;
	mul.wide.u32 	%rd36789, %r8657, %r8484;
	and.b64  	%rd36790, %rd36759, 4294967295;
	add.s64 	%rd36791, %rd36788, %rd36790;
	add.s64 	%rd36792, %rd36791, %rd36789;
	shr.u64 	%rd36793, %rd36792, 32;
	mul.wide.u32 	%rd36794, %r8658, %r8484;
	and.b64  	%rd36795, %rd36764, 4294967295;
	add.s64 	%rd36796, %rd36793, %rd36795;
	add.s64 	%rd36797, %rd36796, %rd36794;
	shr.u64 	%rd36798, %rd36797, 32;
	mul.wide.u32 	%rd36799, %r8659, %r8484;
	and.b64  	%rd36800, %rd36769, 4294967295;
	add.s64 	%rd36801, %rd36798, %rd36800;
	add.s64 	%rd36802, %rd36801, %rd36799;
	shr.u64 	%rd36803, %rd36802, 32;
	mul.wide.u32 	%rd36804, %r8660, %r8484;
	and.b64  	%rd36805, %rd36774, 4294967295;
	add.s64 	%rd36806, %rd36803, %rd36805;
	add.s64 	%rd36807, %rd36806, %rd36804;
	shr.u64 	%rd36808, %rd36807, 32;
	mul.wide.u32 	%rd36809, %r8661, %r8484;
	and.b64  	%rd36810, %rd36778, 4294967295;
	add.s64 	%rd36811, %rd36808, %rd36810;
	add.s64 	%rd36812, %rd36811, %rd36809;
	shr.u64 	%rd36813, %rd36812, 32;
	mul.wide.u32 	%rd36814, %r8662, %r8484;
	add.s64 	%rd36815, %rd36813, %rd36779;
	add.s64 	%rd36816, %rd36815, %rd36814;
	shr.u64 	%rd36817, %rd36816, 32;
	mul.wide.u32 	%rd36818, %r8655, %r8485;
	and.b64  	%rd36819, %rd36787, 4294967295;
	add.s64 	%rd36820, %rd36818, %rd36819;
	shr.u64 	%rd36821, %rd36820, 32;
	mul.wide.u32 	%rd36822, %r8656, %r8485;
	and.b64  	%rd36823, %rd36792, 4294967295;
	add.s64 	%rd36824, %rd36821, %rd36823;
	add.s64 	%rd36825, %rd36824, %rd36822;
	shr.u64 	%rd36826, %rd36825, 32;
	mul.wide.u32 	%rd36827, %r8657, %r8485;
	and.b64  	%rd36828, %rd36797, 4294967295;
	add.s64 	%rd36829, %rd36826, %rd36828;
	add.s64 	%rd36830, %rd36829, %rd36827;
	shr.u64 	%rd36831, %rd36830, 32;
	mul.wide.u32 	%rd36832, %r8658, %r8485;
	and.b64  	%rd36833, %rd36802, 4294967295;
	add.s64 	%rd36834, %rd36831, %rd36833;
	add.s64 	%rd36835, %rd36834, %rd36832;
	shr.u64 	%rd36836, %rd36835, 32;
	mul.wide.u32 	%rd36837, %r8659, %r8485;
	and.b64  	%rd36838, %rd36807, 4294967295;
	add.s64 	%rd36839, %rd36836, %rd36838;
	add.s64 	%rd36840, %rd36839, %rd36837;
	shr.u64 	%rd36841, %rd36840, 32;
	mul.wide.u32 	%rd36842, %r8660, %r8485;
	and.b64  	%rd36843, %rd36812, 4294967295;
	add.s64 	%rd36844, %rd36841, %rd36843;
	add.s64 	%rd36845, %rd36844, %rd36842;
	shr.u64 	%rd36846, %rd36845, 32;
	mul.wide.u32 	%rd36847, %r8661, %r8485;
	and.b64  	%rd36848, %rd36816, 4294967295;
	add.s64 	%rd36849, %rd36846, %rd36848;
	add.s64 	%rd36850, %rd36849, %rd36847;
	shr.u64 	%rd36851, %rd36850, 32;
	mul.wide.u32 	%rd36852, %r8662, %r8485;
	add.s64 	%rd36853, %rd36851, %rd36817;
	add.s64 	%rd36854, %rd36853, %rd36852;
	shr.u64 	%rd36855, %rd36854, 32;
	mul.wide.u32 	%rd36856, %r8655, %r8486;
	and.b64  	%rd36857, %rd36825, 4294967295;
	add.s64 	%rd36858, %rd36856, %rd36857;
	shr.u64 	%rd36859, %rd36858, 32;
	mul.wide.u32 	%rd36860, %r8656, %r8486;
	and.b64  	%rd36861, %rd36830, 4294967295;
	add.s64 	%rd36862, %rd36859, %rd36861;
	add.s64 	%rd36863, %rd36862, %rd36860;
	shr.u64 	%rd36864, %rd36863, 32;
	mul.wide.u32 	%rd36865, %r8657, %r8486;
	and.b64  	%rd36866, %rd36835, 4294967295;
	add.s64 	%rd36867, %rd36864, %rd36866;
	add.s64 	%rd36868, %rd36867, %rd36865;
	shr.u64 	%rd36869, %rd36868, 32;
	mul.wide.u32 	%rd36870, %r8658, %r8486;
	and.b64  	%rd36871, %rd36840, 4294967295;
	add.s64 	%rd36872, %rd36869, %rd36871;
	add.s64 	%rd36873, %rd36872, %rd36870;
	shr.u64 	%rd36874, %rd36873, 32;
	mul.wide.u32 	%rd36875, %r8659, %r8486;
	and.b64  	%rd36876, %rd36845, 4294967295;
	add.s64 	%rd36877, %rd36874, %rd36876;
	add.s64 	%rd36878, %rd36877, %rd36875;
	shr.u64 	%rd36879, %rd36878, 32;
	mul.wide.u32 	%rd36880, %r8660, %r8486;
	and.b64  	%rd36881, %rd36850, 4294967295;
	add.s64 	%rd36882, %rd36879, %rd36881;
	add.s64 	%rd36883, %rd36882, %rd36880;
	shr.u64 	%rd36884, %rd36883, 32;
	mul.wide.u32 	%rd36885, %r8661, %r8486;
	and.b64  	%rd36886, %rd36854, 4294967295;
	add.s64 	%rd36887, %rd36884, %rd36886;
	add.s64 	%rd36888, %rd36887, %rd36885;
	shr.u64 	%rd36889, %rd36888, 32;
	mul.wide.u32 	%rd36890, %r8662, %r8486;
	add.s64 	%rd36891, %rd36889, %rd36855;
	add.s64 	%rd36892, %rd36891, %rd36890;
	{ .reg .b32 tmp; mov.b64 {tmp, %r6759}, %rd36892; }
	ld.const.u32 	%r6760, [MU_P];
	mul.lo.s32 	%r6761, %r6760, %r6758;
	mul.wide.u32 	%rd36893, %r3168, %r6761;
	and.b64  	%rd36894, %rd36605, 4294967295;
	add.s64 	%rd36895, %rd36893, %rd36894;
	shr.u64 	%rd36896, %rd36895, 32;
	mul.wide.u32 	%rd36897, %r3167, %r6761;
	and.b64  	%rd36898, %rd36630, 4294967295;
	add.s64 	%rd36899, %rd36896, %rd36898;
	add.s64 	%rd36900, %rd36899, %rd36897;
	cvt.u32.u64 	%r6762, %rd36900;
	shr.u64 	%rd36901, %rd36900, 32;
	mul.wide.u32 	%rd36902, %r3166, %r6761;
	and.b64  	%rd36903, %rd36668, 4294967295;
	add.s64 	%rd36904, %rd36901, %rd36903;
	add.s64 	%rd36905, %rd36904, %rd36902;
	shr.u64 	%rd36906, %rd36905, 32;
	mul.wide.u32 	%rd36907, %r3165, %r6761;
	and.b64  	%rd36908, %rd36706, 4294967295;
	add.s64 	%rd36909, %rd36906, %rd36908;
	add.s64 	%rd36910, %rd36909, %rd36907;
	shr.u64 	%rd36911, %rd36910, 32;
	mul.wide.u32 	%rd36912, %r3164, %r6761;
	and.b64  	%rd36913, %rd36744, 4294967295;
	add.s64 	%rd36914, %rd36911, %rd36913;
	add.s64 	%rd36915, %rd36914, %rd36912;
	shr.u64 	%rd36916, %rd36915, 32;
	mul.wide.u32 	%rd36917, %r3163, %r6761;
	and.b64  	%rd36918, %rd36782, 4294967295;
	add.s64 	%rd36919, %rd36916, %rd36918;
	add.s64 	%rd36920, %rd36919, %rd36917;
	shr.u64 	%rd36921, %rd36920, 32;
	mul.wide.u32 	%rd36922, %r3106, %r6761;
	and.b64  	%rd36923, %rd36820, 4294967295;
	add.s64 	%rd36924, %rd36921, %rd36923;
	add.s64 	%rd36925, %rd36924, %rd36922;
	shr.u64 	%rd36926, %rd36925, 32;
	mul.wide.u32 	%rd36927, %r3017, %r6761;
	and.b64  	%rd36928, %rd36858, 4294967295;
	add.s64 	%rd36929, %rd36926, %rd36928;
	add.s64 	%rd36930, %rd36929, %rd36927;
	shr.u64 	%rd36931, %rd36930, 32;
	and.b64  	%rd36932, %rd36863, 4294967295;
	add.s64 	%rd36933, %rd36931, %rd36932;
	shr.u64 	%rd36934, %rd36933, 32;
	and.b64  	%rd36935, %rd36868, 4294967295;
	add.s64 	%rd36936, %rd36934, %rd36935;
	shr.u64 	%rd36937, %rd36936, 32;
	and.b64  	%rd36938, %rd36873, 4294967295;
	add.s64 	%rd36939, %rd36937, %rd36938;
	shr.u64 	%rd36940, %rd36939, 32;
	and.b64  	%rd36941, %rd36878, 4294967295;
	add.s64 	%rd36942, %rd36940, %rd36941;
	shr.u64 	%rd36943, %rd36942, 32;
	and.b64  	%rd36944, %rd36883, 4294967295;
	add.s64 	%rd36945, %rd36943, %rd36944;
	shr.u64 	%rd36946, %rd36945, 32;
	and.b64  	%rd36947, %rd36888, 4294967295;
	add.s64 	%rd36948, %rd36946, %rd36947;
	shr.u64 	%rd36949, %rd36948, 32;
	and.b64  	%rd36950, %rd36892, 4294967295;
	add.s64 	%rd36951, %rd36949, %rd36950;
	{ .reg .b32 tmp; mov.b64 {tmp, %r6763}, %rd36951; }
	add.s32 	%r6764, %r6759, %r6763;
	mul.lo.s32 	%r6765, %r6760, %r6762;
	mul.wide.u32 	%rd36952, %r3168, %r6765;
	and.b64  	%rd36953, %rd36900, 4294967295;
	add.s64 	%rd36954, %rd36952, %rd36953;
	shr.u64 	%rd36955, %rd36954, 32;
	mul.wide.u32 	%rd36956, %r3167, %r6765;
	and.b64  	%rd36957, %rd36905, 4294967295;
	add.s64 	%rd36958, %rd36955, %rd36957;
	add.s64 	%rd36959, %rd36958, %rd36956;
	cvt.u32.u64 	%r6766, %rd36959;
	shr.u64 	%rd36960, %rd36959, 32;
	mul.wide.u32 	%rd36961, %r3166, %r6765;
	and.b64  	%rd36962, %rd36910, 4294967295;
	add.s64 	%rd36963, %rd36960, %rd36962;
	add.s64 	%rd36964, %rd36963, %rd36961;
	shr.u64 	%rd36965, %rd36964, 32;
	mul.wide.u32 	%rd36966, %r3165, %r6765;
	and.b64  	%rd36967, %rd36915, 4294967295;
	add.s64 	%rd36968, %rd36965, %rd36967;
	add.s64 	%rd36969, %rd36968, %rd36966;
	shr.u64 	%rd36970, %rd36969, 32;
	mul.wide.u32 	%rd36971, %r3164, %r6765;
	and.b64  	%rd36972, %rd36920, 4294967295;
	add.s64 	%rd36973, %rd36970, %rd36972;
	add.s64 	%rd36974, %rd36973, %rd36971;
	shr.u64 	%rd36975, %rd36974, 32;
	mul.wide.u32 	%rd36976, %r3163, %r6765;
	and.b64  	%rd36977, %rd36925, 4294967295;
	add.s64 	%rd36978, %rd36975, %rd36977;
	add.s64 	%rd36979, %rd36978, %rd36976;
	shr.u64 	%rd36980, %rd36979, 32;
	mul.wide.u32 	%rd36981, %r3106, %r6765;
	and.b64  	%rd36982, %rd36930, 4294967295;
	add.s64 	%rd36983, %rd36980, %rd36982;
	add.s64 	%rd36984, %rd36983, %rd36981;
	shr.u64 	%rd36985, %rd36984, 32;
	mul.wide.u32 	%rd36986, %r3017, %r6765;
	and.b64  	%rd36987, %rd36933, 4294967295;
	add.s64 	%rd36988, %rd36985, %rd36987;
	add.s64 	%rd36989, %rd36988, %rd36986;
	shr.u64 	%rd36990, %rd36989, 32;
	and.b64  	%rd36991, %rd36936, 4294967295;
	add.s64 	%rd36992, %rd36990, %rd36991;
	shr.u64 	%rd36993, %rd36992, 32;
	and.b64  	%rd36994, %rd36939, 4294967295;
	add.s64 	%rd36995, %rd36993, %rd36994;
	shr.u64 	%rd36996, %rd36995, 32;
	and.b64  	%rd36997, %rd36942, 4294967295;
	add.s64 	%rd36998, %rd36996, %rd36997;
	shr.u64 	%rd36999, %rd36998, 32;
	and.b64  	%rd37000, %rd36945, 4294967295;
	add.s64 	%rd37001, %rd36999, %rd37000;
	shr.u64 	%rd37002, %rd37001, 32;
	and.b64  	%rd37003, %rd36948, 4294967295;
	add.s64 	%rd37004, %rd37002, %rd37003;
	shr.u64 	%rd37005, %rd37004, 32;
	and.b64  	%rd37006, %rd36951, 4294967295;
	add.s64 	%rd37007, %rd37005, %rd37006;
	{ .reg .b32 tmp; mov.b64 {tmp, %r6767}, %rd37007; }
	add.s32 	%r6768, %r6764, %r6767;
	mul.lo.s32 	%r6769, %r6760, %r6766;
	mul.wide.u32 	%rd37008, %r3168, %r6769;
	and.b64  	%rd37009, %rd36959, 4294967295;
	add.s64 	%rd37010, %rd37008, %rd37009;
	shr.u64 	%rd37011, %rd37010, 32;
	mul.wide.u32 	%rd37012, %r3167, %r6769;
	and.b64  	%rd37013, %rd36964, 4294967295;
	add.s64 	%rd37014, %rd37011, %rd37013;
	add.s64 	%rd37015, %rd37014, %rd37012;
	cvt.u32.u64 	%r6770, %rd37015;
	shr.u64 	%rd37016, %rd37015, 32;
	mul.wide.u32 	%rd37017, %r3166, %r6769;
	and.b64  	%rd37018, %rd36969, 4294967295;
	add.s64 	%rd37019, %rd37016, %rd37018;
	add.s64 	%rd37020, %rd37019, %rd37017;
	shr.u64 	%rd37021, %rd37020, 32;
	mul.wide.u32 	%rd37022, %r3165, %r6769;
	and.b64  	%rd37023, %rd36974, 4294967295;
	add.s64 	%rd37024, %rd37021, %rd37023;
	add.s64 	%rd37025, %rd37024, %rd37022;
	shr.u64 	%rd37026, %rd37025, 32;
	mul.wide.u32 	%rd37027, %r3164, %r6769;
	and.b64  	%rd37028, %rd36979, 4294967295;
	add.s64 	%rd37029, %rd37026, %rd37028;
	add.s64 	%rd37030, %rd37029, %rd37027;
	shr.u64 	%rd37031, %rd37030, 32;
	mul.wide.u32 	%rd37032, %r3163, %r6769;
	and.b64  	%rd37033, %rd36984, 4294967295;
	add.s64 	%rd37034, %rd37031, %rd37033;
	add.s64 	%rd37035, %rd37034, %rd37032;
	shr.u64 	%rd37036, %rd37035, 32;
	mul.wide.u32 	%rd37037, %r3106, %r6769;
	and.b64  	%rd37038, %rd36989, 4294967295;
	add.s64 	%rd37039, %rd37036, %rd37038;
	add.s64 	%rd37040, %rd37039, %rd37037;
	shr.u64 	%rd37041, %rd37040, 32;
	mul.wide.u32 	%rd37042, %r3017, %r6769;
	and.b64  	%rd37043, %rd36992, 4294967295;
	add.s64 	%rd37044, %rd37041, %rd37043;
	add.s64 	%rd37045, %rd37044, %rd37042;
	shr.u64 	%rd37046, %rd37045, 32;
	and.b64  	%rd37047, %rd36995, 4294967295;
	add.s64 	%rd37048, %rd37046, %rd37047;
	shr.u64 	%rd37049, %rd37048, 32;
	and.b64  	%rd37050, %rd36998, 4294967295;
	add.s64 	%rd37051, %rd37049, %rd37050;
	shr.u64 	%rd37052, %rd37051, 32;
	and.b64  	%rd37053, %rd37001, 4294967295;
	add.s64 	%rd37054, %rd37052, %rd37053;
	shr.u64 	%rd37055, %rd37054, 32;
	and.b64  	%rd37056, %rd37004, 4294967295;
	add.s64 	%rd37057, %rd37055, %rd37056;
	shr.u64 	%rd37058, %rd37057, 32;
	and.b64  	%rd37059, %rd37007, 4294967295;
	add.s64 	%rd37060, %rd37058, %rd37059;
	{ .reg .b32 tmp; mov.b64 {tmp, %r6771}, %rd37060; }
	add.s32 	%r6772, %r6768, %r6771;
	mul.lo.s32 	%r6773, %r6760, %r6770;
	mul.wide.u32 	%rd37061, %r3168, %r6773;
	and.b64  	%rd37062, %rd37015, 4294967295;
	add.s64 	%rd37063, %rd37061, %rd37062;
	shr.u64 	%rd37064, %rd37063, 32;
	mul.wide.u32 	%rd37065, %r3167, %r6773;
	and.b64  	%rd37066, %rd37020, 4294967295;
	add.s64 	%rd37067, %rd37064, %rd37066;
	add.s64 	%rd37068, %rd37067, %rd37065;
	cvt.u32.u64 	%r6774, %rd37068;
	shr.u64 	%rd37069, %rd37068, 32;
	mul.wide.u32 	%rd37070, %r3166, %r6773;
	and.b64  	%rd37071, %rd37025, 4294967295;
	add.s64 	%rd37072, %rd37069, %rd37071;
	add.s64 	%rd37073, %rd37072, %rd37070;
	shr.u64 	%rd37074, %rd37073, 32;
	mul.wide.u32 	%rd37075, %r3165, %r6773;
	and.b64  	%rd37076, %rd37030, 4294967295;
	add.s64 	%rd37077, %rd37074, %rd37076;
	add.s64 	%rd37078, %rd37077, %rd37075;
	shr.u64 	%rd37079, %rd37078, 32;
	mul.wide.u32 	%rd37080, %r3164, %r6773;
	and.b64  	%rd37081, %rd37035, 4294967295;
	add.s64 	%rd37082, %rd37079, %rd37081;
	add.s64 	%rd37083, %rd37082, %rd37080;
	shr.u64 	%rd37084, %rd37083, 32;
	mul.wide.u32 	%rd37085, %r3163, %r6773;
	and.b64  	%rd37086, %rd37040, 4294967295;
	add.s64 	%rd37087, %rd37084, %rd37086;
	add.s64 	%rd37088, %rd37087, %rd37085;
	shr.u64 	%rd37089, %rd37088, 32;
	mul.wide.u32 	%rd37090, %r3106, %r6773;
	and.b64  	%rd37091, %rd37045, 4294967295;
	add.s64 	%rd37092, %rd37089, %rd37091;
	add.s64 	%rd37093, %rd37092, %rd37090;
	shr.u64 	%rd37094, %rd37093, 32;
	mul.wide.u32 	%rd37095, %r3017, %r6773;
	and.b64  	%rd37096, %rd37048, 4294967295;
	add.s64 	%rd37097, %rd37094, %rd37096;
	add.s64 	%rd37098, %rd37097, %rd37095;
	shr.u64 	%rd37099, %rd37098, 32;
	and.b64  	%rd37100, %rd37051, 4294967295;
	add.s64 	%rd37101, %rd37099, %rd37100;
	shr.u64 	%rd37102, %rd37101, 32;
	and.b64  	%rd37103, %rd37054, 4294967295;
	add.s64 	%rd37104, %rd37102, %rd37103;
	shr.u64 	%rd37105, %rd37104, 32;
	and.b64  	%rd37106, %rd37057, 4294967295;
	add.s64 	%rd37107, %rd37105, %rd37106;
	shr.u64 	%rd37108, %rd37107, 32;
	and.b64  	%rd37109, %rd37060, 4294967295;
	add.s64 	%rd37110, %rd37108, %rd37109;
	{ .reg .b32 tmp; mov.b64 {tmp, %r6775}, %rd37110; }
	add.s32 	%r6776, %r6772, %r6775;
	mul.lo.s32 	%r6777, %r6760, %r6774;
	mul.wide.u32 	%rd37111, %r3168, %r6777;
	and.b64  	%rd37112, %rd37068, 4294967295;
	add.s64 	%rd37113, %rd37111, %rd37112;
	shr.u64 	%rd37114, %rd37113, 32;
	mul.wide.u32 	%rd37115, %r3167, %r6777;
	and.b64  	%rd37116, %rd37073, 4294967295;
	add.s64 	%rd37117, %rd37114, %rd37116;
	add.s64 	%rd37118, %rd37117, %rd37115;
	cvt.u32.u64 	%r6778, %rd37118;
	shr.u64 	%rd37119, %rd37118, 32;
	mul.wide.u32 	%rd37120, %r3166, %r6777;
	and.b64  	%rd37121, %rd37078, 4294967295;
	add.s64 	%rd37122, %rd37119, %rd37121;
	add.s64 	%rd37123, %rd37122, %rd37120;
	shr.u64 	%rd37124, %rd37123, 32;
	mul.wide.u32 	%rd37125, %r3165, %r6777;
	and.b64  	%rd37126, %rd37083, 4294967295;
	add.s64 	%rd37127, %rd37124, %rd37126;
	add.s64 	%rd37128, %rd37127, %rd37125;
	shr.u64 	%rd37129, %rd37128, 32;
	mul.wide.u32 	%rd37130, %r3164, %r6777;
	and.b64  	%rd37131, %rd37088, 4294967295;
	add.s64 	%rd37132, %rd37129, %rd37131;
	add.s64 	%rd37133, %rd37132, %rd37130;
	shr.u64 	%rd37134, %rd37133, 32;
	mul.wide.u32 	%rd37135, %r3163, %r6777;
	and.b64  	%rd37136, %rd37093, 4294967295;
	add.s64 	%rd37137, %rd37134, %rd37136;
	add.s64 	%rd37138, %rd37137, %rd37135;
	shr.u64 	%rd37139, %rd37138, 32;
	mul.wide.u32 	%rd37140, %r3106, %r6777;
	and.b64  	%rd37141, %rd37098, 4294967295;
	add.s64 	%rd37142, %rd37139, %rd37141;
	add.s64 	%rd37143, %rd37142, %rd37140;
	shr.u64 	%rd37144, %rd37143, 32;
	mul.wide.u32 	%rd37145, %r3017, %r6777;
	and.b64  	%rd37146, %rd37101, 4294967295;
	add.s64 	%rd37147, %rd37144, %rd37146;
	add.s64 	%rd37148, %rd37147, %rd37145;
	shr.u64 	%rd37149, %rd37148, 32;
	and.b64  	%rd37150, %rd37104, 4294967295;
	add.s64 	%rd37151, %rd37149, %rd37150;
	shr.u64 	%rd37152, %rd37151, 32;
	and.b64  	%rd37153, %rd37107, 4294967295;
	add.s64 	%rd37154, %rd37152, %rd37153;
	shr.u64 	%rd37155, %rd37154, 32;
	and.b64  	%rd37156, %rd37110, 4294967295;
	add.s64 	%rd37157, %rd37155, %rd37156;
	{ .reg .b32 tmp; mov.b64 {tmp, %r6779}, %rd37157; }
	add.s32 	%r6780, %r6776, %r6779;
	mul.lo.s32 	%r6781, %r6760, %r6778;
	mul.wide.u32 	%rd37158, %r3168, %r6781;
	and.b64  	%rd37159, %rd37118, 4294967295;
	add.s64 	%rd37160, %rd37158, %rd37159;
	shr.u64 	%rd37161, %rd37160, 32;
	mul.wide.u32 	%rd37162, %r3167, %r6781;
	and.b64  	%rd37163, %rd37123, 4294967295;
	add.s64 	%rd37164, %rd37161, %rd37163;
	add.s64 	%rd37165, %rd37164, %rd37162;
	cvt.u32.u64 	%r6782, %rd37165;
	shr.u64 	%rd37166, %rd37165, 32;
	mul.wide.u32 	%rd37167, %r3166, %r6781;
	and.b64  	%rd37168, %rd37128, 4294967295;
	add.s64 	%rd37169, %rd37166, %rd37168;
	add.s64 	%rd37170, %rd37169, %rd37167;
	shr.u64 	%rd37171, %rd37170, 32;
	mul.wide.u32 	%rd37172, %r3165, %r6781;
	and.b64  	%rd37173, %rd37133, 4294967295;
	add.s64 	%rd37174, %rd37171, %rd37173;
	add.s64 	%rd37175, %rd37174, %rd37172;
	shr.u64 	%rd37176, %rd37175, 32;
	mul.wide.u32 	%rd37177, %r3164, %r6781;
	and.b64  	%rd37178, %rd37138, 4294967295;
	add.s64 	%rd37179, %rd37176, %rd37178;
	add.s64 	%rd37180, %rd37179, %rd37177;
	shr.u64 	%rd37181, %rd37180, 32;
	mul.wide.u32 	%rd37182, %r3163, %r6781;
	and.b64  	%rd37183, %rd37143, 4294967295;
	add.s64 	%rd37184, %rd37181, %rd37183;
	add.s64 	%rd37185, %rd37184, %rd37182;
	shr.u64 	%rd37186, %rd37185, 32;
	mul.wide.u32 	%rd37187, %r3106, %r6781;
	and.b64  	%rd37188, %rd37148, 4294967295;
	add.s64 	%rd37189, %rd37186, %rd37188;
	add.s64 	%rd37190, %rd37189, %rd37187;
	shr.u64 	%rd37191, %rd37190, 32;
	mul.wide.u32 	%rd37192, %r3017, %r6781;
	and.b64  	%rd37193, %rd37151, 4294967295;
	add.s64 	%rd37194, %rd37191, %rd37193;
	add.s64 	%rd37195, %rd37194, %rd37192;
	shr.u64 	%rd37196, %rd37195, 32;
	and.b64  	%rd37197, %rd37154, 4294967295;
	add.s64 	%rd37198, %rd37196, %rd37197;
	shr.u64 	%rd37199, %rd37198, 32;
	and.b64  	%rd37200, %rd37157, 4294967295;
	add.s64 	%rd37201, %rd37199, %rd37200;
	{ .reg .b32 tmp; mov.b64 {tmp, %r6783}, %rd37201; }
	add.s32 	%r6784, %r6780, %r6783;
	mul.lo.s32 	%r6785, %r6760, %r6782;
	mul.wide.u32 	%rd37202, %r3168, %r6785;
	and.b64  	%rd37203, %rd37165, 4294967295;
	add.s64 	%rd37204, %rd37202, %rd37203;
	shr.u64 	%rd37205, %rd37204, 32;
	mul.wide.u32 	%rd37206, %r3167, %r6785;
	and.b64  	%rd37207, %rd37170, 4294967295;
	add.s64 	%rd37208, %rd37205, %rd37207;
	add.s64 	%rd37209, %rd37208, %rd37206;
	cvt.u32.u64 	%r6786, %rd37209;
	shr.u64 	%rd37210, %rd37209, 32;
	mul.wide.u32 	%rd37211, %r3166, %r6785;
	and.b64  	%rd37212, %rd37175, 4294967295;
	add.s64 	%rd37213, %rd37210, %rd37212;
	add.s64 	%rd37214, %rd37213, %rd37211;
	shr.u64 	%rd37215, %rd37214, 32;
	mul.wide.u32 	%rd37216, %r3165, %r6785;
	and.b64  	%rd37217, %rd37180, 4294967295;
	add.s64 	%rd37218, %rd37215, %rd37217;
	add.s64 	%rd37219, %rd37218, %rd37216;
	shr.u64 	%rd37220, %rd37219, 32;
	mul.wide.u32 	%rd37221, %r3164, %r6785;
	and.b64  	%rd37222, %rd37185, 4294967295;
	add.s64 	%rd37223, %rd37220, %rd37222;
	add.s64 	%rd37224, %rd37223, %rd37221;
	shr.u64 	%rd37225, %rd37224, 32;
	mul.wide.u32 	%rd37226, %r3163, %r6785;
	and.b64  	%rd37227, %rd37190, 4294967295;
	add.s64 	%rd37228, %rd37225, %rd37227;
	add.s64 	%rd37229, %rd37228, %rd37226;
	shr.u64 	%rd37230, %rd37229, 32;
	mul.wide.u32 	%rd37231, %r3106, %r6785;
	and.b64  	%rd37232, %rd37195, 4294967295;
	add.s64 	%rd37233, %rd37230, %rd37232;
	add.s64 	%rd37234, %rd37233, %rd37231;
	shr.u64 	%rd37235, %rd37234, 32;
	mul.wide.u32 	%rd37236, %r3017, %r6785;
	and.b64  	%rd37237, %rd37198, 4294967295;
	add.s64 	%rd37238, %rd37235, %rd37237;
	add.s64 	%rd37239, %rd37238, %rd37236;
	shr.u64 	%rd37240, %rd37239, 32;
	and.b64  	%rd37241, %rd37201, 4294967295;
	add.s64 	%rd37242, %rd37240, %rd37241;
	{ .reg .b32 tmp; mov.b64 {tmp, %r6787}, %rd37242; }
	add.s32 	%r6788, %r6784, %r6787;
	mul.lo.s32 	%r6789, %r6760, %r6786;
	mul.wide.u32 	%rd37243, %r3168, %r6789;
	and.b64  	%rd37244, %rd37209, 4294967295;
	add.s64 	%rd37245, %rd37243, %rd37244;
	shr.u64 	%rd37246, %rd37245, 32;
	mul.wide.u32 	%rd37247, %r3167, %r6789;
	and.b64  	%rd37248, %rd37214, 4294967295;
	add.s64 	%rd37249, %rd37246, %rd37248;
	add.s64 	%rd37250, %rd37249, %rd37247;
	cvt.u32.u64 	%r8679, %rd37250;
	shr.u64 	%rd37251, %rd37250, 32;
	mul.wide.u32 	%rd37252, %r3166, %r6789;
	and.b64  	%rd37253, %rd37219, 4294967295;
	add.s64 	%rd37254, %rd37251, %rd37253;
	add.s64 	%rd37255, %rd37254, %rd37252;
	cvt.u32.u64 	%r8680, %rd37255;
	shr.u64 	%rd37256, %rd37255, 32;
	mul.wide.u32 	%rd37257, %r3165, %r6789;
	and.b64  	%rd37258, %rd37224, 4294967295;
	add.s64 	%rd37259, %rd37256, %rd37258;
	add.s64 	%rd37260, %rd37259, %rd37257;
	cvt.u32.u64 	%r8681, %rd37260;
	shr.u64 	%rd37261, %rd37260, 32;
	mul.wide.u32 	%rd37262, %r3164, %r6789;
	and.b64  	%rd37263, %rd37229, 4294967295;
	add.s64 	%rd37264, %rd37261, %rd37263;
	add.s64 	%rd37265, %rd37264, %rd37262;
	cvt.u32.u64 	%r8682, %rd37265;
	shr.u64 	%rd37266, %rd37265, 32;
	mul.wide.u32 	%rd37267, %r3163, %r6789;
	and.b64  	%rd37268, %rd37234, 4294967295;
	add.s64 	%rd37269, %rd37266, %rd37268;
	add.s64 	%rd37270, %rd37269, %rd37267;
	cvt.u32.u64 	%r8683, %rd37270;
	shr.u64 	%rd37271, %rd37270, 32;
	mul.wide.u32 	%rd37272, %r3106, %r6789;
	and.b64  	%rd37273, %rd37239, 4294967295;
	add.s64 	%rd37274, %rd37271, %rd37273;
	add.s64 	%rd37275, %rd37274, %rd37272;
	cvt.u32.u64 	%r8684, %rd37275;
	shr.u64 	%rd37276, %rd37275, 32;
	mul.wide.u32 	%rd37277, %r3017, %r6789;
	and.b64  	%rd37278, %rd37242, 4294967295;
	add.s64 	%rd37279, %rd37276, %rd37278;
	add.s64 	%rd37280, %rd37279, %rd37277;
	cvt.u32.u64 	%r8685, %rd37280;
	{ .reg .b32 tmp; mov.b64 {tmp, %r6790}, %rd37280; }
	add.s32 	%r8686, %r6788, %r6790;
	setp.gt.u32 	%p1655, %r8686, %r3017;
	@%p1655 bra 	$L__BB5_1427;
	setp.lt.u32 	%p1656, %r8686, %r3017;
	@%p1656 bra 	$L__BB5_1428;
	setp.lt.u32 	%p1657, %r3106, %r8685;
	@%p1657 bra 	$L__BB5_1427;
	setp.gt.u32 	%p1658, %r3106, %r8685;
	@%p1658 bra 	$L__BB5_1428;
	setp.lt.u32 	%p1659, %r3163, %r8684;
	@%p1659 bra 	$L__BB5_1427;
	setp.gt.u32 	%p1660, %r3163, %r8684;
	@%p1660 bra 	$L__BB5_1428;
	setp.lt.u32 	%p1661, %r3164, %r8683;
	@%p1661 bra 	$L__BB5_1427;
	setp.gt.u32 	%p1662, %r3164, %r8683;
	@%p1662 bra 	$L__BB5_1428;
	setp.lt.u32 	%p1663, %r3165, %r8682;
	@%p1663 bra 	$L__BB5_1427;
	setp.gt.u32 	%p1664, %r3165, %r8682;
	@%p1664 bra 	$L__BB5_1428;
	setp.lt.u32 	%p1665, %r3166, %r8681;
	@%p1665 bra 	$L__BB5_1427;
	setp.gt.u32 	%p1666, %r3166, %r8681;
	@%p1666 bra 	$L__BB5_1428;
	setp.lt.u32 	%p1667, %r3167, %r8680;
	@%p1667 bra 	$L__BB5_1427;
	setp.gt.u32 	%p1668, %r3167, %r8680;
	setp.gt.u32 	%p1669, %r3168, %r8679;
	or.pred  	%p1670, %p1668, %p1669;
	@%p1670 bra 	$L__BB5_1428;
$L__BB5_1427:
	sub.s32 	%r8679, %r8679, %r3168;
	sub.s32 	%r8680, %r8680, %r3167;
	sub.s32 	%r8681, %r8681, %r3166;
	sub.s32 	%r8682, %r8682, %r3165;
	sub.s32 	%r8683, %r8683, %r3164;
	sub.s32 	%r8684, %r8684, %r3163;
	sub.s32 	%r8685, %r8685, %r3106;
	sub.s32 	%r8686, %r8686, %r3017;
$L__BB5_1428:
	ld.const.u32 	%r3193, [P_CONST+28];
	ld.const.u32 	%r3194, [P_CONST+24];
	ld.const.u32 	%r3195, [P_CONST+20];
	ld.const.u32 	%r3196, [P_CONST+16];
	ld.const.u32 	%r3197, [P_CONST+12];
	ld.const.u32 	%r3198, [P_CONST+8];
	ld.const.u32 	%r3199, [P_CONST+4];
	ld.const.u32 	%r3200, [P_CONST];
	mul.wide.u32 	%rd37281, %r8671, %r8671;
	cvt.u32.u64 	%r6791, %rd37281;
	shr.u64 	%rd37282, %rd37281, 32;
	mul.wide.u32 	%rd37283, %r8672, %r8671;
	add.s64 	%rd37284, %rd37282, %rd37283;
	shr.u64 	%rd37285, %rd37284, 32;
	mul.wide.u32 	%rd37286, %r8673, %r8671;
	add.s64 	%rd37287, %rd37285, %rd37286;
	shr.u64 	%rd37288, %rd37287, 32;
	mul.wide.u32 	%rd37289, %r8674, %r8671;
	add.s64 	%rd37290, %rd37288, %rd37289;
	shr.u64 	%rd37291, %rd37290, 32;
	mul.wide.u32 	%rd37292, %r8675, %r8671;
	add.s64 	%rd37293, %rd37291, %rd37292;
	shr.u64 	%rd37294, %rd37293, 32;
	mul.wide.u32 	%rd37295, %r8676, %r8671;
	add.s64 	%rd37296, %rd37294, %rd37295;
	shr.u64 	%rd37297, %rd37296, 32;
	mul.wide.u32 	%rd37298, %r8677, %r8671;
	add.s64 	%rd37299, %rd37297, %rd37298;
	shr.u64 	%rd37300, %rd37299, 32;
	mul.wide.u32 	%rd37301, %r8678, %r8671;
	add.s64 	%rd37302, %rd37300, %rd37301;
	shr.u64 	%rd37303, %rd37302, 32;
	and.b64  	%rd37304, %rd37284, 4294967295;
	add.s64 	%rd37305, %rd37283, %rd37304;
	shr.u64 	%rd37306, %rd37305, 32;
	mul.wide.u32 	%rd37307, %r8672, %r8672;
	and.b64  	%rd37308, %rd37287, 4294967295;
	add.s64 	%rd37309, %rd37306, %rd37308;
	add.s64 	%rd37310, %rd37309, %rd37307;
	shr.u64 	%rd37311, %rd37310, 32;
	mul.wide.u32 	%rd37312, %r8673, %r8672;
	and.b64  	%rd37313, %rd37290, 4294967295;
	add.s64 	%rd37314, %rd37311, %rd37313;
	add.s64 	%rd37315, %rd37314, %rd37312;
	shr.u64 	%rd37316, %rd37315, 32;
	mul.wide.u32 	%rd37317, %r8674, %r8672;
	and.b64  	%rd37318, %rd37293, 4294967295;
	add.s64 	%rd37319, %rd37316, %rd37318;
	add.s64 	%rd37320, %rd37319, %rd37317;
	shr.u64 	%rd37321, %rd37320, 32;
	mul.wide.u32 	%rd37322, %r8675, %r8672;
	and.b64  	%rd37323, %rd37296, 4294967295;
	add.s64 	%rd37324, %rd37321, %rd37323;
	add.s64 	%rd37325, %rd37324, %rd37322;
	shr.u64 	%rd37326, %rd37325, 32;
	mul.wide.u32 	%rd37327, %r8676, %r8672;
	and.b64  	%rd37328, %rd37299, 4294967295;
	add.s64 	%rd37329, %rd37326, %rd37328;
	add.s64 	%rd37330, %rd37329, %rd37327;
	shr.u64 	%rd37331, %rd37330, 32;
	mul.wide.u32 	%rd37332, %r8677, %r8672;
	and.b64  	%rd37333, %rd37302, 4294967295;
	add.s64 	%rd37334, %rd37331, %rd37333;
	add.s64 	%rd37335, %rd37334, %rd37332;
	shr.u64 	%rd37336, %rd37335, 32;
	mul.wide.u32 	%rd37337, %r8678, %r8672;
	add.s64 	%rd37338, %rd37336, %rd37303;
	add.s64 	%rd37339, %rd37338, %rd37337;
	shr.u64 	%rd37340, %rd37339, 32;
	and.b64  	%rd37341, %rd37310, 4294967295;
	add.s64 	%rd37342, %rd37286, %rd37341;
	shr.u64 	%rd37343, %rd37342, 32;
	and.b64  	%rd37344, %rd37315, 4294967295;
	add.s64 	%rd37345, %rd37343, %rd37344;
	add.s64 	%rd37346, %rd37345, %rd37312;
	shr.u64 	%rd37347, %rd37346, 32;
	mul.wide.u32 	%rd37348, %r8673, %r8673;
	and.b64  	%rd37349, %rd37320, 4294967295;
	add.s64 	%rd37350, %rd37347, %rd37349;
	add.s64 	%rd37351, %rd37350, %rd37348;
	shr.u64 	%rd37352, %rd37351, 32;
	mul.wide.u32 	%rd37353, %r8674, %r8673;
	and.b64  	%rd37354, %rd37325, 4294967295;
	add.s64 	%rd37355, %rd37352, %rd37354;
	add.s64 	%rd37356, %rd37355, %rd37353;
	shr.u64 	%rd37357, %rd37356, 32;
	mul.wide.u32 	%rd37358, %r8675, %r8673;
	and.b64  	%rd37359, %rd37330, 4294967295;
	add.s64 	%rd37360, %rd37357, %rd37359;
	add.s64 	%rd37361, %rd37360, %rd37358;
	shr.u64 	%rd37362, %rd37361, 32;
	mul.wide.u32 	%rd37363, %r8676, %r8673;
	and.b64  	%rd37364, %rd37335, 4294967295;
	add.s64 	%rd37365, %rd37362, %rd37364;
	add.s64 	%rd37366, %rd37365, %rd37363;
	shr.u64 	%rd37367, %rd37366, 32;
	mul.wide.u32 	%rd37368, %r8677, %r8673;
	and.b64  	%rd37369, %rd37339, 4294967295;
	add.s64 	%rd37370, %rd37367, %rd37369;
	add.s64 	%rd37371, %rd37370, %rd37368;
	shr.u64 	%rd37372, %rd37371, 32;
	mul.wide.u32 	%rd37373, %r8678, %r8673;
	add.s64 	%rd37374, %rd37372, %rd37340;
	add.s64 	%rd37375, %rd37374, %rd37373;
	shr.u64 	%rd37376, %rd37375, 32;
	and.b64  	%rd37377, %rd37346, 4294967295;
	add.s64 	%rd37378, %rd37289, %rd37377;
	shr.u64 	%rd37379, %rd37378, 32;
	and.b64  	%rd37380, %rd37351, 4294967295;
	add.s64 	%rd37381, %rd37379, %rd37380;
	add.s64 	%rd37382, %rd37381, %rd37317;
	shr.u64 	%rd37383, %rd37382, 32;
	and.b64  	%rd37384, %rd37356, 4294967295;
	add.s64 	%rd37385, %rd37383, %rd37384;
	add.s64 	%rd37386, %rd37385, %rd37353;
	shr.u64 	%rd37387, %rd37386, 32;
	mul.wide.u32 	%rd37388, %r8674, %r8674;
	and.b64  	%rd37389, %rd37361, 4294967295;
	add.s64 	%rd37390, %rd37387, %rd37389;
	add.s64 	%rd37391, %rd37390, %rd37388;
	shr.u64 	%rd37392, %rd37391, 32;
	mul.wide.u32 	%rd37393, %r8675, %r8674;
	and.b64  	%rd37394, %rd37366, 4294967295;
	add.s64 	%rd37395, %rd37392, %rd37394;
	add.s64 	%rd37396, %rd37395, %rd37393;
	shr.u64 	%rd37397, %rd37396, 32;
	mul.wide.u32 	%rd37398, %r8676, %r8674;
	and.b64  	%rd37399, %rd37371, 4294967295;
	add.s64 	%rd37400, %rd37397, %rd37399;
	add.s64 	%rd37401, %rd37400, %rd37398;
	shr.u64 	%rd37402, %rd37401, 32;
	mul.wide.u32 	%rd37403, %r8677, %r8674;
	and.b64  	%rd37404, %rd37375, 4294967295;
	add.s64 	%rd37405, %rd37402, %rd37404;
	add.s64 	%rd37406, %rd37405, %rd37403;
	shr.u64 	%rd37407, %rd37406, 32;
	mul.wide.u32 	%rd37408, %r8678, %r8674;
	add.s64 	%rd37409, %rd37407, %rd37376;
	add.s64 	%rd37410, %rd37409, %rd37408;
	shr.u64 	%rd37411, %rd37410, 32;
	and.b64  	%rd37412, %rd37382, 4294967295;
	add.s64 	%rd37413, %rd37292, %rd37412;
	shr.u64 	%rd37414, %rd37413, 32;
	and.b64  	%rd37415, %rd37386, 4294967295;
	add.s64 	%rd37416, %rd37414, %rd37415;
	add.s64 	%rd37417, %rd37416, %rd37322;
	shr.u64 	%rd37418, %rd37417, 32;
	and.b64  	%rd37419, %rd37391, 4294967295;
	add.s64 	%rd37420, %rd37418, %rd37419;
	add.s64 	%rd37421, %rd37420, %rd37358;
	shr.u64 	%rd37422, %rd37421, 32;
	and.b64  	%rd37423, %rd37396, 4294967295;
	add.s64 	%rd37424, %rd37422, %rd37423;
	add.s64 	%rd37425, %rd37424, %rd37393;
	shr.u64 	%rd37426, %rd37425, 32;
	mul.wide.u32 	%rd37427, %r8675, %r8675;
	and.b64  	%rd37428, %rd37401, 4294967295;
	add.s64 	%rd37429, %rd37426, %rd37428;
	add.s64 	%rd37430, %rd37429, %rd37427;
	shr.u64 	%rd37431, %rd37430, 32;
	mul.wide.u32 	%rd37432, %r8676, %r8675;
	and.b64  	%rd37433, %rd37406, 4294967295;
	add.s64 	%rd37434, %rd37431, %rd37433;
	add.s64 	%rd37435, %rd37434, %rd37432;
	shr.u64 	%rd37436, %rd37435, 32;
	mul.wide.u32 	%rd37437, %r8677, %r8675;
	and.b64  	%rd37438, %rd37410, 4294967295;
	add.s64 	%rd37439, %rd37436, %rd37438;
	add.s64 	%rd37440, %rd37439, %rd37437;
	shr.u64 	%rd37441, %rd37440, 32;
	mul.wide.u32 	%rd37442, %r8678, %r8675;
	add.s64 	%rd37443, %rd37441, %rd37411;
	add.s64 	%rd37444, %rd37443, %rd37442;
	shr.u64 	%rd37445, %rd37444, 32;
	and.b64  	%rd37446, %rd37417, 4294967295;
	add.s64 	%rd37447, %rd37295, %rd37446;
	shr.u64 	%rd37448, %rd37447, 32;
	and.b64  	%rd37449, %rd37421, 4294967295;
	add.s64 	%rd37450, %rd37448, %rd37449;
	add.s64 	%rd37451, %rd37450, %rd37327;
	shr.u64 	%rd37452, %rd37451, 32;
	and.b64  	%rd37453, %rd37425, 4294967295;
	add.s64 	%rd37454, %rd37452, %rd37453;
	add.s64 	%rd37455, %rd37454, %rd37363;
	shr.u64 	%rd37456, %rd37455, 32;
	and.b64  	%rd37457, %rd37430, 4294967295;
	add.s64 	%rd37458, %rd37456, %rd37457;
	add.s64 	%rd37459, %rd37458, %rd37398;
	shr.u64 	%rd37460, %rd37459, 32;
	and.b64  	%rd37461, %rd37435, 4294967295;
	add.s64 	%rd37462, %rd37460, %rd37461;
	add.s64 	%rd37463, %rd37462, %rd37432;
	shr.u64 	%rd37464, %rd37463, 32;
	mul.wide.u32 	%rd37465, %r8676, %r8676;
	and.b64  	%rd37466, %rd37440, 4294967295;
	add.s64 	%rd37467, %rd37464, %rd37466;
	add.s64 	%rd37468, %rd37467, %rd37465;
	shr.u64 	%rd37469, %rd37468, 32;
	mul.wide.u32 	%rd37470, %r8677, %r8676;
	and.b64  	%rd37471, %rd37444, 4294967295;
	add.s64 	%rd37472, %rd37469, %rd37471;
	add.s64 	%rd37473, %rd37472, %rd37470;
	shr.u64 	%rd37474, %rd37473, 32;
	mul.wide.u32 	%rd37475, %r8678, %r8676;
	add.s64 	%rd37476, %rd37474, %rd37445;
	add.s64 	%rd37477, %rd37476, %rd37475;
	shr.u64 	%rd37478, %rd37477, 32;
	and.b64  	%rd37479, %rd37451, 4294967295;
	add.s64 	%rd37480, %rd37298, %rd37479;
	shr.u64 	%rd37481, %rd37480, 32;
	and.b64  	%rd37482, %rd37455, 4294967295;
	add.s64 	%rd37483, %rd37481, %rd37482;
	add.s64 	%rd37484, %rd37483, %rd37332;
	shr.u64 	%rd37485, %rd37484, 32;
	and.b64  	%rd37486, %rd37459, 4294967295;
	add.s64 	%rd37487, %rd37485, %rd37486;
	add.s64 	%rd37488, %rd37487, %rd37368;
	shr.u64 	%rd37489, %rd37488, 32;
	and.b64  	%rd37490, %rd37463, 4294967295;
	add.s64 	%rd37491, %rd37489, %rd37490;
	add.s64 	%rd37492, %rd37491, %rd37403;
	shr.u64 	%rd37493, %rd37492, 32;
	and.b64  	%rd37494, %rd37468, 4294967295;
	add.s64 	%rd37495, %rd37493, %rd37494;
	add.s64 	%rd37496, %rd37495, %rd37437;
	shr.u64 	%rd37497, %rd37496, 32;
	and.b64  	%rd37498, %rd37473, 4294967295;
	add.s64 	%rd37499, %rd37497, %rd37498;
	add.s64 	%rd37500, %rd37499, %rd37470;
	shr.u64 	%rd37501, %rd37500, 32;
	mul.wide.u32 	%rd37502, %r8677, %r8677;
	and.b64  	%rd37503, %rd37477, 4294967295;
	add.s64 	%rd37504, %rd37501, %rd37503;
	add.s64 	%rd37505, %rd37504, %rd37502;
	shr.u64 	%rd37506, %rd37505, 32;
	mul.wide.u32 	%rd37507, %r8678, %r8677;
	add.s64 	%rd37508, %rd37506, %rd37478;
	add.s64 	%rd37509, %rd37508, %rd37507;
	shr.u64 	%rd37510, %rd37509, 32;
	and.b64  	%rd37511, %rd37484, 4294967295;
	add.s64 	%rd37512, %rd37301, %rd37511;
	shr.u64 	%rd37513, %rd37512, 32;
	and.b64  	%rd37514, %rd37488, 4294967295;
	add.s64 	%rd37515, %rd37513, %rd37514;
	add.s64 	%rd37516, %rd37515, %rd37337;
	shr.u64 	%rd37517, %rd37516, 32;
	and.b64  	%rd37518, %rd37492, 4294967295;
	add.s64 	%rd37519, %rd37517, %rd37518;
	add.s64 	%rd37520, %rd37519, %rd37373;
	shr.u64 	%rd37521, %rd37520, 32;
	and.b64  	%rd37522, %rd37496, 4294967295;
	add.s64 	%rd37523, %rd37521, %rd37522;
	add.s64 	%rd37524, %rd37523, %rd37408;
	shr.u64 	%rd37525, %rd37524, 32;
	and.b64  	%rd37526, %rd37500, 4294967295;
	add.s64 	%rd37527, %rd37525, %rd37526;
	add.s64 	%rd37528, %rd37527, %rd37442;
	shr.u64 	%rd37529, %rd37528, 32;
	and.b64  	%rd37530, %rd37505, 4294967295;
	add.s64 	%rd37531, %rd37529, %rd37530;
	add.s64 	%rd37532, %rd37531, %rd37475;
	shr.u64 	%rd37533, %rd37532, 32;
	and.b64  	%rd37534, %rd37509, 4294967295;
	add.s64 	%rd37535, %rd37533, %rd37534;
	add.s64 	%rd37536, %rd37535, %rd37507;
	shr.u64 	%rd37537, %rd37536, 32;
	mul.wide.u32 	%rd37538, %r8678, %r8678;
	add.s64 	%rd37539, %rd37537, %rd37510;
	add.s64 	%rd37540, %rd37539, %rd37538;
	{ .reg .b32 tmp; mov.b64 {tmp, %r6792}, %rd37540; }
	ld.const.u32 	%r6793, [MU_P];
	mul.lo.s32 	%r6794, %r6793, %r6791;
	mul.wide.u32 	%rd37541, %r3200, %r6794;
	and.b64  	%rd37542, %rd37281, 4294967293;
	add.s64 	%rd37543, %rd37541, %rd37542;
	shr.u64 	%rd37544, %rd37543, 32;
	mul.wide.u32 	%rd37545, %r3199, %r6794;
	and.b64  	%rd37546, %rd37305, 4294967295;
	add.s64 	%rd37547, %rd37544, %rd37546;
	add.s64 	%rd37548, %rd37547, %rd37545;
	cvt.u32.u64 	%r6795, %rd37548;
	shr.u64 	%rd37549, %rd37548, 32;
	mul.wide.u32 	%rd37550, %r3198, %r6794;
	and.b64  	%rd37551, %rd37342, 4294967295;
	add.s64 	%rd37552, %rd37549, %rd37551;
	add.s64 	%rd37553, %rd37552, %rd37550;
	shr.u64 	%rd37554, %rd37553, 32;
	mul.wide.u32 	%rd37555, %r3197, %r6794;
	and.b64  	%rd37556, %rd37378, 4294967295;
	add.s64 	%rd37557, %rd37554, %rd37556;
	add.s64 	%rd37558, %rd37557, %rd37555;
	shr.u64 	%rd37559, %rd37558, 32;
	mul.wide.u32 	%rd37560, %r3196, %r6794;
	and.b64  	%rd37561, %rd37413, 4294967295;
	add.s64 	%rd37562, %rd37559, %rd37561;
	add.s64 	%rd37563, %rd37562, %rd37560;
	shr.u64 	%rd37564, %rd37563, 32;
	mul.wide.u32 	%rd37565, %r3195, %r6794;
	and.b64  	%rd37566, %rd37447, 4294967295;
	add.s64 	%rd37567, %rd37564, %rd37566;
	add.s64 	%rd37568, %rd37567, %rd37565;
	shr.u64 	%rd37569, %rd37568, 32;
	mul.wide.u32 	%rd37570, %r3194, %r6794;
	and.b64  	%rd37571, %rd37480, 4294967295;
	add.s64 	%rd37572, %rd37569, %rd37571;
	add.s64 	%rd37573, %rd37572, %rd37570;
	shr.u64 	%rd37574, %rd37573, 32;
	mul.wide.u32 	%rd37575, %r3193, %r6794;
	and.b64  	%rd37576, %rd37512, 4294967295;
	add.s64 	%rd37577, %rd37574, %rd37576;
	add.s64 	%rd37578, %rd37577, %rd37575;
	shr.u64 	%rd37579, %rd37578, 32;
	and.b64  	%rd37580, %rd37516, 4294967295;
	add.s64 	%rd37581, %rd37579, %rd37580;
	shr.u64 	%rd37582, %rd37581, 32;
	and.b64  	%rd37583, %rd37520, 4294967295;
	add.s64 	%rd37584, %rd37582, %rd37583;
	shr.u64 	%rd37585, %rd37584, 32;
	and.b64  	%rd37586, %rd37524, 4294967295;
	add.s64 	%rd37587, %rd37585, %rd37586;
	shr.u64 	%rd37588, %rd37587, 32;
	and.b64  	%rd37589, %rd37528, 4294967295;
	add.s64 	%rd37590, %rd37588, %rd37589;
	shr.u64 	%rd37591, %rd37590, 32;
	and.b64  	%rd37592, %rd37532, 4294967295;
	add.s64 	%rd37593, %rd37591, %rd37592;
	shr.u64 	%rd37594, %rd37593, 32;
	and.b64  	%rd37595, %rd37536, 4294967295;
	add.s64 	%rd37596, %rd37594, %rd37595;
	shr.u64 	%rd37597, %rd37596, 32;
	and.b64  	%rd37598, %rd37540, 4294967295;
	add.s64 	%rd37599, %rd37597, %rd37598;
	{ .reg .b32 tmp; mov.b64 {tmp, %r6796}, %rd37599; }
	add.s32 	%r6797, %r6792, %r6796;
	mul.lo.s32 	%r6798, %r6793, %r6795;
	mul.wide.u32 	%rd37600, %r3200, %r6798;
	and.b64  	%rd37601, %rd37548, 4294967295;
	add.s64 	%rd37602, %rd37600, %rd37601;
	shr.u64 	%rd37603, %rd37602, 32;
	mul.wide.u32 	%rd37604, %r3199, %r6798;
	and.b64  	%rd37605, %rd37553, 4294967295;
	add.s64 	%rd37606, %rd37603, %rd37605;
	add.s64 	%rd37607, %rd37606, %rd37604;
	cvt.u32.u64 	%r6799, %rd37607;
	shr.u64 	%rd37608, %rd37607, 32;
	mul.wide.u32 	%rd37609, %r3198, %r6798;
	and.b64  	%rd37610, %rd37558, 4294967295;
	add.s64 	%rd37611, %rd37608, %rd37610;
	add.s64 	%rd37612, %rd37611, %rd37609;
	shr.u64 	%rd37613, %rd37612, 32;
	mul.wide.u32 	%rd37614, %r3197, %r6798;
	and.b64  	%rd37615, %rd37563, 4294967295;
	add.s64 	%rd37616, %rd37613, %rd37615;
	add.s64 	%rd37617, %rd37616, %rd37614;
	shr.u64 	%rd37618, %rd37617, 32;
	mul.wide.u32 	%rd37619, %r3196, %r6798;
	and.b64  	%rd37620, %rd37568, 4294967295;
	add.s64 	%rd37621, %rd37618, %rd37620;
	add.s64 	%rd37622, %rd37621, %rd37619;
	shr.u64 	%rd37623, %rd37622, 32;
	mul.wide.u32 	%rd37624, %r3195, %r6798;
	and.b64  	%rd37625, %rd37573, 4294967295;
	add.s64 	%rd37626, %rd37623, %rd37625;
	add.s64 	%rd37627, %rd37626, %rd37624;
	shr.u64 	%rd37628, %rd37627, 32;
	mul.wide.u32 	%rd37629, %r3194, %r6798;
	and.b64  	%rd37630, %rd37578, 4294967295;
	add.s64 	%rd37631, %rd37628, %rd37630;
	add.s64 	%rd37632, %rd37631, %rd37629;
	shr.u64 	%rd37633, %rd37632, 32;
	mul.wide.u32 	%rd37634, %r3193, %r6798;
	and.b64  	%rd37635, %rd37581, 4294967295;
	add.s64 	%rd37636, %rd37633, %rd37635;
	add.s64 	%rd37637, %rd37636, %rd37634;
	shr.u64 	%rd37638, %rd37637, 32;
	and.b64  	%rd37639, %rd37584, 4294967295;
	add.s64 	%rd37640, %rd37638, %rd37639;
	shr.u64 	%rd37641, %rd37640, 32;
	and.b64  	%rd37642, %rd37587, 4294967295;
	add.s64 	%rd37643, %rd37641, %rd37642;
	shr.u64 	%rd37644, %rd37643, 32;
	and.b64  	%rd37645, %rd37590, 4294967295;
	add.s64 	%rd37646, %rd37644, %rd37645;
	shr.u64 	%rd37647, %rd37646, 32;
	and.b64  	%rd37648, %rd37593, 4294967295;
	add.s64 	%rd37649, %rd37647, %rd37648;
	shr.u64 	%rd37650, %rd37649, 32;
	and.b64  	%rd37651, %rd37596, 4294967295;
	add.s64 	%rd37652, %rd37650, %rd37651;
	shr.u64 	%rd37653, %rd37652, 32;
	and.b64  	%rd37654, %rd37599, 4294967295;
	add.s64 	%rd37655, %rd37653, %rd37654;
	{ .reg .b32 tmp; mov.b64 {tmp, %r6800}, %rd37655; }
	add.s32 	%r6801, %r6797, %r6800;
	mul.lo.s32 	%r6802, %r6793, %r6799;
	mul.wide.u32 	%rd37656, %r3200, %r6802;
	and.b64  	%rd37657, %rd37607, 4294967295;
	add.s64 	%rd37658, %rd37656, %rd37657;
	shr.u64 	%rd37659, %rd37658, 32;
	mul.wide.u32 	%rd37660, %r3199, %r6802;
	and.b64  	%rd37661, %rd37612, 4294967295;
	add.s64 	%rd37662, %rd37659, %rd37661;
	add.s64 	%rd37663, %rd37662, %rd37660;
	cvt.u32.u64 	%r6803, %rd37663;
	shr.u64 	%rd37664, %rd37663, 32;
	mul.wide.u32 	%rd37665, %r3198, %r6802;
	and.b64  	%rd37666, %rd37617, 4294967295;
	add.s64 	%rd37667, %rd37664, %rd37666;
	add.s64 	%rd37668, %rd37667, %rd37665;
	shr.u64 	%rd37669, %rd37668, 32;
	mul.wide.u32 	%rd37670, %r3197, %r6802;
	and.b64  	%rd37671, %rd37622, 4294967295;
	add.s64 	%rd37672, %rd37669, %rd37671;
	add.s64 	%rd37673, %rd37672, %rd37670;
	shr.u64 	%rd37674, %rd37673, 32;
	mul.wide.u32 	%rd37675, %r3196, %r6802;
	and.b64  	%rd37676, %rd37627, 4294967295;
	add.s64 	%rd37677, %rd37674, %rd37676;
	add.s64 	%rd37678, %rd37677, %rd37675;
	shr.u64 	%rd37679, %rd37678, 32;
	mul.wide.u32 	%rd37680, %r3195, %r6802;
	and.b64  	%rd37681, %rd37632, 4294967295;
	add.s64 	%rd37682, %rd37679, %rd37681;
	add.s64 	%rd37683, %rd37682, %rd37680;
	shr.u64 	%rd37684, %rd37683, 32;
	mul.wide.u32 	%rd37685, %r3194, %r6802;
	and.b64  	%rd37686, %rd37637, 4294967295;
	add.s64 	%rd37687, %rd37684, %rd37686;
	add.s64 	%rd37688, %rd37687, %rd37685;
	shr.u64 	%rd37689, %rd37688, 32;
	mul.wide.u32 	%rd37690, %r3193, %r6802;
	and.b64  	%rd37691, %rd37640, 4294967295;
	add.s64 	%rd37692, %rd37689, %rd37691;
	add.s64 	%rd37693, %rd37692, %rd37690;
	shr.u64 	%rd37694, %rd37693, 32;
	and.b64  	%rd37695, %rd37643, 4294967295;
	add.s64 	%rd37696, %rd37694, %rd37695;
	shr.u64 	%rd37697, %rd37696, 32;
	and.b64  	%rd37698, %rd37646, 4294967295;
	add.s64 	%rd37699, %rd37697, %rd37698;
	shr.u64 	%rd37700, %rd37699, 32;
	and.b64  	%rd37701, %rd37649, 4294967295;
	add.s64 	%rd37702, %rd37700, %rd37701;
	shr.u64 	%rd37703, %rd37702, 32;
	and.b64  	%rd37704, %rd37652, 4294967295;
	add.s64 	%rd37705, %rd37703, %rd37704;
	shr.u64 	%rd37706, %rd37705, 32;
	and.b64  	%rd37707, %rd37655, 4294967295;
	add.s64 	%rd37708, %rd37706, %rd37707;
	{ .reg .b32 tmp; mov.b64 {tmp, %r6804}, %rd37708; }
	add.s32 	%r6805, %r6801, %r6804;
	mul.lo.s32 	%r6806, %r6793, %r6803;
	mul.wide.u32 	%rd37709, %r3200, %r6806;
	and.b64  	%rd37710, %rd37663, 4294967295;
	add.s64 	%rd37711, %rd37709, %rd37710;
	shr.u64 	%rd37712, %rd37711, 32;
	mul.wide.u32 	%rd37713, %r3199, %r6806;
	and.b64  	%rd37714, %rd37668, 4294967295;
	add.s64 	%rd37715, %rd37712, %rd37714;
	add.s64 	%rd37716, %rd37715, %rd37713;
	cvt.u32.u64 	%r6807, %rd37716;
	shr.u64 	%rd37717, %rd37716, 32;
	mul.wide.u32 	%rd37718, %r3198, %r6806;
	and.b64  	%rd37719, %rd37673, 4294967295;
	add.s64 	%rd37720, %rd37717, %rd37719;
	add.s64 	%rd37721, %rd37720, %rd37718;
	shr.u64 	%rd37722, %rd37721, 32;
	mul.wide.u32 	%rd37723, %r3197, %r6806;
	and.b64  	%rd37724, %rd37678, 4294967295;
	add.s64 	%rd37725, %rd37722, %rd37724;
	add.s64 	%rd37726, %rd37725, %rd37723;
	shr.u64 	%rd37727, %rd37726, 32;
	mul.wide.u32 	%rd37728, %r3196, %r6806;
	and.b64  	%rd37729, %rd37683, 4294967295;
	add.s64 	%rd37730, %rd37727, %rd37729;
	add.s64 	%rd37731, %rd37730, %rd37728;
	shr.u64 	%rd37732, %rd37731, 32;
	mul.wide.u32 	%rd37733, %r3195, %r6806;
	and.b64  	%rd37734, %rd37688, 4294967295;
	add.s64 	%rd37735, %rd37732, %rd37734;
	add.s64 	%rd37736, %rd37735, %rd37733;
	shr.u64 	%rd37737, %rd37736, 32;
	mul.wide.u32 	%rd37738, %r3194, %r6806;
	and.b64  	%rd37739, %rd37693, 4294967295;
	add.s64 	%rd37740, %rd37737, %rd37739;
	add.s64 	%rd37741, %rd37740, %rd37738;
	shr.u64 	%rd37742, %rd37741, 32;
	mul.wide.u32 	%rd37743, %r3193, %r6806;
	and.b64  	%rd37744, %rd37696, 4294967295;
	add.s64 	%rd37745, %rd37742, %rd37744;
	add.s64 	%rd37746, %rd37745, %rd37743;
	shr.u64 	%rd37747, %rd37746, 32;
	and.b64  	%rd37748, %rd37699, 4294967295;
	add.s64 	%rd37749, %rd37747, %rd37748;
	shr.u64 	%rd37750, %rd37749, 32;
	and.b64  	%rd37751, %rd37702, 4294967295;
	add.s64 	%rd37752, %rd37750, %rd37751;
	shr.u64 	%rd37753, %rd37752, 32;
	and.b64  	%rd37754, %rd37705, 4294967295;
	add.s64 	%rd37755, %rd37753, %rd37754;
	shr.u64 	%rd37756, %rd37755, 32;
	and.b64  	%rd37757, %rd37708, 4294967295;
	add.s64 	%rd37758, %rd37756, %rd37757;
	{ .reg .b32 tmp; mov.b64 {tmp, %r6808}, %rd37758; }
	add.s32 	%r6809, %r6805, %r6808;
	mul.lo.s32 	%r6810, %r6793, %r6807;
	mul.wide.u32 	%rd37759, %r3200, %r6810;
	and.b64  	%rd37760, %rd37716, 4294967295;
	add.s64 	%rd37761, %rd37759, %rd37760;
	shr.u64 	%rd37762, %rd37761, 32;
	mul.wide.u32 	%rd37763, %r3199, %r6810;
	and.b64  	%rd37764, %rd37721, 4294967295;
	add.s64 	%rd37765, %rd37762, %rd37764;
	add.s64 	%rd37766, %rd37765, %rd37763;
	cvt.u32.u64 	%r6811, %rd37766;
	shr.u64 	%rd37767, %rd37766, 32;
	mul.wide.u32 	%rd37768, %r3198, %r6810;
	and.b64  	%rd37769, %rd37726, 4294967295;
	add.s64 	%rd37770, %rd37767, %rd37769;
	add.s64 	%rd37771, %rd37770, %rd37768;
	shr.u64 	%rd37772, %rd37771, 32;
	mul.wide.u32 	%rd37773, %r3197, %r6810;
	and.b64  	%rd37774, %rd37731, 4294967295;
	add.s64 	%rd37775, %rd37772, %rd37774;
	add.s64 	%rd37776, %rd37775, %rd37773;
	shr.u64 	%rd37777, %rd37776, 32;
	mul.wide.u32 	%rd37778, %r3196, %r6810;
	and.b64  	%rd37779, %rd37736, 4294967295;
	add.s64 	%rd37780, %rd37777, %rd37779;
	add.s64 	%rd37781, %rd37780, %rd37778;
	shr.u64 	%rd37782, %rd37781, 32;
	mul.wide.u32 	%rd37783, %r3195, %r6810;
	and.b64  	%rd37784, %rd37741, 4294967295;
	add.s64 	%rd37785, %rd37782, %rd37784;
	add.s64 	%rd37786, %rd37785, %rd37783;
	shr.u64 	%rd37787, %rd37786, 32;
	mul.wide.u32 	%rd37788, %r3194, %r6810;
	and.b64  	%rd37789, %rd37746, 4294967295;
	add.s64 	%rd37790, %rd37787, %rd37789;
	add.s64 	%rd37791, %rd37790, %rd37788;
	shr.u64 	%rd37792, %rd37791, 32;
	mul.wide.u32 	%rd37793, %r3193, %r6810;
	and.b64  	%rd37794, %rd37749, 4294967295;
	add.s64 	%rd37795, %rd37792, %rd37794;
	add.s64 	%rd37796, %rd37795, %rd37793;
	shr.u64 	%rd37797, %rd37796, 32;
	and.b64  	%rd37798, %rd37752, 4294967295;
	add.s64 	%rd37799, %rd37797, %rd37798;
	shr.u64 	%rd37800, %rd37799, 32;
	and.b64  	%rd37801, %rd37755, 4294967295;
	add.s64 	%rd37802, %rd37800, %rd37801;
	shr.u64 	%rd37803, %rd37802, 32;
	and.b64  	%rd37804, %rd37758, 4294967295;
	add.s64 	%rd37805, %rd37803, %rd37804;
	{ .reg .b32 tmp; mov.b64 {tmp, %r6812}, %rd37805; }
	add.s32 	%r6813, %r6809, %r6812;
	mul.lo.s32 	%r6814, %r6793, %r6811;
	mul.wide.u32 	%rd37806, %r3200, %r6814;
	and.b64  	%rd37807, %rd37766, 4294967295;
	add.s64 	%rd37808, %rd37806, %rd37807;
	shr.u64 	%rd37809, %rd37808, 32;
	mul.wide.u32 	%rd37810, %r3199, %r6814;
	and.b64  	%rd37811, %rd37771, 4294967295;
	add.s64 	%rd37812, %rd37809, %rd37811;
	add.s64 	%rd37813, %rd37812, %rd37810;
	cvt.u32.u64 	%r6815, %rd37813;
	shr.u64 	%rd37814, %rd37813, 32;
	mul.wide.u32 	%rd37815, %r3198, %r6814;
	and.b64  	%rd37816, %rd37776, 4294967295;
	add.s64 	%rd37817, %rd37814, %rd37816;
	add.s64 	%rd37818, %rd37817, %rd37815;
	shr.u64 	%rd37819, %rd37818, 32;
	mul.wide.u32 	%rd37820, %r3197, %r6814;
	and.b64  	%rd37821, %rd37781, 4294967295;
	add.s64 	%rd37822, %rd37819, %rd37821;
	add.s64 	%rd37823, %rd37822, %rd37820;
	shr.u64 	%rd37824, %rd37823, 32;
	mul.wide.u32 	%rd37825, %r3196, %r6814;
	and.b64  	%rd37826, %rd37786, 4294967295;
	add.s64 	%rd37827, %rd37824, %rd37826;
	add.s64 	%rd37828, %rd37827, %rd37825;
	shr.u64 	%rd37829, %rd37828, 32;
	mul.wide.u32 	%rd37830, %r3195, %r6814;
	and.b64  	%rd37831, %rd37791, 4294967295;
	add.s64 	%rd37832, %rd37829, %rd37831;
	add.s64 	%rd37833, %rd37832, %rd37830;
	shr.u64 	%rd37834, %rd37833, 32;
	mul.wide.u32 	%rd37835, %r3194, %r6814;
	and.b64  	%rd37836, %rd37796, 4294967295;
	add.s64 	%rd37837, %rd37834, %rd37836;
	add.s64 	%rd37838, %rd37837, %rd37835;
	shr.u64 	%rd37839, %rd37838, 32;
	mul.wide.u32 	%rd37840, %r3193, %r6814;
	and.b64  	%rd37841, %rd37799, 4294967295;
	add.s64 	%rd37842, %rd37839, %rd37841;
	add.s64 	%rd37843, %rd37842, %rd37840;
	shr.u64 	%rd37844, %rd37843, 32;
	and.b64  	%rd37845, %rd37802, 4294967295;
	add.s64 	%rd37846, %rd37844, %rd37845;
	shr.u64 	%rd37847, %rd37846, 32;
	and.b64  	%rd37848, %rd37805, 4294967295;
	add.s64 	%rd37849, %rd37847, %rd37848;
	{ .reg .b32 tmp; mov.b64 {tmp, %r6816}, %rd37849; }
	add.s32 	%r6817, %r6813, %r6816;
	mul.lo.s32 	%r6818, %r6793, %r6815;
	mul.wide.u32 	%rd37850, %r3200, %r6818;
	and.b64  	%rd37851, %rd37813, 4294967295;
	add.s64 	%rd37852, %rd37850, %rd37851;
	shr.u64 	%rd37853, %rd37852, 32;
	mul.wide.u32 	%rd37854, %r3199, %r6818;
	and.b64  	%rd37855, %rd37818, 4294967295;
	add.s64 	%rd37856, %rd37853, %rd37855;
	add.s64 	%rd37857, %rd37856, %rd37854;
	cvt.u32.u64 	%r6819, %rd37857;
	shr.u64 	%rd37858, %rd37857, 32;
	mul.wide.u32 	%rd37859, %r3198, %r6818;
	and.b64  	%rd37860, %rd37823, 4294967295;
	add.s64 	%rd37861, %rd37858, %rd37860;
	add.s64 	%rd37862, %rd37861, %rd37859;
	shr.u64 	%rd37863, %rd37862, 32;
	mul.wide.u32 	%rd37864, %r3197, %r6818;
	and.b64  	%rd37865, %rd37828, 4294967295;
	add.s64 	%rd37866, %rd37863, %rd37865;
	add.s64 	%rd37867, %rd37866, %rd37864;
	shr.u64 	%rd37868, %rd37867, 32;
	mul.wide.u32 	%rd37869, %r3196, %r6818;
	and.b64  	%rd37870, %rd37833, 4294967295;
	add.s64 	%rd37871, %rd37868, %rd37870;
	add.s64 	%rd37872, %rd37871, %rd37869;
	shr.u64 	%rd37873, %rd37872, 32;
	mul.wide.u32 	%rd37874, %r3195, %r6818;
	and.b64  	%rd37875, %rd37838, 4294967295;
	add.s64 	%rd37876, %rd37873, %rd37875;
	add.s64 	%rd37877, %rd37876, %rd37874;
	shr.u64 	%rd37878, %rd37877, 32;
	mul.wide.u32 	%rd37879, %r3194, %r6818;
	and.b64  	%rd37880, %rd37843, 4294967295;
	add.s64 	%rd37881, %rd37878, %rd37880;
	add.s64 	%rd37882, %rd37881, %rd37879;
	shr.u64 	%rd37883, %rd37882, 32;
	mul.wide.u32 	%rd37884, %r3193, %r6818;
	and.b64  	%rd37885, %rd37846, 4294967295;
	add.s64 	%rd37886, %rd37883, %rd37885;
	add.s64 	%rd37887, %rd37886, %rd37884;
	shr.u64 	%rd37888, %rd37887, 32;
	and.b64  	%rd37889, %rd37849, 4294967295;
	add.s64 	%rd37890, %rd37888, %rd37889;
	{ .reg .b32 tmp; mov.b64 {tmp, %r6820}, %rd37890; }
	add.s32 	%r6821, %r6817, %r6820;
	mul.lo.s32 	%r6822, %r6793, %r6819;
	mul.wide.u32 	%rd37891, %r3200, %r6822;
	and.b64  	%rd37892, %rd37857, 4294967295;
	add.s64 	%rd37893, %rd37891, %rd37892;
	shr.u64 	%rd37894, %rd37893, 32;
	mul.wide.u32 	%rd37895, %r3199, %r6822;
	and.b64  	%rd37896, %rd37862, 4294967295;
	add.s64 	%rd37897, %rd37894, %rd37896;
	add.s64 	%rd37898, %rd37897, %rd37895;
	cvt.u32.u64 	%r8687, %rd37898;
	shr.u64 	%rd37899, %rd37898, 32;
	mul.wide.u32 	%rd37900, %r3198, %r6822;
	and.b64  	%rd37901, %rd37867, 4294967295;
	add.s64 	%rd37902, %rd37899, %rd37901;
	add.s64 	%rd37903, %rd37902, %rd37900;
	cvt.u32.u64 	%r8688, %rd37903;
	shr.u64 	%rd37904, %rd37903, 32;
	mul.wide.u32 	%rd37905, %r3197, %r6822;
	and.b64  	%rd37906, %rd37872, 4294967295;
	add.s64 	%rd37907, %rd37904, %rd37906;
	add.s64 	%rd37908, %rd37907, %rd37905;
	cvt.u32.u64 	%r8689, %rd37908;
	shr.u64 	%rd37909, %rd37908, 32;
	mul.wide.u32 	%rd37910, %r3196, %r6822;
	and.b64  	%rd37911, %rd37877, 4294967295;
	add.s64 	%rd37912, %rd37909, %rd37911;
	add.s64 	%rd37913, %rd37912, %rd37910;
	cvt.u32.u64 	%r8690, %rd37913;
	shr.u64 	%rd37914, %rd37913, 32;
	mul.wide.u32 	%rd37915, %r3195, %r6822;
	and.b64  	%rd37916, %rd37882, 4294967295;
	add.s64 	%rd37917, %rd37914, %rd37916;
	add.s64 	%rd37918, %rd37917, %rd37915;
	cvt.u32.u64 	%r8691, %rd37918;
	shr.u64 	%rd37919, %rd37918, 32;
	mul.wide.u32 	%rd37920, %r3194, %r6822;
	and.b64  	%rd37921, %rd37887, 4294967295;
	add.s64 	%rd37922, %rd37919, %rd37921;
	add.s64 	%rd37923, %rd37922, %rd37920;
	cvt.u32.u64 	%r8692, %rd37923;
	shr.u64 	%rd37924, %rd37923, 32;
	mul.wide.u32 	%rd37925, %r3193, %r6822;
	and.b64  	%rd37926, %rd37890, 4294967295;
	add.s64 	%rd37927, %rd37924, %rd37926;
	add.s64 	%rd37928, %rd37927, %rd37925;
	cvt.u32.u64 	%r8693, %rd37928;
	{ .reg .b32 tmp; mov.b64 {tmp, %r6823}, %rd37928; }
	add.s32 	%r8694, %r6821, %r6823;
	setp.gt.u32 	%p1671, %r8694, %r3193;
	@%p1671 bra 	$L__BB5_1442;
	setp.lt.u32 	%p1672, %r8694, %r3193;
	@%p1672 bra 	$L__BB5_1443;
	setp.lt.u32 	%p1673, %r3194, %r8693;
	@%p1673 bra 	$L__BB5_1442;
	setp.gt.u32 	%p1674, %r3194, %r8693;
	@%p1674 bra 	$L__BB5_1443;
	setp.lt.u32 	%p1675, %r3195, %r8692;
	@%p1675 bra 	$L__BB5_1442;
	setp.gt.u32 	%p1676, %r3195, %r8692;
	@%p1676 bra 	$L__BB5_1443;
	setp.lt.u32 	%p1677, %r3196, %r8691;
	@%p1677 bra 	$L__BB5_1442;
	setp.gt.u32 	%p1678, %r3196, %r8691;
	@%p1678 bra 	$L__BB5_1443;
	setp.lt.u32 	%p1679, %r3197, %r8690;
	@%p1679 bra 	$L__BB5_1442;
	setp.gt.u32 	%p1680, %r3197, %r8690;
	@%p1680 bra 	$L__BB5_1443;
	setp.lt.u32 	%p1681, %r3198, %r8689;
	@%p1681 bra 	$L__BB5_1442;
	setp.gt.u32 	%p1682, %r3198, %r8689;
	@%p1682 bra 	$L__BB5_1443;
	setp.lt.u32 	%p1683, %r3199, %r8688;
	@%p1683 bra 	$L__BB5_1442;
	setp.gt.u32 	%p1684, %r3199, %r8688;
	setp.gt.u32 	%p1685, %r3200, %r8687;
	or.pred  	%p1686, %p1684, %p1685;
	@%p1686 bra 	$L__BB5_1443;
$L__BB5_1442:
	sub.s32 	%r8687, %r8687, %r3200;
	sub.s32 	%r8688, %r8688, %r3199;
	sub.s32 	%r8689, %r8689, %r3198;
	sub.s32 	%r8690, %r8690, %r3197;
	sub.s32 	%r8691, %r8691, %r3196;
	sub.s32 	%r8692, %r8692, %r3195;
	sub.s32 	%r8693, %r8693, %r3194;
	sub.s32 	%r8694, %r8694, %r3193;
$L__BB5_1443:
	ld.const.u32 	%r3227, [P_CONST+20];
	ld.const.u32 	%r3228, [P_CONST+16];
	ld.const.u32 	%r3229, [P_CONST+12];
	ld.const.u32 	%r3230, [P_CONST+8];
	ld.const.u32 	%r3231, [P_CONST+4];
	ld.const.u32 	%r3232, [P_CONST];
	shl.b32 	%r6824, %r8679, 1;
	add.s32 	%r6825, %r8663, %r6824;
	sub.s32 	%r8759, %r8687, %r6825;
	shl.b32 	%r6826, %r8680, 1;
	add.s32 	%r6827, %r8664, %r6826;
	sub.s32 	%r8758, %r8688, %r6827;
	shl.b32 	%r6828, %r8681, 1;
	add.s32 	%r6829, %r8665, %r6828;
	sub.s32 	%r8757, %r8689, %r6829;
	shl.b32 	%r6830, %r8682, 1;
	add.s32 	%r6831, %r8666, %r6830;
	sub.s32 	%r8756, %r8690, %r6831;
	shl.b32 	%r6832, %r8683, 1;
	add.s32 	%r6833, %r8667, %r6832;
	sub.s32 	%r8755, %r8691, %r6833;
	shl.b32 	%r6834, %r8684, 1;
	add.s32 	%r6835, %r8668, %r6834;
	sub.s32 	%r8754, %r8692, %r6835;
	shl.b32 	%r6836, %r8685, 1;
	add.s32 	%r6837, %r8669, %r6836;
	sub.s32 	%r8753, %r8693, %r6837;
	shl.b32 	%r6838, %r8686, 1;
	add.s32 	%r6839, %r8670, %r6838;
	sub.s32 	%r8752, %r8694, %r6839;
	sub.s32 	%r6840, %r8679, %r8759;
	sub.s32 	%r6841, %r8680, %r8758;
	sub.s32 	%r6842, %r8681, %r8757;
	sub.s32 	%r6843, %r8682, %r8756;
	sub.s32 	%r6844, %r8683, %r8755;
	sub.s32 	%r6845, %r8684, %r8754;
	sub.s32 	%r6846, %r8685, %r8753;
	sub.s32 	%r6847, %r8686, %r8752;
	mul.wide.u32 	%rd37929, %r6840, %r8671;
	cvt.u32.u64 	%r6848, %rd37929;
	shr.u64 	%rd37930, %rd37929, 32;
	mul.wide.u32 	%rd37931, %r6841, %r8671;
	add.s64 	%rd37932, %rd37930, %rd37931;
	shr.u64 	%rd37933, %rd37932, 32;
	mul.wide.u32 	%rd37934, %r6842, %r8671;
	add.s64 	%rd37935, %rd37933, %rd37934;
	shr.u64 	%rd37936, %rd37935, 32;
	mul.wide.u32 	%rd37937, %r6843, %r8671;
	add.s64 	%rd37938, %rd37936, %rd37937;
	shr.u64 	%rd37939, %rd37938, 32;
	mul.wide.u32 	%rd37940, %r6844, %r8671;
	add.s64 	%rd37941, %rd37939, %rd37940;
	shr.u64 	%rd37942, %rd37941, 32;
	mul.wide.u32 	%rd37943, %r6845, %r8671;
	add.s64 	%rd37944, %rd37942, %rd37943;
	shr.u64 	%rd37945, %rd37944, 32;
	mul.wide.u32 	%rd37946, %r6846, %r8671;
	add.s64 	%rd37947, %rd37945, %rd37946;
	shr.u64 	%rd37948, %rd37947, 32;
	mul.wide.u32 	%rd37949, %r6847, %r8671;
	add.s64 	%rd37950, %rd37948, %rd37949;
	shr.u64 	%rd37951, %rd37950, 32;
	mul.wide.u32 	%rd37952, %r6840, %r8672;
	and.b64  	%rd37953, %rd37932, 4294967295;
	add.s64 	%rd37954, %rd37952, %rd37953;
	shr.u64 	%rd37955, %rd37954, 32;
	mul.wide.u32 	%rd37956, %r6841, %r8672;
	and.b64  	%rd37957, %rd37935, 4294967295;
	add.s64 	%rd37958, %rd37955, %rd37957;
	add.s64 	%rd37959, %rd37958, %rd37956;
	shr.u64 	%rd37960, %rd37959, 32;
	mul.wide.u32 	%rd37961, %r6842, %r8672;
	and.b64  	%rd37962, %rd37938, 4294967295;
	add.s64 	%rd37963, %rd37960, %rd37962;
	add.s64 	%rd37964, %rd37963, %rd37961;
	shr.u64 	%rd37965, %rd37964, 32;
	mul.wide.u32 	%rd37966, %r6843, %r8672;
	and.b64  	%rd37967, %rd37941, 4294967295;
	add.s64 	%rd37968, %rd37965, %rd37967;
	add.s64 	%rd37969, %rd37968, %rd37966;
	shr.u64 	%rd37970, %rd37969, 32;
	mul.wide.u32 	%rd37971, %r6844, %r8672;
	and.b64  	%rd37972, %rd37944, 4294967295;
	add.s64 	%rd37973, %rd37970, %rd37972;
	add.s64 	%rd37974, %rd37973, %rd37971;
	shr.u64 	%rd37975, %rd37974, 32;
	mul.wide.u32 	%rd37976, %r6845, %r8672;
	and.b64  	%rd37977, %rd37947, 4294967295;
	add.s64 	%rd37978, %rd37975, %rd37977;
	add.s64 	%rd37979, %rd37978, %rd37976;
	shr.u64 	%rd37980, %rd37979, 32;
	mul.wide.u32 	%rd37981, %r6846, %r8672;
	and.b64  	%rd37982, %rd37950, 4294967295;
	add.s64 	%rd37983, %rd37980, %rd37982;
	add.s64 	%rd37984, %rd37983, %rd37981;
	shr.u64 	%rd37985, %rd37984, 32;
	mul.wide.u32 	%rd37986, %r6847, %r8672;
	add.s64 	%rd37987, %rd37985, %rd37951;
	add.s64 	%rd37988, %rd37987, %rd37986;
	shr.u64 	%rd37989, %rd37988, 32;
	mul.wide.u32 	%rd37990, %r6840, %r8673;
	and.b64  	%rd37991, %rd37959, 4294967295;
	add.s64 	%rd37992, %rd37990, %rd37991;
	shr.u64 	%rd37993, %rd37992, 32;
	mul.wide.u32 	%rd37994, %r6841, %r8673;
	and.b64  	%rd37995, %rd37964, 4294967295;
	add.s64 	%rd37996, %rd37993, %rd37995;
	add.s64 	%rd37997, %rd37996, %rd37994;
	shr.u64 	%rd37998, %rd37997, 32;
	mul.wide.u32 	%rd37999, %r6842, %r8673;
	and.b64  	%rd38000, %rd37969, 4294967295;
	add.s64 	%rd38001, %rd37998, %rd38000;
	add.s64 	%rd38002, %rd38001, %rd37999;
	shr.u64 	%rd38003, %rd38002, 32;
	mul.wide.u32 	%rd38004, %r6843, %r8673;
	and.b64  	%rd38005, %rd37974, 4294967295;
	add.s64 	%rd38006, %rd38003, %rd38005;
	add.s64 	%rd38007, %rd38006, %rd38004;
	shr.u64 	%rd38008, %rd38007, 32;
	mul.wide.u32 	%rd38009, %r6844, %r8673;
	and.b64  	%rd38010, %rd37979, 4294967295;
	add.s64 	%rd38011, %rd38008, %rd38010;
	add.s64 	%rd38012, %rd38011, %rd38009;
	shr.u64 	%rd38013, %rd38012, 32;
	mul.wide.u32 	%rd38014, %r6845, %r8673;
	and.b64  	%rd38015, %rd37984, 4294967295;
	add.s64 	%rd38016, %rd38013, %rd38015;
	add.s64 	%rd38017, %rd38016, %rd38014;
	shr.u64 	%rd38018, %rd38017, 32;
	mul.wide.u32 	%rd38019, %r6846, %r8673;
	and.b64  	%rd38020, %rd37988, 4294967295;
	add.s64 	%rd38021, %rd38018, %rd38020;
	add.s64 	%rd38022, %rd38021, %rd38019;
	shr.u64 	%rd38023, %rd38022, 32;
	mul.wide.u32 	%rd38024, %r6847, %r8673;
	add.s64 	%rd38025, %rd38023, %rd37989;
	add.s64 	%rd38026, %rd38025, %rd38024;
	shr.u64 	%rd38027, %rd38026, 32;
	mul.wide.u32 	%rd38028, %r6840, %r8674;
	and.b64  	%rd38029, %rd37997, 4294967295;
	add.s64 	%rd38030, %rd38028, %rd38029;
	shr.u64 	%rd38031, %rd38030, 32;
	mul.wide.u32 	%rd38032, %r6841, %r8674;
	and.b64  	%rd38033, %rd38002, 4294967295;
	add.s64 	%rd38034, %rd38031, %rd38033;
	add.s64 	%rd38035, %rd38034, %rd38032;
	shr.u64 	%rd38036, %rd38035, 32;
	mul.wide.u32 	%rd38037, %r6842, %r8674;
	and.b64  	%rd38038, %rd38007, 4294967295;
	add.s64 	%rd38039, %rd38036, %rd38038;
	add.s64 	%rd38040, %rd38039, %rd38037;
	shr.u64 	%rd38041, %rd38040, 32;
	mul.wide.u32 	%rd38042, %r6843, %r8674;
	and.b64  	%rd38043, %rd38012, 4294967295;
	add.s64 	%rd38044, %rd38041, %rd38043;
	add.s64 	%rd38045, %rd38044, %rd38042;
	shr.u64 	%rd38046, %rd38045, 32;
	mul.wide.u32 	%rd38047, %r6844, %r8674;
	and.b64  	%rd38048, %rd38017, 4294967295;
	add.s64 	%rd38049, %rd38046, %rd38048;
	add.s64 	%rd38050, %rd38049, %rd38047;
	shr.u64 	%rd38051, %rd38050, 32;
	mul.wide.u32 	%rd38052, %r6845, %r8674;
	and.b64  	%rd38053, %rd38022, 4294967295;
	add.s64 	%rd38054, %rd38051, %rd38053;
	add.s64 	%rd38055, %rd38054, %rd38052;
	shr.u64 	%rd38056, %rd38055, 32;
	mul.wide.u32 	%rd38057, %r6846, %r8674;
	and.b64  	%rd38058, %rd38026, 4294967295;
	add.s64 	%rd38059, %rd38056, %rd38058;
	add.s64 	%rd38060, %rd38059, %rd38057;
	shr.u64 	%rd38061, %rd38060, 32;
	mul.wide.u32 	%rd38062, %r6847, %r8674;
	add.s64 	%rd38063, %rd38061, %rd38027;
	add.s64 	%rd38064, %rd38063, %rd38062;
	shr.u64 	%rd38065, %rd38064, 32;
	mul.wide.u32 	%rd38066, %r6840, %r8675;
	and.b64  	%rd38067, %rd38035, 4294967295;
	add.s64 	%rd38068, %rd38066, %rd38067;
	shr.u64 	%rd38069, %rd38068, 32;
	mul.wide.u32 	%rd38070, %r6841, %r8675;
	and.b64  	%rd38071, %rd38040, 4294967295;
	add.s64 	%rd38072, %rd38069, %rd38071;
	add.s64 	%rd38073, %rd38072, %rd38070;
	shr.u64 	%rd38074, %rd38073, 32;
	mul.wide.u32 	%rd38075, %r6842, %r8675;
	and.b64  	%rd38076, %rd38045, 4294967295;
	add.s64 	%rd38077, %rd38074, %rd38076;
	add.s64 	%rd38078, %rd38077, %rd38075;
	shr.u64 	%rd38079, %rd38078, 32;
	mul.wide.u32 	%rd38080, %r6843, %r8675;
	and.b64  	%rd38081, %rd38050, 4294967295;
	add.s64 	%rd38082, %rd38079, %rd38081;
	add.s64 	%rd38083, %rd38082, %rd38080;
	shr.u64 	%rd38084, %rd38083, 32;
	mul.wide.u32 	%rd38085, %r6844, %r8675;
	and.b64  	%rd38086, %rd38055, 4294967295;
	add.s64 	%rd38087, %rd38084, %rd38086;
	add.s64 	%rd38088, %rd38087, %rd38085;
	shr.u64 	%rd38089, %rd38088, 32;
	mul.wide.u32 	%rd38090, %r6845, %r8675;
	and.b64  	%rd38091, %rd38060, 4294967295;
	add.s64 	%rd38092, %rd38089, %rd38091;
	add.s64 	%rd38093, %rd38092, %rd38090;
	shr.u64 	%rd38094, %rd38093, 32;
	mul.wide.u32 	%rd38095, %r6846, %r8675;
	and.b64  	%rd38096, %rd38064, 4294967295;
	add.s64 	%rd38097, %rd38094, %rd38096;
	add.s64 	%rd38098, %rd38097, %rd38095;
	shr.u64 	%rd38099, %rd38098, 32;
	mul.wide.u32 	%rd38100, %r6847, %r8675;
	add.s64 	%rd38101, %rd38099, %rd38065;
	add.s64 	%rd38102, %rd38101, %rd38100;
	shr.u64 	%rd38103, %rd38102, 32;
	mul.wide.u32 	%rd38104, %r6840, %r8676;
	and.b64  	%rd38105, %rd38073, 4294967295;
	add.s64 	%rd38106, %rd38104, %rd38105;
	shr.u64 	%rd38107, %rd38106, 32;
	mul.wide.u32 	%rd38108, %r6841, %r8676;
	and.b64  	%rd38109, %rd38078, 4294967295;
	add.s64 	%rd38110, %rd38107, %rd38109;
	add.s64 	%rd38111, %rd38110, %rd38108;
	shr.u64 	%rd38112, %rd38111, 32;
	mul.wide.u32 	%rd38113, %r6842, %r8676;
	and.b64  	%rd38114, %rd38083, 4294967295;
	add.s64 	%rd38115, %rd38112, %rd38114;
	add.s64 	%rd38116, %rd38115, %rd38113;
	shr.u64 	%rd38117, %rd38116, 32;
	mul.wide.u32 	%rd38118, %r6843, %r8676;
	and.b64  	%rd38119, %rd38088, 4294967295;
	add.s64 	%rd38120, %rd38117, %rd38119;
	add.s64 	%rd38121, %rd38120, %rd38118;
	shr.u64 	%rd38122, %rd38121, 32;
	mul.wide.u32 	%rd38123, %r6844, %r8676;
	and.b64  	%rd38124, %rd38093, 4294967295;
	add.s64 	%rd38125, %rd38122, %rd38124;
	add.s64 	%rd38126, %rd38125, %rd38123;
	shr.u64 	%rd38127, %rd38126, 32;
	mul.wide.u32 	%rd38128, %r6845, %r8676;
	and.b64  	%rd38129, %rd38098, 4294967295;
	add.s64 	%rd38130, %rd38127, %rd38129;
	add.s64 	%rd38131, %rd38130, %rd38128;
	shr.u64 	%rd38132, %rd38131, 32;
	mul.wide.u32 	%rd38133, %r6846, %r8676;
	and.b64  	%rd38134, %rd38102, 4294967295;
	add.s64 	%rd38135, %rd38132, %rd38134;
	add.s64 	%rd38136, %rd38135, %rd38133;
	shr.u64 	%rd38137, %rd38136, 32;
	mul.wide.u32 	%rd38138, %r6847, %r8676;
	add.s64 	%rd38139, %rd38137, %rd38103;
	add.s64 	%rd38140, %rd38139, %rd38138;
	shr.u64 	%rd38141, %rd38140, 32;
	mul.wide.u32 	%rd38142, %r6840, %r8677;
	and.b64  	%rd38143, %rd38111, 4294967295;
	add.s64 	%rd38144, %rd38142, %rd38143;
	shr.u64 	%rd38145, %rd38144, 32;
	mul.wide.u32 	%rd38146, %r6841, %r8677;
	and.b64  	%rd38147, %rd38116, 4294967295;
	add.s64 	%rd38148, %rd38145, %rd38147;
	add.s64 	%rd38149, %rd38148, %rd38146;
	shr.u64 	%rd38150, %rd38149, 32;
	mul.wide.u32 	%rd38151, %r6842, %r8677;
	and.b64  	%rd38152, %rd38121, 4294967295;
	add.s64 	%rd38153, %rd38150, %rd38152;
	add.s64 	%rd38154, %rd38153, %rd38151;
	shr.u64 	%rd38155, %rd38154, 32;
	mul.wide.u32 	%rd38156, %r6843, %r8677;
	and.b64  	%rd38157, %rd38126, 4294967295;
	add.s64 	%rd38158, %rd38155, %rd38157;
	add.s64 	%rd38159, %rd38158, %rd38156;
	shr.u64 	%rd38160, %rd38159, 32;
	mul.wide.u32 	%rd38161, %r6844, %r8677;
	and.b64  	%rd38162, %rd38131, 4294967295;
	add.s64 	%rd38163, %rd38160, %rd38162;
	add.s64 	%rd38164, %rd38163, %rd38161;
	shr.u64 	%rd38165, %rd38164, 32;
	mul.wide.u32 	%rd38166, %r6845, %r8677;
	and.b64  	%rd38167, %rd38136, 4294967295;
	add.s64 	%rd38168, %rd38165, %rd38167;
	add.s64 	%rd38169, %rd38168, %rd38166;
	shr.u64 	%rd38170, %rd38169, 32;
	mul.wide.u32 	%rd38171, %r6846, %r8677;
	and.b64  	%rd38172, %rd38140, 4294967295;
	add.s64 	%rd38173, %rd38170, %rd38172;
	add.s64 	%rd38174, %rd38173, %rd38171;
	shr.u64 	%rd38175, %rd38174, 32;
	mul.wide.u32 	%rd38176, %r6847, %r8677;
	add.s64 	%rd38177, %rd38175, %rd38141;
	add.s64 	%rd38178, %rd38177, %rd38176;
	shr.u64 	%rd38179, %rd38178, 32;
	mul.wide.u32 	%rd38180, %r6840, %r8678;
	and.b64  	%rd38181, %rd38149, 4294967295;
	add.s64 	%rd38182, %rd38180, %rd38181;
	shr.u64 	%rd38183, %rd38182, 32;
	mul.wide.u32 	%rd38184, %r6841, %r8678;
	and.b64  	%rd38185, %rd38154, 4294967295;
	add.s64 	%rd38186, %rd38183, %rd38185;
	add.s64 	%rd38187, %rd38186, %rd38184;
	shr.u64 	%rd38188, %rd38187, 32;
	mul.wide.u32 	%rd38189, %r6842, %r8678;
	and.b64  	%rd38190, %rd38159, 4294967295;
	add.s64 	%rd38191, %rd38188, %rd38190;
	add.s64 	%rd38192, %rd38191, %rd38189;
	shr.u64 	%rd38193, %rd38192, 32;
	mul.wide.u32 	%rd38194, %r6843, %r8678;
	and.b64  	%rd38195, %rd38164, 4294967295;
	add.s64 	%rd38196, %rd38193, %rd38195;
	add.s64 	%rd38197, %rd38196, %rd38194;
	shr.u64 	%rd38198, %rd38197, 32;
	mul.wide.u32 	%rd38199, %r6844, %r8678;
	and.b64  	%rd38200, %rd38169, 4294967295;
	add.s64 	%rd38201, %rd38198, %rd38200;
	add.s64 	%rd38202, %rd38201, %rd38199;
	shr.u64 	%rd38203, %rd38202, 32;
	mul.wide.u32 	%rd38204, %r6845, %r8678;
	and.b64  	%rd38205, %rd38174, 4294967295;
	add.s64 	%rd38206, %rd38203, %rd38205;
	add.s64 	%rd38207, %rd38206, %rd38204;
	shr.u64 	%rd38208, %rd38207, 32;
	mul.wide.u32 	%rd38209, %r6846, %r8678;
	and.b64  	%rd38210, %rd38178, 4294967295;
	add.s64 	%rd38211, %rd38208, %rd38210;
	add.s64 	%rd38212, %rd38211, %rd38209;
	shr.u64 	%rd38213, %rd38212, 32;
	mul.wide.u32 	%rd38214, %r6847, %r8678;
	add.s64 	%rd38215, %rd38213, %rd38179;
	add.s64 	%rd38216, %rd38215, %rd38214;
	{ .reg .b32 tmp; mov.b64 {tmp, %r6849}, %rd38216; }
	ld.const.u32 	%r6850, [MU_P];
	mul.lo.s32 	%r6851, %r6850, %r6848;
	mul.wide.u32 	%rd38217, %r3232, %r6851;
	and.b64  	%rd38218, %rd37929, 4294967295;
	add.s64 	%rd38219, %rd38217, %rd38218;
	shr.u64 	%rd38220, %rd38219, 32;
	mul.wide.u32 	%rd38221, %r3231, %r6851;
	and.b64  	%rd38222, %rd37954, 4294967295;
	add.s64 	%rd38223, %rd38220, %rd38222;
	add.s64 	%rd38224, %rd38223, %rd38221;
	cvt.u32.u64 	%r6852, %rd38224;
	shr.u64 	%rd38225, %rd38224, 32;
	mul.wide.u32 	%rd38226, %r3230, %r6851;
	and.b64  	%rd38227, %rd37992, 4294967295;
	add.s64 	%rd38228, %rd38225, %rd38227;
	add.s64 	%rd38229, %rd38228, %rd38226;
	shr.u64 	%rd38230, %rd38229, 32;
	mul.wide.u32 	%rd38231, %r3229, %r6851;
	and.b64  	%rd38232, %rd38030, 4294967295;
	add.s64 	%rd38233, %rd38230, %rd38232;
	add.s64 	%rd38234, %rd38233, %rd38231;
	shr.u64 	%rd38235, %rd38234, 32;
	mul.wide.u32 	%rd38236, %r3228, %r6851;
	and.b64  	%rd38237, %rd38068, 4294967295;
	add.s64 	%rd38238, %rd38235, %rd38237;
	add.s64 	%rd38239, %rd38238, %rd38236;
	shr.u64 	%rd38240, %rd38239, 32;
	mul.wide.u32 	%rd38241, %r3227, %r6851;
	and.b64  	%rd38242, %rd38106, 4294967295;
	add.s64 	%rd38243, %rd38240, %rd38242;
	add.s64 	%rd38244, %rd38243, %rd38241;
	shr.u64 	%rd38245, %rd38244, 32;
	mul.wide.u32 	%rd38246, %r3194, %r6851;
	and.b64  	%rd38247, %rd38144, 4294967295;
	add.s64 	%rd38248, %rd38245, %rd38247;
	add.s64 	%rd38249, %rd38248, %rd38246;
	shr.u64 	%rd38250, %rd38249, 32;
	mul.wide.u32 	%rd38251, %r3193, %r6851;
	and.b64  	%rd38252, %rd38182, 4294967295;
	add.s64 	%rd38253, %rd38250, %rd38252;
	add.s64 	%rd38254, %rd38253, %rd38251;
	shr.u64 	%rd38255, %rd38254, 32;
	and.b64  	%rd38256, %rd38187, 4294967295;
	add.s64 	%rd38257, %rd38255, %rd38256;
	shr.u64 	%rd38258, %rd38257, 32;
	and.b64  	%rd38259, %rd38192, 4294967295;
	add.s64 	%rd38260, %rd38258, %rd38259;
	shr.u64 	%rd38261, %rd38260, 32;
	and.b64  	%rd38262, %rd38197, 4294967295;
	add.s64 	%rd38263, %rd38261, %rd38262;
	shr.u64 	%rd38264, %rd38263, 32;
	and.b64  	%rd38265, %rd38202, 4294967295;
	add.s64 	%rd38266, %rd38264, %rd38265;
	shr.u64 	%rd38267, %rd38266, 32;
	and.b64  	%rd38268, %rd38207, 4294967295;
	add.s64 	%rd38269, %rd38267, %rd38268;
	shr.u64 	%rd38270, %rd38269, 32;
	and.b64  	%rd38271, %rd38212, 4294967295;
	add.s64 	%rd38272, %rd38270, %rd38271;
	shr.u64 	%rd38273, %rd38272, 32;
	and.b64  	%rd38274, %rd38216, 4294967295;
	add.s64 	%rd38275, %rd38273, %rd38274;
	{ .reg .b32 tmp; mov.b64 {tmp, %r6853}, %rd38275; }
	add.s32 	%r6854, %r6849, %r6853;
	mul.lo.s32 	%r6855, %r6850, %r6852;
	mul.wide.u32 	%rd38276, %r3232, %r6855;
	and.b64  	%rd38277, %rd38224, 4294967295;
	add.s64 	%rd38278, %rd38276, %rd38277;
	shr.u64 	%rd38279, %rd38278, 32;
	mul.wide.u32 	%rd38280, %r3231, %r6855;
	and.b64  	%rd38281, %rd38229, 4294967295;
	add.s64 	%rd38282, %rd38279, %rd38281;
	add.s64 	%rd38283, %rd38282, %rd38280;
	cvt.u32.u64 	%r6856, %rd38283;
	shr.u64 	%rd38284, %rd38283, 32;
	mul.wide.u32 	%rd38285, %r3230, %r6855;
	and.b64  	%rd38286, %rd38234, 4294967295;
	add.s64 	%rd38287, %rd38284, %rd38286;
	add.s64 	%rd38288, %rd38287, %rd38285;
	shr.u64 	%rd38289, %rd38288, 32;
	mul.wide.u32 	%rd38290, %r3229, %r6855;
	and.b64  	%rd38291, %rd38239, 4294967295;
	add.s64 	%rd38292, %rd38289, %rd38291;
	add.s64 	%rd38293, %rd38292, %rd38290;
	shr.u64 	%rd38294, %rd38293, 32;
	mul.wide.u32 	%rd38295, %r3228, %r6855;
	and.b64  	%rd38296, %rd38244, 4294967295;
	add.s64 	%rd38297, %rd38294, %rd38296;
	add.s64 	%rd38298, %rd38297, %rd38295;
	shr.u64 	%rd38299, %rd38298, 32;
	mul.wide.u32 	%rd38300, %r3227, %r6855;
	and.b64  	%rd38301, %rd38249, 4294967295;
	add.s64 	%rd38302, %rd38299, %rd38301;
	add.s64 	%rd38303, %rd38302, %rd38300;
	shr.u64 	%rd38304, %rd38303, 32;
	mul.wide.u32 	%rd38305, %r3194, %r6855;
	and.b64  	%rd38306, %rd38254, 4294967295;
	add.s64 	%rd38307, %rd38304, %rd38306;
	add.s64 	%rd38308, %rd38307, %rd38305;
	shr.u64 	%rd38309, %rd38308, 32;
	mul.wide.u32 	%rd38310, %r3193, %r6855;
	and.b64  	%rd38311, %rd38257, 4294967295;
	add.s64 	%rd38312, %rd38309, %rd38311;
	add.s64 	%rd38313, %rd38312, %rd38310;
	shr.u64 	%rd38314, %rd38313, 32;
	and.b64  	%rd38315, %rd38260, 4294967295;
	add.s64 	%rd38316, %rd38314, %rd38315;
	shr.u64 	%rd38317, %rd38316, 32;
	and.b64  	%rd38318, %rd38263, 4294967295;
	add.s64 	%rd38319, %rd38317, %rd38318;
	shr.u64 	%rd38320, %rd38319, 32;
	and.b64  	%rd38321, %rd38266, 4294967295;
	add.s64 	%rd38322, %rd38320, %rd38321;
	shr.u64 	%rd38323, %rd38322, 32;
	and.b64  	%rd38324, %rd38269, 4294967295;
	add.s64 	%rd38325, %rd38323, %rd38324;
	shr.u64 	%rd38326, %rd38325, 32;
	and.b64  	%rd38327, %rd38272, 4294967295;
	add.s64 	%rd38328, %rd38326, %rd38327;
	shr.u64 	%rd38329, %rd38328, 32;
	and.b64  	%rd38330, %rd38275, 4294967295;
	add.s64 	%rd38331, %rd38329, %rd38330;
	{ .reg .b32 tmp; mov.b64 {tmp, %r6857}, %rd38331; }
	add.s32 	%r6858, %r6854, %r6857;
	mul.lo.s32 	%r6859, %r6850, %r6856;
	mul.wide.u32 	%rd38332, %r3232, %r6859;
	and.b64  	%rd38333, %rd38283, 4294967295;
	add.s64 	%rd38334, %rd38332, %rd38333;
	shr.u64 	%rd38335, %rd38334, 32;
	mul.wide.u32 	%rd38336, %r3231, %r6859;
	and.b64  	%rd38337, %rd38288, 4294967295;
	add.s64 	%rd38338, %rd38335, %rd38337;
	add.s64 	%rd38339, %rd38338, %rd38336;
	cvt.u32.u64 	%r6860, %rd38339;
	shr.u64 	%rd38340, %rd38339, 32;
	mul.wide.u32 	%rd38341, %r3230, %r6859;
	and.b64  	%rd38342, %rd38293, 4294967295;
	add.s64 	%rd38343, %rd38340, %rd38342;
	add.s64 	%rd38344, %rd38343, %rd38341;
	shr.u64 	%rd38345, %rd38344, 32;
	mul.wide.u32 	%rd38346, %r3229, %r6859;
	and.b64  	%rd38347, %rd38298, 4294967295;
	add.s64 	%rd38348, %rd38345, %rd38347;
	add.s64 	%rd38349, %rd38348, %rd38346;
	shr.u64 	%rd38350, %rd38349, 32;
	mul.wide.u32 	%rd38351, %r3228, %r6859;
	and.b64  	%rd38352, %rd38303, 4294967295;
	add.s64 	%rd38353, %rd38350, %rd38352;
	add.s64 	%rd38354, %rd38353, %rd38351;
	shr.u64 	%rd38355, %rd38354, 32;
	mul.wide.u32 	%rd38356, %r3227, %r6859;
	and.b64  	%rd38357, %rd38308, 4294967295;
	add.s64 	%rd38358, %rd38355, %rd38357;
	add.s64 	%rd38359, %rd38358, %rd38356;
	shr.u64 	%rd38360, %rd38359, 32;
	mul.wide.u32 	%rd38361, %r3194, %r6859;
	and.b64  	%rd38362, %rd38313, 4294967295;
	add.s64 	%rd38363, %rd38360, %rd38362;
	add.s64 	%rd38364, %rd38363, %rd38361;
	shr.u64 	%rd38365, %rd38364, 32;
	mul.wide.u32 	%rd38366, %r3193, %r6859;
	and.b64  	%rd38367, %rd38316, 4294967295;
	add.s64 	%rd38368, %rd38365, %rd38367;
	add.s64 	%rd38369, %rd38368, %rd38366;
	shr.u64 	%rd38370, %rd38369, 32;
	and.b64  	%rd38371, %rd38319, 4294967295;
	add.s64 	%rd38372, %rd38370, %rd38371;
	shr.u64 	%rd38373, %rd38372, 32;
	and.b64  	%rd38374, %rd38322, 4294967295;
	add.s64 	%rd38375, %rd38373, %rd38374;
	shr.u64 	%rd38376, %rd38375, 32;
	and.b64  	%rd38377, %rd38325, 4294967295;
	add.s64 	%rd38378, %rd38376, %rd38377;
	shr.u64 	%rd38379, %rd38378, 32;
	and.b64  	%rd38380, %rd38328, 4294967295;
	add.s64 	%rd38381, %rd38379, %rd38380;
	shr.u64 	%rd38382, %rd38381, 32;
	and.b64  	%rd38383, %rd38331, 4294967295;
	add.s64 	%rd38384, %rd38382, %rd38383;
	{ .reg .b32 tmp; mov.b64 {tmp, %r6861}, %rd38384; }
	add.s32 	%r6862, %r6858, %r6861;
	mul.lo.s32 	%r6863, %r6850, %r6860;
	mul.wide.u32 	%rd38385, %r3232, %r6863;
	and.b64  	%rd38386, %rd38339, 4294967295;
	add.s64 	%rd38387, %rd38385, %rd38386;
	shr.u64 	%rd38388, %rd38387, 32;
	mul.wide.u32 	%rd38389, %r3231, %r6863;
	and.b64  	%rd38390, %rd38344, 4294967295;
	add.s64 	%rd38391, %rd38388, %rd38390;
	add.s64 	%rd38392, %rd38391, %rd38389;
	cvt.u32.u64 	%r6864, %rd38392;
	shr.u64 	%rd38393, %rd38392, 32;
	mul.wide.u32 	%rd38394, %r3230, %r6863;
	and.b64  	%rd38395, %rd38349, 4294967295;
	add.s64 	%rd38396, %rd38393, %rd38395;
	add.s64 	%rd38397, %rd38396, %rd38394;
	shr.u64 	%rd38398, %rd38397, 32;
	mul.wide.u32 	%rd38399, %r3229, %r6863;
	and.b64  	%rd38400, %rd38354, 4294967295;
	add.s64 	%rd38401, %rd38398, %rd38400;
	add.s64 	%rd38402, %rd38401, %rd38399;
	shr.u64 	%rd38403, %rd38402, 32;
	mul.wide.u32 	%rd38404, %r3228, %r6863;
	and.b64  	%rd38405, %rd38359, 4294967295;
	add.s64 	%rd38406, %rd38403, %rd38405;
	add.s64 	%rd38407, %rd38406, %rd38404;
	shr.u64 	%rd38408, %rd38407, 32;
	mul.wide.u32 	%rd38409, %r3227, %r6863;
	and.b64  	%rd38410, %rd38364, 4294967295;
	add.s64 	%rd38411, %rd38408, %rd38410;
	add.s64 	%rd38412, %rd38411, %rd38409;
	shr.u64 	%rd38413, %rd38412, 32;
	mul.wide.u32 	%rd38414, %r3194, %r6863;
	and.b64  	%rd38415, %rd38369, 4294967295;
	add.s64 	%rd38416, %rd38413, %rd38415;
	add.s64 	%rd38417, %rd38416, %rd38414;
	shr.u64 	%rd38418, %rd38417, 32;
	mul.wide.u32 	%rd38419, %r3193, %r6863;
	and.b64  	%rd38420, %rd38372, 4294967295;
	add.s64 	%rd38421, %rd38418, %rd38420;
	add.s64 	%rd38422, %rd38421, %rd38419;
	shr.u64 	%rd38423, %rd38422, 32;
	and.b64  	%rd38424, %rd38375, 4294967295;
	add.s64 	%rd38425, %rd38423, %rd38424;
	shr.u64 	%rd38426, %rd38425, 32;
	and.b64  	%rd38427, %rd38378, 4294967295;
	add.s64 	%rd38428, %rd38426, %rd38427;
	shr.u64 	%rd38429, %rd38428, 32;
	and.b64  	%rd38430, %rd38381, 4294967295;
	add.s64 	%rd38431, %rd38429, %rd38430;
	shr.u64 	%rd38432, %rd38431, 32;
	and.b64  	%rd38433, %rd38384, 4294967295;
	add.s64 	%rd38434, %rd38432, %rd38433;
	{ .reg .b32 tmp; mov.b64 {tmp, %r6865}, %rd38434; }
	add.s32 	%r6866, %r6862, %r6865;
	mul.lo.s32 	%r6867, %r6850, %r6864;
	mul.wide.u32 	%rd38435, %r3232, %r6867;
	and.b64  	%rd38436, %rd38392, 4294967295;
	add.s64 	%rd38437, %rd38435, %rd38436;
	shr.u64 	%rd38438, %rd38437, 32;
	mul.wide.u32 	%rd38439, %r3231, %r6867;
	and.b64  	%rd38440, %rd38397, 4294967295;
	add.s64 	%rd38441, %rd38438, %rd38440;
	add.s64 	%rd38442, %rd38441, %rd38439;
	cvt.u32.u64 	%r6868, %rd38442;
	shr.u64 	%rd38443, %rd38442, 32;
	mul.wide.u32 	%rd38444, %r3230, %r6867;
	and.b64  	%rd38445, %rd38402, 4294967295;
	add.s64 	%rd38446, %rd38443, %rd38445;
	add.s64 	%rd38447, %rd38446, %rd38444;
	shr.u64 	%rd38448, %rd38447, 32;
	mul.wide.u32 	%rd38449, %r3229, %r6867;
	and.b64  	%rd38450, %rd38407, 4294967295;
	add.s64 	%rd38451, %rd38448, %rd38450;
	add.s64 	%rd38452, %rd38451, %rd38449;
	shr.u64 	%rd38453, %rd38452, 32;
	mul.wide.u32 	%rd38454, %r3228, %r6867;
	and.b64  	%rd38455, %rd38412, 4294967295;
	add.s64 	%rd38456, %rd38453, %rd38455;
	add.s64 	%rd38457, %rd38456, %rd38454;
	shr.u64 	%rd38458, %rd38457, 32;
	mul.wide.u32 	%rd38459, %r3227, %r6867;
	and.b64  	%rd38460, %rd38417, 4294967295;
	add.s64 	%rd38461, %rd38458, %rd38460;
	add.s64 	%rd38462, %rd38461, %rd38459;
	shr.u64 	%rd38463, %rd38462, 32;
	mul.wide.u32 	%rd38464, %r3194, %r6867;
	and.b64  	%rd38465, %rd38422, 4294967295;
	add.s64 	%rd38466, %rd38463, %rd38465;
	add.s64 	%rd38467, %rd38466, %rd38464;
	shr.u64 	%rd38468, %rd38467, 32;
	mul.wide.u32 	%rd38469, %r3193, %r6867;
	and.b64  	%rd38470, %rd38425, 4294967295;
	add.s64 	%rd38471, %rd38468, %rd38470;
	add.s64 	%rd38472, %rd38471, %rd38469;
	shr.u64 	%rd38473, %rd38472, 32;
	and.b64  	%rd38474, %rd38428, 4294967295;
	add.s64 	%rd38475, %rd38473, %rd38474;
	shr.u64 	%rd38476, %rd38475, 32;
	and.b64  	%rd38477, %rd38431, 4294967295;
	add.s64 	%rd38478, %rd38476, %rd38477;
	shr.u64 	%rd38479, %rd38478, 32;
	and.b64  	%rd38480, %rd38434, 4294967295;
	add.s64 	%rd38481, %rd38479, %rd38480;
	{ .reg .b32 tmp; mov.b64 {tmp, %r6869}, %rd38481; }
	add.s32 	%r6870, %r6866, %r6869;
	mul.lo.s32 	%r6871, %r6850, %r6868;
	mul.wide.u32 	%rd38482, %r3232, %r6871;
	and.b64  	%rd38483, %rd38442, 4294967295;
	add.s64 	%rd38484, %rd38482, %rd38483;
	shr.u64 	%rd38485, %rd38484, 32;
	mul.wide.u32 	%rd38486, %r3231, %r6871;
	and.b64  	%rd38487, %rd38447, 4294967295;
	add.s64 	%rd38488, %rd38485, %rd38487;
	add.s64 	%rd38489, %rd38488, %rd38486;
	cvt.u32.u64 	%r6872, %rd38489;
	shr.u64 	%rd38490, %rd38489, 32;
	mul.wide.u32 	%rd38491, %r3230, %r6871;
	and.b64  	%rd38492, %rd38452, 4294967295;
	add.s64 	%rd38493, %rd38490, %rd38492;
	add.s64 	%rd38494, %rd38493, %rd38491;
	shr.u64 	%rd38495, %rd38494, 32;
	mul.wide.u32 	%rd38496, %r3229, %r6871;
	and.b64  	%rd38497, %rd38457, 4294967295;
	add.s64 	%rd38498, %rd38495, %rd38497;
	add.s64 	%rd38499, %rd38498, %rd38496;
	shr.u64 	%rd38500, %rd38499, 32;
	mul.wide.u32 	%rd38501, %r3228, %r6871;
	and.b64  	%rd38502, %rd38462, 4294967295;
	add.s64 	%rd38503, %rd38500, %rd38502;
	add.s64 	%rd38504, %rd38503, %rd38501;
	shr.u64 	%rd38505, %rd38504, 32;
	mul.wide.u32 	%rd38506, %r3227, %r6871;
	and.b64  	%rd38507, %rd38467, 4294967295;
	add.s64 	%rd38508, %rd38505, %rd38507;
	add.s64 	%rd38509, %rd38508, %rd38506;
	shr.u64 	%rd38510, %rd38509, 32;
	mul.wide.u32 	%rd38511, %r3194, %r6871;
	and.b64  	%rd38512, %rd38472, 4294967295;
	add.s64 	%rd38513, %rd38510, %rd38512;
	add.s64 	%rd38514, %rd38513, %rd38511;
	shr.u64 	%rd38515, %rd38514, 32;
	mul.wide.u32 	%rd38516, %r3193, %r6871;
	and.b64  	%rd38517, %rd38475, 4294967295;
	add.s64 	%rd38518, %rd38515, %rd38517;
	add.s64 	%rd38519, %rd38518, %rd38516;
	shr.u64 	%rd38520, %rd38519, 32;
	and.b64  	%rd38521, %rd38478, 4294967295;
	add.s64 	%rd38522, %rd38520, %rd38521;
	shr.u64 	%rd38523, %rd38522, 32;
	and.b64  	%rd38524, %rd38481, 4294967295;
	add.s64 	%rd38525, %rd38523, %rd38524;
	{ .reg .b32 tmp; mov.b64 {tmp, %r6873}, %rd38525; }
	add.s32 	%r6874, %r6870, %r6873;
	mul.lo.s32 	%r6875, %r6850, %r6872;
	mul.wide.u32 	%rd38526, %r3232, %r6875;
	and.b64  	%rd38527, %rd38489, 4294967295;
	add.s64 	%rd38528, %rd38526, %rd38527;
	shr.u64 	%rd38529, %rd38528, 32;
	mul.wide.u32 	%rd38530, %r3231, %r6875;
	and.b64  	%rd38531, %rd38494, 4294967295;
	add.s64 	%rd38532, %rd38529, %rd38531;
	add.s64 	%rd38533, %rd38532, %rd38530;
	cvt.u32.u64 	%r6876, %rd38533;
	shr.u64 	%rd38534, %rd38533, 32;
	mul.wide.u32 	%rd38535, %r3230, %r6875;
	and.b64  	%rd38536, %rd38499, 4294967295;
	add.s64 	%rd38537, %rd38534, %rd38536;
	add.s64 	%rd38538, %rd38537, %rd38535;
	shr.u64 	%rd38539, %rd38538, 32;
	mul.wide.u32 	%rd38540, %r3229, %r6875;
	and.b64  	%rd38541, %rd38504, 4294967295;
	add.s64 	%rd38542, %rd38539, %rd38541;
	add.s64 	%rd38543, %rd38542, %rd38540;
	shr.u64 	%rd38544, %rd38543, 32;
	mul.wide.u32 	%rd38545, %r3228, %r6875;
	and.b64  	%rd38546, %rd38509, 4294967295;
	add.s64 	%rd38547, %rd38544, %rd38546;
	add.s64 	%rd38548, %rd38547, %rd38545;
	shr.u64 	%rd38549, %rd38548, 32;
	mul.wide.u32 	%rd38550, %r3227, %r6875;
	and.b64  	%rd38551, %rd38514, 4294967295;
	add.s64 	%rd38552, %rd38549, %rd38551;
	add.s64 	%rd38553, %rd38552, %rd38550;
	shr.u64 	%rd38554, %rd38553, 32;
	mul.wide.u32 	%rd38555, %r3194, %r6875;
	and.b64  	%rd38556, %rd38519, 4294967295;
	add.s64 	%rd38557, %rd38554, %rd38556;
	add.s64 	%rd38558, %rd38557, %rd38555;
	shr.u64 	%rd38559, %rd38558, 32;
	mul.wide.u32 	%rd38560, %r3193, %r6875;
	and.b64  	%rd38561, %rd38522, 4294967295;
	add.s64 	%rd38562, %rd38559, %rd38561;
	add.s64 	%rd38563, %rd38562, %rd38560;
	shr.u64 	%rd38564, %rd38563, 32;
	and.b64  	%rd38565, %rd38525, 4294967295;
	add.s64 	%rd38566, %rd38564, %rd38565;
	{ .reg .b32 tmp; mov.b64 {tmp, %r6877}, %rd38566; }
	add.s32 	%r6878, %r6874, %r6877;
	mul.lo.s32 	%r6879, %r6850, %r6876;
	mul.wide.u32 	%rd38567, %r3232, %r6879;
	and.b64  	%rd38568, %rd38533, 4294967295;
	add.s64 	%rd38569, %rd38567, %rd38568;
	shr.u64 	%rd38570, %rd38569, 32;
	mul.wide.u32 	%rd38571, %r3231, %r6879;
	and.b64  	%rd38572, %rd38538, 4294967295;
	add.s64 	%rd38573, %rd38570, %rd38572;
	add.s64 	%rd38574, %rd38573, %rd38571;
	cvt.u32.u64 	%r8695, %rd38574;
	shr.u64 	%rd38575, %rd38574, 32;
	mul.wide.u32 	%rd38576, %r3230, %r6879;
	and.b64  	%rd38577, %rd38543, 4294967295;
	add.s64 	%rd38578, %rd38575, %rd38577;
	add.s64 	%rd38579, %rd38578, %rd38576;
	cvt.u32.u64 	%r8696, %rd38579;
	shr.u64 	%rd38580, %rd38579, 32;
	mul.wide.u32 	%rd38581, %r3229, %r6879;
	and.b64  	%rd38582, %rd38548, 4294967295;
	add.s64 	%rd38583, %rd38580, %rd38582;
	add.s64 	%rd38584, %rd38583, %rd38581;
	cvt.u32.u64 	%r8697, %rd38584;
	shr.u64 	%rd38585, %rd38584, 32;
	mul.wide.u32 	%rd38586, %r3228, %r6879;
	and.b64  	%rd38587, %rd38553, 4294967295;
	add.s64 	%rd38588, %rd38585, %rd38587;
	add.s64 	%rd38589, %rd38588, %rd38586;
	cvt.u32.u64 	%r8698, %rd38589;
	shr.u64 	%rd38590, %rd38589, 32;
	mul.wide.u32 	%rd38591, %r3227, %r6879;
	and.b64  	%rd38592, %rd38558, 4294967295;
	add.s64 	%rd38593, %rd38590, %rd38592;
	add.s64 	%rd38594, %rd38593, %rd38591;
	cvt.u32.u64 	%r8699, %rd38594;
	shr.u64 	%rd38595, %rd38594, 32;
	mul.wide.u32 	%rd38596, %r3194, %r6879;
	and.b64  	%rd38597, %rd38563, 4294967295;
	add.s64 	%rd38598, %rd38595, %rd38597;
	add.s64 	%rd38599, %rd38598, %rd38596;
	cvt.u32.u64 	%r8700, %rd38599;
	shr.u64 	%rd38600, %rd38599, 32;
	mul.wide.u32 	%rd38601, %r3193, %r6879;
	and.b64  	%rd38602, %rd38566, 4294967295;
	add.s64 	%rd38603, %rd38600, %rd38602;
	add.s64 	%rd38604, %rd38603, %rd38601;
	cvt.u32.u64 	%r8701, %rd38604;
	{ .reg .b32 tmp; mov.b64 {tmp, %r6880}, %rd38604; }
	add.s32 	%r8702, %r6878, %r6880;
	setp.gt.u32 	%p1687, %r8702, %r3193;
	@%p1687 bra 	$L__BB5_1457;
	setp.lt.u32 	%p1688, %r8702, %r3193;
	@%p1688 bra 	$L__BB5_1458;
	setp.lt.u32 	%p1689, %r3194, %r8701;
	@%p1689 bra 	$L__BB5_1457;
	setp.gt.u32 	%p1690, %r3194, %r8701;
	@%p1690 bra 	$L__BB5_1458;
	setp.lt.u32 	%p1691, %r3227, %r8700;
	@%p1691 bra 	$L__BB5_1457;
	setp.gt.u32 	%p1692, %r3227, %r8700;
	@%p1692 bra 	$L__BB5_1458;
	setp.lt.u32 	%p1693, %r3228, %r8699;
	@%p1693 bra 	$L__BB5_1457;
	setp.gt.u32 	%p1694, %r3228, %r8699;
	@%p1694 bra 	$L__BB5_1458;
	setp.lt.u32 	%p1695, %r3229, %r8698;
	@%p1695 bra 	$L__BB5_1457;
	setp.gt.u32 	%p1696, %r3229, %r8698;
	@%p1696 bra 	$L__BB5_1458;
	setp.lt.u32 	%p1697, %r3230, %r8697;
	@%p1697 bra 	$L__BB5_1457;
	setp.gt.u32 	%p1698, %r3230, %r8697;
	@%p1698 bra 	$L__BB5_1458;
	setp.lt.u32 	%p1699, %r3231, %r8696;
	@%p1699 bra 	$L__BB5_1457;
	setp.gt.u32 	%p1700, %r3231, %r8696;
	setp.gt.u32 	%p1701, %r3232, %r8695;
	or.pred  	%p1702, %p1700, %p1701;
	@%p1702 bra 	$L__BB5_1458;
$L__BB5_1457:
	sub.s32 	%r8695, %r8695, %r3232;
	sub.s32 	%r8696, %r8696, %r3231;
	sub.s32 	%r8697, %r8697, %r3230;
	sub.s32 	%r8698, %r8698, %r3229;
	sub.s32 	%r8699, %r8699, %r3228;
	sub.s32 	%r8700, %r8700, %r3227;
	sub.s32 	%r8701, %r8701, %r3194;
	sub.s32 	%r8702, %r8702, %r3193;
$L__BB5_1458:
	ld.const.u32 	%r3266, [P_CONST+24];
	mul.wide.u32 	%rd38605, %r8663, %r8503;
	cvt.u32.u64 	%r6881, %rd38605;
	shr.u64 	%rd38606, %rd38605, 32;
	mul.wide.u32 	%rd38607, %r8664, %r8503;
	add.s64 	%rd38608, %rd38606, %rd38607;
	shr.u64 	%rd38609, %rd38608, 32;
	mul.wide.u32 	%rd38610, %r8665, %r8503;
	add.s64 	%rd38611, %rd38609, %rd38610;
	shr.u64 	%rd38612, %rd38611, 32;
	mul.wide.u32 	%rd38613, %r8666, %r8503;
	add.s64 	%rd38614, %rd38612, %rd38613;
	shr.u64 	%rd38615, %rd38614, 32;
	mul.wide.u32 	%rd38616, %r8667, %r8503;
	add.s64 	%rd38617, %rd38615, %rd38616;
	shr.u64 	%rd38618, %rd38617, 32;
	mul.wide.u32 	%rd38619, %r8668, %r8503;
	add.s64 	%rd38620, %rd38618, %rd38619;
	shr.u64 	%rd38621, %rd38620, 32;
	mul.wide.u32 	%rd38622, %r8669, %r8503;
	add.s64 	%rd38623, %rd38621, %rd38622;
	shr.u64 	%rd38624, %rd38623, 32;
	mul.wide.u32 	%rd38625, %r8670, %r8503;
	add.s64 	%rd38626, %rd38624, %rd38625;
	shr.u64 	%rd38627, %rd38626, 32;
	mul.wide.u32 	%rd38628, %r8663, %r8504;
	and.b64  	%rd38629, %rd38608, 4294967295;
	add.s64 	%rd38630, %rd38628, %rd38629;
	shr.u64 	%rd38631, %rd38630, 32;
	mul.wide.u32 	%rd38632, %r8664, %r8504;
	and.b64  	%rd38633, %rd38611, 4294967295;
	add.s64 	%rd38634, %rd38631, %rd38633;
	add.s64 	%rd38635, %rd38634, %rd38632;
	shr.u64 	%rd38636, %rd38635, 32;
	mul.wide.u32 	%rd38637, %r8665, %r8504;
	and.b64  	%rd38638, %rd38614, 4294967295;
	add.s64 	%rd38639, %rd38636, %rd38638;
	add.s64 	%rd38640, %rd38639, %rd38637;
	shr.u64 	%rd38641, %rd38640, 32;
	mul.wide.u32 	%rd38642, %r8666, %r8504;
	and.b64  	%rd38643, %rd38617, 4294967295;
	add.s64 	%rd38644, %rd38641, %rd38643;
	add.s64 	%rd38645, %rd38644, %rd38642;
	shr.u64 	%rd38646, %rd38645, 32;
	mul.wide.u32 	%rd38647, %r8667, %r8504;
	and.b64  	%rd38648, %rd38620, 4294967295;
	add.s64 	%rd38649, %rd38646, %rd38648;
	add.s64 	%rd38650, %rd38649, %rd38647;
	shr.u64 	%rd38651, %rd38650, 32;
	mul.wide.u32 	%rd38652, %r8668, %r8504;
	and.b64  	%rd38653, %rd38623, 4294967295;
	add.s64 	%rd38654, %rd38651, %rd38653;
	add.s64 	%rd38655, %rd38654, %rd38652;
	shr.u64 	%rd38656, %rd38655, 32;
	mul.wide.u32 	%rd38657, %r8669, %r8504;
	and.b64  	%rd38658, %rd38626, 4294967295;
	add.s64 	%rd38659, %rd38656, %rd38658;
	add.s64 	%rd38660, %rd38659, %rd38657;
	shr.u64 	%rd38661, %rd38660, 32;
	mul.wide.u32 	%rd38662, %r8670, %r8504;
	add.s64 	%rd38663, %rd38661, %rd38627;
	add.s64 	%rd38664, %rd38663, %rd38662;
	shr.u64 	%rd38665, %rd38664, 32;
	mul.wide.u32 	%rd38666, %r8663, %r8505;
	and.b64  	%rd38667, %rd38635, 4294967295;
	add.s64 	%rd38668, %rd38666, %rd38667;
	shr.u64 	%rd38669, %rd38668, 32;
	mul.wide.u32 	%rd38670, %r8664, %r8505;
	and.b64  	%rd38671, %rd38640, 4294967295;
	add.s64 	%rd38672, %rd38669, %rd38671;
	add.s64 	%rd38673, %rd38672, %rd38670;
	shr.u64 	%rd38674, %rd38673, 32;
	mul.wide.u32 	%rd38675, %r8665, %r8505;
	and.b64  	%rd38676, %rd38645, 4294967295;
	add.s64 	%rd38677, %rd38674, %rd38676;
	add.s64 	%rd38678, %rd38677, %rd38675;
	shr.u64 	%rd38679, %rd38678, 32;
	mul.wide.u32 	%rd38680, %r8666, %r8505;
	and.b64  	%rd38681, %rd38650, 4294967295;
	add.s64 	%rd38682, %rd38679, %rd38681;
	add.s64 	%rd38683, %rd38682, %rd38680;
	shr.u64 	%rd38684, %rd38683, 32;
	mul.wide.u32 	%rd38685, %r8667, %r8505;
	and.b64  	%rd38686, %rd38655, 4294967295;
	add.s64 	%rd38687, %rd38684, %rd38686;
	add.s64 	%rd38688, %rd38687, %rd38685;
	shr.u64 	%rd38689, %rd38688, 32;
	mul.wide.u32 	%rd38690, %r8668, %r8505;
	and.b64  	%rd38691, %rd38660, 4294967295;
	add.s64 	%rd38692, %rd38689, %rd38691;
	add.s64 	%rd38693, %rd38692, %rd38690;
	shr.u64 	%rd38694, %rd38693, 32;
	mul.wide.u32 	%rd38695, %r8669, %r8505;
	and.b64  	%rd38696, %rd38664, 4294967295;
	add.s64 	%rd38697, %rd38694, %rd38696;
	add.s64 	%rd38698, %rd38697, %rd38695;
	shr.u64 	%rd38699, %rd38698, 32;
	mul.wide.u32 	%rd38700, %r8670, %r8505;
	add.s64 	%rd38701, %rd38699, %rd38665;
	add.s64 	%rd38702, %rd38701, %rd38700;
	shr.u64 	%rd38703, %rd38702, 32;
	mul.wide.u32 	%rd38704, %r8663, %r8506;
	and.b64  	%rd38705, %rd38673, 4294967295;
	add.s64 	%rd38706, %rd38704, %rd38705;
	shr.u64 	%rd38707, %rd38706, 32;
	mul.wide.u32 	%rd38708, %r8664, %r8506;
	and.b64  	%rd38709, %rd38678, 4294967295;
	add.s64 	%rd38710, %rd38707, %rd38709;
	add.s64 	%rd38711, %rd38710, %rd38708;
	shr.u64 	%rd38712, %rd38711, 32;
	mul.wide.u32 	%rd38713, %r8665, %r8506;
	and.b64  	%rd38714, %rd38683, 4294967295;
	add.s64 	%rd38715, %rd38712, %rd38714;
	add.s64 	%rd38716, %rd38715, %rd38713;
	shr.u64 	%rd38717, %rd38716, 32;
	mul.wide.u32 	%rd38718, %r8666, %r8506;
	and.b64  	%rd38719, %rd38688, 4294967295;
	add.s64 	%rd38720, %rd38717, %rd38719;
	add.s64 	%rd38721, %rd38720, %rd38718;
	shr.u64 	%rd38722, %rd38721, 32;
	mul.wide.u32 	%rd38723, %r8667, %r8506;
	and.b64  	%rd38724, %rd38693, 4294967295;
	add.s64 	%rd38725, %rd38722, %rd38724;
	add.s64 	%rd38726, %rd38725, %rd38723;
	shr.u64 	%rd38727, %rd38726, 32;
	mul.wide.u32 	%rd38728, %r8668, %r8506;
	and.b64  	%rd38729, %rd38698, 4294967295;
	add.s64 	%rd38730, %rd38727, %rd38729;
	add.s64 	%rd38731, %rd38730, %rd38728;
	shr.u64 	%rd38732, %rd38731, 32;
	mul.wide.u32 	%rd38733, %r8669, %r8506;
	and.b64  	%rd38734, %rd38702, 4294967295;
	add.s64 	%rd38735, %rd38732, %rd38734;
	add.s64 	%rd38736, %rd38735, %rd38733;
	shr.u64 	%rd38737, %rd38736, 32;
	mul.wide.u32 	%rd38738, %r8670, %r8506;
	add.s64 	%rd38739, %rd38737, %rd38703;
	add.s64 	%rd38740, %rd38739, %rd38738;
	shr.u64 	%rd38741, %rd38740, 32;
	mul.wide.u32 	%rd38742, %r8663, %r8507;
	and.b64  	%rd38743, %rd38711, 4294967295;
	add.s64 	%rd38744, %rd38742, %rd38743;
	shr.u64 	%rd38745, %rd38744, 32;
	mul.wide.u32 	%rd38746, %r8664, %r8507;
	and.b64  	%rd38747, %rd38716, 4294967295;
	add.s64 	%rd38748, %rd38745, %rd38747;
	add.s64 	%rd38749, %rd38748, %rd38746;
	shr.u64 	%rd38750, %rd38749, 32;
	mul.wide.u32 	%rd38751, %r8665, %r8507;
	and.b64  	%rd38752, %rd38721, 4294967295;
	add.s64 	%rd38753, %rd38750, %rd38752;
	add.s64 	%rd38754, %rd38753, %rd38751;
	shr.u64 	%rd38755, %rd38754, 32;
	mul.wide.u32 	%rd38756, %r8666, %r8507;
	and.b64  	%rd38757, %rd38726, 4294967295;
	add.s64 	%rd38758, %rd38755, %rd38757;
	add.s64 	%rd38759, %rd38758, %rd38756;
	shr.u64 	%rd38760, %rd38759, 32;
	mul.wide.u32 	%rd38761, %r8667, %r8507;
	and.b64  	%rd38762, %rd38731, 4294967295;
	add.s64 	%rd38763, %rd38760, %rd38762;
	add.s64 	%rd38764, %rd38763, %rd38761;
	shr.u64 	%rd38765, %rd38764, 32;
	mul.wide.u32 	%rd38766, %r8668, %r8507;
	and.b64  	%rd38767, %rd38736, 4294967295;
	add.s64 	%rd38768, %rd38765, %rd38767;
	add.s64 	%rd38769, %rd38768, %rd38766;
	shr.u64 	%rd38770, %rd38769, 32;
	mul.wide.u32 	%rd38771, %r8669, %r8507;
	and.b64  	%rd38772, %rd38740, 4294967295;
	add.s64 	%rd38773, %rd38770, %rd38772;
	add.s64 	%rd38774, %rd38773, %rd38771;
	shr.u64 	%rd38775, %rd38774, 32;
	mul.wide.u32 	%rd38776, %r8670, %r8507;
	add.s64 	%rd38777, %rd38775, %rd38741;
	add.s64 	%rd38778, %rd38777, %rd38776;
	shr.u64 	%rd38779, %rd38778, 32;
	mul.wide.u32 	%rd38780, %r8663, %r8508;
	and.b64  	%rd38781, %rd38749, 4294967295;
	add.s64 	%rd38782, %rd38780, %rd38781;
	shr.u64 	%rd38783, %rd38782, 32;
	mul.wide.u32 	%rd38784, %r8664, %r8508;
	and.b64  	%rd38785, %rd38754, 4294967295;
	add.s64 	%rd38786, %rd38783, %rd38785;
	add.s64 	%rd38787, %rd38786, %rd38784;
	shr.u64 	%rd38788, %rd38787, 32;
	mul.wide.u32 	%rd38789, %r8665, %r8508;
	and.b64  	%rd38790, %rd38759, 4294967295;
	add.s64 	%rd38791, %rd38788, %rd38790;
	add.s64 	%rd38792, %rd38791, %rd38789;
	shr.u64 	%rd38793, %rd38792, 32;
	mul.wide.u32 	%rd38794, %r8666, %r8508;
	and.b64  	%rd38795, %rd38764, 4294967295;
	add.s64 	%rd38796, %rd38793, %rd38795;
	add.s64 	%rd38797, %rd38796, %rd38794;
	shr.u64 	%rd38798, %rd38797, 32;
	mul.wide.u32 	%rd38799, %r8667, %r8508;
	and.b64  	%rd38800, %rd38769, 4294967295;
	add.s64 	%rd38801, %rd38798, %rd38800;
	add.s64 	%rd38802, %rd38801, %rd38799;
	shr.u64 	%rd38803, %rd38802, 32;
	mul.wide.u32 	%rd38804, %r8668, %r8508;
	and.b64  	%rd38805, %rd38774, 4294967295;
	add.s64 	%rd38806, %rd38803, %rd38805;
	add.s64 	%rd38807, %rd38806, %rd38804;
	shr.u64 	%rd38808, %rd38807, 32;
	mul.wide.u32 	%rd38809, %r8669, %r8508;
	and.b64  	%rd38810, %rd38778, 4294967295;
	add.s64 	%rd38811, %rd38808, %rd38810;
	add.s64 	%rd38812, %rd38811, %rd38809;
	shr.u64 	%rd38813, %rd38812, 32;
	mul.wide.u32 	%rd38814, %r8670, %r8508;
	add.s64 	%rd38815, %rd38813, %rd38779;
	add.s64 	%rd38816, %rd38815, %rd38814;
	shr.u64 	%rd38817, %rd38816, 32;
	mul.wide.u32 	%rd38818, %r8663, %r8509;
	and.b64  	%rd38819, %rd38787, 4294967295;
	add.s64 	%rd38820, %rd38818, %rd38819;
	shr.u64 	%rd38821, %rd38820, 32;
	mul.wide.u32 	%rd38822, %r8664, %r8509;
	and.b64  	%rd38823, %rd38792, 4294967295;
	add.s64 	%rd38824, %rd38821, %rd38823;
	add.s64 	%rd38825, %rd38824, %rd38822;
	shr.u64 	%rd38826, %rd38825, 32;
	mul.wide.u32 	%rd38827, %r8665, %r8509;
	and.b64  	%rd38828, %rd38797, 4294967295;
	add.s64 	%rd38829, %rd38826, %rd38828;
	add.s64 	%rd38830, %rd38829, %rd38827;
	shr.u64 	%rd38831, %rd38830, 32;
	mul.wide.u32 	%rd38832, %r8666, %r8509;
	and.b64  	%rd38833, %rd38802, 4294967295;
	add.s64 	%rd38834, %rd38831, %rd38833;
	add.s64 	%rd38835, %rd38834, %rd38832;
	shr.u64 	%rd38836, %rd38835, 32;
	mul.wide.u32 	%rd38837, %r8667, %r8509;
	and.b64  	%rd38838, %rd38807, 4294967295;
	add.s64 	%rd38839, %rd38836, %rd38838;
	add.s64 	%rd38840, %rd38839, %rd38837;
	shr.u64 	%rd38841, %rd38840, 32;
	mul.wide.u32 	%rd38842, %r8668, %r8509;
	and.b64  	%rd38843, %rd38812, 4294967295;
	add.s64 	%rd38844, %rd38841, %rd38843;
	add.s64 	%rd38845, %rd38844, %rd38842;
	shr.u64 	%rd38846, %rd38845, 32;
	mul.wide.u32 	%rd38847, %r8669, %r8509;
	and.b64  	%rd38848, %rd38816, 4294967295;
	add.s64 	%rd38849, %rd38846, %rd38848;
	add.s64 	%rd38850, %rd38849, %rd38847;
	shr.u64 	%rd38851, %rd38850, 32;
	mul.wide.u32 	%rd38852, %r8670, %r8509;
	add.s64 	%rd38853, %rd38851, %rd38817;
	add.s64 	%rd38854, %rd38853, %rd38852;
	shr.u64 	%rd38855, %rd38854, 32;
	mul.wide.u32 	%rd38856, %r8663, %r8510;
	and.b64  	%rd38857, %rd38825, 4294967295;
	add.s64 	%rd38858, %rd38856, %rd38857;
	shr.u64 	%rd38859, %rd38858, 32;
	mul.wide.u32 	%rd38860, %r8664, %r8510;
	and.b64  	%rd38861, %rd38830, 4294967295;
	add.s64 	%rd38862, %rd38859, %rd38861;
	add.s64 	%rd38863, %rd38862, %rd38860;
	shr.u64 	%rd38864, %rd38863, 32;
	mul.wide.u32 	%rd38865, %r8665, %r8510;
	and.b64  	%rd38866, %rd38835, 4294967295;
	add.s64 	%rd38867, %rd38864, %rd38866;
	add.s64 	%rd38868, %rd38867, %rd38865;
	shr.u64 	%rd38869, %rd38868, 32;
	mul.wide.u32 	%rd38870, %r8666, %r8510;
	and.b64  	%rd38871, %rd38840, 4294967295;
	add.s64 	%rd38872, %rd38869, %rd38871;
	add.s64 	%rd38873, %rd38872, %rd38870;
	shr.u64 	%rd38874, %rd38873, 32;
	mul.wide.u32 	%rd38875, %r8667, %r8510;
	and.b64  	%rd38876, %rd38845, 4294967295;
	add.s64 	%rd38877, %rd38874, %rd38876;
	add.s64 	%rd38878, %rd38877, %rd38875;
	shr.u64 	%rd38879, %rd38878, 32;
	mul.wide.u32 	%rd38880, %r8668, %r8510;
	and.b64  	%rd38881, %rd38850, 4294967295;
	add.s64 	%rd38882, %rd38879, %rd38881;
	add.s64 	%rd38883, %rd38882, %rd38880;
	shr.u64 	%rd38884, %rd38883, 32;
	mul.wide.u32 	%rd38885, %r8669, %r8510;
	and.b64  	%rd38886, %rd38854, 4294967295;
	add.s64 	%rd38887, %rd38884, %rd38886;
	add.s64 	%rd38888, %rd38887, %rd38885;
	shr.u64 	%rd38889, %rd38888, 32;
	mul.wide.u32 	%rd38890, %r8670, %r8510;
	add.s64 	%rd38891, %rd38889, %rd38855;
	add.s64 	%rd38892, %rd38891, %rd38890;
	{ .reg .b32 tmp; mov.b64 {tmp, %r6882}, %rd38892; }
	mul.lo.s32 	%r6884, %r6850, %r6881;
	mul.wide.u32 	%rd38893, %r3232, %r6884;
	and.b64  	%rd38894, %rd38605, 4294967295;
	add.s64 	%rd38895, %rd38893, %rd38894;
	shr.u64 	%rd38896, %rd38895, 32;
	mul.wide.u32 	%rd38897, %r3231, %r6884;
	and.b64  	%rd38898, %rd38630, 4294967295;
	add.s64 	%rd38899, %rd38896, %rd38898;
	add.s64 	%rd38900, %rd38899, %rd38897;
	cvt.u32.u64 	%r6885, %rd38900;
	shr.u64 	%rd38901, %rd38900, 32;
	mul.wide.u32 	%rd38902, %r3230, %r6884;
	and.b64  	%rd38903, %rd38668, 4294967295;
	add.s64 	%rd38904, %rd38901, %rd38903;
	add.s64 	%rd38905, %rd38904, %rd38902;
	shr.u64 	%rd38906, %rd38905, 32;
	mul.wide.u32 	%rd38907, %r3229, %r6884;
	and.b64  	%rd38908, %rd38706, 4294967295;
	add.s64 	%rd38909, %rd38906, %rd38908;
	add.s64 	%rd38910, %rd38909, %rd38907;
	shr.u64 	%rd38911, %rd38910, 32;
	mul.wide.u32 	%rd38912, %r3228, %r6884;
	and.b64  	%rd38913, %rd38744, 4294967295;
	add.s64 	%rd38914, %rd38911, %rd38913;
	add.s64 	%rd38915, %rd38914, %rd38912;
	shr.u64 	%rd38916, %rd38915, 32;
	mul.wide.u32 	%rd38917, %r3227, %r6884;
	and.b64  	%rd38918, %rd38782, 4294967295;
	add.s64 	%rd38919, %rd38916, %rd38918;
	add.s64 	%rd38920, %rd38919, %rd38917;
	shr.u64 	%rd38921, %rd38920, 32;
	mul.wide.u32 	%rd38922, %r3266, %r6884;
	and.b64  	%rd38923, %rd38820, 4294967295;
	add.s64 	%rd38924, %rd38921, %rd38923;
	add.s64 	%rd38925, %rd38924, %rd38922;
	shr.u64 	%rd38926, %rd38925, 32;
	mul.wide.u32 	%rd38927, %r3193, %r6884;
	and.b64  	%rd38928, %rd38858, 4294967295;
	add.s64 	%rd38929, %rd38926, %rd38928;
	add.s64 	%rd38930, %rd38929, %rd38927;
	shr.u64 	%rd38931, %rd38930, 32;
	and.b64  	%rd38932, %rd38863, 4294967295;
	add.s64 	%rd38933, %rd38931, %rd38932;
	shr.u64 	%rd38934, %rd38933, 32;
	and.b64  	%rd38935, %rd38868, 4294967295;
	add.s64 	%rd38936, %rd38934, %rd38935;
	shr.u64 	%rd38937, %rd38936, 32;
	and.b64  	%rd38938, %rd38873, 4294967295;
	add.s64 	%rd38939, %rd38937, %rd38938;
	shr.u64 	%rd38940, %rd38939, 32;
	and.b64  	%rd38941, %rd38878, 4294967295;
	add.s64 	%rd38942, %rd38940, %rd38941;
	shr.u64 	%rd38943, %rd38942, 32;
	and.b64  	%rd38944, %rd38883, 4294967295;
	add.s64 	%rd38945, %rd38943, %rd38944;
	shr.u64 	%rd38946, %rd38945, 32;
	and.b64  	%rd38947, %rd38888, 4294967295;
	add.s64 	%rd38948, %rd38946, %rd38947;
	shr.u64 	%rd38949, %rd38948, 32;
	and.b64  	%rd38950, %rd38892, 4294967295;
	add.s64 	%rd38951, %rd38949, %rd38950;
	{ .reg .b32 tmp; mov.b64 {tmp, %r6886}, %rd38951; }
	add.s32 	%r6887, %r6882, %r6886;
	mul.lo.s32 	%r6888, %r6850, %r6885;
	mul.wide.u32 	%rd38952, %r3232, %r6888;
	and.b64  	%rd38953, %rd38900, 4294967295;
	add.s64 	%rd38954, %rd38952, %rd38953;
	shr.u64 	%rd38955, %rd38954, 32;
	mul.wide.u32 	%rd38956, %r3231, %r6888;
	and.b64  	%rd38957, %rd38905, 4294967295;
	add.s64 	%rd38958, %rd38955, %rd38957;
	add.s64 	%rd38959, %rd38958, %rd38956;
	cvt.u32.u64 	%r6889, %rd38959;
	shr.u64 	%rd38960, %rd38959, 32;
	mul.wide.u32 	%rd38961, %r3230, %r6888;
	and.b64  	%rd38962, %rd38910, 4294967295;
	add.s64 	%rd38963, %rd38960, %rd38962;
	add.s64 	%rd38964, %rd38963, %rd38961;
	shr.u64 	%rd38965, %rd38964, 32;
	mul.wide.u32 	%rd38966, %r3229, %r6888;
	and.b64  	%rd38967, %rd38915, 4294967295;
	add.s64 	%rd38968, %rd38965, %rd38967;
	add.s64 	%rd38969, %rd38968, %rd38966;
	shr.u64 	%rd38970, %rd38969, 32;
	mul.wide.u32 	%rd38971, %r3228, %r6888;
	and.b64  	%rd38972, %rd38920, 4294967295;
	add.s64 	%rd38973, %rd38970, %rd38972;
	add.s64 	%rd38974, %rd38973, %rd38971;
	shr.u64 	%rd38975, %rd38974, 32;
	mul.wide.u32 	%rd38976, %r3227, %r6888;
	and.b64  	%rd38977, %rd38925, 4294967295;
	add.s64 	%rd38978, %rd38975, %rd38977;
	add.s64 	%rd38979, %rd38978, %rd38976;
	shr.u64 	%rd38980, %rd38979, 32;
	mul.wide.u32 	%rd38981, %r3266, %r6888;
	and.b64  	%rd38982, %rd38930, 4294967295;
	add.s64 	%rd38983, %rd38980, %rd38982;
	add.s64 	%rd38984, %rd38983, %rd38981;
	shr.u64 	%rd38985, %rd38984, 32;
	mul.wide.u32 	%rd38986, %r3193, %r6888;
	and.b64  	%rd38987, %rd38933, 4294967295;
	add.s64 	%rd38988, %rd38985, %rd38987;
	add.s64 	%rd38989, %rd38988, %rd38986;
	shr.u64 	%rd38990, %rd38989, 32;
	and.b64  	%rd38991, %rd38936, 4294967295;
	add.s64 	%rd38992, %rd38990, %rd38991;
	shr.u64 	%rd38993, %rd38992, 32;
	and.b64  	%rd38994, %rd38939, 4294967295;
	add.s64 	%rd38995, %rd38993, %rd38994;
	shr.u64 	%rd38996, %rd38995, 32;
	and.b64  	%rd38997, %rd38942, 4294967295;
	add.s64 	%rd38998, %rd38996, %rd38997;
	shr.u64 	%rd38999, %rd38998, 32;
	and.b64  	%rd39000, %rd38945, 4294967295;
	add.s64 	%rd39001, %rd38999, %rd39000;
	shr.u64 	%rd39002, %rd39001, 32;
	and.b64  	%rd39003, %rd38948, 4294967295;
	add.s64 	%rd39004, %rd39002, %rd39003;
	shr.u64 	%rd39005, %rd39004, 32;
	and.b64  	%rd39006, %rd38951, 4294967295;
	add.s64 	%rd39007, %rd39005, %rd39006;
	{ .reg .b32 tmp; mov.b64 {tmp, %r6890}, %rd39007; }
	add.s32 	%r6891, %r6887, %r6890;
	mul.lo.s32 	%r6892, %r6850, %r6889;
	mul.wide.u32 	%rd39008, %r3232, %r6892;
	and.b64  	%rd39009, %rd38959, 4294967295;
	add.s64 	%rd39010, %rd39008, %rd39009;
	shr.u64 	%rd39011, %rd39010, 32;
	mul.wide.u32 	%rd39012, %r3231, %r6892;
	and.b64  	%rd39013, %rd38964, 4294967295;
	add.s64 	%rd39014, %rd39011, %rd39013;
	add.s64 	%rd39015, %rd39014, %rd39012;
	cvt.u32.u64 	%r6893, %rd39015;
	shr.u64 	%rd39016, %rd39015, 32;
	mul.wide.u32 	%rd39017, %r3230, %r6892;
	and.b64  	%rd39018, %rd38969, 4294967295;
	add.s64 	%rd39019, %rd39016, %rd39018;
	add.s64 	%rd39020, %rd39019, %rd39017;
	shr.u64 	%rd39021, %rd39020, 32;
	mul.wide.u32 	%rd39022, %r3229, %r6892;
	and.b64  	%rd39023, %rd38974, 4294967295;
	add.s64 	%rd39024, %rd39021, %rd39023;
	add.s64 	%rd39025, %rd39024, %rd39022;
	shr.u64 	%rd39026, %rd39025, 32;
	mul.wide.u32 	%rd39027, %r3228, %r6892;
	and.b64  	%rd39028, %rd38979, 4294967295;
	add.s64 	%rd39029, %rd39026, %rd39028;
	add.s64 	%rd39030, %rd39029, %rd39027;
	shr.u64 	%rd39031, %rd39030, 32;
	mul.wide.u32 	%rd39032, %r3227, %r6892;
	and.b64  	%rd39033, %rd38984, 4294967295;
	add.s64 	%rd39034, %rd39031, %rd39033;
	add.s64 	%rd39035, %rd39034, %rd39032;
	shr.u64 	%rd39036, %rd39035, 32;
	mul.wide.u32 	%rd39037, %r3266, %r6892;
	and.b64  	%rd39038, %rd38989, 4294967295;
	add.s64 	%rd39039, %rd39036, %rd39038;
	add.s64 	%rd39040, %rd39039, %rd39037;
	shr.u64 	%rd39041, %rd39040, 32;
	mul.wide.u32 	%rd39042, %r3193, %r6892;
	and.b64  	%rd39043, %rd38992, 4294967295;
	add.s64 	%rd39044, %rd39041, %rd39043;
	add.s64 	%rd39045, %rd39044, %rd39042;
	shr.u64 	%rd39046, %rd39045, 32;
	and.b64  	%rd39047, %rd38995, 4294967295;
	add.s64 	%rd39048, %rd39046, %rd39047;
	shr.u64 	%rd39049, %rd39048, 32;
	and.b64  	%rd39050, %rd38998, 4294967295;
	add.s64 	%rd39051, %rd39049, %rd39050;
	shr.u64 	%rd39052, %rd39051, 32;
	and.b64  	%rd39053, %rd39001, 4294967295;
	add.s64 	%rd39054, %rd39052, %rd39053;
	shr.u64 	%rd39055, %rd39054, 32;
	and.b64  	%rd39056, %rd39004, 4294967295;
	add.s64 	%rd39057, %rd39055, %rd39056;
	shr.u64 	%rd39058, %rd39057, 32;
	and.b64  	%rd39059, %rd39007, 4294967295;
	add.s64 	%rd39060, %rd39058, %rd39059;
	{ .reg .b32 tmp; mov.b64 {tmp, %r6894}, %rd39060; }
	add.s32 	%r6895, %r6891, %r6894;
	mul.lo.s32 	%r6896, %r6850, %r6893;
	mul.wide.u32 	%rd39061, %r3232, %r6896;
	and.b64  	%rd39062, %rd39015, 4294967295;
	add.s64 	%rd39063, %rd39061, %rd39062;
	shr.u64 	%rd39064, %rd39063, 32;
	mul.wide.u32 	%rd39065, %r3231, %r6896;
	and.b64  	%rd39066, %rd39020, 4294967295;
	add.s64 	%rd39067, %rd39064, %rd39066;
	add.s64 	%rd39068, %rd39067, %rd39065;
	cvt.u32.u64 	%r6897, %rd39068;
	shr.u64 	%rd39069, %rd39068, 32;
	mul.wide.u32 	%rd39070, %r3230, %r6896;
	and.b64  	%rd39071, %rd39025, 4294967295;
	add.s64 	%rd39072, %rd39069, %rd39071;
	add.s64 	%rd39073, %rd39072, %rd39070;
	shr.u64 	%rd39074, %rd39073, 32;
	mul.wide.u32 	%rd39075, %r3229, %r6896;
	and.b64  	%rd39076, %rd39030, 4294967295;
	add.s64 	%rd39077, %rd39074, %rd39076;
	add.s64 	%rd39078, %rd39077, %rd39075;
	shr.u64 	%rd39079, %rd39078, 32;
	mul.wide.u32 	%rd39080, %r3228, %r6896;
	and.b64  	%rd39081, %rd39035, 4294967295;
	add.s64 	%rd39082, %rd39079, %rd39081;
	add.s64 	%rd39083, %rd39082, %rd39080;
	shr.u64 	%rd39084, %rd39083, 32;
	mul.wide.u32 	%rd39085, %r3227, %r6896;
	and.b64  	%rd39086, %rd39040, 4294967295;
	add.s64 	%rd39087, %rd39084, %rd39086;
	add.s64 	%rd39088, %rd39087, %rd39085;
	shr.u64 	%rd39089, %rd39088, 32;
	mul.wide.u32 	%rd39090, %r3266, %r6896;
	and.b64  	%rd39091, %rd39045, 4294967295;
	add.s64 	%rd39092, %rd39089, %rd39091;
	add.s64 	%rd39093, %rd39092, %rd39090;
	shr.u64 	%rd39094, %rd39093, 32;
	mul.wide.u32 	%rd39095, %r3193, %r6896;
	and.b64  	%rd39096, %rd39048, 4294967295;
	add.s64 	%rd39097, %rd39094, %rd39096;
	add.s64 	%rd39098, %rd39097, %rd39095;
	shr.u64 	%rd39099, %rd39098, 32;
	and.b64  	%rd39100, %rd39051, 4294967295;
	add.s64 	%rd39101, %rd39099, %rd39100;
	shr.u64 	%rd39102, %rd39101, 32;
	and.b64  	%rd39103, %rd39054, 4294967295;
	add.s64 	%rd39104, %rd39102, %rd39103;
	shr.u64 	%rd39105, %rd39104, 32;
	and.b64  	%rd39106, %rd39057, 4294967295;
	add.s64 	%rd39107, %rd39105, %rd39106;
	shr.u64 	%rd39108, %rd39107, 32;
	and.b64  	%rd39109, %rd39060, 4294967295;
	add.s64 	%rd39110, %rd39108, %rd39109;
	{ .reg .b32 tmp; mov.b64 {tmp, %r6898}, %rd39110; }
	add.s32 	%r6899, %r6895, %r6898;
	mul.lo.s32 	%r6900, %r6850, %r6897;
	mul.wide.u32 	%rd39111, %r3232, %r6900;
	and.b64  	%rd39112, %rd39068, 4294967295;
	add.s64 	%rd39113, %rd39111, %rd39112;
	shr.u64 	%rd39114, %rd39113, 32;
	mul.wide.u32 	%rd39115, %r3231, %r6900;
	and.b64  	%rd39116, %rd39073, 4294967295;
	add.s64 	%rd39117, %rd39114, %rd39116;
	add.s64 	%rd39118, %rd39117, %rd39115;
	cvt.u32.u64 	%r6901, %rd39118;
	shr.u64 	%rd39119, %rd39118, 32;
	mul.wide.u32 	%rd39120, %r3230, %r6900;
	and.b64  	%rd39121, %rd39078, 4294967295;
	add.s64 	%rd39122, %rd39119, %rd39121;
	add.s64 	%rd39123, %rd39122, %rd39120;
	shr.u64 	%rd39124, %rd39123, 32;
	mul.wide.u32 	%rd39125, %r3229, %r6900;
	and.b64  	%rd39126, %rd39083, 4294967295;
	add.s64 	%rd39127, %rd39124, %rd39126;
	add.s64 	%rd39128, %rd39127, %rd39125;
	shr.u64 	%rd39129, %rd39128, 32;
	mul.wide.u32 	%rd39130, %r3228, %r6900;
	and.b64  	%rd39131, %rd39088, 4294967295;
	add.s64 	%rd39132, %rd39129, %rd39131;
	add.s64 	%rd39133, %rd39132, %rd39130;
	shr.u64 	%rd39134, %rd39133, 32;
	mul.wide.u32 	%rd39135, %r3227, %r6900;
	and.b64  	%rd39136, %rd39093, 4294967295;
	add.s64 	%rd39137, %rd39134, %rd39136;
	add.s64 	%rd39138, %rd39137, %rd39135;
	shr.u64 	%rd39139, %rd39138, 32;
	mul.wide.u32 	%rd39140, %r3266, %r6900;
	and.b64  	%rd39141, %rd39098, 4294967295;
	add.s64 	%rd39142, %rd39139, %rd39141;
	add.s64 	%rd39143, %rd39142, %rd39140;
	shr.u64 	%rd39144, %rd39143, 32;
	mul.wide.u32 	%rd39145, %r3193, %r6900;
	and.b64  	%rd39146, %rd39101, 4294967295;
	add.s64 	%rd39147, %rd39144, %rd39146;
	add.s64 	%rd39148, %rd39147, %rd39145;
	shr.u64 	%rd39149, %rd39148, 32;
	and.b64  	%rd39150, %rd39104, 4294967295;
	add.s64 	%rd39151, %rd39149, %rd39150;
	shr.u64 	%rd39152, %rd39151, 32;
	and.b64  	%rd39153, %rd39107, 4294967295;
	add.s64 	%rd39154, %rd39152, %rd39153;
	shr.u64 	%rd39155, %rd39154, 32;
	and.b64  	%rd39156, %rd39110, 4294967295;
	add.s64 	%rd39157, %rd39155, %rd39156;
	{ .reg .b32 tmp; mov.b64 {tmp, %r6902}, %rd39157; }
	add.s32 	%r6903, %r6899, %r6902;
	mul.lo.s32 	%r6904, %r6850, %r6901;
	mul.wide.u32 	%rd39158, %r3232, %r6904;
	and.b64  	%rd39159, %rd39118, 4294967295;
	add.s64 	%rd39160, %rd39158, %rd39159;
	shr.u64 	%rd39161, %rd39160, 32;
	mul.wide.u32 	%rd39162, %r3231, %r6904;
	and.b64  	%rd39163, %rd39123, 4294967295;
	add.s64 	%rd39164, %rd39161, %rd39163;
	add.s64 	%rd39165, %rd39164, %rd39162;
	cvt.u32.u64 	%r6905, %rd39165;
	shr.u64 	%rd39166, %rd39165, 32;
	mul.wide.u32 	%rd39167, %r3230, %r6904;
	and.b64  	%rd39168, %rd39128, 4294967295;
	add.s64 	%rd39169, %rd39166, %rd39168;
	add.s64 	%rd39170, %rd39169, %rd39167;
	shr.u64 	%rd39171, %rd39170, 32;
	mul.wide.u32 	%rd39172, %r3229, %r6904;
	and.b64  	%rd39173, %rd39133, 4294967295;
	add.s64 	%rd39174, %rd39171, %rd39173;
	add.s64 	%rd39175, %rd39174, %rd39172;
	shr.u64 	%rd39176, %rd39175, 32;
	mul.wide.u32 	%rd39177, %r3228, %r6904;
	and.b64  	%rd39178, %rd39138, 4294967295;
	add.s64 	%rd39179, %rd39176, %rd39178;
	add.s64 	%rd39180, %rd39179, %rd39177;
	shr.u64 	%rd39181, %rd39180, 32;
	mul.wide.u32 	%rd39182, %r3227, %r6904;
	and.b64  	%rd39183, %rd39143, 4294967295;
	add.s64 	%rd39184, %rd39181, %rd39183;
	add.s64 	%rd39185, %rd39184, %rd39182;
	shr.u64 	%rd39186, %rd39185, 32;
	mul.wide.u32 	%rd39187, %r3266, %r6904;
	and.b64  	%rd39188, %rd39148, 4294967295;
	add.s64 	%rd39189, %rd39186, %rd39188;
	add.s64 	%rd39190, %rd39189, %rd39187;
	shr.u64 	%rd39191, %rd39190, 32;
	mul.wide.u32 	%rd39192, %r3193, %r6904;
	and.b64  	%rd39193, %rd39151, 4294967295;
	add.s64 	%rd39194, %rd39191, %rd39193;
	add.s64 	%rd39195, %rd39194, %rd39192;
	shr.u64 	%rd39196, %rd39195, 32;
	and.b64  	%rd39197, %rd39154, 4294967295;
	add.s64 	%rd39198, %rd39196, %rd39197;
	shr.u64 	%rd39199, %rd39198, 32;
	and.b64  	%rd39200, %rd39157, 4294967295;
	add.s64 	%rd39201, %rd39199, %rd39200;
	{ .reg .b32 tmp; mov.b64 {tmp, %r6906}, %rd39201; }
	add.s32 	%r6907, %r6903, %r6906;
	mul.lo.s32 	%r6908, %r6850, %r6905;
	mul.wide.u32 	%rd39202, %r3232, %r6908;
	and.b64  	%rd39203, %rd39165, 4294967295;
	add.s64 	%rd39204, %rd39202, %rd39203;
	shr.u64 	%rd39205, %rd39204, 32;
	mul.wide.u32 	%rd39206, %r3231, %r6908;
	and.b64  	%rd39207, %rd39170, 4294967295;
	add.s64 	%rd39208, %rd39205, %rd39207;
	add.s64 	%rd39209, %rd39208, %rd39206;
	cvt.u32.u64 	%r6909, %rd39209;
	shr.u64 	%rd39210, %rd39209, 32;
	mul.wide.u32 	%rd39211, %r3230, %r6908;
	and.b64  	%rd39212, %rd39175, 4294967295;
	add.s64 	%rd39213, %rd39210, %rd39212;
	add.s64 	%rd39214, %rd39213, %rd39211;
	shr.u64 	%rd39215, %rd39214, 32;
	mul.wide.u32 	%rd39216, %r3229, %r6908;
	and.b64  	%rd39217, %rd39180, 4294967295;
	add.s64 	%rd39218, %rd39215, %rd39217;
	add.s64 	%rd39219, %rd39218, %rd39216;
	shr.u64 	%rd39220, %rd39219, 32;
	mul.wide.u32 	%rd39221, %r3228, %r6908;
	and.b64  	%rd39222, %rd39185, 4294967295;
	add.s64 	%rd39223, %rd39220, %rd39222;
	add.s64 	%rd39224, %rd39223, %rd39221;
	shr.u64 	%rd39225, %rd39224, 32;
	mul.wide.u32 	%rd39226, %r3227, %r6908;
	and.b64  	%rd39227, %rd39190, 4294967295;
	add.s64 	%rd39228, %rd39225, %rd39227;
	add.s64 	%rd39229, %rd39228, %rd39226;
	shr.u64 	%rd39230, %rd39229, 32;
	mul.wide.u32 	%rd39231, %r3266, %r6908;
	and.b64  	%rd39232, %rd39195, 4294967295;
	add.s64 	%rd39233, %rd39230, %rd39232;
	add.s64 	%rd39234, %rd39233, %rd39231;
	shr.u64 	%rd39235, %rd39234, 32;
	mul.wide.u32 	%rd39236, %r3193, %r6908;
	and.b64  	%rd39237, %rd39198, 4294967295;
	add.s64 	%rd39238, %rd39235, %rd39237;
	add.s64 	%rd39239, %rd39238, %rd39236;
	shr.u64 	%rd39240, %rd39239, 32;
	and.b64  	%rd39241, %rd39201, 4294967295;
	add.s64 	%rd39242, %rd39240, %rd39241;
	{ .reg .b32 tmp; mov.b64 {tmp, %r6910}, %rd39242; }
	add.s32 	%r6911, %r6907, %r6910;
	mul.lo.s32 	%r6912, %r6850, %r6909;
	mul.wide.u32 	%rd39243, %r3232, %r6912;
	and.b64  	%rd39244, %rd39209, 4294967295;
	add.s64 	%rd39245, %rd39243, %rd39244;
	shr.u64 	%rd39246, %rd39245, 32;
	mul.wide.u32 	%rd39247, %r3231, %r6912;
	and.b64  	%rd39248, %rd39214, 4294967295;
	add.s64 	%rd39249, %rd39246, %rd39248;
	add.s64 	%rd39250, %rd39249, %rd39247;
	cvt.u32.u64 	%r8703, %rd39250;
	shr.u64 	%rd39251, %rd39250, 32;
	mul.wide.u32 	%rd39252, %r3230, %r6912;
	and.b64  	%rd39253, %rd39219, 4294967295;
	add.s64 	%rd39254, %rd39251, %rd39253;
	add.s64 	%rd39255, %rd39254, %rd39252;
	cvt.u32.u64 	%r8704, %rd39255;
	shr.u64 	%rd39256, %rd39255, 32;
	mul.wide.u32 	%rd39257, %r3229, %r6912;
	and.b64  	%rd39258, %rd39224, 4294967295;
	add.s64 	%rd39259, %rd39256, %rd39258;
	add.s64 	%rd39260, %rd39259, %rd39257;
	cvt.u32.u64 	%r8705, %rd39260;
	shr.u64 	%rd39261, %rd39260, 32;
	mul.wide.u32 	%rd39262, %r3228, %r6912;
	and.b64  	%rd39263, %rd39229, 4294967295;
	add.s64 	%rd39264, %rd39261, %rd39263;
	add.s64 	%rd39265, %rd39264, %rd39262;
	cvt.u32.u64 	%r8706, %rd39265;
	shr.u64 	%rd39266, %rd39265, 32;
	mul.wide.u32 	%rd39267, %r3227, %r6912;
	and.b64  	%rd39268, %rd39234, 4294967295;
	add.s64 	%rd39269, %rd39266, %rd39268;
	add.s64 	%rd39270, %rd39269, %rd39267;
	cvt.u32.u64 	%r8707, %rd39270;
	shr.u64 	%rd39271, %rd39270, 32;
	mul.wide.u32 	%rd39272, %r3266, %r6912;
	and.b64  	%rd39273, %rd39239, 4294967295;
	add.s64 	%rd39274, %rd39271, %rd39273;
	add.s64 	%rd39275, %rd39274, %rd39272;
	cvt.u32.u64 	%r8708, %rd39275;
	shr.u64 	%rd39276, %rd39275, 32;
	mul.wide.u32 	%rd39277, %r3193, %r6912;
	and.b64  	%rd39278, %rd39242, 4294967295;
	add.s64 	%rd39279, %rd39276, %rd39278;
	add.s64 	%rd39280, %rd39279, %rd39277;
	cvt.u32.u64 	%r8709, %rd39280;
	{ .reg .b32 tmp; mov.b64 {tmp, %r6913}, %rd39280; }
	add.s32 	%r8710, %r6911, %r6913;
	setp.gt.u32 	%p1703, %r8710, %r3193;
	@%p1703 bra 	$L__BB5_1472;
	setp.lt.u32 	%p1704, %r8710, %r3193;
	@%p1704 bra 	$L__BB5_1473;
	setp.lt.u32 	%p1705, %r3266, %r8709;
	@%p1705 bra 	$L__BB5_1472;
	setp.gt.u32 	%p1706, %r3266, %r8709;
	@%p1706 bra 	$L__BB5_1473;
	setp.lt.u32 	%p1707, %r3227, %r8708;
	@%p1707 bra 	$L__BB5_1472;
	setp.gt.u32 	%p1708, %r3227, %r8708;
	@%p1708 bra 	$L__BB5_1473;
	setp.lt.u32 	%p1709, %r3228, %r8707;
	@%p1709 bra 	$L__BB5_1472;
	setp.gt.u32 	%p1710, %r3228, %r8707;
	@%p1710 bra 	$L__BB5_1473;
	setp.lt.u32 	%p1711, %r3229, %r8706;
	@%p1711 bra 	$L__BB5_1472;
	setp.gt.u32 	%p1712, %r3229, %r8706;
	@%p1712 bra 	$L__BB5_1473;
	setp.lt.u32 	%p1713, %r3230, %r8705;
	@%p1713 bra 	$L__BB5_1472;
	setp.gt.u32 	%p1714, %r3230, %r8705;
	@%p1714 bra 	$L__BB5_1473;
	setp.lt.u32 	%p1715, %r3231, %r8704;
	@%p1715 bra 	$L__BB5_1472;
	setp.gt.u32 	%p1716, %r3231, %r8704;
	setp.gt.u32 	%p1717, %r3232, %r8703;
	or.pred  	%p1718, %p1716, %p1717;
	@%p1718 bra 	$L__BB5_1473;
$L__BB5_1472:
	sub.s32 	%r8703, %r8703, %r3232;
	sub.s32 	%r8704, %r8704, %r3231;
	sub.s32 	%r8705, %r8705, %r3230;
	sub.s32 	%r8706, %r8706, %r3229;
	sub.s32 	%r8707, %r8707, %r3228;
	sub.s32 	%r8708, %r8708, %r3227;
	sub.s32 	%r8709, %r8709, %r3266;
	sub.s32 	%r8710, %r8710, %r3193;
$L__BB5_1473:
	shl.b32 	%r8711, %r8703, 1;
	shr.u32 	%r6914, %r8703, 31;
	cvt.u64.u32 	%rd39281, %r6914;
	mul.wide.u32 	%rd39282, %r8704, 2;
	cvt.u32.u64 	%r6915, %rd39282;
	cvt.u32.u64 	%r6916, %rd39281;
	or.b32  	%r8712, %r6915, %r6916;
	shr.u64 	%rd39283, %rd39282, 32;
	mul.wide.u32 	%rd39284, %r8705, 2;
	cvt.u32.u64 	%r6917, %rd39284;
	cvt.u32.u64 	%r6918, %rd39283;
	or.b32  	%r8713, %r6918, %r6917;
	shr.u64 	%rd39285, %rd39284, 32;
	mul.wide.u32 	%rd39286, %r8706, 2;
	cvt.u32.u64 	%r6919, %rd39286;
	cvt.u32.u64 	%r6920, %rd39285;
	or.b32  	%r8714, %r6920, %r6919;
	shr.u64 	%rd39287, %rd39286, 32;
	mul.wide.u32 	%rd39288, %r8707, 2;
	add.s64 	%rd39289, %rd39287, %rd39288;
	cvt.u32.u64 	%r8715, %rd39289;
	shr.u64 	%rd39290, %rd39289, 32;
	mul.wide.u32 	%rd39291, %r8708, 2;
	add.s64 	%rd39292, %rd39290, %rd39291;
	cvt.u32.u64 	%r8716, %rd39292;
	shr.u64 	%rd39293, %rd39292, 32;
	mul.wide.u32 	%rd39294, %r8709, 2;
	add.s64 	%rd39295, %rd39293, %rd39294;
	cvt.u32.u64 	%r8717, %rd39295;
	shr.u64 	%rd39296, %rd39295, 32;
	mul.wide.u32 	%rd39297, %r8710, 2;
	add.s64 	%rd39298, %rd39296, %rd39297;
	cvt.u32.u64 	%r8718, %rd39298;
	setp.gt.u64 	%p1719, %rd39298, 4294967295;
	setp.lt.u32 	%p1720, %r3193, %r8718;
	or.pred  	%p1721, %p1719, %p1720;
	@%p1721 bra 	$L__BB5_1487;
	setp.gt.u32 	%p1722, %r3193, %r8718;
	@%p1722 bra 	$L__BB5_1488;
	setp.lt.u32 	%p1723, %r3266, %r8717;
	@%p1723 bra 	$L__BB5_1487;
	setp.gt.u32 	%p1724, %r3266, %r8717;
	@%p1724 bra 	$L__BB5_1488;
	setp.lt.u32 	%p1725, %r3227, %r8716;
	@%p1725 bra 	$L__BB5_1487;
	setp.gt.u32 	%p1726, %r3227, %r8716;
	@%p1726 bra 	$L__BB5_1488;
	setp.lt.u32 	%p1727, %r3228, %r8715;
	@%p1727 bra 	$L__BB5_1487;
	setp.gt.u32 	%p1728, %r3228, %r8715;
	@%p1728 bra 	$L__BB5_1488;
	setp.lt.u32 	%p1729, %r3229, %r8714;
	@%p1729 bra 	$L__BB5_1487;
	setp.gt.u32 	%p1730, %r3229, %r8714;
	@%p1730 bra 	$L__BB5_1488;
	setp.lt.u32 	%p1731, %r3230, %r8713;
	@%p1731 bra 	$L__BB5_1487;
	setp.gt.u32 	%p1732, %r3230, %r8713;
	@%p1732 bra 	$L__BB5_1488;
	setp.lt.u32 	%p1733, %r3231, %r8712;
	@%p1733 bra 	$L__BB5_1487;
	setp.gt.u32 	%p1734, %r3231, %r8712;
	setp.lt.u32 	%p1735, %r8711, %r3232;
	or.pred  	%p1736, %p1734, %p1735;
	@%p1736 bra 	$L__BB5_1488;
$L__BB5_1487:
	sub.s32 	%r8711, %r8711, %r3232;
	sub.s32 	%r8712, %r8712, %r3231;
	sub.s32 	%r8713, %r8713, %r3230;
	sub.s32 	%r8714, %r8714, %r3229;
	sub.s32 	%r8715, %r8715, %r3228;
	sub.s32 	%r8716, %r8716, %r3227;
	sub.s32 	%r8717, %r8717, %r3266;
	sub.s32 	%r8718, %r8718, %r3193;
$L__BB5_1488:
	ld.const.u32 	%r3324, [P_CONST+16];
	ld.const.u32 	%r3325, [P_CONST+12];
	ld.const.u32 	%r3326, [P_CONST+8];
	ld.const.u32 	%r3327, [P_CONST+4];
	ld.const.u32 	%r3328, [P_CONST];
	sub.s32 	%r8751, %r8695, %r8711;
	sub.s32 	%r8750, %r8696, %r8712;
	sub.s32 	%r8749, %r8697, %r8713;
	sub.s32 	%r8748, %r8698, %r8714;
	sub.s32 	%r8747, %r8699, %r8715;
	sub.s32 	%r8746, %r8700, %r8716;
	sub.s32 	%r8745, %r8701, %r8717;
	sub.s32 	%r8744, %r8702, %r8718;
	mul.wide.u32 	%rd39300, %r2303, %r2320;
	cvt.u32.u64 	%r6921, %rd39300;
	shr.u64 	%rd39301, %rd39300, 32;
	mul.wide.u32 	%rd39302, %r2304, %r2320;
	add.s64 	%rd39303, %rd39301, %rd39302;
	shr.u64 	%rd39304, %rd39303, 32;
	mul.wide.u32 	%rd39305, %r2305, %r2320;
	add.s64 	%rd39306, %rd39304, %rd39305;
	shr.u64 	%rd39307, %rd39306, 32;
	mul.wide.u32 	%rd39308, %r2306, %r2320;
	add.s64 	%rd39309, %rd39307, %rd39308;
	shr.u64 	%rd39310, %rd39309, 32;
	mul.wide.u32 	%rd39311, %r2307, %r2320;
	add.s64 	%rd39312, %rd39310, %rd39311;
	shr.u64 	%rd39313, %rd39312, 32;
	mul.wide.u32 	%rd39314, %r2308, %r2320;
	add.s64 	%rd39315, %rd39313, %rd39314;
	shr.u64 	%rd39316, %rd39315, 32;
	mul.wide.u32 	%rd39317, %r2309, %r2320;
	add.s64 	%rd39318, %rd39316, %rd39317;
	shr.u64 	%rd39319, %rd39318, 32;
	mul.wide.u32 	%rd39320, %r2310, %r2320;
	add.s64 	%rd39321, %rd39319, %rd39320;
	shr.u64 	%rd39322, %rd39321, 32;
	mul.wide.u32 	%rd39323, %r2303, %r2319;
	and.b64  	%rd39324, %rd39303, 4294967295;
	add.s64 	%rd39325, %rd39323, %rd39324;
	shr.u64 	%rd39326, %rd39325, 32;
	mul.wide.u32 	%rd39327, %r2304, %r2319;
	and.b64  	%rd39328, %rd39306, 4294967295;
	add.s64 	%rd39329, %rd39326, %rd39328;
	add.s64 	%rd39330, %rd39329, %rd39327;
	shr.u64 	%rd39331, %rd39330, 32;
	mul.wide.u32 	%rd39332, %r2305, %r2319;
	and.b64  	%rd39333, %rd39309, 4294967295;
	add.s64 	%rd39334, %rd39331, %rd39333;
	add.s64 	%rd39335, %rd39334, %rd39332;
	shr.u64 	%rd39336, %rd39335, 32;
	mul.wide.u32 	%rd39337, %r2306, %r2319;
	and.b64  	%rd39338, %rd39312, 4294967295;
	add.s64 	%rd39339, %rd39336, %rd39338;
	add.s64 	%rd39340, %rd39339, %rd39337;
	shr.u64 	%rd39341, %rd39340, 32;
	mul.wide.u32 	%rd39342, %r2307, %r2319;
	and.b64  	%rd39343, %rd39315, 4294967295;
	add.s64 	%rd39344, %rd39341, %rd39343;
	add.s64 	%rd39345, %rd39344, %rd39342;
	shr.u64 	%rd39346, %rd39345, 32;
	mul.wide.u32 	%rd39347, %r2308, %r2319;
	and.b64  	%rd39348, %rd39318, 4294967295;
	add.s64 	%rd39349, %rd39346, %rd39348;
	add.s64 	%rd39350, %rd39349, %rd39347;
	shr.u64 	%rd39351, %rd39350, 32;
	mul.wide.u32 	%rd39352, %r2309, %r2319;
	and.b64  	%rd39353, %rd39321, 4294967295;
	add.s64 	%rd39354, %rd39351, %rd39353;
	add.s64 	%rd39355, %rd39354, %rd39352;
	shr.u64 	%rd39356, %rd39355, 32;
	mul.wide.u32 	%rd39357, %r2310, %r2319;
	add.s64 	%rd39358, %rd39356, %rd39322;
	add.s64 	%rd39359, %rd39358, %rd39357;
	shr.u64 	%rd39360, %rd39359, 32;
	mul.wide.u32 	%rd39361, %r2303, %r2318;
	and.b64  	%rd39362, %rd39330, 4294967295;
	add.s64 	%rd39363, %rd39361, %rd39362;
	shr.u64 	%rd39364, %rd39363, 32;
	mul.wide.u32 	%rd39365, %r2304, %r2318;
	and.b64  	%rd39366, %rd39335, 4294967295;
	add.s64 	%rd39367, %rd39364, %rd39366;
	add.s64 	%rd39368, %rd39367, %rd39365;
	shr.u64 	%rd39369, %rd39368, 32;
	mul.wide.u32 	%rd39370, %r2305, %r2318;
	and.b64  	%rd39371, %rd39340, 4294967295;
	add.s64 	%rd39372, %rd39369, %rd39371;
	add.s64 	%rd39373, %rd39372, %rd39370;
	shr.u64 	%rd39374, %rd39373, 32;
	mul.wide.u32 	%rd39375, %r2306, %r2318;
	and.b64  	%rd39376, %rd39345, 4294967295;
	add.s64 	%rd39377, %rd39374, %rd39376;
	add.s64 	%rd39378, %rd39377, %rd39375;
	shr.u64 	%rd39379, %rd39378, 32;
	mul.wide.u32 	%rd39380, %r2307, %r2318;
	and.b64  	%rd39381, %rd39350, 4294967295;
	add.s64 	%rd39382, %rd39379, %rd39381;
	add.s64 	%rd39383, %rd39382, %rd39380;
	shr.u64 	%rd39384, %rd39383, 32;
	mul.wide.u32 	%rd39385, %r2308, %r2318;
	and.b64  	%rd39386, %rd39355, 4294967295;
	add.s64 	%rd39387, %rd39384, %rd39386;
	add.s64 	%rd39388, %rd39387, %rd39385;
	shr.u64 	%rd39389, %rd39388, 32;
	mul.wide.u32 	%rd39390, %r2309, %r2318;
	and.b64  	%rd39391, %rd39359, 4294967295;
	add.s64 	%rd39392, %rd39389, %rd39391;
	add.s64 	%rd39393, %rd39392, %rd39390;
	shr.u64 	%rd39394, %rd39393, 32;
	mul.wide.u32 	%rd39395, %r2310, %r2318;
	add.s64 	%rd39396, %rd39394, %rd39360;
	add.s64 	%rd39397, %rd39396, %rd39395;
	shr.u64 	%rd39398, %rd39397, 32;
	mul.wide.u32 	%rd39399, %r2303, %r2317;
	and.b64  	%rd39400, %rd39368, 4294967295;
	add.s64 	%rd39401, %rd39399, %rd39400;
	shr.u64 	%rd39402, %rd39401, 32;
	mul.wide.u32 	%rd39403, %r2304, %r2317;
	and.b64  	%rd39404, %rd39373, 4294967295;
	add.s64 	%rd39405, %rd39402, %rd39404;
	add.s64 	%rd39406, %rd39405, %rd39403;
	shr.u64 	%rd39407, %rd39406, 32;
	mul.wide.u32 	%rd39408, %r2305, %r2317;
	and.b64  	%rd39409, %rd39378, 4294967295;
	add.s64 	%rd39410, %rd39407, %rd39409;
	add.s64 	%rd39411, %rd39410, %rd39408;
	shr.u64 	%rd39412, %rd39411, 32;
	mul.wide.u32 	%rd39413, %r2306, %r2317;
	and.b64  	%rd39414, %rd39383, 4294967295;
	add.s64 	%rd39415, %rd39412, %rd39414;
	add.s64 	%rd39416, %rd39415, %rd39413;
	shr.u64 	%rd39417, %rd39416, 32;
	mul.wide.u32 	%rd39418, %r2307, %r2317;
	and.b64  	%rd39419, %rd39388, 4294967295;
	add.s64 	%rd39420, %rd39417, %rd39419;
	add.s64 	%rd39421, %rd39420, %rd39418;
	shr.u64 	%rd39422, %rd39421, 32;
	mul.wide.u32 	%rd39423, %r2308, %r2317;
	and.b64  	%rd39424, %rd39393, 4294967295;
	add.s64 	%rd39425, %rd39422, %rd39424;
	add.s64 	%rd39426, %rd39425, %rd39423;
	shr.u64 	%rd39427, %rd39426, 32;
	mul.wide.u32 	%rd39428, %r2309, %r2317;
	and.b64  	%rd39429, %rd39397, 4294967295;
	add.s64 	%rd39430, %rd39427, %rd39429;
	add.s64 	%rd39431, %rd39430, %rd39428;
	shr.u64 	%rd39432, %rd39431, 32;
	mul.wide.u32 	%rd39433, %r2310, %r2317;
	add.s64 	%rd39434, %rd39432, %rd39398;
	add.s64 	%rd39435, %rd39434, %rd39433;
	shr.u64 	%rd39436, %rd39435, 32;
	mul.wide.u32 	%rd39437, %r2303, %r2316;
	and.b64  	%rd39438, %rd39406, 4294967295;
	add.s64 	%rd39439, %rd39437, %rd39438;
	shr.u64 	%rd39440, %rd39439, 32;
	mul.wide.u32 	%rd39441, %r2304, %r2316;
	and.b64  	%rd39442, %rd39411, 4294967295;
	add.s64 	%rd39443, %rd39440, %rd39442;
	add.s64 	%rd39444, %rd39443, %rd39441;
	shr.u64 	%rd39445, %rd39444, 32;
	mul.wide.u32 	%rd39446, %r2305, %r2316;
	and.b64  	%rd39447, %rd39416, 4294967295;
	add.s64 	%rd39448, %rd39445, %rd39447;
	add.s64 	%rd39449, %rd39448, %rd39446;
	shr.u64 	%rd39450, %rd39449, 32;
	mul.wide.u32 	%rd39451, %r2306, %r2316;
	and.b64  	%rd39452, %rd39421, 4294967295;
	add.s64 	%rd39453, %rd39450, %rd39452;
	add.s64 	%rd39454, %rd39453, %rd39451;
	shr.u64 	%rd39455, %rd39454, 32;
	mul.wide.u32 	%rd39456, %r2307, %r2316;
	and.b64  	%rd39457, %rd39426, 4294967295;
	add.s64 	%rd39458, %rd39455, %rd39457;
	add.s64 	%rd39459, %rd39458, %rd39456;
	shr.u64 	%rd39460, %rd39459, 32;
	mul.wide.u32 	%rd39461, %r2308, %r2316;
	and.b64  	%rd39462, %rd39431, 4294967295;
	add.s64 	%rd39463, %rd39460, %rd39462;
	add.s64 	%rd39464, %rd39463, %rd39461;
	shr.u64 	%rd39465, %rd39464, 32;
	mul.wide.u32 	%rd39466, %r2309, %r2316;
	and.b64  	%rd39467, %rd39435, 4294967295;
	add.s64 	%rd39468, %rd39465, %rd39467;
	add.s64 	%rd39469, %rd39468, %rd39466;
	shr.u64 	%rd39470, %rd39469, 32;
	mul.wide.u32 	%rd39471, %r2310, %r2316;
	add.s64 	%rd39472, %rd39470, %rd39436;
	add.s64 	%rd39473, %rd39472, %rd39471;
	shr.u64 	%rd39474, %rd39473, 32;
	mul.wide.u32 	%rd39475, %r2303, %r2315;
	and.b64  	%rd39476, %rd39444, 4294967295;
	add.s64 	%rd39477, %rd39475, %rd39476;
	shr.u64 	%rd39478, %rd39477, 32;
	mul.wide.u32 	%rd39479, %r2304, %r2315;
	and.b64  	%rd39480, %rd39449, 4294967295;
	add.s64 	%rd39481, %rd39478, %rd39480;
	add.s64 	%rd39482, %rd39481, %rd39479;
	shr.u64 	%rd39483, %rd39482, 32;
	mul.wide.u32 	%rd39484, %r2305, %r2315;
	and.b64  	%rd39485, %rd39454, 4294967295;
	add.s64 	%rd39486, %rd39483, %rd39485;
	add.s64 	%rd39487, %rd39486, %rd39484;
	shr.u64 	%rd39488, %rd39487, 32;
	mul.wide.u32 	%rd39489, %r2306, %r2315;
	and.b64  	%rd39490, %rd39459, 4294967295;
	add.s64 	%rd39491, %rd39488, %rd39490;
	add.s64 	%rd39492, %rd39491, %rd39489;
	shr.u64 	%rd39493, %rd39492, 32;
	mul.wide.u32 	%rd39494, %r2307, %r2315;
	and.b64  	%rd39495, %rd39464, 4294967295;
	add.s64 	%rd39496, %rd39493, %rd39495;
	add.s64 	%rd39497, %rd39496, %rd39494;
	shr.u64 	%rd39498, %rd39497, 32;
	mul.wide.u32 	%rd39499, %r2308, %r2315;
	and.b64  	%rd39500, %rd39469, 4294967295;
	add.s64 	%rd39501, %rd39498, %rd39500;
	add.s64 	%rd39502, %rd39501, %rd39499;
	shr.u64 	%rd39503, %rd39502, 32;
	mul.wide.u32 	%rd39504, %r2309, %r2315;
	and.b64  	%rd39505, %rd39473, 4294967295;
	add.s64 	%rd39506, %rd39503, %rd39505;
	add.s64 	%rd39507, %rd39506, %rd39504;
	shr.u64 	%rd39508, %rd39507, 32;
	mul.wide.u32 	%rd39509, %r2310, %r2315;
	add.s64 	%rd39510, %rd39508, %rd39474;
	add.s64 	%rd39511, %rd39510, %rd39509;
	shr.u64 	%rd39512, %rd39511, 32;
	mul.wide.u32 	%rd39513, %r2303, %r2314;
	and.b64  	%rd39514, %rd39482, 4294967295;
	add.s64 	%rd39515, %rd39513, %rd39514;
	shr.u64 	%rd39516, %rd39515, 32;
	mul.wide.u32 	%rd39517, %r2304, %r2314;
	and.b64  	%rd39518, %rd39487, 4294967295;
	add.s64 	%rd39519, %rd39516, %rd39518;
	add.s64 	%rd39520, %rd39519, %rd39517;
	shr.u64 	%rd39521, %rd39520, 32;
	mul.wide.u32 	%rd39522, %r2305, %r2314;
	and.b64  	%rd39523, %rd39492, 4294967295;
	add.s64 	%rd39524, %rd39521, %rd39523;
	add.s64 	%rd39525, %rd39524, %rd39522;
	shr.u64 	%rd39526, %rd39525, 32;
	mul.wide.u32 	%rd39527, %r2306, %r2314;
	and.b64  	%rd39528, %rd39497, 4294967295;
	add.s64 	%rd39529, %rd39526, %rd39528;
	add.s64 	%rd39530, %rd39529, %rd39527;
	shr.u64 	%rd39531, %rd39530, 32;
	mul.wide.u32 	%rd39532, %r2307, %r2314;
	and.b64  	%rd39533, %rd39502, 4294967295;
	add.s64 	%rd39534, %rd39531, %rd39533;
	add.s64 	%rd39535, %rd39534, %rd39532;
	shr.u64 	%rd39536, %rd39535, 32;
	mul.wide.u32 	%rd39537, %r2308, %r2314;
	and.b64  	%rd39538, %rd39507, 4294967295;
	add.s64 	%rd39539, %rd39536, %rd39538;
	add.s64 	%rd39540, %rd39539, %rd39537;
	shr.u64 	%rd39541, %rd39540, 32;
	mul.wide.u32 	%rd39542, %r2309, %r2314;
	and.b64  	%rd39543, %rd39511, 4294967295;
	add.s64 	%rd39544, %rd39541, %rd39543;
	add.s64 	%rd39545, %rd39544, %rd39542;
	shr.u64 	%rd39546, %rd39545, 32;
	mul.wide.u32 	%rd39547, %r2310, %r2314;
	add.s64 	%rd39548, %rd39546, %rd39512;
	add.s64 	%rd39549, %rd39548, %rd39547;
	shr.u64 	%rd39550, %rd39549, 32;
	mul.wide.u32 	%rd39551, %r2303, %r2313;
	and.b64  	%rd39552, %rd39520, 4294967295;
	add.s64 	%rd39553, %rd39551, %rd39552;
	shr.u64 	%rd39554, %rd39553, 32;
	mul.wide.u32 	%rd39555, %r2304, %r2313;
	and.b64  	%rd39556, %rd39525, 4294967295;
	add.s64 	%rd39557, %rd39554, %rd39556;
	add.s64 	%rd39558, %rd39557, %rd39555;
	shr.u64 	%rd39559, %rd39558, 32;
	mul.wide.u32 	%rd39560, %r2305, %r2313;
	and.b64  	%rd39561, %rd39530, 4294967295;
	add.s64 	%rd39562, %rd39559, %rd39561;
	add.s64 	%rd39563, %rd39562, %rd39560;
	shr.u64 	%rd39564, %rd39563, 32;
	mul.wide.u32 	%rd39565, %r2306, %r2313;
	and.b64  	%rd39566, %rd39535, 4294967295;
	add.s64 	%rd39567, %rd39564, %rd39566;
	add.s64 	%rd39568, %rd39567, %rd39565;
	shr.u64 	%rd39569, %rd39568, 32;
	mul.wide.u32 	%rd39570, %r2307, %r2313;
	and.b64  	%rd39571, %rd39540, 4294967295;
	add.s64 	%rd39572, %rd39569, %rd39571;
	add.s64 	%rd39573, %rd39572, %rd39570;
	shr.u64 	%rd39574, %rd39573, 32;
	mul.wide.u32 	%rd39575, %r2308, %r2313;
	and.b64  	%rd39576, %rd39545, 4294967295;
	add.s64 	%rd39577, %rd39574, %rd39576;
	add.s64 	%rd39578, %rd39577, %rd39575;
	shr.u64 	%rd39579, %rd39578, 32;
	mul.wide.u32 	%rd39580, %r2309, %r2313;
	and.b64  	%rd39581, %rd39549, 4294967295;
	add.s64 	%rd39582, %rd39579, %rd39581;
	add.s64 	%rd39583, %rd39582, %rd39580;
	shr.u64 	%rd39584, %rd39583, 32;
	mul.wide.u32 	%rd39585, %r2310, %r2313;
	add.s64 	%rd39586, %rd39584, %rd39550;
	add.s64 	%rd39587, %rd39586, %rd39585;
	{ .reg .b32 tmp; mov.b64 {tmp, %r6922}, %rd39587; }
	ld.const.u32 	%r6923, [MU_P];
	mul.lo.s32 	%r6924, %r6923, %r6921;
	mul.wide.u32 	%rd39588, %r3328, %r6924;
	and.b64  	%rd39589, %rd39300, 4294967295;
	add.s64 	%rd39590, %rd39588, %rd39589;
	shr.u64 	%rd39591, %rd39590, 32;
	mul.wide.u32 	%rd39592, %r3327, %r6924;
	and.b64  	%rd39593, %rd39325, 4294967295;
	add.s64 	%rd39594, %rd39591, %rd39593;
	add.s64 	%rd39595, %rd39594, %rd39592;
	cvt.u32.u64 	%r6925, %rd39595;
	shr.u64 	%rd39596, %rd39595, 32;
	mul.wide.u32 	%rd39597, %r3326, %r6924;
	and.b64  	%rd39598, %rd39363, 4294967295;
	add.s64 	%rd39599, %rd39596, %rd39598;
	add.s64 	%rd39600, %rd39599, %rd39597;
	shr.u64 	%rd39601, %rd39600, 32;
	mul.wide.u32 	%rd39602, %r3325, %r6924;
	and.b64  	%rd39603, %rd39401, 4294967295;
	add.s64 	%rd39604, %rd39601, %rd39603;
	add.s64 	%rd39605, %rd39604, %rd39602;
	shr.u64 	%rd39606, %rd39605, 32;
	mul.wide.u32 	%rd39607, %r3324, %r6924;
	and.b64  	%rd39608, %rd39439, 4294967295;
	add.s64 	%rd39609, %rd39606, %rd39608;
	add.s64 	%rd39610, %rd39609, %rd39607;
	shr.u64 	%rd39611, %rd39610, 32;
	mul.wide.u32 	%rd39612, %r3227, %r6924;
	and.b64  	%rd39613, %rd39477, 4294967295;
	add.s64 	%rd39614, %rd39611, %rd39613;
	add.s64 	%rd39615, %rd39614, %rd39612;
	shr.u64 	%rd39616, %rd39615, 32;
	mul.wide.u32 	%rd39617, %r3266, %r6924;
	and.b64  	%rd39618, %rd39515, 4294967295;
	add.s64 	%rd39619, %rd39616, %rd39618;
	add.s64 	%rd39620, %rd39619, %rd39617;
	shr.u64 	%rd39621, %rd39620, 32;
	mul.wide.u32 	%rd39622, %r3193, %r6924;
	and.b64  	%rd39623, %rd39553, 4294967295;
	add.s64 	%rd39624, %rd39621, %rd39623;
	add.s64 	%rd39625, %rd39624, %rd39622;
	shr.u64 	%rd39626, %rd39625, 32;
	and.b64  	%rd39627, %rd39558, 4294967295;
	add.s64 	%rd39628, %rd39626, %rd39627;
	shr.u64 	%rd39629, %rd39628, 32;
	and.b64  	%rd39630, %rd39563, 4294967295;
	add.s64 	%rd39631, %rd39629, %rd39630;
	shr.u64 	%rd39632, %rd39631, 32;
	and.b64  	%rd39633, %rd39568, 4294967295;
	add.s64 	%rd39634, %rd39632, %rd39633;
	shr.u64 	%rd39635, %rd39634, 32;
	and.b64  	%rd39636, %rd39573, 4294967295;
	add.s64 	%rd39637, %rd39635, %rd39636;
	shr.u64 	%rd39638, %rd39637, 32;
	and.b64  	%rd39639, %rd39578, 4294967295;
	add.s64 	%rd39640, %rd39638, %rd39639;
	shr.u64 	%rd39641, %rd39640, 32;
	and.b64  	%rd39642, %rd39583, 4294967295;
	add.s64 	%rd39643, %rd39641, %rd39642;
	shr.u64 	%rd39644, %rd39643, 32;
	and.b64  	%rd39645, %rd39587, 4294967295;
	add.s64 	%rd39646, %rd39644, %rd39645;
	{ .reg .b32 tmp; mov.b64 {tmp, %r6926}, %rd39646; }
	add.s32 	%r6927, %r6922, %r6926;
	mul.lo.s32 	%r6928, %r6923, %r6925;
	mul.wide.u32 	%rd39647, %r3328, %r6928;
	and.b64  	%rd39648, %rd39595, 4294967295;
	add.s64 	%rd39649, %rd39647, %rd39648;
	shr.u64 	%rd39650, %rd39649, 32;
	mul.wide.u32 	%rd39651, %r3327, %r6928;
	and.b64  	%rd39652, %rd39600, 4294967295;
	add.s64 	%rd39653, %rd39650, %rd39652;
	add.s64 	%rd39654, %rd39653, %rd39651;
	cvt.u32.u64 	%r6929, %rd39654;
	shr.u64 	%rd39655, %rd39654, 32;
	mul.wide.u32 	%rd39656, %r3326, %r6928;
	and.b64  	%rd39657, %rd39605, 4294967295;
	add.s64 	%rd39658, %rd39655, %rd39657;
	add.s64 	%rd39659, %rd39658, %rd39656;
	shr.u64 	%rd39660, %rd39659, 32;
	mul.wide.u32 	%rd39661, %r3325, %r6928;
	and.b64  	%rd39662, %rd39610, 4294967295;
	add.s64 	%rd39663, %rd39660, %rd39662;
	add.s64 	%rd39664, %rd39663, %rd39661;
	shr.u64 	%rd39665, %rd39664, 32;
	mul.wide.u32 	%rd39666, %r3324, %r6928;
	and.b64  	%rd39667, %rd39615, 4294967295;
	add.s64 	%rd39668, %rd39665, %rd39667;
	add.s64 	%rd39669, %rd39668, %rd39666;
	shr.u64 	%rd39670, %rd39669, 32;
	mul.wide.u32 	%rd39671, %r3227, %r6928;
	and.b64  	%rd39672, %rd39620, 4294967295;
	add.s64 	%rd39673, %rd39670, %rd39672;
	add.s64 	%rd39674, %rd39673, %rd39671;
	shr.u64 	%rd39675, %rd39674, 32;
	mul.wide.u32 	%rd39676, %r3266, %r6928;
	and.b64  	%rd39677, %rd39625, 4294967295;
	add.s64 	%rd39678, %rd39675, %rd39677;
	add.s64 	%rd39679, %rd39678, %rd39676;
	shr.u64 	%rd39680, %rd39679, 32;
	mul.wide.u32 	%rd39681, %r3193, %r6928;
	and.b64  	%rd39682, %rd39628, 4294967295;
	add.s64 	%rd39683, %rd39680, %rd39682;
	add.s64 	%rd39684, %rd39683, %rd39681;
	shr.u64 	%rd39685, %rd39684, 32;
	and.b64  	%rd39686, %rd39631, 4294967295;
	add.s64 	%rd39687, %rd39685, %rd39686;
	shr.u64 	%rd39688, %rd39687, 32;
	and.b64  	%rd39689, %rd39634, 4294967295;
	add.s64 	%rd39690, %rd39688, %rd39689;
	shr.u64 	%rd39691, %rd39690, 32;
	and.b64  	%rd39692, %rd39637, 4294967295;
	add.s64 	%rd39693, %rd39691, %rd39692;
	shr.u64 	%rd39694, %rd39693, 32;
	and.b64  	%rd39695, %rd39640, 4294967295;
	add.s64 	%rd39696, %rd39694, %rd39695;
	shr.u64 	%rd39697, %rd39696, 32;
	and.b64  	%rd39698, %rd39643, 4294967295;
	add.s64 	%rd39699, %rd39697, %rd39698;
	shr.u64 	%rd39700, %rd39699, 32;
	and.b64  	%rd39701, %rd39646, 4294967295;
	add.s64 	%rd39702, %rd39700, %rd39701;
	{ .reg .b32 tmp; mov.b64 {tmp, %r6930}, %rd39702; }
	add.s32 	%r6931, %r6927, %r6930;
	mul.lo.s32 	%r6932, %r6923, %r6929;
	mul.wide.u32 	%rd39703, %r3328, %r6932;
	and.b64  	%rd39704, %rd39654, 4294967295;
	add.s64 	%rd39705, %rd39703, %rd39704;
	shr.u64 	%rd39706, %rd39705, 32;
	mul.wide.u32 	%rd39707, %r3327, %r6932;
	and.b64  	%rd39708, %rd39659, 4294967295;
	add.s64 	%rd39709, %rd39706, %rd39708;
	add.s64 	%rd39710, %rd39709, %rd39707;
	cvt.u32.u64 	%r6933, %rd39710;
	shr.u64 	%rd39711, %rd39710, 32;
	mul.wide.u32 	%rd39712, %r3326, %r6932;
	and.b64  	%rd39713, %rd39664, 4294967295;
	add.s64 	%rd39714, %rd39711, %rd39713;
	add.s64 	%rd39715, %rd39714, %rd39712;
	shr.u64 	%rd39716, %rd39715, 32;
	mul.wide.u32 	%rd39717, %r3325, %r6932;
	and.b64  	%rd39718, %rd39669, 4294967295;
	add.s64 	%rd39719, %rd39716, %rd39718;
	add.s64 	%rd39720, %rd39719, %rd39717;
	shr.u64 	%rd39721, %rd39720, 32;
	mul.wide.u32 	%rd39722, %r3324, %r6932;
	and.b64  	%rd39723, %rd39674, 4294967295;
	add.s64 	%rd39724, %rd39721, %rd39723;
	add.s64 	%rd39725, %rd39724, %rd39722;
	shr.u64 	%rd39726, %rd39725, 32;
	mul.wide.u32 	%rd39727, %r3227, %r6932;
	and.b64  	%rd39728, %rd39679, 4294967295;
	add.s64 	%rd39729, %rd39726, %rd39728;
	add.s64 	%rd39730, %rd39729, %rd39727;
	shr.u64 	%rd39731, %rd39730, 32;
	mul.wide.u32 	%rd39732, %r3266, %r6932;
	and.b64  	%rd39733, %rd39684, 4294967295;
	add.s64 	%rd39734, %rd39731, %rd39733;
	add.s64 	%rd39735, %rd39734, %rd39732;
	shr.u64 	%rd39736, %rd39735, 32;
	mul.wide.u32 	%rd39737, %r3193, %r6932;
	and.b64  	%rd39738, %rd39687, 4294967295;
	add.s64 	%rd39739, %rd39736, %rd39738;
	add.s64 	%rd39740, %rd39739, %rd39737;
	shr.u64 	%rd39741, %rd39740, 32;
	and.b64  	%rd39742, %rd39690, 4294967295;
	add.s64 	%rd39743, %rd39741, %rd39742;
	shr.u64 	%rd39744, %rd39743, 32;
	and.b64  	%rd39745, %rd39693, 4294967295;
	add.s64 	%rd39746, %rd39744, %rd39745;
	shr.u64 	%rd39747, %rd39746, 32;
	and.b64  	%rd39748, %rd39696, 4294967295;
	add.s64 	%rd39749, %rd39747, %rd39748;
	shr.u64 	%rd39750, %rd39749, 32;
	and.b64  	%rd39751, %rd39699, 4294967295;
	add.s64 	%rd39752, %rd39750, %rd39751;
	shr.u64 	%rd39753, %rd39752, 32;
	and.b64  	%rd39754, %rd39702, 4294967295;
	add.s64 	%rd39755, %rd39753, %rd39754;
	{ .reg .b32 tmp; mov.b64 {tmp, %r6934}, %rd39755; }
	add.s32 	%r6935, %r6931, %r6934;
	mul.lo.s32 	%r6936, %r6923, %r6933;
	mul.wide.u32 	%rd39756, %r3328, %r6936;
	and.b64  	%rd39757, %rd39710, 4294967295;
	add.s64 	%rd39758, %rd39756, %rd39757;
	shr.u64 	%rd39759, %rd39758, 32;
	mul.wide.u32 	%rd39760, %r3327, %r6936;
	and.b64  	%rd39761, %rd39715, 4294967295;
	add.s64 	%rd39762, %rd39759, %rd39761;
	add.s64 	%rd39763, %rd39762, %rd39760;
	cvt.u32.u64 	%r6937, %rd39763;
	shr.u64 	%rd39764, %rd39763, 32;
	mul.wide.u32 	%rd39765, %r3326, %r6936;
	and.b64  	%rd39766, %rd39720, 4294967295;
	add.s64 	%rd39767, %rd39764, %rd39766;
	add.s64 	%rd39768, %rd39767, %rd39765;
	shr.u64 	%rd39769, %rd39768, 32;
	mul.wide.u32 	%rd39770, %r3325, %r6936;
	and.b64  	%rd39771, %rd39725, 4294967295;
	add.s64 	%rd39772, %rd39769, %rd39771;
	add.s64 	%rd39773, %rd39772, %rd39770;
	shr.u64 	%rd39774, %rd39773, 32;
	mul.wide.u32 	%rd39775, %r3324, %r6936;
	and.b64  	%rd39776, %rd39730, 4294967295;
	add.s64 	%rd39777, %rd39774, %rd39776;
	add.s64 	%rd39778, %rd39777, %rd39775;
	shr.u64 	%rd39779, %rd39778, 32;
	mul.wide.u32 	%rd39780, %r3227, %r6936;
	and.b64  	%rd39781, %rd39735, 4294967295;
	add.s64 	%rd39782, %rd39779, %rd39781;
	add.s64 	%rd39783, %rd39782, %rd39780;
	shr.u64 	%rd39784, %rd39783, 32;
	mul.wide.u32 	%rd39785, %r3266, %r6936;
	and.b64  	%rd39786, %rd39740, 4294967295;
	add.s64 	%rd39787, %rd39784, %rd39786;
	add.s64 	%rd39788, %rd39787, %rd39785;
	shr.u64 	%rd39789, %rd39788, 32;
	mul.wide.u32 	%rd39790, %r3193, %r6936;
	and.b64  	%rd39791, %rd39743, 4294967295;
	add.s64 	%rd39792, %rd39789, %rd39791;
	add.s64 	%rd39793, %rd39792, %rd39790;
	shr.u64 	%rd39794, %rd39793, 32;
	and.b64  	%rd39795, %rd39746, 4294967295;
	add.s64 	%rd39796, %rd39794, %rd39795;
	shr.u64 	%rd39797, %rd39796, 32;
	and.b64  	%rd39798, %rd39749, 4294967295;
	add.s64 	%rd39799, %rd39797, %rd39798;
	shr.u64 	%rd39800, %rd39799, 32;
	and.b64  	%rd39801, %rd39752, 4294967295;
	add.s64 	%rd39802, %rd39800, %rd39801;
	shr.u64 	%rd39803, %rd39802, 32;
	and.b64  	%rd39804, %rd39755, 4294967295;
	add.s64 	%rd39805, %rd39803, %rd39804;
	{ .reg .b32 tmp; mov.b64 {tmp, %r6938}, %rd39805; }
	add.s32 	%r6939, %r6935, %r6938;
	mul.lo.s32 	%r6940, %r6923, %r6937;
	mul.wide.u32 	%rd39806, %r3328, %r6940;
	and.b64  	%rd39807, %rd39763, 4294967295;
	add.s64 	%rd39808, %rd39806, %rd39807;
	shr.u64 	%rd39809, %rd39808, 32;
	mul.wide.u32 	%rd39810, %r3327, %r6940;
	and.b64  	%rd39811, %rd39768, 4294967295;
	add.s64 	%rd39812, %rd39809, %rd39811;
	add.s64 	%rd39813, %rd39812, %rd39810;
	cvt.u32.u64 	%r6941, %rd39813;
	shr.u64 	%rd39814, %rd39813, 32;
	mul.wide.u32 	%rd39815, %r3326, %r6940;
	and.b64  	%rd39816, %rd39773, 4294967295;
	add.s64 	%rd39817, %rd39814, %rd39816;
	add.s64 	%rd39818, %rd39817, %rd39815;
	shr.u64 	%rd39819, %rd39818, 32;
	mul.wide.u32 	%rd39820, %r3325, %r6940;
	and.b64  	%rd39821, %rd39778, 4294967295;
	add.s64 	%rd39822, %rd39819, %rd39821;
	add.s64 	%rd39823, %rd39822, %rd39820;
	shr.u64 	%rd39824, %rd39823, 32;
	mul.wide.u32 	%rd39825, %r3324, %r6940;
	and.b64  	%rd39826, %rd39783, 4294967295;
	add.s64 	%rd39827, %rd39824, %rd39826;
	add.s64 	%rd39828, %rd39827, %rd39825;
	shr.u64 	%rd39829, %rd39828, 32;
	mul.wide.u32 	%rd39830, %r3227, %r6940;
	and.b64  	%rd39831, %rd39788, 4294967295;
	add.s64 	%rd39832, %rd39829, %rd39831;
	add.s64 	%rd39833, %rd39832, %rd39830;
	shr.u64 	%rd39834, %rd39833, 32;
	mul.wide.u32 	%rd39835, %r3266, %r6940;
	and.b64  	%rd39836, %rd39793, 4294967295;
	add.s64 	%rd39837, %rd39834, %rd39836;
	add.s64 	%rd39838, %rd39837, %rd39835;
	shr.u64 	%rd39839, %rd39838, 32;
	mul.wide.u32 	%rd39840, %r3193, %r6940;
	and.b64  	%rd39841, %rd39796, 4294967295;
	add.s64 	%rd39842, %rd39839, %rd39841;
	add.s64 	%rd39843, %rd39842, %rd39840;
	shr.u64 	%rd39844, %rd39843, 32;
	and.b64  	%rd39845, %rd39799, 4294967295;
	add.s64 	%rd39846, %rd39844, %rd39845;
	shr.u64 	%rd39847, %rd39846, 32;
	and.b64  	%rd39848, %rd39802, 4294967295;
	add.s64 	%rd39849, %rd39847, %rd39848;
	shr.u64 	%rd39850, %rd39849, 32;
	and.b64  	%rd39851, %rd39805, 4294967295;
	add.s64 	%rd39852, %rd39850, %rd39851;
	{ .reg .b32 tmp; mov.b64 {tmp, %r6942}, %rd39852; }
	add.s32 	%r6943, %r6939, %r6942;
	mul.lo.s32 	%r6944, %r6923, %r6941;
	mul.wide.u32 	%rd39853, %r3328, %r6944;
	and.b64  	%rd39854, %rd39813, 4294967295;
	add.s64 	%rd39855, %rd39853, %rd39854;
	shr.u64 	%rd39856, %rd39855, 32;
	mul.wide.u32 	%rd39857, %r3327, %r6944;
	and.b64  	%rd39858, %rd39818, 4294967295;
	add.s64 	%rd39859, %rd39856, %rd39858;
	add.s64 	%rd39860, %rd39859, %rd39857;
	cvt.u32.u64 	%r6945, %rd39860;
	shr.u64 	%rd39861, %rd39860, 32;
	mul.wide.u32 	%rd39862, %r3326, %r6944;
	and.b64  	%rd39863, %rd39823, 4294967295;
	add.s64 	%rd39864, %rd39861, %rd39863;
	add.s64 	%rd39865, %rd39864, %rd39862;
	shr.u64 	%rd39866, %rd39865, 32;
	mul.wide.u32 	%rd39867, %r3325, %r6944;
	and.b64  	%rd39868, %rd39828, 4294967295;
	add.s64 	%rd39869, %rd39866, %rd39868;
	add.s64 	%rd39870, %rd39869, %rd39867;
	shr.u64 	%rd39871, %rd39870, 32;
	mul.wide.u32 	%rd39872, %r3324, %r6944;
	and.b64  	%rd39873, %rd39833, 4294967295;
	add.s64 	%rd39874, %rd39871, %rd39873;
	add.s64 	%rd39875, %rd39874, %rd39872;
	shr.u64 	%rd39876, %rd39875, 32;
	mul.wide.u32 	%rd39877, %r3227, %r6944;
	and.b64  	%rd39878, %rd39838, 4294967295;
	add.s64 	%rd39879, %rd39876, %rd39878;
	add.s64 	%rd39880, %rd39879, %rd39877;
	shr.u64 	%rd39881, %rd39880, 32;
	mul.wide.u32 	%rd39882, %r3266, %r6944;
	and.b64  	%rd39883, %rd39843, 4294967295;
	add.s64 	%rd39884, %rd39881, %rd39883;
	add.s64 	%rd39885, %rd39884, %rd39882;
	shr.u64 	%rd39886, %rd39885, 32;
	mul.wide.u32 	%rd39887, %r3193, %r6944;
	and.b64  	%rd39888, %rd39846, 4294967295;
	add.s64 	%rd39889, %rd39886, %rd39888;
	add.s64 	%rd39890, %rd39889, %rd39887;
	shr.u64 	%rd39891, %rd39890, 32;
	and.b64  	%rd39892, %rd39849, 4294967295;
	add.s64 	%rd39893, %rd39891, %rd39892;
	shr.u64 	%rd39894, %rd39893, 32;
	and.b64  	%rd39895, %rd39852, 4294967295;
	add.s64 	%rd39896, %rd39894, %rd39895;
	{ .reg .b32 tmp; mov.b64 {tmp, %r6946}, %rd39896; }
	add.s32 	%r6947, %r6943, %r6946;
	mul.lo.s32 	%r6948, %r6923, %r6945;
	mul.wide.u32 	%rd39897, %r3328, %r6948;
	and.b64  	%rd39898, %rd39860, 4294967295;
	add.s64 	%rd39899, %rd39897, %rd39898;
	shr.u64 	%rd39900, %rd39899, 32;
	mul.wide.u32 	%rd39901, %r3327, %r6948;
	and.b64  	%rd39902, %rd39865, 4294967295;
	add.s64 	%rd39903, %rd39900, %rd39902;
	add.s64 	%rd39904, %rd39903, %rd39901;
	cvt.u32.u64 	%r6949, %rd39904;
	shr.u64 	%rd39905, %rd39904, 32;
	mul.wide.u32 	%rd39906, %r3326, %r6948;
	and.b64  	%rd39907, %rd39870, 4294967295;
	add.s64 	%rd39908, %rd39905, %rd39907;
	add.s64 	%rd39909, %rd39908, %rd39906;
	shr.u64 	%rd39910, %rd39909, 32;
	mul.wide.u32 	%rd39911, %r3325, %r6948;
	and.b64  	%rd39912, %rd39875, 4294967295;
	add.s64 	%rd39913, %rd39910, %rd39912;
	add.s64 	%rd39914, %rd39913, %rd39911;
	shr.u64 	%rd39915, %rd39914, 32;
	mul.wide.u32 	%rd39916, %r3324, %r6948;
	and.b64  	%rd39917, %rd39880, 4294967295;
	add.s64 	%rd39918, %rd39915, %rd39917;
	add.s64 	%rd39919, %rd39918, %rd39916;
	shr.u64 	%rd39920, %rd39919, 32;
	mul.wide.u32 	%rd39921, %r3227, %r6948;
	and.b64  	%rd39922, %rd39885, 4294967295;
	add.s64 	%rd39923, %rd39920, %rd39922;
	add.s64 	%rd39924, %rd39923, %rd39921;
	shr.u64 	%rd39925, %rd39924, 32;
	mul.wide.u32 	%rd39926, %r3266, %r6948;
	and.b64  	%rd39927, %rd39890, 4294967295;
	add.s64 	%rd39928, %rd39925, %rd39927;
	add.s64 	%rd39929, %rd39928, %rd39926;
	shr.u64 	%rd39930, %rd39929, 32;
	mul.wide.u32 	%rd39931, %r3193, %r6948;
	and.b64  	%rd39932, %rd39893, 4294967295;
	add.s64 	%rd39933, %rd39930, %rd39932;
	add.s64 	%rd39934, %rd39933, %rd39931;
	shr.u64 	%rd39935, %rd39934, 32;
	and.b64  	%rd39936, %rd39896, 4294967295;
	add.s64 	%rd39937, %rd39935, %rd39936;
	{ .reg .b32 tmp; mov.b64 {tmp, %r6950}, %rd39937; }
	add.s32 	%r6951, %r6947, %r6950;
	mul.lo.s32 	%r6952, %r6923, %r6949;
	mul.wide.u32 	%rd39938, %r3328, %r6952;
	and.b64  	%rd39939, %rd39904, 4294967295;
	add.s64 	%rd39940, %rd39938, %rd39939;
	shr.u64 	%rd39941, %rd39940, 32;
	mul.wide.u32 	%rd39942, %r3327, %r6952;
	and.b64  	%rd39943, %rd39909, 4294967295;
	add.s64 	%rd39944, %rd39941, %rd39943;
	add.s64 	%rd39945, %rd39944, %rd39942;
	cvt.u32.u64 	%r8719, %rd39945;
	shr.u64 	%rd39946, %rd39945, 32;
	mul.wide.u32 	%rd39947, %r3326, %r6952;
	and.b64  	%rd39948, %rd39914, 4294967295;
	add.s64 	%rd39949, %rd39946, %rd39948;
	add.s64 	%rd39950, %rd39949, %rd39947;
	cvt.u32.u64 	%r8720, %rd39950;
	shr.u64 	%rd39951, %rd39950, 32;
	mul.wide.u32 	%rd39952, %r3325, %r6952;
	and.b64  	%rd39953, %rd39919, 4294967295;
	add.s64 	%rd39954, %rd39951, %rd39953;
	add.s64 	%rd39955, %rd39954, %rd39952;
	cvt.u32.u64 	%r8721, %rd39955;
	shr.u64 	%rd39956, %rd39955, 32;
	mul.wide.u32 	%rd39957, %r3324, %r6952;
	and.b64  	%rd39958, %rd39924, 4294967295;
	add.s64 	%rd39959, %rd39956, %rd39958;
	add.s64 	%rd39960, %rd39959, %rd39957;
	cvt.u32.u64 	%r8722, %rd39960;
	shr.u64 	%rd39961, %rd39960, 32;
	mul.wide.u32 	%rd39962, %r3227, %r6952;
	and.b64  	%rd39963, %rd39929, 4294967295;
	add.s64 	%rd39964, %rd39961, %rd39963;
	add.s64 	%rd39965, %rd39964, %rd39962;
	cvt.u32.u64 	%r8723, %rd39965;
	shr.u64 	%rd39966, %rd39965, 32;
	mul.wide.u32 	%rd39967, %r3266, %r6952;
	and.b64  	%rd39968, %rd39934, 4294967295;
	add.s64 	%rd39969, %rd39966, %rd39968;
	add.s64 	%rd39970, %rd39969, %rd39967;
	cvt.u32.u64 	%r8724, %rd39970;
	shr.u64 	%rd39971, %rd39970, 32;
	mul.wide.u32 	%rd39972, %r3193, %r6952;
	and.b64  	%rd39973, %rd39937, 4294967295;
	add.s64 	%rd39974, %rd39971, %rd39973;
	add.s64 	%rd39975, %rd39974, %rd39972;
	cvt.u32.u64 	%r8725, %rd39975;
	{ .reg .b32 tmp; mov.b64 {tmp, %r6953}, %rd39975; }
	add.s32 	%r8726, %r6951, %r6953;
	setp.gt.u32 	%p1737, %r8726, %r3193;
	@%p1737 bra 	$L__BB5_1502;
	setp.lt.u32 	%p1738, %r8726, %r3193;
	@%p1738 bra 	$L__BB5_1503;
	setp.lt.u32 	%p1739, %r3266, %r8725;
	@%p1739 bra 	$L__BB5_1502;
	setp.gt.u32 	%p1740, %r3266, %r8725;
	@%p1740 bra 	$L__BB5_1503;
	setp.lt.u32 	%p1741, %r3227, %r8724;
	@%p1741 bra 	$L__BB5_1502;
	setp.gt.u32 	%p1742, %r3227, %r8724;
	@%p1742 bra 	$L__BB5_1503;
	setp.lt.u32 	%p1743, %r3324, %r8723;
	@%p1743 bra 	$L__BB5_1502;
	setp.gt.u32 	%p1744, %r3324, %r8723;
	@%p1744 bra 	$L__BB5_1503;
	setp.lt.u32 	%p1745, %r3325, %r8722;
	@%p1745 bra 	$L__BB5_1502;
	setp.gt.u32 	%p1746, %r3325, %r8722;
	@%p1746 bra 	$L__BB5_1503;
	setp.lt.u32 	%p1747, %r3326, %r8721;
	@%p1747 bra 	$L__BB5_1502;
	setp.gt.u32 	%p1748, %r3326, %r8721;
	@%p1748 bra 	$L__BB5_1503;
	setp.lt.u32 	%p1749, %r3327, %r8720;
	@%p1749 bra 	$L__BB5_1502;
	setp.gt.u32 	%p1750, %r3327, %r8720;
	setp.gt.u32 	%p1751, %r3328, %r8719;
	or.pred  	%p1752, %p1750, %p1751;
	@%p1752 bra 	$L__BB5_1503;
$L__BB5_1502:
	sub.s32 	%r8719, %r8719, %r3328;
	sub.s32 	%r8720, %r8720, %r3327;
	sub.s32 	%r8721, %r8721, %r3326;
	sub.s32 	%r8722, %r8722, %r3325;
	sub.s32 	%r8723, %r8723, %r3324;
	sub.s32 	%r8724, %r8724, %r3227;
	sub.s32 	%r8725, %r8725, %r3266;
	sub.s32 	%r8726, %r8726, %r3193;
$L__BB5_1503:
	mul.wide.u32 	%rd39976, %r3025, %r8719;
	cvt.u32.u64 	%r6954, %rd39976;
	shr.u64 	%rd39977, %rd39976, 32;
	mul.wide.u32 	%rd39978, %r3026, %r8719;
	add.s64 	%rd39979, %rd39977, %rd39978;
	shr.u64 	%rd39980, %rd39979, 32;
	mul.wide.u32 	%rd39981, %r3027, %r8719;
	add.s64 	%rd39982, %rd39980, %rd39981;
	shr.u64 	%rd39983, %rd39982, 32;
	mul.wide.u32 	%rd39984, %r3028, %r8719;
	add.s64 	%rd39985, %rd39983, %rd39984;
	shr.u64 	%rd39986, %rd39985, 32;
	mul.wide.u32 	%rd39987, %r3029, %r8719;
	add.s64 	%rd39988, %rd39986, %rd39987;
	shr.u64 	%rd39989, %rd39988, 32;
	mul.wide.u32 	%rd39990, %r3030, %r8719;
	add.s64 	%rd39991, %rd39989, %rd39990;
	shr.u64 	%rd39992, %rd39991, 32;
	mul.wide.u32 	%rd39993, %r3031, %r8719;
	add.s64 	%rd39994, %rd39992, %rd39993;
	shr.u64 	%rd39995, %rd39994, 32;
	mul.wide.u32 	%rd39996, %r3032, %r8719;
	add.s64 	%rd39997, %rd39995, %rd39996;
	shr.u64 	%rd39998, %rd39997, 32;
	mul.wide.u32 	%rd39999, %r3025, %r8720;
	and.b64  	%rd40000, %rd39979, 4294967295;
	add.s64 	%rd40001, %rd39999, %rd40000;
	shr.u64 	%rd40002, %rd40001, 32;
	mul.wide.u32 	%rd40003, %r3026, %r8720;
	and.b64  	%rd40004, %rd39982, 4294967295;
	add.s64 	%rd40005, %rd40002, %rd40004;
	add.s64 	%rd40006, %rd40005, %rd40003;
	shr.u64 	%rd40007, %rd40006, 32;
	mul.wide.u32 	%rd40008, %r3027, %r8720;
	and.b64  	%rd40009, %rd39985, 4294967295;
	add.s64 	%rd40010, %rd40007, %rd40009;
	add.s64 	%rd40011, %rd40010, %rd40008;
	shr.u64 	%rd40012, %rd40011, 32;
	mul.wide.u32 	%rd40013, %r3028, %r8720;
	and.b64  	%rd40014, %rd39988, 4294967295;
	add.s64 	%rd40015, %rd40012, %rd40014;
	add.s64 	%rd40016, %rd40015, %rd40013;
	shr.u64 	%rd40017, %rd40016, 32;
	mul.wide.u32 	%rd40018, %r3029, %r8720;
	and.b64  	%rd40019, %rd39991, 4294967295;
	add.s64 	%rd40020, %rd40017, %rd40019;
	add.s64 	%rd40021, %rd40020, %rd40018;
	shr.u64 	%rd40022, %rd40021, 32;
	mul.wide.u32 	%rd40023, %r3030, %r8720;
	and.b64  	%rd40024, %rd39994, 4294967295;
	add.s64 	%rd40025, %rd40022, %rd40024;
	add.s64 	%rd40026, %rd40025, %rd40023;
	shr.u64 	%rd40027, %rd40026, 32;
	mul.wide.u32 	%rd40028, %r3031, %r8720;
	and.b64  	%rd40029, %rd39997, 4294967295;
	add.s64 	%rd40030, %rd40027, %rd40029;
	add.s64 	%rd40031, %rd40030, %rd40028;
	shr.u64 	%rd40032, %rd40031, 32;
	mul.wide.u32 	%rd40033, %r3032, %r8720;
	add.s64 	%rd40034, %rd40032, %rd39998;
	add.s64 	%rd40035, %rd40034, %rd40033;
	shr.u64 	%rd40036, %rd40035, 32;
	mul.wide.u32 	%rd40037, %r3025, %r8721;
	and.b64  	%rd40038, %rd40006, 4294967295;
	add.s64 	%rd40039, %rd40037, %rd40038;
	shr.u64 	%rd40040, %rd40039, 32;
	mul.wide.u32 	%rd40041, %r3026, %r8721;
	and.b64  	%rd40042, %rd40011, 4294967295;
	add.s64 	%rd40043, %rd40040, %rd40042;
	add.s64 	%rd40044, %rd40043, %rd40041;
	shr.u64 	%rd40045, %rd40044, 32;
	mul.wide.u32 	%rd40046, %r3027, %r8721;
	and.b64  	%rd40047, %rd40016, 4294967295;
	add.s64 	%rd40048, %rd40045, %rd40047;
	add.s64 	%rd40049, %rd40048, %rd40046;
	shr.u64 	%rd40050, %rd40049, 32;
	mul.wide.u32 	%rd40051, %r3028, %r8721;
	and.b64  	%rd40052, %rd40021, 4294967295;
	add.s64 	%rd40053, %rd40050, %rd40052;
	add.s64 	%rd40054, %rd40053, %rd40051;
	shr.u64 	%rd40055, %rd40054, 32;
	mul.wide.u32 	%rd40056, %r3029, %r8721;
	and.b64  	%rd40057, %rd40026, 4294967295;
	add.s64 	%rd40058, %rd40055, %rd40057;
	add.s64 	%rd40059, %rd40058, %rd40056;
	shr.u64 	%rd40060, %rd40059, 32;
	mul.wide.u32 	%rd40061, %r3030, %r8721;
	and.b64  	%rd40062, %rd40031, 4294967295;
	add.s64 	%rd40063, %rd40060, %rd40062;
	add.s64 	%rd40064, %rd40063, %rd40061;
	shr.u64 	%rd40065, %rd40064, 32;
	mul.wide.u32 	%rd40066, %r3031, %r8721;
	and.b64  	%rd40067, %rd40035, 4294967295;
	add.s64 	%rd40068, %rd40065, %rd40067;
	add.s64 	%rd40069, %rd40068, %rd40066;
	shr.u64 	%rd40070, %rd40069, 32;
	mul.wide.u32 	%rd40071, %r3032, %r8721;
	add.s64 	%rd40072, %rd40070, %rd40036;
	add.s64 	%rd40073, %rd40072, %rd40071;
	shr.u64 	%rd40074, %rd40073, 32;
	mul.wide.u32 	%rd40075, %r3025, %r8722;
	and.b64  	%rd40076, %rd40044, 4294967295;
	add.s64 	%rd40077, %rd40075, %rd40076;
	shr.u64 	%rd40078, %rd40077, 32;
	mul.wide.u32 	%rd40079, %r3026, %r8722;
	and.b64  	%rd40080, %rd40049, 4294967295;
	add.s64 	%rd40081, %rd40078, %rd40080;
	add.s64 	%rd40082, %rd40081, %rd40079;
	shr.u64 	%rd40083, %rd40082, 32;
	mul.wide.u32 	%rd40084, %r3027, %r8722;
	and.b64  	%rd40085, %rd40054, 4294967295;
	add.s64 	%rd40086, %rd40083, %rd40085;
	add.s64 	%rd40087, %rd40086, %rd40084;
	shr.u64 	%rd40088, %rd40087, 32;
	mul.wide.u32 	%rd40089, %r3028, %r8722;
	and.b64  	%rd40090, %rd40059, 4294967295;
	add.s64 	%rd40091, %rd40088, %rd40090;
	add.s64 	%rd40092, %rd40091, %rd40089;
	shr.u64 	%rd40093, %rd40092, 32;
	mul.wide.u32 	%rd40094, %r3029, %r8722;
	and.b64  	%rd40095, %rd40064, 4294967295;
	add.s64 	%rd40096, %rd40093, %rd40095;
	add.s64 	%rd40097, %rd40096, %rd40094;
	shr.u64 	%rd40098, %rd40097, 32;
	mul.wide.u32 	%rd40099, %r3030, %r8722;
	and.b64  	%rd40100, %rd40069, 4294967295;
	add.s64 	%rd40101, %rd40098, %rd40100;
	add.s64 	%rd40102, %rd40101, %rd40099;
	shr.u64 	%rd40103, %rd40102, 32;
	mul.wide.u32 	%rd40104, %r3031, %r8722;
	and.b64  	%rd40105, %rd40073, 4294967295;
	add.s64 	%rd40106, %rd40103, %rd40105;
	add.s64 	%rd40107, %rd40106, %rd40104;
	shr.u64 	%rd40108, %rd40107, 32;
	mul.wide.u32 	%rd40109, %r3032, %r8722;
	add.s64 	%rd40110, %rd40108, %rd40074;
	add.s64 	%rd40111, %rd40110, %rd40109;
	shr.u64 	%rd40112, %rd40111, 32;
	mul.wide.u32 	%rd40113, %r3025, %r8723;
	and.b64  	%rd40114, %rd40082, 4294967295;
	add.s64 	%rd40115, %rd40113, %rd40114;
	shr.u64 	%rd40116, %rd40115, 32;
	mul.wide.u32 	%rd40117, %r3026, %r8723;
	and.b64  	%rd40118, %rd40087, 4294967295;
	add.s64 	%rd40119, %rd40116, %rd40118;
	add.s64 	%rd40120, %rd40119, %rd40117;
	shr.u64 	%rd40121, %rd40120, 32;
	mul.wide.u32 	%rd40122, %r3027, %r8723;
	and.b64  	%rd40123, %rd40092, 4294967295;
	add.s64 	%rd40124, %rd40121, %rd40123;
	add.s64 	%rd40125, %rd40124, %rd40122;
	shr.u64 	%rd40126, %rd40125, 32;
	mul.wide.u32 	%rd40127, %r3028, %r8723;
	and.b64  	%rd40128, %rd40097, 4294967295;
	add.s64 	%rd40129, %rd40126, %rd40128;
	add.s64 	%rd40130, %rd40129, %rd40127;
	shr.u64 	%rd40131, %rd40130, 32;
	mul.wide.u32 	%rd40132, %r3029, %r8723;
	and.b64  	%rd40133, %rd40102, 4294967295;
	add.s64 	%rd40134, %rd40131, %rd40133;
	add.s64 	%rd40135, %rd40134, %rd40132;
	shr.u64 	%rd40136, %rd40135, 32;
	mul.wide.u32 	%rd40137, %r3030, %r8723;
	and.b64  	%rd40138, %rd40107, 4294967295;
	add.s64 	%rd40139, %rd40136, %rd40138;
	add.s64 	%rd40140, %rd40139, %rd40137;
	shr.u64 	%rd40141, %rd40140, 32;
	mul.wide.u32 	%rd40142, %r3031, %r8723;
	and.b64  	%rd40143, %rd40111, 4294967295;
	add.s64 	%rd40144, %rd40141, %rd40143;
	add.s64 	%rd40145, %rd40144, %rd40142;
	shr.u64 	%rd40146, %rd40145, 32;
	mul.wide.u32 	%rd40147, %r3032, %r8723;
	add.s64 	%rd40148, %rd40146, %rd40112;
	add.s64 	%rd40149, %rd40148, %rd40147;
	shr.u64 	%rd40150, %rd40149, 32;
	mul.wide.u32 	%rd40151, %r3025, %r8724;
	and.b64  	%rd40152, %rd40120, 4294967295;
	add.s64 	%rd40153, %rd40151, %rd40152;
	shr.u64 	%rd40154, %rd40153, 32;
	mul.wide.u32 	%rd40155, %r3026, %r8724;
	and.b64  	%rd40156, %rd40125, 4294967295;
	add.s64 	%rd40157, %rd40154, %rd40156;
	add.s64 	%rd40158, %rd40157, %rd40155;
	shr.u64 	%rd40159, %rd40158, 32;
	mul.wide.u32 	%rd40160, %r3027, %r8724;
	and.b64  	%rd40161, %rd40130, 4294967295;
	add.s64 	%rd40162, %rd40159, %rd40161;
	add.s64 	%rd40163, %rd40162, %rd40160;
	shr.u64 	%rd40164, %rd40163, 32;
	mul.wide.u32 	%rd40165, %r3028, %r8724;
	and.b64  	%rd40166, %rd40135, 4294967295;
	add.s64 	%rd40167, %rd40164, %rd40166;
	add.s64 	%rd40168, %rd40167, %rd40165;
	shr.u64 	%rd40169, %rd40168, 32;
	mul.wide.u32 	%rd40170, %r3029, %r8724;
	and.b64  	%rd40171, %rd40140, 4294967295;
	add.s64 	%rd40172, %rd40169, %rd40171;
	add.s64 	%rd40173, %rd40172, %rd40170;
	shr.u64 	%rd40174, %rd40173, 32;
	mul.wide.u32 	%rd40175, %r3030, %r8724;
	and.b64  	%rd40176, %rd40145, 4294967295;
	add.s64 	%rd40177, %rd40174, %rd40176;
	add.s64 	%rd40178, %rd40177, %rd40175;
	shr.u64 	%rd40179, %rd40178, 32;
	mul.wide.u32 	%rd40180, %r3031, %r8724;
	and.b64  	%rd40181, %rd40149, 4294967295;
	add.s64 	%rd40182, %rd40179, %rd40181;
	add.s64 	%rd40183, %rd40182, %rd40180;
	shr.u64 	%rd40184, %rd40183, 32;
	mul.wide.u32 	%rd40185, %r3032, %r8724;
	add.s64 	%rd40186, %rd40184, %rd40150;
	add.s64 	%rd40187, %rd40186, %rd40185;
	shr.u64 	%rd40188, %rd40187, 32;
	mul.wide.u32 	%rd40189, %r3025, %r8725;
	and.b64  	%rd40190, %rd40158, 4294967295;
	add.s64 	%rd40191, %rd40189, %rd40190;
	shr.u64 	%rd40192, %rd40191, 32;
	mul.wide.u32 	%rd40193, %r3026, %r8725;
	and.b64  	%rd40194, %rd40163, 4294967295;
	add.s64 	%rd40195, %rd40192, %rd40194;
	add.s64 	%rd40196, %rd40195, %rd40193;
	shr.u64 	%rd40197, %rd40196, 32;
	mul.wide.u32 	%rd40198, %r3027, %r8725;
	and.b64  	%rd40199, %rd40168, 4294967295;
	add.s64 	%rd40200, %rd40197, %rd40199;
	add.s64 	%rd40201, %rd40200, %rd40198;
	shr.u64 	%rd40202, %rd40201, 32;
	mul.wide.u32 	%rd40203, %r3028, %r8725;
	and.b64  	%rd40204, %rd40173, 4294967295;
	add.s64 	%rd40205, %rd40202, %rd40204;
	add.s64 	%rd40206, %rd40205, %rd40203;
	shr.u64 	%rd40207, %rd40206, 32;
	mul.wide.u32 	%rd40208, %r3029, %r8725;
	and.b64  	%rd40209, %rd40178, 4294967295;
	add.s64 	%rd40210, %rd40207, %rd40209;
	add.s64 	%rd40211, %rd40210, %rd40208;
	shr.u64 	%rd40212, %rd40211, 32;
	mul.wide.u32 	%rd40213, %r3030, %r8725;
	and.b64  	%rd40214, %rd40183, 4294967295;
	add.s64 	%rd40215, %rd40212, %rd40214;
	add.s64 	%rd40216, %rd40215, %rd40213;
	shr.u64 	%rd40217, %rd40216, 32;
	mul.wide.u32 	%rd40218, %r3031, %r8725;
	and.b64  	%rd40219, %rd40187, 4294967295;
	add.s64 	%rd40220, %rd40217, %rd40219;
	add.s64 	%rd40221, %rd40220, %rd40218;
	shr.u64 	%rd40222, %rd40221, 32;
	mul.wide.u32 	%rd40223, %r3032, %r8725;
	add.s64 	%rd40224, %rd40222, %rd40188;
	add.s64 	%rd40225, %rd40224, %rd40223;
	shr.u64 	%rd40226, %rd40225, 32;
	mul.wide.u32 	%rd40227, %r3025, %r8726;
	and.b64  	%rd40228, %rd40196, 4294967295;
	add.s64 	%rd40229, %rd40227, %rd40228;
	shr.u64 	%rd40230, %rd40229, 32;
	mul.wide.u32 	%rd40231, %r3026, %r8726;
	and.b64  	%rd40232, %rd40201, 4294967295;
	add.s64 	%rd40233, %rd40230, %rd40232;
	add.s64 	%rd40234, %rd40233, %rd40231;
	shr.u64 	%rd40235, %rd40234, 32;
	mul.wide.u32 	%rd40236, %r3027, %r8726;
	and.b64  	%rd40237, %rd40206, 4294967295;
	add.s64 	%rd40238, %rd40235, %rd40237;
	add.s64 	%rd40239, %rd40238, %rd40236;
	shr.u64 	%rd40240, %rd40239, 32;
	mul.wide.u32 	%rd40241, %r3028, %r8726;
	and.b64  	%rd40242, %rd40211, 4294967295;
	add.s64 	%rd40243, %rd40240, %rd40242;
	add.s64 	%rd40244, %rd40243, %rd40241;
	shr.u64 	%rd40245, %rd40244, 32;
	mul.wide.u32 	%rd40246, %r3029, %r8726;
	and.b64  	%rd40247, %rd40216, 4294967295;
	add.s64 	%rd40248, %rd40245, %rd40247;
	add.s64 	%rd40249, %rd40248, %rd40246;
	shr.u64 	%rd40250, %rd40249, 32;
	mul.wide.u32 	%rd40251, %r3030, %r8726;
	and.b64  	%rd40252, %rd40221, 4294967295;
	add.s64 	%rd40253, %rd40250, %rd40252;
	add.s64 	%rd40254, %rd40253, %rd40251;
	shr.u64 	%rd40255, %rd40254, 32;
	mul.wide.u32 	%rd40256, %r3031, %r8726;
	and.b64  	%rd40257, %rd40225, 4294967295;
	add.s64 	%rd40258, %rd40255, %rd40257;
	add.s64 	%rd40259, %rd40258, %rd40256;
	shr.u64 	%rd40260, %rd40259, 32;
	mul.wide.u32 	%rd40261, %r3032, %r8726;
	add.s64 	%rd40262, %rd40260, %rd40226;
	add.s64 	%rd40263, %rd40262, %rd40261;
	{ .reg .b32 tmp; mov.b64 {tmp, %r6955}, %rd40263; }
	mul.lo.s32 	%r6957, %r6923, %r6954;
	mul.wide.u32 	%rd40264, %r3328, %r6957;
	and.b64  	%rd40265, %rd39976, 4294967295;
	add.s64 	%rd40266, %rd40264, %rd40265;
	shr.u64 	%rd40267, %rd40266, 32;
	mul.wide.u32 	%rd40268, %r3327, %r6957;
	and.b64  	%rd40269, %rd40001, 4294967295;
	add.s64 	%rd40270, %rd40267, %rd40269;
	add.s64 	%rd40271, %rd40270, %rd40268;
	cvt.u32.u64 	%r6958, %rd40271;
	shr.u64 	%rd40272, %rd40271, 32;
	mul.wide.u32 	%rd40273, %r3326, %r6957;
	and.b64  	%rd40274, %rd40039, 4294967295;
	add.s64 	%rd40275, %rd40272, %rd40274;
	add.s64 	%rd40276, %rd40275, %rd40273;
	shr.u64 	%rd40277, %rd40276, 32;
	mul.wide.u32 	%rd40278, %r3325, %r6957;
	and.b64  	%rd40279, %rd40077, 4294967295;
	add.s64 	%rd40280, %rd40277, %rd40279;
	add.s64 	%rd40281, %rd40280, %rd40278;
	shr.u64 	%rd40282, %rd40281, 32;
	mul.wide.u32 	%rd40283, %r3324, %r6957;
	and.b64  	%rd40284, %rd40115, 4294967295;
	add.s64 	%rd40285, %rd40282, %rd40284;
	add.s64 	%rd40286, %rd40285, %rd40283;
	shr.u64 	%rd40287, %rd40286, 32;
	mul.wide.u32 	%rd40288, %r3227, %r6957;
	and.b64  	%rd40289, %rd40153, 4294967295;
	add.s64 	%rd40290, %rd40287, %rd40289;
	add.s64 	%rd40291, %rd40290, %rd40288;
	shr.u64 	%rd40292, %rd40291, 32;
	mul.wide.u32 	%rd40293, %r3266, %r6957;
	and.b64  	%rd40294, %rd40191, 4294967295;
	add.s64 	%rd40295, %rd40292, %rd40294;
	add.s64 	%rd40296, %rd40295, %rd40293;
	shr.u64 	%rd40297, %rd40296, 32;
	mul.wide.u32 	%rd40298, %r3193, %r6957;
	and.b64  	%rd40299, %rd40229, 4294967295;
	add.s64 	%rd40300, %rd40297, %rd40299;
	add.s64 	%rd40301, %rd40300, %rd40298;
	shr.u64 	%rd40302, %rd40301, 32;
	and.b64  	%rd40303, %rd40234, 4294967295;
	add.s64 	%rd40304, %rd40302, %rd40303;
	shr.u64 	%rd40305, %rd40304, 32;
	and.b64  	%rd40306, %rd40239, 4294967295;
	add.s64 	%rd40307, %rd40305, %rd40306;
	shr.u64 	%rd40308, %rd40307, 32;
	and.b64  	%rd40309, %rd40244, 4294967295;
	add.s64 	%rd40310, %rd40308, %rd40309;
	shr.u64 	%rd40311, %rd40310, 32;
	and.b64  	%rd40312, %rd40249, 4294967295;
	add.s64 	%rd40313, %rd40311, %rd40312;
	shr.u64 	%rd40314, %rd40313, 32;
	and.b64  	%rd40315, %rd40254, 4294967295;
	add.s64 	%rd40316, %rd40314, %rd40315;
	shr.u64 	%rd40317, %rd40316, 32;
	and.b64  	%rd40318, %rd40259, 4294967295;
	add.s64 	%rd40319, %rd40317, %rd40318;
	shr.u64 	%rd40320, %rd40319, 32;
	and.b64  	%rd40321, %rd40263, 4294967295;
	add.s64 	%rd40322, %rd40320, %rd40321;
	{ .reg .b32 tmp; mov.b64 {tmp, %r6959}, %rd40322; }
	add.s32 	%r6960, %r6955, %r6959;
	mul.lo.s32 	%r6961, %r6923, %r6958;
	mul.wide.u32 	%rd40323, %r3328, %r6961;
	and.b64  	%rd40324, %rd40271, 4294967295;
	add.s64 	%rd40325, %rd40323, %rd40324;
	shr.u64 	%rd40326, %rd40325, 32;
	mul.wide.u32 	%rd40327, %r3327, %r6961;
	and.b64  	%rd40328, %rd40276, 4294967295;
	add.s64 	%rd40329, %rd40326, %rd40328;
	add.s64 	%rd40330, %rd40329, %rd40327;
	cvt.u32.u64 	%r6962, %rd40330;
	shr.u64 	%rd40331, %rd40330, 32;
	mul.wide.u32 	%rd40332, %r3326, %r6961;
	and.b64  	%rd40333, %rd40281, 4294967295;
	add.s64 	%rd40334, %rd40331, %rd40333;
	add.s64 	%rd40335, %rd40334, %rd40332;
	shr.u64 	%rd40336, %rd40335, 32;
	mul.wide.u32 	%rd40337, %r3325, %r6961;
	and.b64  	%rd40338, %rd40286, 4294967295;
	add.s64 	%rd40339, %rd40336, %rd40338;
	add.s64 	%rd40340, %rd40339, %rd40337;
	shr.u64 	%rd40341, %rd40340, 32;
	mul.wide.u32 	%rd40342, %r3324, %r6961;
	and.b64  	%rd40343, %rd40291, 4294967295;
	add.s64 	%rd40344, %rd40341, %rd40343;
	add.s64 	%rd40345, %rd40344, %rd40342;
	shr.u64 	%rd40346, %rd40345, 32;
	mul.wide.u32 	%rd40347, %r3227, %r6961;
	and.b64  	%rd40348, %rd40296, 4294967295;
	add.s64 	%rd40349, %rd40346, %rd40348;
	add.s64 	%rd40350, %rd40349, %rd40347;
	shr.u64 	%rd40351, %rd40350, 32;
	mul.wide.u32 	%rd40352, %r3266, %r6961;
	and.b64  	%rd40353, %rd40301, 4294967295;
	add.s64 	%rd40354, %rd40351, %rd40353;
	add.s64 	%rd40355, %rd40354, %rd40352;
	shr.u64 	%rd40356, %rd40355, 32;
	mul.wide.u32 	%rd40357, %r3193, %r6961;
	and.b64  	%rd40358, %rd40304, 4294967295;
	add.s64 	%rd40359, %rd40356, %rd40358;
	add.s64 	%rd40360, %rd40359, %rd40357;
	shr.u64 	%rd40361, %rd40360, 32;
	and.b64  	%rd40362, %rd40307, 4294967295;
	add.s64 	%rd40363, %rd40361, %rd40362;
	shr.u64 	%rd40364, %rd40363, 32;
	and.b64  	%rd40365, %rd40310, 4294967295;
	add.s64 	%rd40366, %rd40364, %rd40365;
	shr.u64 	%rd40367, %rd40366, 32;
	and.b64  	%rd40368, %rd40313, 4294967295;
	add.s64 	%rd40369, %rd40367, %rd40368;
	shr.u64 	%rd40370, %rd40369, 32;
	and.b64  	%rd40371, %rd40316, 4294967295;
	add.s64 	%rd40372, %rd40370, %rd40371;
	shr.u64 	%rd40373, %rd40372, 32;
	and.b64  	%rd40374, %rd40319, 4294967295;
	add.s64 	%rd40375, %rd40373, %rd40374;
	shr.u64 	%rd40376, %rd40375, 32;
	and.b64  	%rd40377, %rd40322, 4294967295;
	add.s64 	%rd40378, %rd40376, %rd40377;
	{ .reg .b32 tmp; mov.b64 {tmp, %r6963}, %rd40378; }
	add.s32 	%r6964, %r6960, %r6963;
	mul.lo.s32 	%r6965, %r6923, %r6962;
	mul.wide.u32 	%rd40379, %r3328, %r6965;
	and.b64  	%rd40380, %rd40330, 4294967295;
	add.s64 	%rd40381, %rd40379, %rd40380;
	shr.u64 	%rd40382, %rd40381, 32;
	mul.wide.u32 	%rd40383, %r3327, %r6965;
	and.b64  	%rd40384, %rd40335, 4294967295;
	add.s64 	%rd40385, %rd40382, %rd40384;
	add.s64 	%rd40386, %rd40385, %rd40383;
	cvt.u32.u64 	%r6966, %rd40386;
	shr.u64 	%rd40387, %rd40386, 32;
	mul.wide.u32 	%rd40388, %r3326, %r6965;
	and.b64  	%rd40389, %rd40340, 4294967295;
	add.s64 	%rd40390, %rd40387, %rd40389;
	add.s64 	%rd40391, %rd40390, %rd40388;
	shr.u64 	%rd40392, %rd40391, 32;
	mul.wide.u32 	%rd40393, %r3325, %r6965;
	and.b64  	%rd40394, %rd40345, 4294967295;
	add.s64 	%rd40395, %rd40392, %rd40394;
	add.s64 	%rd40396, %rd40395, %rd40393;
	shr.u64 	%rd40397, %rd40396, 32;
	mul.wide.u32 	%rd40398, %r3324, %r6965;
	and.b64  	%rd40399, %rd40350, 4294967295;
	add.s64 	%rd40400, %rd40397, %rd40399;
	add.s64 	%rd40401, %rd40400, %rd40398;
	shr.u64 	%rd40402, %rd40401, 32;
	mul.wide.u32 	%rd40403, %r3227, %r6965;
	and.b64  	%rd40404, %rd40355, 4294967295;
	add.s64 	%rd40405, %rd40402, %rd40404;
	add.s64 	%rd40406, %rd40405, %rd40403;
	shr.u64 	%rd40407, %rd40406, 32;
	mul.wide.u32 	%rd40408, %r3266, %r6965;
	and.b64  	%rd40409, %rd40360, 4294967295;
	add.s64 	%rd40410, %rd40407, %rd40409;
	add.s64 	%rd40411, %rd40410, %rd40408;
	shr.u64 	%rd40412, %rd40411, 32;
	mul.wide.u32 	%rd40413, %r3193, %r6965;
	and.b64  	%rd40414, %rd40363, 4294967295;
	add.s64 	%rd40415, %rd40412, %rd40414;
	add.s64 	%rd40416, %rd40415, %rd40413;
	shr.u64 	%rd40417, %rd40416, 32;
	and.b64  	%rd40418, %rd40366, 4294967295;
	add.s64 	%rd40419, %rd40417, %rd40418;
	shr.u64 	%rd40420, %rd40419, 32;
	and.b64  	%rd40421, %rd40369, 4294967295;
	add.s64 	%rd40422, %rd40420, %rd40421;
	shr.u64 	%rd40423, %rd40422, 32;
	and.b64  	%rd40424, %rd40372, 4294967295;
	add.s64 	%rd40425, %rd40423, %rd40424;
	shr.u64 	%rd40426, %rd40425, 32;
	and.b64  	%rd40427, %rd40375, 4294967295;
	add.s64 	%rd40428, %rd40426, %rd40427;
	shr.u64 	%rd40429, %rd40428, 32;
	and.b64  	%rd40430, %rd40378, 4294967295;
	add.s64 	%rd40431, %rd40429, %rd40430;
	{ .reg .b32 tmp; mov.b64 {tmp, %r6967}, %rd40431; }
	add.s32 	%r6968, %r6964, %r6967;
	mul.lo.s32 	%r6969, %r6923, %r6966;
	mul.wide.u32 	%rd40432, %r3328, %r6969;
	and.b64  	%rd40433, %rd40386, 4294967295;
	add.s64 	%rd40434, %rd40432, %rd40433;
	shr.u64 	%rd40435, %rd40434, 32;
	mul.wide.u32 	%rd40436, %r3327, %r6969;
	and.b64  	%rd40437, %rd40391, 4294967295;
	add.s64 	%rd40438, %rd40435, %rd40437;
	add.s64 	%rd40439, %rd40438, %rd40436;
	cvt.u32.u64 	%r6970, %rd40439;
	shr.u64 	%rd40440, %rd40439, 32;
	mul.wide.u32 	%rd40441, %r3326, %r6969;
	and.b64  	%rd40442, %rd40396, 4294967295;
	add.s64 	%rd40443, %rd40440, %rd40442;
	add.s64 	%rd40444, %rd40443, %rd40441;
	shr.u64 	%rd40445, %rd40444, 32;
	mul.wide.u32 	%rd40446, %r3325, %r6969;
	and.b64  	%rd40447, %rd40401, 4294967295;
	add.s64 	%rd40448, %rd40445, %rd40447;
	add.s64 	%rd40449, %rd40448, %rd40446;
	shr.u64 	%rd40450, %rd40449, 32;
	mul.wide.u32 	%rd40451, %r3324, %r6969;
	and.b64  	%rd40452, %rd40406, 4294967295;
	add.s64 	%rd40453, %rd40450, %rd40452;
	add.s64 	%rd40454, %rd40453, %rd40451;
	shr.u64 	%rd40455, %rd40454, 32;
	mul.wide.u32 	%rd40456, %r3227, %r6969;
	and.b64  	%rd40457, %rd40411, 4294967295;
	add.s64 	%rd40458, %rd40455, %rd40457;
	add.s64 	%rd40459, %rd40458, %rd40456;
	shr.u64 	%rd40460, %rd40459, 32;
	mul.wide.u32 	%rd40461, %r3266, %r6969;
	and.b64  	%rd40462, %rd40416, 4294967295;
	add.s64 	%rd40463, %rd40460, %rd40462;
	add.s64 	%rd40464, %rd40463, %rd40461;
	shr.u64 	%rd40465, %rd40464, 32;
	mul.wide.u32 	%rd40466, %r3193, %r6969;
	and.b64  	%rd40467, %rd40419, 4294967295;
	add.s64 	%rd40468, %rd40465, %rd40467;
	add.s64 	%rd40469, %rd40468, %rd40466;
	shr.u64 	%rd40470, %rd40469, 32;
	and.b64  	%rd40471, %rd40422, 4294967295;
	add.s64 	%rd40472, %rd40470, %rd40471;
	shr.u64 	%rd40473, %rd40472, 32;
	and.b64  	%rd40474, %rd40425, 4294967295;
	add.s64 	%rd40475, %rd40473, %rd40474;
	shr.u64 	%rd40476, %rd40475, 32;
	and.b64  	%rd40477, %rd40428, 4294967295;
	add.s64 	%rd40478, %rd40476, %rd40477;
	shr.u64 	%rd40479, %rd40478, 32;
	and.b64  	%rd40480, %rd40431, 4294967295;
	add.s64 	%rd40481, %rd40479, %rd40480;
	{ .reg .b32 tmp; mov.b64 {tmp, %r6971}, %rd40481; }
	add.s32 	%r6972, %r6968, %r6971;
	mul.lo.s32 	%r6973, %r6923, %r6970;
	mul.wide.u32 	%rd40482, %r3328, %r6973;
	and.b64  	%rd40483, %rd40439, 4294967295;
	add.s64 	%rd40484, %rd40482, %rd40483;
	shr.u64 	%rd40485, %rd40484, 32;
	mul.wide.u32 	%rd40486, %r3327, %r6973;
	and.b64  	%rd40487, %rd40444, 4294967295;
	add.s64 	%rd40488, %rd40485, %rd40487;
	add.s64 	%rd40489, %rd40488, %rd40486;
	cvt.u32.u64 	%r6974, %rd40489;
	shr.u64 	%rd40490, %rd40489, 32;
	mul.wide.u32 	%rd40491, %r3326, %r6973;
	and.b64  	%rd40492, %rd40449, 4294967295;
	add.s64 	%rd40493, %rd40490, %rd40492;
	add.s64 	%rd40494, %rd40493, %rd40491;
	shr.u64 	%rd40495, %rd40494, 32;
	mul.wide.u32 	%rd40496, %r3325, %r6973;
	and.b64  	%rd40497, %rd40454, 4294967295;
	add.s64 	%rd40498, %rd40495, %rd40497;
	add.s64 	%rd40499, %rd40498, %rd40496;
	shr.u64 	%rd40500, %rd40499, 32;
	mul.wide.u32 	%rd40501, %r3324, %r6973;
	and.b64  	%rd40502, %rd40459, 4294967295;
	add.s64 	%rd40503, %rd40500, %rd40502;
	add.s64 	%rd40504, %rd40503, %rd40501;
	shr.u64 	%rd40505, %rd40504, 32;
	mul.wide.u32 	%rd40506, %r3227, %r6973;
	and.b64  	%rd40507, %rd40464, 4294967295;
	add.s64 	%rd40508, %rd40505, %rd40507;
	add.s64 	%rd40509, %rd40508, %rd40506;
	shr.u64 	%rd40510, %rd40509, 32;
	mul.wide.u32 	%rd40511, %r3266, %r6973;
	and.b64  	%rd40512, %rd40469, 4294967295;
	add.s64 	%rd40513, %rd40510, %rd40512;
	add.s64 	%rd40514, %rd40513, %rd40511;
	shr.u64 	%rd40515, %rd40514, 32;
	mul.wide.u32 	%rd40516, %r3193, %r6973;
	and.b64  	%rd40517, %rd40472, 4294967295;
	add.s64 	%rd40518, %rd40515, %rd40517;
	add.s64 	%rd40519, %rd40518, %rd40516;
	shr.u64 	%rd40520, %rd40519, 32;
	and.b64  	%rd40521, %rd40475, 4294967295;
	add.s64 	%rd40522, %rd40520, %rd40521;
	shr.u64 	%rd40523, %rd40522, 32;
	and.b64  	%rd40524, %rd40478, 4294967295;
	add.s64 	%rd40525, %rd40523, %rd40524;
	shr.u64 	%rd40526, %rd40525, 32;
	and.b64  	%rd40527, %rd40481, 4294967295;
	add.s64 	%rd40528, %rd40526, %rd40527;
	{ .reg .b32 tmp; mov.b64 {tmp, %r6975}, %rd40528; }
	add.s32 	%r6976, %r6972, %r6975;
	mul.lo.s32 	%r6977, %r6923, %r6974;
	mul.wide.u32 	%rd40529, %r3328, %r6977;
	and.b64  	%rd40530, %rd40489, 4294967295;
	add.s64 	%rd40531, %rd40529, %rd40530;
	shr.u64 	%rd40532, %rd40531, 32;
	mul.wide.u32 	%rd40533, %r3327, %r6977;
	and.b64  	%rd40534, %rd40494, 4294967295;
	add.s64 	%rd40535, %rd40532, %rd40534;
	add.s64 	%rd40536, %rd40535, %rd40533;
	cvt.u32.u64 	%r6978, %rd40536;
	shr.u64 	%rd40537, %rd40536, 32;
	mul.wide.u32 	%rd40538, %r3326, %r6977;
	and.b64  	%rd40539, %rd40499, 4294967295;
	add.s64 	%rd40540, %rd40537, %rd40539;
	add.s64 	%rd40541, %rd40540, %rd40538;
	shr.u64 	%rd40542, %rd40541, 32;
	mul.wide.u32 	%rd40543, %r3325, %r6977;
	and.b64  	%rd40544, %rd40504, 4294967295;
	add.s64 	%rd40545, %rd40542, %rd40544;
	add.s64 	%rd40546, %rd40545, %rd40543;
	shr.u64 	%rd40547, %rd40546, 32;
	mul.wide.u32 	%rd40548, %r3324, %r6977;
	and.b64  	%rd40549, %rd40509, 4294967295;
	add.s64 	%rd40550, %rd40547, %rd40549;
	add.s64 	%rd40551, %rd40550, %rd40548;
	shr.u64 	%rd40552, %rd40551, 32;
	mul.wide.u32 	%rd40553, %r3227, %r6977;
	and.b64  	%rd40554, %rd40514, 4294967295;
	add.s64 	%rd40555, %rd40552, %rd40554;
	add.s64 	%rd40556, %rd40555, %rd40553;
	shr.u64 	%rd40557, %rd40556, 32;
	mul.wide.u32 	%rd40558, %r3266, %r6977;
	and.b64  	%rd40559, %rd40519, 4294967295;
	add.s64 	%rd40560, %rd40557, %rd40559;
	add.s64 	%rd40561, %rd40560, %rd40558;
	shr.u64 	%rd40562, %rd40561, 32;
	mul.wide.u32 	%rd40563, %r3193, %r6977;
	and.b64  	%rd40564, %rd40522, 4294967295;
	add.s64 	%rd40565, %rd40562, %rd40564;
	add.s64 	%rd40566, %rd40565, %rd40563;
	shr.u64 	%rd40567, %rd40566, 32;
	and.b64  	%rd40568, %rd40525, 4294967295;
	add.s64 	%rd40569, %rd40567, %rd40568;
	shr.u64 	%rd40570, %rd40569, 32;
	and.b64  	%rd40571, %rd40528, 4294967295;
	add.s64 	%rd40572, %rd40570, %rd40571;
	{ .reg .b32 tmp; mov.b64 {tmp, %r6979}, %rd40572; }
	add.s32 	%r6980, %r6976, %r6979;
	mul.lo.s32 	%r6981, %r6923, %r6978;
	mul.wide.u32 	%rd40573, %r3328, %r6981;
	and.b64  	%rd40574, %rd40536, 4294967295;
	add.s64 	%rd40575, %rd40573, %rd40574;
	shr.u64 	%rd40576, %rd40575, 32;
	mul.wide.u32 	%rd40577, %r3327, %r6981;
	and.b64  	%rd40578, %rd40541, 4294967295;
	add.s64 	%rd40579, %rd40576, %rd40578;
	add.s64 	%rd40580, %rd40579, %rd40577;
	cvt.u32.u64 	%r6982, %rd40580;
	shr.u64 	%rd40581, %rd40580, 32;
	mul.wide.u32 	%rd40582, %r3326, %r6981;
	and.b64  	%rd40583, %rd40546, 4294967295;
	add.s64 	%rd40584, %rd40581, %rd40583;
	add.s64 	%rd40585, %rd40584, %rd40582;
	shr.u64 	%rd40586, %rd40585, 32;
	mul.wide.u32 	%rd40587, %r3325, %r6981;
	and.b64  	%rd40588, %rd40551, 4294967295;
	add.s64 	%rd40589, %rd40586, %rd40588;
	add.s64 	%rd40590, %rd40589, %rd40587;
	shr.u64 	%rd40591, %rd40590, 32;
	mul.wide.u32 	%rd40592, %r3324, %r6981;
	and.b64  	%rd40593, %rd40556, 4294967295;
	add.s64 	%rd40594, %rd40591, %rd40593;
	add.s64 	%rd40595, %rd40594, %rd40592;
	shr.u64 	%rd40596, %rd40595, 32;
	mul.wide.u32 	%rd40597, %r3227, %r6981;
	and.b64  	%rd40598, %rd40561, 4294967295;
	add.s64 	%rd40599, %rd40596, %rd40598;
	add.s64 	%rd40600, %rd40599, %rd40597;
	shr.u64 	%rd40601, %rd40600, 32;
	mul.wide.u32 	%rd40602, %r3266, %r6981;
	and.b64  	%rd40603, %rd40566, 4294967295;
	add.s64 	%rd40604, %rd40601, %rd40603;
	add.s64 	%rd40605, %rd40604, %rd40602;
	shr.u64 	%rd40606, %rd40605, 32;
	mul.wide.u32 	%rd40607, %r3193, %r6981;
	and.b64  	%rd40608, %rd40569, 4294967295;
	add.s64 	%rd40609, %rd40606, %rd40608;
	add.s64 	%rd40610, %rd40609, %rd40607;
	shr.u64 	%rd40611, %rd40610, 32;
	and.b64  	%rd40612, %rd40572, 4294967295;
	add.s64 	%rd40613, %rd40611, %rd40612;
	{ .reg .b32 tmp; mov.b64 {tmp, %r6983}, %rd40613; }
	add.s32 	%r6984, %r6980, %r6983;
	mul.lo.s32 	%r6985, %r6923, %r6982;
	mul.wide.u32 	%rd40614, %r3328, %r6985;
	and.b64  	%rd40615, %rd40580, 4294967295;
	add.s64 	%rd40616, %rd40614, %rd40615;
	shr.u64 	%rd40617, %rd40616, 32;
	mul.wide.u32 	%rd40618, %r3327, %r6985;
	and.b64  	%rd40619, %rd40585, 4294967295;
	add.s64 	%rd40620, %rd40617, %rd40619;
	add.s64 	%rd40621, %rd40620, %rd40618;
	cvt.u32.u64 	%r8727, %rd40621;
	shr.u64 	%rd40622, %rd40621, 32;
	mul.wide.u32 	%rd40623, %r3326, %r6985;
	and.b64  	%rd40624, %rd40590, 4294967295;
	add.s64 	%rd40625, %rd40622, %rd40624;
	add.s64 	%rd40626, %rd40625, %rd40623;
	cvt.u32.u64 	%r8728, %rd40626;
	shr.u64 	%rd40627, %rd40626, 32;
	mul.wide.u32 	%rd40628, %r3325, %r6985;
	and.b64  	%rd40629, %rd40595, 4294967295;
	add.s64 	%rd40630, %rd40627, %rd40629;
	add.s64 	%rd40631, %rd40630, %rd40628;
	cvt.u32.u64 	%r8729, %rd40631;
	shr.u64 	%rd40632, %rd40631, 32;
	mul.wide.u32 	%rd40633, %r3324, %r6985;
	and.b64  	%rd40634, %rd40600, 4294967295;
	add.s64 	%rd40635, %rd40632, %rd40634;
	add.s64 	%rd40636, %rd40635, %rd40633;
	cvt.u32.u64 	%r8730, %rd40636;
	shr.u64 	%rd40637, %rd40636, 32;
	mul.wide.u32 	%rd40638, %r3227, %r6985;
	and.b64  	%rd40639, %rd40605, 4294967295;
	add.s64 	%rd40640, %rd40637, %rd40639;
	add.s64 	%rd40641, %rd40640, %rd40638;
	cvt.u32.u64 	%r8731, %rd40641;
	shr.u64 	%rd40642, %rd40641, 32;
	mul.wide.u32 	%rd40643, %r3266, %r6985;
	and.b64  	%rd40644, %rd40610, 4294967295;
	add.s64 	%rd40645, %rd40642, %rd40644;
	add.s64 	%rd40646, %rd40645, %rd40643;
	cvt.u32.u64 	%r8732, %rd40646;
	shr.u64 	%rd40647, %rd40646, 32;
	mul.wide.u32 	%rd40648, %r3193, %r6985;
	and.b64  	%rd40649, %rd40613, 4294967295;
	add.s64 	%rd40650, %rd40647, %rd40649;
	add.s64 	%rd40651, %rd40650, %rd40648;
	cvt.u32.u64 	%r8733, %rd40651;
	{ .reg .b32 tmp; mov.b64 {tmp, %r6986}, %rd40651; }
	add.s32 	%r8734, %r6984, %r6986;
	setp.gt.u32 	%p1753, %r8734, %r3193;
	@%p1753 bra 	$L__BB5_1517;
	setp.lt.u32 	%p1754, %r8734, %r3193;
	@%p1754 bra 	$L__BB5_1518;
	setp.lt.u32 	%p1755, %r3266, %r8733;
	@%p1755 bra 	$L__BB5_1517;
	setp.gt.u32 	%p1756, %r3266, %r8733;
	@%p1756 bra 	$L__BB5_1518;
	setp.lt.u32 	%p1757, %r3227, %r8732;
	@%p1757 bra 	$L__BB5_1517;
	setp.gt.u32 	%p1758, %r3227, %r8732;
	@%p1758 bra 	$L__BB5_1518;
	setp.lt.u32 	%p1759, %r3324, %r8731;
	@%p1759 bra 	$L__BB5_1517;
	setp.gt.u32 	%p1760, %r3324, %r8731;
	@%p1760 bra 	$L__BB5_1518;
	setp.lt.u32 	%p1761, %r3325, %r8730;
	@%p1761 bra 	$L__BB5_1517;
	setp.gt.u32 	%p1762, %r3325, %r8730;
	@%p1762 bra 	$L__BB5_1518;
	setp.lt.u32 	%p1763, %r3326, %r8729;
	@%p1763 bra 	$L__BB5_1517;
	setp.gt.u32 	%p1764, %r3326, %r8729;
	@%p1764 bra 	$L__BB5_1518;
	setp.lt.u32 	%p1765, %r3327, %r8728;
	@%p1765 bra 	$L__BB5_1517;
	setp.gt.u32 	%p1766, %r3327, %r8728;
	setp.gt.u32 	%p1767, %r3328, %r8727;
	or.pred  	%p1768, %p1766, %p1767;
	@%p1768 bra 	$L__BB5_1518;
$L__BB5_1517:
	sub.s32 	%r8727, %r8727, %r3328;
	sub.s32 	%r8728, %r8728, %r3327;
	sub.s32 	%r8729, %r8729, %r3326;
	sub.s32 	%r8730, %r8730, %r3325;
	sub.s32 	%r8731, %r8731, %r3324;
	sub.s32 	%r8732, %r8732, %r3227;
	sub.s32 	%r8733, %r8733, %r3266;
	sub.s32 	%r8734, %r8734, %r3193;
$L__BB5_1518:
	shl.b32 	%r8743, %r8727, 1;
	shr.u32 	%r6987, %r8727, 31;
	cvt.u64.u32 	%rd40652, %r6987;
	mul.wide.u32 	%rd40653, %r8728, 2;
	cvt.u32.u64 	%r6988, %rd40653;
	cvt.u32.u64 	%r6989, %rd40652;
	or.b32  	%r8742, %r6988, %r6989;
	shr.u64 	%rd40654, %rd40653, 32;
	mul.wide.u32 	%rd40655, %r8729, 2;
	cvt.u32.u64 	%r6990, %rd40655;
	cvt.u32.u64 	%r6991, %rd40654;
	or.b32  	%r8741, %r6991, %r6990;
	shr.u64 	%rd40656, %rd40655, 32;
	mul.wide.u32 	%rd40657, %r8730, 2;
	cvt.u32.u64 	%r6992, %rd40657;
	cvt.u32.u64 	%r6993, %rd40656;
	or.b32  	%r8740, %r6993, %r6992;
	shr.u64 	%rd40658, %rd40657, 32;
	mul.wide.u32 	%rd40659, %r8731, 2;
	add.s64 	%rd40660, %rd40658, %rd40659;
	cvt.u32.u64 	%r8739, %rd40660;
	shr.u64 	%rd40661, %rd40660, 32;
	mul.wide.u32 	%rd40662, %r8732, 2;
	add.s64 	%rd40663, %rd40661, %rd40662;
	cvt.u32.u64 	%r8738, %rd40663;
	shr.u64 	%rd40664, %rd40663, 32;
	mul.wide.u32 	%rd40665, %r8733, 2;
	add.s64 	%rd40666, %rd40664, %rd40665;
	cvt.u32.u64 	%r8737, %rd40666;
	shr.u64 	%rd40667, %rd40666, 32;
	mul.wide.u32 	%rd40668, %r8734, 2;
	add.s64 	%rd40669, %rd40667, %rd40668;
	cvt.u32.u64 	%r8736, %rd40669;
	setp.gt.u64 	%p1769, %rd40669, 4294967295;
	setp.lt.u32 	%p1770, %r3193, %r8736;
	or.pred  	%p1771, %p1769, %p1770;
	@%p1771 bra 	$L__BB5_1532;
	setp.gt.u32 	%p1772, %r3193, %r8736;
	@%p1772 bra 	$L__BB5_1533;
	setp.lt.u32 	%p1773, %r3266, %r8737;
	@%p1773 bra 	$L__BB5_1532;
	setp.gt.u32 	%p1774, %r3266, %r8737;
	@%p1774 bra 	$L__BB5_1533;
	setp.lt.u32 	%p1775, %r3227, %r8738;
	@%p1775 bra 	$L__BB5_1532;
	setp.gt.u32 	%p1776, %r3227, %r8738;
	@%p1776 bra 	$L__BB5_1533;
	setp.lt.u32 	%p1777, %r3324, %r8739;
	@%p1777 bra 	$L__BB5_1532;
	setp.gt.u32 	%p1778, %r3324, %r8739;
	@%p1778 bra 	$L__BB5_1533;
	setp.lt.u32 	%p1779, %r3325, %r8740;
	@%p1779 bra 	$L__BB5_1532;
	setp.gt.u32 	%p1780, %r3325, %r8740;
	@%p1780 bra 	$L__BB5_1533;
	setp.lt.u32 	%p1781, %r3326, %r8741;
	@%p1781 bra 	$L__BB5_1532;
	setp.gt.u32 	%p1782, %r3326, %r8741;
	@%p1782 bra 	$L__BB5_1533;
	setp.lt.u32 	%p1783, %r3327, %r8742;
	@%p1783 bra 	$L__BB5_1532;
	setp.gt.u32 	%p1784, %r3327, %r8742;
	setp.lt.u32 	%p1785, %r8743, %r3328;
	or.pred  	%p1786, %p1784, %p1785;
	@%p1786 bra 	$L__BB5_1533;
$L__BB5_1532:
	sub.s32 	%r8743, %r8743, %r3328;
	sub.s32 	%r8742, %r8742, %r3327;
	sub.s32 	%r8741, %r8741, %r3326;
	sub.s32 	%r8740, %r8740, %r3325;
	sub.s32 	%r8739, %r8739, %r3324;
	sub.s32 	%r8738, %r8738, %r3227;
	sub.s32 	%r8737, %r8737, %r3266;
	sub.s32 	%r8736, %r8736, %r3193;
$L__BB5_1533:
	setp.ne.s32 	%p1787, %r8896, 0;
	mov.b32 	%r8873, 0;
	mov.b32 	%r8872, 1;
	mov.u32 	%r8874, %r8873;
	mov.u32 	%r8875, %r8873;
	mov.u32 	%r8876, %r8873;
	mov.u32 	%r8877, %r8873;
	mov.u32 	%r8878, %r8873;
	mov.u32 	%r8879, %r8873;
	mov.u32 	%r8880, %r8872;
	mov.u32 	%r8881, %r8873;
	mov.u32 	%r8882, %r8873;
	mov.u32 	%r8883, %r8873;
	mov.u32 	%r8884, %r8873;
	mov.u32 	%r8885, %r8873;
	mov.u32 	%r8886, %r8873;
	mov.u32 	%r8887, %r8873;
	mov.u32 	%r8888, %r8873;
	mov.u32 	%r8889, %r8873;
	mov.u32 	%r8890, %r8873;
	mov.u32 	%r8891, %r8873;
	mov.u32 	%r8892, %r8873;
	mov.u32 	%r8893, %r8873;
	mov.u32 	%r8894, %r8873;
	mov.u32 	%r8895, %r8873;
	mov.u32 	%r8896, %r8872;
	@%p1787 bra 	$L__BB5_1761;
	or.b32  	%r7006, %r2303, %r2304;
	or.b32  	%r7007, %r7006, %r2305;
	or.b32  	%r7008, %r7007, %r2306;
	or.b32  	%r7009, %r7008, %r2307;
	or.b32  	%r7010, %r7009, %r2308;
	or.b32  	%r7011, %r7010, %r2309;
	or.b32  	%r7012, %r7011, %r2310;
	setp.eq.s32 	%p1788, %r7012, 0;
	@%p1788 bra 	$L__BB5_1761;
	or.b32  	%r7015, %r2295, %r2296;
	or.b32  	%r7016, %r7015, %r2297;
	or.b32  	%r7017, %r7016, %r2298;
	or.b32  	%r7018, %r7017, %r2299;
	or.b32  	%r7019, %r7018, %r2300;
	or.b32  	%r7020, %r7019, %r2301;
	or.b32  	%r7021, %r7020, %r2302;
	setp.eq.s32 	%p1789, %r7021, 0;
	mov.u32 	%r8874, %r8873;
	mov.u32 	%r8875, %r8873;
	mov.u32 	%r8876, %r8873;
	mov.u32 	%r8877, %r8873;
	mov.u32 	%r8878, %r8873;
	mov.u32 	%r8879, %r8873;
	mov.u32 	%r8880, %r8872;
	mov.u32 	%r8881, %r8873;
	mov.u32 	%r8882, %r8873;
	mov.u32 	%r8883, %r8873;
	mov.u32 	%r8884, %r8873;
	mov.u32 	%r8885, %r8873;
	mov.u32 	%r8886, %r8873;
	mov.u32 	%r8887, %r8873;
	mov.u32 	%r8888, %r8873;
	mov.u32 	%r8889, %r8873;
	mov.u32 	%r8890, %r8873;
	mov.u32 	%r8891, %r8873;
	mov.u32 	%r8892, %r8873;
	mov.u32 	%r8893, %r8873;
	mov.u32 	%r8894, %r8873;
	mov.u32 	%r8895, %r8873;
	mov.u32 	%r8896, %r8872;
	@%p1789 bra 	$L__BB5_1761;
	ld.const.u32 	%r3434, [P_CONST+28];
	ld.const.u32 	%r3435, [P_CONST+24];
	ld.const.u32 	%r3436, [P_CONST+20];
	ld.const.u32 	%r3437, [P_CONST+16];
	ld.const.u32 	%r3438, [P_CONST+12];
	ld.const.u32 	%r3439, [P_CONST+8];
	ld.const.u32 	%r3440, [P_CONST+4];
	ld.const.u32 	%r3441, [P_CONST];
	mul.wide.u32 	%rd40671, %r2295, %r2295;
	cvt.u32.u64 	%r7022, %rd40671;
	shr.u64 	%rd40672, %rd40671, 32;
	mul.wide.u32 	%rd40673, %r2296, %r2295;
	add.s64 	%rd40674, %rd40672, %rd40673;
	shr.u64 	%rd40675, %rd40674, 32;
	mul.wide.u32 	%rd40676, %r2297, %r2295;
	add.s64 	%rd40677, %rd40675, %rd40676;
	shr.u64 	%rd40678, %rd40677, 32;
	mul.wide.u32 	%rd40679, %r2298, %r2295;
	add.s64 	%rd40680, %rd40678, %rd40679;
	shr.u64 	%rd40681, %rd40680, 32;
	mul.wide.u32 	%rd40682, %r2299, %r2295;
	add.s64 	%rd40683, %rd40681, %rd40682;
	shr.u64 	%rd40684, %rd40683, 32;
	mul.wide.u32 	%rd40685, %r2300, %r2295;
	add.s64 	%rd40686, %rd40684, %rd40685;
	shr.u64 	%rd40687, %rd40686, 32;
	mul.wide.u32 	%rd40688, %r2301, %r2295;
	add.s64 	%rd40689, %rd40687, %rd40688;
	shr.u64 	%rd40690, %rd40689, 32;
	mul.wide.u32 	%rd40691, %r2302, %r2295;
	add.s64 	%rd40692, %rd40690, %rd40691;
	shr.u64 	%rd40693, %rd40692, 32;
	and.b64  	%rd40694, %rd40674, 4294967295;
	add.s64 	%rd40695, %rd40673, %rd40694;
	shr.u64 	%rd40696, %rd40695, 32;
	mul.wide.u32 	%rd40697, %r2296, %r2296;
	and.b64  	%rd40698, %rd40677, 4294967295;
	add.s64 	%rd40699, %rd40696, %rd40698;
	add.s64 	%rd40700, %rd40699, %rd40697;
	shr.u64 	%rd40701, %rd40700, 32;
	mul.wide.u32 	%rd40702, %r2297, %r2296;
	and.b64  	%rd40703, %rd40680, 4294967295;
	add.s64 	%rd40704, %rd40701, %rd40703;
	add.s64 	%rd40705, %rd40704, %rd40702;
	shr.u64 	%rd40706, %rd40705, 32;
	mul.wide.u32 	%rd40707, %r2298, %r2296;
	and.b64  	%rd40708, %rd40683, 4294967295;
	add.s64 	%rd40709, %rd40706, %rd40708;
	add.s64 	%rd40710, %rd40709, %rd40707;
	shr.u64 	%rd40711, %rd40710, 32;
	mul.wide.u32 	%rd40712, %r2299, %r2296;
	and.b64  	%rd40713, %rd40686, 4294967295;
	add.s64 	%rd40714, %rd40711, %rd40713;
	add.s64 	%rd40715, %rd40714, %rd40712;
	shr.u64 	%rd40716, %rd40715, 32;
	mul.wide.u32 	%rd40717, %r2300, %r2296;
	and.b64  	%rd40718, %rd40689, 4294967295;
	add.s64 	%rd40719, %rd40716, %rd40718;
	add.s64 	%rd40720, %rd40719, %rd40717;
	shr.u64 	%rd40721, %rd40720, 32;
	mul.wide.u32 	%rd40722, %r2301, %r2296;
	and.b64  	%rd40723, %rd40692, 4294967295;
	add.s64 	%rd40724, %rd40721, %rd40723;
	add.s64 	%rd40725, %rd40724, %rd40722;
	shr.u64 	%rd40726, %rd40725, 32;
	mul.wide.u32 	%rd40727, %r2302, %r2296;
	add.s64 	%rd40728, %rd40726, %rd40693;
	add.s64 	%rd40729, %rd40728, %rd40727;
	shr.u64 	%rd40730, %rd40729, 32;
	and.b64  	%rd40731, %rd40700, 4294967295;
	add.s64 	%rd40732, %rd40676, %rd40731;
	shr.u64 	%rd40733, %rd40732, 32;
	and.b64  	%rd40734, %rd40705, 4294967295;
	add.s64 	%rd40735, %rd40733, %rd40734;
	add.s64 	%rd40736, %rd40735, %rd40702;
	shr.u64 	%rd40737, %rd40736, 32;
	mul.wide.u32 	%rd40738, %r2297, %r2297;
	and.b64  	%rd40739, %rd40710, 4294967295;
	add.s64 	%rd40740, %rd40737, %rd40739;
	add.s64 	%rd40741, %rd40740, %rd40738;
	shr.u64 	%rd40742, %rd40741, 32;
	mul.wide.u32 	%rd40743, %r2298, %r2297;
	and.b64  	%rd40744, %rd40715, 4294967295;
	add.s64 	%rd40745, %rd40742, %rd40744;
	add.s64 	%rd40746, %rd40745, %rd40743;
	shr.u64 	%rd40747, %rd40746, 32;
	mul.wide.u32 	%rd40748, %r2299, %r2297;
	and.b64  	%rd40749, %rd40720, 4294967295;
	add.s64 	%rd40750, %rd40747, %rd40749;
	add.s64 	%rd40751, %rd40750, %rd40748;
	shr.u64 	%rd40752, %rd40751, 32;
	mul.wide.u32 	%rd40753, %r2300, %r2297;
	and.b64  	%rd40754, %rd40725, 4294967295;
	add.s64 	%rd40755, %rd40752, %rd40754;
	add.s64 	%rd40756, %rd40755, %rd40753;
	shr.u64 	%rd40757, %rd40756, 32;
	mul.wide.u32 	%rd40758, %r2301, %r2297;
	and.b64  	%rd40759, %rd40729, 4294967295;
	add.s64 	%rd40760, %rd40757, %rd40759;
	add.s64 	%rd40761, %rd40760, %rd40758;
	shr.u64 	%rd40762, %rd40761, 32;
	mul.wide.u32 	%rd40763, %r2302, %r2297;
	add.s64 	%rd40764, %rd40762, %rd40730;
	add.s64 	%rd40765, %rd40764, %rd40763;
	shr.u64 	%rd40766, %rd40765, 32;
	and.b64  	%rd40767, %rd40736, 4294967295;
	add.s64 	%rd40768, %rd40679, %rd40767;
	shr.u64 	%rd40769, %rd40768, 32;
	and.b64  	%rd40770, %rd40741, 4294967295;
	add.s64 	%rd40771, %rd40769, %rd40770;
	add.s64 	%rd40772, %rd40771, %rd40707;
	shr.u64 	%rd40773, %rd40772, 32;
	and.b64  	%rd40774, %rd40746, 4294967295;
	add.s64 	%rd40775, %rd40773, %rd40774;
	add.s64 	%rd40776, %rd40775, %rd40743;
	shr.u64 	%rd40777, %rd40776, 32;
	mul.wide.u32 	%rd40778, %r2298, %r2298;
	and.b64  	%rd40779, %rd40751, 4294967295;
	add.s64 	%rd40780, %rd40777, %rd40779;
	add.s64 	%rd40781, %rd40780, %rd40778;
	shr.u64 	%rd40782, %rd40781, 32;
	mul.wide.u32 	%rd40783, %r2299, %r2298;
	and.b64  	%rd40784, %rd40756, 4294967295;
	add.s64 	%rd40785, %rd40782, %rd40784;
	add.s64 	%rd40786, %rd40785, %rd40783;
	shr.u64 	%rd40787, %rd40786, 32;
	mul.wide.u32 	%rd40788, %r2300, %r2298;
	and.b64  	%rd40789, %rd40761, 4294967295;
	add.s64 	%rd40790, %rd40787, %rd40789;
	add.s64 	%rd40791, %rd40790, %rd40788;
	shr.u64 	%rd40792, %rd40791, 32;
	mul.wide.u32 	%rd40793, %r2301, %r2298;
	and.b64  	%rd40794, %rd40765, 4294967295;
	add.s64 	%rd40795, %rd40792, %rd40794;
	add.s64 	%rd40796, %rd40795, %rd40793;
	shr.u64 	%rd40797, %rd40796, 32;
	mul.wide.u32 	%rd40798, %r2302, %r2298;
	add.s64 	%rd40799, %rd40797, %rd40766;
	add.s64 	%rd40800, %rd40799, %rd40798;
	shr.u64 	%rd40801, %rd40800, 32;
	and.b64  	%rd40802, %rd40772, 4294967295;
	add.s64 	%rd40803, %rd40682, %rd40802;
	shr.u64 	%rd40804, %rd40803, 32;
	and.b64  	%rd40805, %rd40776, 4294967295;
	add.s64 	%rd40806, %rd40804, %rd40805;
	add.s64 	%rd40807, %rd40806, %rd40712;
	shr.u64 	%rd40808, %rd40807, 32;
	and.b64  	%rd40809, %rd40781, 4294967295;
	add.s64 	%rd40810, %rd40808, %rd40809;
	add.s64 	%rd40811, %rd40810, %rd40748;
	shr.u64 	%rd40812, %rd40811, 32;
	and.b64  	%rd40813, %rd40786, 4294967295;
	add.s64 	%rd40814, %rd40812, %rd40813;
	add.s64 	%rd40815, %rd40814, %rd40783;
	shr.u64 	%rd40816, %rd40815, 32;
	mul.wide.u32 	%rd40817, %r2299, %r2299;
	and.b64  	%rd40818, %rd40791, 4294967295;
	add.s64 	%rd40819, %rd40816, %rd40818;
	add.s64 	%rd40820, %rd40819, %rd40817;
	shr.u64 	%rd40821, %rd40820, 32;
	mul.wide.u32 	%rd40822, %r2300, %r2299;
	and.b64  	%rd40823, %rd40796, 4294967295;
	add.s64 	%rd40824, %rd40821, %rd40823;
	add.s64 	%rd40825, %rd40824, %rd40822;
	shr.u64 	%rd40826, %rd40825, 32;
	mul.wide.u32 	%rd40827, %r2301, %r2299;
	and.b64  	%rd40828, %rd40800, 4294967295;
	add.s64 	%rd40829, %rd40826, %rd40828;
	add.s64 	%rd40830, %rd40829, %rd40827;
	shr.u64 	%rd40831, %rd40830, 32;
	mul.wide.u32 	%rd40832, %r2302, %r2299;
	add.s64 	%rd40833, %rd40831, %rd40801;
	add.s64 	%rd40834, %rd40833, %rd40832;
	shr.u64 	%rd40835, %rd40834, 32;
	and.b64  	%rd40836, %rd40807, 4294967295;
	add.s64 	%rd40837, %rd40685, %rd40836;
	shr.u64 	%rd40838, %rd40837, 32;
	and.b64  	%rd40839, %rd40811, 4294967295;
	add.s64 	%rd40840, %rd40838, %rd40839;
	add.s64 	%rd40841, %rd40840, %rd40717;
	shr.u64 	%rd40842, %rd40841, 32;
	and.b64  	%rd40843, %rd40815, 4294967295;
	add.s64 	%rd40844, %rd40842, %rd40843;
	add.s64 	%rd40845, %rd40844, %rd40753;
	shr.u64 	%rd40846, %rd40845, 32;
	and.b64  	%rd40847, %rd40820, 4294967295;
	add.s64 	%rd40848, %rd40846, %rd40847;
	add.s64 	%rd40849, %rd40848, %rd40788;
	shr.u64 	%rd40850, %rd40849, 32;
	and.b64  	%rd40851, %rd40825, 4294967295;
	add.s64 	%rd40852, %rd40850, %rd40851;
	add.s64 	%rd40853, %rd40852, %rd40822;
	shr.u64 	%rd40854, %rd40853, 32;
	mul.wide.u32 	%rd40855, %r2300, %r2300;
	and.b64  	%rd40856, %rd40830, 4294967295;
	add.s64 	%rd40857, %rd40854, %rd40856;
	add.s64 	%rd40858, %rd40857, %rd40855;
	shr.u64 	%rd40859, %rd40858, 32;
	mul.wide.u32 	%rd40860, %r2301, %r2300;
	and.b64  	%rd40861, %rd40834, 4294967295;
	add.s64 	%rd40862, %rd40859, %rd40861;
	add.s64 	%rd40863, %rd40862, %rd40860;
	shr.u64 	%rd40864, %rd40863, 32;
	mul.wide.u32 	%rd40865, %r2302, %r2300;
	add.s64 	%rd40866, %rd40864, %rd40835;
	add.s64 	%rd40867, %rd40866, %rd40865;
	shr.u64 	%rd40868, %rd40867, 32;
	and.b64  	%rd40869, %rd40841, 4294967295;
	add.s64 	%rd40870, %rd40688, %rd40869;
	shr.u64 	%rd40871, %rd40870, 32;
	and.b64  	%rd40872, %rd40845, 4294967295;
	add.s64 	%rd40873, %rd40871, %rd40872;
	add.s64 	%rd40874, %rd40873, %rd40722;
	shr.u64 	%rd40875, %rd40874, 32;
	and.b64  	%rd40876, %rd40849, 4294967295;
	add.s64 	%rd40877, %rd40875, %rd40876;
	add.s64 	%rd40878, %rd40877, %rd40758;
	shr.u64 	%rd40879, %rd40878, 32;
	and.b64  	%rd40880, %rd40853, 4294967295;
	add.s64 	%rd40881, %rd40879, %rd40880;
	add.s64 	%rd40882, %rd40881, %rd40793;
	shr.u64 	%rd40883, %rd40882, 32;
	and.b64  	%rd40884, %rd40858, 4294967295;
	add.s64 	%rd40885, %rd40883, %rd40884;
	add.s64 	%rd40886, %rd40885, %rd40827;
	shr.u64 	%rd40887, %rd40886, 32;
	and.b64  	%rd40888, %rd40863, 4294967295;
	add.s64 	%rd40889, %rd40887, %rd40888;
	add.s64 	%rd40890, %rd40889, %rd40860;
	shr.u64 	%rd40891, %rd40890, 32;
	mul.wide.u32 	%rd40892, %r2301, %r2301;
	and.b64  	%rd40893, %rd40867, 4294967295;
	add.s64 	%rd40894, %rd40891, %rd40893;
	add.s64 	%rd40895, %rd40894, %rd40892;
	shr.u64 	%rd40896, %rd40895, 32;
	mul.wide.u32 	%rd40897, %r2302, %r2301;
	add.s64 	%rd40898, %rd40896, %rd40868;
	add.s64 	%rd40899, %rd40898, %rd40897;
	shr.u64 	%rd40900, %rd40899, 32;
	and.b64  	%rd40901, %rd40874, 4294967295;
	add.s64 	%rd40902, %rd40691, %rd40901;
	shr.u64 	%rd40903, %rd40902, 32;
	and.b64  	%rd40904, %rd40878, 4294967295;
	add.s64 	%rd40905, %rd40903, %rd40904;
	add.s64 	%rd40906, %rd40905, %rd40727;
	shr.u64 	%rd40907, %rd40906, 32;
	and.b64  	%rd40908, %rd40882, 4294967295;
	add.s64 	%rd40909, %rd40907, %rd40908;
	add.s64 	%rd40910, %rd40909, %rd40763;
	shr.u64 	%rd40911, %rd40910, 32;
	and.b64  	%rd40912, %rd40886, 4294967295;
	add.s64 	%rd40913, %rd40911, %rd40912;
	add.s64 	%rd40914, %rd40913, %rd40798;
	shr.u64 	%rd40915, %rd40914, 32;
	and.b64  	%rd40916, %rd40890, 4294967295;
	add.s64 	%rd40917, %rd40915, %rd40916;
	add.s64 	%rd40918, %rd40917, %rd40832;
	shr.u64 	%rd40919, %rd40918, 32;
	and.b64  	%rd40920, %rd40895, 4294967295;
	add.s64 	%rd40921, %rd40919, %rd40920;
	add.s64 	%rd40922, %rd40921, %rd40865;
	shr.u64 	%rd40923, %rd40922, 32;
	and.b64  	%rd40924, %rd40899, 4294967295;
	add.s64 	%rd40925, %rd40923, %rd40924;
	add.s64 	%rd40926, %rd40925, %rd40897;
	shr.u64 	%rd40927, %rd40926, 32;
	mul.wide.u32 	%rd40928, %r2302, %r2302;
	add.s64 	%rd40929, %rd40927, %rd40900;
	add.s64 	%rd40930, %rd40929, %rd40928;
	{ .reg .b32 tmp; mov.b64 {tmp, %r7023}, %rd40930; }
	ld.const.u32 	%r7024, [MU_P];
	mul.lo.s32 	%r7025, %r7024, %r7022;
	mul.wide.u32 	%rd40931, %r3441, %r7025;
	and.b64  	%rd40932, %rd40671, 4294967293;
	add.s64 	%rd40933, %rd40931, %rd40932;
	shr.u64 	%rd40934, %rd40933, 32;
	mul.wide.u32 	%rd40935, %r3440, %r7025;
	and.b64  	%rd40936, %rd40695, 4294967295;
	add.s64 	%rd40937, %rd40934, %rd40936;
	add.s64 	%rd40938, %rd40937, %rd40935;
	cvt.u32.u64 	%r7026, %rd40938;
	shr.u64 	%rd40939, %rd40938, 32;
	mul.wide.u32 	%rd40940, %r3439, %r7025;
	and.b64  	%rd40941, %rd40732, 4294967295;
	add.s64 	%rd40942, %rd40939, %rd40941;
	add.s64 	%rd40943, %rd40942, %rd40940;
	shr.u64 	%rd40944, %rd40943, 32;
	mul.wide.u32 	%rd40945, %r3438, %r7025;
	and.b64  	%rd40946, %rd40768, 4294967295;
	add.s64 	%rd40947, %rd40944, %rd40946;
	add.s64 	%rd40948, %rd40947, %rd40945;
	shr.u64 	%rd40949, %rd40948, 32;
	mul.wide.u32 	%rd40950, %r3437, %r7025;
	and.b64  	%rd40951, %rd40803, 4294967295;
	add.s64 	%rd40952, %rd40949, %rd40951;
	add.s64 	%rd40953, %rd40952, %rd40950;
	shr.u64 	%rd40954, %rd40953, 32;
	mul.wide.u32 	%rd40955, %r3436, %r7025;
	and.b64  	%rd40956, %rd40837, 4294967295;
	add.s64 	%rd40957, %rd40954, %rd40956;
	add.s64 	%rd40958, %rd40957, %rd40955;
	shr.u64 	%rd40959, %rd40958, 32;
	mul.wide.u32 	%rd40960, %r3435, %r7025;
	and.b64  	%rd40961, %rd40870, 4294967295;
	add.s64 	%rd40962, %rd40959, %rd40961;
	add.s64 	%rd40963, %rd40962, %rd40960;
	shr.u64 	%rd40964, %rd40963, 32;
	mul.wide.u32 	%rd40965, %r3434, %r7025;
	and.b64  	%rd40966, %rd40902, 4294967295;
	add.s64 	%rd40967, %rd40964, %rd40966;
	add.s64 	%rd40968, %rd40967, %rd40965;
	shr.u64 	%rd40969, %rd40968, 32;
	and.b64  	%rd40970, %rd40906, 4294967295;
	add.s64 	%rd40971, %rd40969, %rd40970;
	shr.u64 	%rd40972, %rd40971, 32;
	and.b64  	%rd40973, %rd40910, 4294967295;
	add.s64 	%rd40974, %rd40972, %rd40973;
	shr.u64 	%rd40975, %rd40974, 32;
	and.b64  	%rd40976, %rd40914, 4294967295;
	add.s64 	%rd40977, %rd40975, %rd40976;
	shr.u64 	%rd40978, %rd40977, 32;
	and.b64  	%rd40979, %rd40918, 4294967295;
	add.s64 	%rd40980, %rd40978, %rd40979;
	shr.u64 	%rd40981, %rd40980, 32;
	and.b64  	%rd40982, %rd40922, 4294967295;
	add.s64 	%rd40983, %rd40981, %rd40982;
	shr.u64 	%rd40984, %rd40983, 32;
	and.b64  	%rd40985, %rd40926, 4294967295;
	add.s64 	%rd40986, %rd40984, %rd40985;
	shr.u64 	%rd40987, %rd40986, 32;
	and.b64  	%rd40988, %rd40930, 4294967295;
	add.s64 	%rd40989, %rd40987, %rd40988;
	{ .reg .b32 tmp; mov.b64 {tmp, %r7027}, %rd40989; }
	add.s32 	%r7028, %r7023, %r7027;
	mul.lo.s32 	%r7029, %r7024, %r7026;
	mul.wide.u32 	%rd40990, %r3441, %r7029;
	and.b64  	%rd40991, %rd40938, 4294967295;
	add.s64 	%rd40992, %rd40990, %rd40991;
	shr.u64 	%rd40993, %rd40992, 32;
	mul.wide.u32 	%rd40994, %r3440, %r7029;
	and.b64  	%rd40995, %rd40943, 4294967295;
	add.s64 	%rd40996, %rd40993, %rd40995;
	add.s64 	%rd40997, %rd40996, %rd40994;
	cvt.u32.u64 	%r7030, %rd40997;
	shr.u64 	%rd40998, %rd40997, 32;
	mul.wide.u32 	%rd40999, %r3439, %r7029;
	and.b64  	%rd41000, %rd40948, 4294967295;
	add.s64 	%rd41001, %rd40998, %rd41000;
	add.s64 	%rd41002, %rd41001, %rd40999;
	shr.u64 	%rd41003, %rd41002, 32;
	mul.wide.u32 	%rd41004, %r3438, %r7029;
	and.b64  	%rd41005, %rd40953, 4294967295;
	add.s64 	%rd41006, %rd41003, %rd41005;
	add.s64 	%rd41007, %rd41006, %rd41004;
	shr.u64 	%rd41008, %rd41007, 32;
	mul.wide.u32 	%rd41009, %r3437, %r7029;
	and.b64  	%rd41010, %rd40958, 4294967295;
	add.s64 	%rd41011, %rd41008, %rd41010;
	add.s64 	%rd41012, %rd41011, %rd41009;
	shr.u64 	%rd41013, %rd41012, 32;
	mul.wide.u32 	%rd41014, %r3436, %r7029;
	and.b64  	%rd41015, %rd40963, 4294967295;
	add.s64 	%rd41016, %rd41013, %rd41015;
	add.s64 	%rd41017, %rd41016, %rd41014;
	shr.u64 	%rd41018, %rd41017, 32;
	mul.wide.u32 	%rd41019, %r3435, %r7029;
	and.b64  	%rd41020, %rd40968, 4294967295;
	add.s64 	%rd41021, %rd41018, %rd41020;
	add.s64 	%rd41022, %rd41021, %rd41019;
	shr.u64 	%rd41023, %rd41022, 32;
	mul.wide.u32 	%rd41024, %r3434, %r7029;
	and.b64  	%rd41025, %rd40971, 4294967295;
	add.s64 	%rd41026, %rd41023, %rd41025;
	add.s64 	%rd41027, %rd41026, %rd41024;
	shr.u64 	%rd41028, %rd41027, 32;
	and.b64  	%rd41029, %rd40974, 4294967295;
	add.s64 	%rd41030, %rd41028, %rd41029;
	shr.u64 	%rd41031, %rd41030, 32;
	and.b64  	%rd41032, %rd40977, 4294967295;
	add.s64 	%rd41033, %rd41031, %rd41032;
	shr.u64 	%rd41034, %rd41033, 32;
	and.b64  	%rd41035, %rd40980, 4294967295;
	add.s64 	%rd41036, %rd41034, %rd41035;
	shr.u64 	%rd41037, %rd41036, 32;
	and.b64  	%rd41038, %rd40983, 4294967295;
	add.s64 	%rd41039, %rd41037, %rd41038;
	shr.u64 	%rd41040, %rd41039, 32;
	and.b64  	%rd41041, %rd40986, 4294967295;
	add.s64 	%rd41042, %rd41040, %rd41041;
	shr.u64 	%rd41043, %rd41042, 32;
	and.b64  	%rd41044, %rd40989, 4294967295;
	add.s64 	%rd41045, %rd41043, %rd41044;
	{ .reg .b32 tmp; mov.b64 {tmp, %r7031}, %rd41045; }
	add.s32 	%r7032, %r7028, %r7031;
	mul.lo.s32 	%r7033, %r7024, %r7030;
	mul.wide.u32 	%rd41046, %r3441, %r7033;
	and.b64  	%rd41047, %rd40997, 4294967295;
	add.s64 	%rd41048, %rd41046, %rd41047;
	shr.u64 	%rd41049, %rd41048, 32;
	mul.wide.u32 	%rd41050, %r3440, %r7033;
	and.b64  	%rd41051, %rd41002, 4294967295;
	add.s64 	%rd41052, %rd41049, %rd41051;
	add.s64 	%rd41053, %rd41052, %rd41050;
	cvt.u32.u64 	%r7034, %rd41053;
	shr.u64 	%rd41054, %rd41053, 32;
	mul.wide.u32 	%rd41055, %r3439, %r7033;
	and.b64  	%rd41056, %rd41007, 4294967295;
	add.s64 	%rd41057, %rd41054, %rd41056;
	add.s64 	%rd41058, %rd41057, %rd41055;
	shr.u64 	%rd41059, %rd41058, 32;
	mul.wide.u32 	%rd41060, %r3438, %r7033;
	and.b64  	%rd41061, %rd41012, 4294967295;
	add.s64 	%rd41062, %rd41059, %rd41061;
	add.s64 	%rd41063, %rd41062, %rd41060;
	shr.u64 	%rd41064, %rd41063, 32;
	mul.wide.u32 	%rd41065, %r3437, %r7033;
	and.b64  	%rd41066, %rd41017, 4294967295;
	add.s64 	%rd41067, %rd41064, %rd41066;
	add.s64 	%rd41068, %rd41067, %rd41065;
	shr.u64 	%rd41069, %rd41068, 32;
	mul.wide.u32 	%rd41070, %r3436, %r7033;
	and.b64  	%rd41071, %rd41022, 4294967295;
	add.s64 	%rd41072, %rd41069, %rd41071;
	add.s64 	%rd41073, %rd41072, %rd41070;
	shr.u64 	%rd41074, %rd41073, 32;
	mul.wide.u32 	%rd41075, %r3435, %r7033;
	and.b64  	%rd41076, %rd41027, 4294967295;
	add.s64 	%rd41077, %rd41074, %rd41076;
	add.s64 	%rd41078, %rd41077, %rd41075;
	shr.u64 	%rd41079, %rd41078, 32;
	mul.wide.u32 	%rd41080, %r3434, %r7033;
	and.b64  	%rd41081, %rd41030, 4294967295;
	add.s64 	%rd41082, %rd41079, %rd41081;
	add.s64 	%rd41083, %rd41082, %rd41080;
	shr.u64 	%rd41084, %rd41083, 32;
	and.b64  	%rd41085, %rd41033, 4294967295;
	add.s64 	%rd41086, %rd41084, %rd41085;
	shr.u64 	%rd41087, %rd41086, 32;
	and.b64  	%rd41088, %rd41036, 4294967295;
	add.s64 	%rd41089, %rd41087, %rd41088;
	shr.u64 	%rd41090, %rd41089, 32;
	and.b64  	%rd41091, %rd41039, 4294967295;
	add.s64 	%rd41092, %rd41090, %rd41091;
	shr.u64 	%rd41093, %rd41092, 32;
	and.b64  	%rd41094, %rd41042, 4294967295;
	add.s64 	%rd41095, %rd41093, %rd41094;
	shr.u64 	%rd41096, %rd41095, 32;
	and.b64  	%rd41097, %rd41045, 4294967295;
	add.s64 	%rd41098, %rd41096, %rd41097;
	{ .reg .b32 tmp; mov.b64 {tmp, %r7035}, %rd41098; }
	add.s32 	%r7036, %r7032, %r7035;
	mul.lo.s32 	%r7037, %r7024, %r7034;
	mul.wide.u32 	%rd41099, %r3441, %r7037;
	and.b64  	%rd41100, %rd41053, 4294967295;
	add.s64 	%rd41101, %rd41099, %rd41100;
	shr.u64 	%rd41102, %rd41101, 32;
	mul.wide.u32 	%rd41103, %r3440, %r7037;
	and.b64  	%rd41104, %rd41058, 4294967295;
	add.s64 	%rd41105, %rd41102, %rd41104;
	add.s64 	%rd41106, %rd41105, %rd41103;
	cvt.u32.u64 	%r7038, %rd41106;
	shr.u64 	%rd41107, %rd41106, 32;
	mul.wide.u32 	%rd41108, %r3439, %r7037;
	and.b64  	%rd41109, %rd41063, 4294967295;
	add.s64 	%rd41110, %rd41107, %rd41109;
	add.s64 	%rd41111, %rd41110, %rd41108;
	shr.u64 	%rd41112, %rd41111, 32;
	mul.wide.u32 	%rd41113, %r3438, %r7037;
	and.b64  	%rd41114, %rd41068, 4294967295;
	add.s64 	%rd41115, %rd41112, %rd41114;
	add.s64 	%rd41116, %rd41115, %rd41113;
	shr.u64 	%rd41117, %rd41116, 32;
	mul.wide.u32 	%rd41118, %r3437, %r7037;
	and.b64  	%rd41119, %rd41073, 4294967295;
	add.s64 	%rd41120, %rd41117, %rd41119;
	add.s64 	%rd41121, %rd41120, %rd41118;
	shr.u64 	%rd41122, %rd41121, 32;
	mul.wide.u32 	%rd41123, %r3436, %r7037;
	and.b64  	%rd41124, %rd41078, 4294967295;
	add.s64 	%rd41125, %rd41122, %rd41124;
	add.s64 	%rd41126, %rd41125, %rd41123;
	shr.u64 	%rd41127, %rd41126, 32;
	mul.wide.u32 	%rd41128, %r3435, %r7037;
	and.b64  	%rd41129, %rd41083, 4294967295;
	add.s64 	%rd41130, %rd41127, %rd41129;
	add.s64 	%rd41131, %rd41130, %rd41128;
	shr.u64 	%rd41132, %rd41131, 32;
	mul.wide.u32 	%rd41133, %r3434, %r7037;
	and.b64  	%rd41134, %rd41086, 4294967295;
	add.s64 	%rd41135, %rd41132, %rd41134;
	add.s64 	%rd41136, %rd41135, %rd41133;
	shr.u64 	%rd41137, %rd41136, 32;
	and.b64  	%rd41138, %rd41089, 4294967295;
	add.s64 	%rd41139, %rd41137, %rd41138;
	shr.u64 	%rd41140, %rd41139, 32;
	and.b64  	%rd41141, %rd41092, 4294967295;
	add.s64 	%rd41142, %rd41140, %rd41141;
	shr.u64 	%rd41143, %rd41142, 32;
	and.b64  	%rd41144, %rd41095, 4294967295;
	add.s64 	%rd41145, %rd41143, %rd41144;
	shr.u64 	%rd41146, %rd41145, 32;
	and.b64  	%rd41147, %rd41098, 4294967295;
	add.s64 	%rd41148, %rd41146, %rd41147;
	{ .reg .b32 tmp; mov.b64 {tmp, %r7039}, %rd41148; }
	add.s32 	%r7040, %r7036, %r7039;
	mul.lo.s32 	%r7041, %r7024, %r7038;
	mul.wide.u32 	%rd41149, %r3441, %r7041;
	and.b64  	%rd41150, %rd41106, 4294967295;
	add.s64 	%rd41151, %rd41149, %rd41150;
	shr.u64 	%rd41152, %rd41151, 32;
	mul.wide.u32 	%rd41153, %r3440, %r7041;
	and.b64  	%rd41154, %rd41111, 4294967295;
	add.s64 	%rd41155, %rd41152, %rd41154;
	add.s64 	%rd41156, %rd41155, %rd41153;
	cvt.u32.u64 	%r7042, %rd41156;
	shr.u64 	%rd41157, %rd41156, 32;
	mul.wide.u32 	%rd41158, %r3439, %r7041;
	and.b64  	%rd41159, %rd41116, 4294967295;
	add.s64 	%rd41160, %rd41157, %rd41159;
	add.s64 	%rd41161, %rd41160, %rd41158;
	shr.u64 	%rd41162, %rd41161, 32;
	mul.wide.u32 	%rd41163, %r3438, %r7041;
	and.b64  	%rd41164, %rd41121, 4294967295;
	add.s64 	%rd41165, %rd41162, %rd41164;
	add.s64 	%rd41166, %rd41165, %rd41163;
	shr.u64 	%rd41167, %rd41166, 32;
	mul.wide.u32 	%rd41168, %r3437, %r7041;
	and.b64  	%rd41169, %rd41126, 4294967295;
	add.s64 	%rd41170, %rd41167, %rd41169;
	add.s64 	%rd41171, %rd41170, %rd41168;
	shr.u64 	%rd41172, %rd41171, 32;
	mul.wide.u32 	%rd41173, %r3436, %r7041;
	and.b64  	%rd41174, %rd41131, 4294967295;
	add.s64 	%rd41175, %rd41172, %rd41174;
	add.s64 	%rd41176, %rd41175, %rd41173;
	shr.u64 	%rd41177, %rd41176, 32;
	mul.wide.u32 	%rd41178, %r3435, %r7041;
	and.b64  	%rd41179, %rd41136, 4294967295;
	add.s64 	%rd41180, %rd41177, %rd41179;
	add.s64 	%rd41181, %rd41180, %rd41178;
	shr.u64 	%rd41182, %rd41181, 32;
	mul.wide.u32 	%rd41183, %r3434, %r7041;
	and.b64  	%rd41184, %rd41139, 4294967295;
	add.s64 	%rd41185, %rd41182, %rd41184;
	add.s64 	%rd41186, %rd41185, %rd41183;
	shr.u64 	%rd41187, %rd41186, 32;
	and.b64  	%rd41188, %rd41142, 4294967295;
	add.s64 	%rd41189, %rd41187, %rd41188;
	shr.u64 	%rd41190, %rd41189, 32;
	and.b64  	%rd41191, %rd41145, 4294967295;
	add.s64 	%rd41192, %rd41190, %rd41191;
	shr.u64 	%rd41193, %rd41192, 32;
	and.b64  	%rd41194, %rd41148, 4294967295;
	add.s64 	%rd41195, %rd41193, %rd41194;
	{ .reg .b32 tmp; mov.b64 {tmp, %r7043}, %rd41195; }
	add.s32 	%r7044, %r7040, %r7043;
	mul.lo.s32 	%r7045, %r7024, %r7042;
	mul.wide.u32 	%rd41196, %r3441, %r7045;
	and.b64  	%rd41197, %rd41156, 4294967295;
	add.s64 	%rd41198, %rd41196, %rd41197;
	shr.u64 	%rd41199, %rd41198, 32;
	mul.wide.u32 	%rd41200, %r3440, %r7045;
	and.b64  	%rd41201, %rd41161, 4294967295;
	add.s64 	%rd41202, %rd41199, %rd41201;
	add.s64 	%rd41203, %rd41202, %rd41200;
	cvt.u32.u64 	%r7046, %rd41203;
	shr.u64 	%rd41204, %rd41203, 32;
	mul.wide.u32 	%rd41205, %r3439, %r7045;
	and.b64  	%rd41206, %rd41166, 4294967295;
	add.s64 	%rd41207, %rd41204, %rd41206;
	add.s64 	%rd41208, %rd41207, %rd41205;
	shr.u64 	%rd41209, %rd41208, 32;
	mul.wide.u32 	%rd41210, %r3438, %r7045;
	and.b64  	%rd41211, %rd41171, 4294967295;
	add.s64 	%rd41212, %rd41209, %rd41211;
	add.s64 	%rd41213, %rd41212, %rd41210;
	shr.u64 	%rd41214, %rd41213, 32;
	mul.wide.u32 	%rd41215, %r3437, %r7045;
	and.b64  	%rd41216, %rd41176, 4294967295;
	add.s64 	%rd41217, %rd41214, %rd41216;
	add.s64 	%rd41218, %rd41217, %rd41215;
	shr.u64 	%rd41219, %rd41218, 32;
	mul.wide.u32 	%rd41220, %r3436, %r7045;
	and.b64  	%rd41221, %rd41181, 4294967295;
	add.s64 	%rd41222, %rd41219, %rd41221;
	add.s64 	%rd41223, %rd41222, %rd41220;
	shr.u64 	%rd41224, %rd41223, 32;
	mul.wide.u32 	%rd41225, %r3435, %r7045;
	and.b64  	%rd41226, %rd41186, 4294967295;
	add.s64 	%rd41227, %rd41224, %rd41226;
	add.s64 	%rd41228, %rd41227, %rd41225;
	shr.u64 	%rd41229, %rd41228, 32;
	mul.wide.u32 	%rd41230, %r3434, %r7045;
	and.b64  	%rd41231, %rd41189, 4294967295;
	add.s64 	%rd41232, %rd41229, %rd41231;
	add.s64 	%rd41233, %rd41232, %rd41230;
	shr.u64 	%rd41234, %rd41233, 32;
	and.b64  	%rd41235, %rd41192, 4294967295;
	add.s64 	%rd41236, %rd41234, %rd41235;
	shr.u64 	%rd41237, %rd41236, 32;
	and.b64  	%rd41238, %rd41195, 4294967295;
	add.s64 	%rd41239, %rd41237, %rd41238;
	{ .reg .b32 tmp; mov.b64 {tmp, %r7047}, %rd41239; }
	add.s32 	%r7048, %r7044, %r7047;
	mul.lo.s32 	%r7049, %r7024, %r7046;
	mul.wide.u32 	%rd41240, %r3441, %r7049;
	and.b64  	%rd41241, %rd41203, 4294967295;
	add.s64 	%rd41242, %rd41240, %rd41241;
	shr.u64 	%rd41243, %rd41242, 32;
	mul.wide.u32 	%rd41244, %r3440, %r7049;
	and.b64  	%rd41245, %rd41208, 4294967295;
	add.s64 	%rd41246, %rd41243, %rd41245;
	add.s64 	%rd41247, %rd41246, %rd41244;
	cvt.u32.u64 	%r7050, %rd41247;
	shr.u64 	%rd41248, %rd41247, 32;
	mul.wide.u32 	%rd41249, %r3439, %r7049;
	and.b64  	%rd41250, %rd41213, 4294967295;
	add.s64 	%rd41251, %rd41248, %rd41250;
	add.s64 	%rd41252, %rd41251, %rd41249;
	shr.u64 	%rd41253, %rd41252, 32;
	mul.wide.u32 	%rd41254, %r3438, %r7049;
	and.b64  	%rd41255, %rd41218, 4294967295;
	add.s64 	%rd41256, %rd41253, %rd41255;
	add.s64 	%rd41257, %rd41256, %rd41254;
	shr.u64 	%rd41258, %rd41257, 32;
	mul.wide.u32 	%rd41259, %r3437, %r7049;
	and.b64  	%rd41260, %rd41223, 4294967295;
	add.s64 	%rd41261, %rd41258, %rd41260;
	add.s64 	%rd41262, %rd41261, %rd41259;
	shr.u64 	%rd41263, %rd41262, 32;
	mul.wide.u32 	%rd41264, %r3436, %r7049;
	and.b64  	%rd41265, %rd41228, 4294967295;
	add.s64 	%rd41266, %rd41263, %rd41265;
	add.s64 	%rd41267, %rd41266, %rd41264;
	shr.u64 	%rd41268, %rd41267, 32;
	mul.wide.u32 	%rd41269, %r3435, %r7049;
	and.b64  	%rd41270, %rd41233, 4294967295;
	add.s64 	%rd41271, %rd41268, %rd41270;
	add.s64 	%rd41272, %rd41271, %rd41269;
	shr.u64 	%rd41273, %rd41272, 32;
	mul.wide.u32 	%rd41274, %r3434, %r7049;
	and.b64  	%rd41275, %rd41236, 4294967295;
	add.s64 	%rd41276, %rd41273, %rd41275;
	add.s64 	%rd41277, %rd41276, %rd41274;
	shr.u64 	%rd41278, %rd41277, 32;
	and.b64  	%rd41279, %rd41239, 4294967295;
	add.s64 	%rd41280, %rd41278, %rd41279;
	{ .reg .b32 tmp; mov.b64 {tmp, %r7051}, %rd41280; }
	add.s32 	%r7052, %r7048, %r7051;
	mul.lo.s32 	%r7053, %r7024, %r7050;
	mul.wide.u32 	%rd41281, %r3441, %r7053;
	and.b64  	%rd41282, %rd41247, 4294967295;
	add.s64 	%rd41283, %rd41281, %rd41282;
	shr.u64 	%rd41284, %rd41283, 32;
	mul.wide.u32 	%rd41285, %r3440, %r7053;
	and.b64  	%rd41286, %rd41252, 4294967295;
	add.s64 	%rd41287, %rd41284, %rd41286;
	add.s64 	%rd41288, %rd41287, %rd41285;
	cvt.u32.u64 	%r8760, %rd41288;
	shr.u64 	%rd41289, %rd41288, 32;
	mul.wide.u32 	%rd41290, %r3439, %r7053;
	and.b64  	%rd41291, %rd41257, 4294967295;
	add.s64 	%rd41292, %rd41289, %rd41291;
	add.s64 	%rd41293, %rd41292, %rd41290;
	cvt.u32.u64 	%r8761, %rd41293;
	shr.u64 	%rd41294, %rd41293, 32;
	mul.wide.u32 	%rd41295, %r3438, %r7053;
	and.b64  	%rd41296, %rd41262, 4294967295;
	add.s64 	%rd41297, %rd41294, %rd41296;
	add.s64 	%rd41298, %rd41297, %rd41295;
	cvt.u32.u64 	%r8762, %rd41298;
	shr.u64 	%rd41299, %rd41298, 32;
	mul.wide.u32 	%rd41300, %r3437, %r7053;
	and.b64  	%rd41301, %rd41267, 4294967295;
	add.s64 	%rd41302, %rd41299, %rd41301;
	add.s64 	%rd41303, %rd41302, %rd41300;
	cvt.u32.u64 	%r8763, %rd41303;
	shr.u64 	%rd41304, %rd41303, 32;
	mul.wide.u32 	%rd41305, %r3436, %r7053;
	and.b64  	%rd41306, %rd41272, 4294967295;
	add.s64 	%rd41307, %rd41304, %rd41306;
	add.s64 	%rd41308, %rd41307, %rd41305;
	cvt.u32.u64 	%r8764, %rd41308;
	shr.u64 	%rd41309, %rd41308, 32;
	mul.wide.u32 	%rd41310, %r3435, %r7053;
	and.b64  	%rd41311, %rd41277, 4294967295;
	add.s64 	%rd41312, %rd41309, %rd41311;
	add.s64 	%rd41313, %rd41312, %rd41310;
	cvt.u32.u64 	%r8765, %rd41313;
	shr.u64 	%rd41314, %rd41313, 32;
	mul.wide.u32 	%rd41315, %r3434, %r7053;
	and.b64  	%rd41316, %rd41280, 4294967295;
	add.s64 	%rd41317, %rd41314, %rd41316;
	add.s64 	%rd41318, %rd41317, %rd41315;
	cvt.u32.u64 	%r8766, %rd41318;
	{ .reg .b32 tmp; mov.b64 {tmp, %r7054}, %rd41318; }
	add.s32 	%r8767, %r7052, %r7054;
	setp.gt.u32 	%p1790, %r8767, %r3434;
	@%p1790 bra 	$L__BB5_1550;
	setp.lt.u32 	%p1791, %r8767, %r3434;
	@%p1791 bra 	$L__BB5_1551;
	setp.lt.u32 	%p1792, %r3435, %r8766;
	@%p1792 bra 	$L__BB5_1550;
	setp.gt.u32 	%p1793, %r3435, %r8766;
	@%p1793 bra 	$L__BB5_1551;
	setp.lt.u32 	%p1794, %r3436, %r8765;
	@%p1794 bra 	$L__BB5_1550;
	setp.gt.u32 	%p1795, %r3436, %r8765;
	@%p1795 bra 	$L__BB5_1551;
	setp.lt.u32 	%p1796, %r3437, %r8764;
	@%p1796 bra 	$L__BB5_1550;
	setp.gt.u32 	%p1797, %r3437, %r8764;
	@%p1797 bra 	$L__BB5_1551;
	setp.lt.u32 	%p1798, %r3438, %r8763;
	@%p1798 bra 	$L__BB5_1550;
	setp.gt.u32 	%p1799, %r3438, %r8763;
	@%p1799 bra 	$L__BB5_1551;
	setp.lt.u32 	%p1800, %r3439, %r8762;
	@%p1800 bra 	$L__BB5_1550;
	setp.gt.u32 	%p1801, %r3439, %r8762;
	@%p1801 bra 	$L__BB5_1551;
	setp.lt.u32 	%p1802, %r3440, %r8761;
	@%p1802 bra 	$L__BB5_1550;
	setp.gt.u32 	%p1803, %r3440, %r8761;
	setp.gt.u32 	%p1804, %r3441, %r8760;
	or.pred  	%p1805, %p1803, %p1804;
	@%p1805 bra 	$L__BB5_1551;
$L__BB5_1550:
	sub.s32 	%r8760, %r8760, %r3441;
	sub.s32 	%r8761, %r8761, %r3440;
	sub.s32 	%r8762, %r8762, %r3439;
	sub.s32 	%r8763, %r8763, %r3438;
	sub.s32 	%r8764, %r8764, %r3437;
	sub.s32 	%r8765, %r8765, %r3436;
	sub.s32 	%r8766, %r8766, %r3435;
	sub.s32 	%r8767, %r8767, %r3434;
$L__BB5_1551:
	mul.wide.u32 	%rd41319, %r8760, %r2287;
	cvt.u32.u64 	%r7055, %rd41319;
	shr.u64 	%rd41320, %rd41319, 32;
	mul.wide.u32 	%rd41321, %r8761, %r2287;
	add.s64 	%rd41322, %rd41320, %rd41321;
	shr.u64 	%rd41323, %rd41322, 32;
	mul.wide.u32 	%rd41324, %r8762, %r2287;
	add.s64 	%rd41325, %rd41323, %rd41324;
	shr.u64 	%rd41326, %rd41325, 32;
	mul.wide.u32 	%rd41327, %r8763, %r2287;
	add.s64 	%rd41328, %rd41326, %rd41327;
	shr.u64 	%rd41329, %rd41328, 32;
	mul.wide.u32 	%rd41330, %r8764, %r2287;
	add.s64 	%rd41331, %rd41329, %rd41330;
	shr.u64 	%rd41332, %rd41331, 32;
	mul.wide.u32 	%rd41333, %r8765, %r2287;
	add.s64 	%rd41334, %rd41332, %rd41333;
	shr.u64 	%rd41335, %rd41334, 32;
	mul.wide.u32 	%rd41336, %r8766, %r2287;
	add.s64 	%rd41337, %rd41335, %rd41336;
	shr.u64 	%rd41338, %rd41337, 32;
	mul.wide.u32 	%rd41339, %r8767, %r2287;
	add.s64 	%rd41340, %rd41338, %rd41339;
	shr.u64 	%rd41341, %rd41340, 32;
	mul.wide.u32 	%rd41342, %r8760, %r2288;
	and.b64  	%rd41343, %rd41322, 4294967295;
	add.s64 	%rd41344, %rd41342, %rd41343;
	shr.u64 	%rd41345, %rd41344, 32;
	mul.wide.u32 	%rd41346, %r8761, %r2288;
	and.b64  	%rd41347, %rd41325, 4294967295;
	add.s64 	%rd41348, %rd41345, %rd41347;
	add.s64 	%rd41349, %rd41348, %rd41346;
	shr.u64 	%rd41350, %rd41349, 32;
	mul.wide.u32 	%rd41351, %r8762, %r2288;
	and.b64  	%rd41352, %rd41328, 4294967295;
	add.s64 	%rd41353, %rd41350, %rd41352;
	add.s64 	%rd41354, %rd41353, %rd41351;
	shr.u64 	%rd41355, %rd41354, 32;
	mul.wide.u32 	%rd41356, %r8763, %r2288;
	and.b64  	%rd41357, %rd41331, 4294967295;
	add.s64 	%rd41358, %rd41355, %rd41357;
	add.s64 	%rd41359, %rd41358, %rd41356;
	shr.u64 	%rd41360, %rd41359, 32;
	mul.wide.u32 	%rd41361, %r8764, %r2288;
	and.b64  	%rd41362, %rd41334, 4294967295;
	add.s64 	%rd41363, %rd41360, %rd41362;
	add.s64 	%rd41364, %rd41363, %rd41361;
	shr.u64 	%rd41365, %rd41364, 32;
	mul.wide.u32 	%rd41366, %r8765, %r2288;
	and.b64  	%rd41367, %rd41337, 4294967295;
	add.s64 	%rd41368, %rd41365, %rd41367;
	add.s64 	%rd41369, %rd41368, %rd41366;
	shr.u64 	%rd41370, %rd41369, 32;
	mul.wide.u32 	%rd41371, %r8766, %r2288;
	and.b64  	%rd41372, %rd41340, 4294967295;
	add.s64 	%rd41373, %rd41370, %rd41372;
	add.s64 	%rd41374, %rd41373, %rd41371;
	shr.u64 	%rd41375, %rd41374, 32;
	mul.wide.u32 	%rd41376, %r8767, %r2288;
	add.s64 	%rd41377, %rd41375, %rd41341;
	add.s64 	%rd41378, %rd41377, %rd41376;
	shr.u64 	%rd41379, %rd41378, 32;
	mul.wide.u32 	%rd41380, %r8760, %r2289;
	and.b64  	%rd41381, %rd41349, 4294967295;
	add.s64 	%rd41382, %rd41380, %rd41381;
	shr.u64 	%rd41383, %rd41382, 32;
	mul.wide.u32 	%rd41384, %r8761, %r2289;
	and.b64  	%rd41385, %rd41354, 4294967295;
	add.s64 	%rd41386, %rd41383, %rd41385;
	add.s64 	%rd41387, %rd41386, %rd41384;
	shr.u64 	%rd41388, %rd41387, 32;
	mul.wide.u32 	%rd41389, %r8762, %r2289;
	and.b64  	%rd41390, %rd41359, 4294967295;
	add.s64 	%rd41391, %rd41388, %rd41390;
	add.s64 	%rd41392, %rd41391, %rd41389;
	shr.u64 	%rd41393, %rd41392, 32;
	mul.wide.u32 	%rd41394, %r8763, %r2289;
	and.b64  	%rd41395, %rd41364, 4294967295;
	add.s64 	%rd41396, %rd41393, %rd41395;
	add.s64 	%rd41397, %rd41396, %rd41394;
	shr.u64 	%rd41398, %rd41397, 32;
	mul.wide.u32 	%rd41399, %r8764, %r2289;
	and.b64  	%rd41400, %rd41369, 4294967295;
	add.s64 	%rd41401, %rd41398, %rd41400;
	add.s64 	%rd41402, %rd41401, %rd41399;
	shr.u64 	%rd41403, %rd41402, 32;
	mul.wide.u32 	%rd41404, %r8765, %r2289;
	and.b64  	%rd41405, %rd41374, 4294967295;
	add.s64 	%rd41406, %rd41403, %rd41405;
	add.s64 	%rd41407, %rd41406, %rd41404;
	shr.u64 	%rd41408, %rd41407, 32;
	mul.wide.u32 	%rd41409, %r8766, %r2289;
	and.b64  	%rd41410, %rd41378, 4294967295;
	add.s64 	%rd41411, %rd41408, %rd41410;
	add.s64 	%rd41412, %rd41411, %rd41409;
	shr.u64 	%rd41413, %rd41412, 32;
	mul.wide.u32 	%rd41414, %r8767, %r2289;
	add.s64 	%rd41415, %rd41413, %rd41379;
	add.s64 	%rd41416, %rd41415, %rd41414;
	shr.u64 	%rd41417, %rd41416, 32;
	mul.wide.u32 	%rd41418, %r8760, %r2290;
	and.b64  	%rd41419, %rd41387, 4294967295;
	add.s64 	%rd41420, %rd41418, %rd41419;
	shr.u64 	%rd41421, %rd41420, 32;
	mul.wide.u32 	%rd41422, %r8761, %r2290;
	and.b64  	%rd41423, %rd41392, 4294967295;
	add.s64 	%rd41424, %rd41421, %rd41423;
	add.s64 	%rd41425, %rd41424, %rd41422;
	shr.u64 	%rd41426, %rd41425, 32;
	mul.wide.u32 	%rd41427, %r8762, %r2290;
	and.b64  	%rd41428, %rd41397, 4294967295;
	add.s64 	%rd41429, %rd41426, %rd41428;
	add.s64 	%rd41430, %rd41429, %rd41427;
	shr.u64 	%rd41431, %rd41430, 32;
	mul.wide.u32 	%rd41432, %r8763, %r2290;
	and.b64  	%rd41433, %rd41402, 4294967295;
	add.s64 	%rd41434, %rd41431, %rd41433;
	add.s64 	%rd41435, %rd41434, %rd41432;
	shr.u64 	%rd41436, %rd41435, 32;
	mul.wide.u32 	%rd41437, %r8764, %r2290;
	and.b64  	%rd41438, %rd41407, 4294967295;
	add.s64 	%rd41439, %rd41436, %rd41438;
	add.s64 	%rd41440, %rd41439, %rd41437;
	shr.u64 	%rd41441, %rd41440, 32;
	mul.wide.u32 	%rd41442, %r8765, %r2290;
	and.b64  	%rd41443, %rd41412, 4294967295;
	add.s64 	%rd41444, %rd41441, %rd41443;
	add.s64 	%rd41445, %rd41444, %rd41442;
	shr.u64 	%rd41446, %rd41445, 32;
	mul.wide.u32 	%rd41447, %r8766, %r2290;
	and.b64  	%rd41448, %rd41416, 4294967295;
	add.s64 	%rd41449, %rd41446, %rd41448;
	add.s64 	%rd41450, %rd41449, %rd41447;
	shr.u64 	%rd41451, %rd41450, 32;
	mul.wide.u32 	%rd41452, %r8767, %r2290;
	add.s64 	%rd41453, %rd41451, %rd41417;
	add.s64 	%rd41454, %rd41453, %rd41452;
	shr.u64 	%rd41455, %rd41454, 32;
	mul.wide.u32 	%rd41456, %r8760, %r2291;
	and.b64  	%rd41457, %rd41425, 4294967295;
	add.s64 	%rd41458, %rd41456, %rd41457;
	shr.u64 	%rd41459, %rd41458, 32;
	mul.wide.u32 	%rd41460, %r8761, %r2291;
	and.b64  	%rd41461, %rd41430, 4294967295;
	add.s64 	%rd41462, %rd41459, %rd41461;
	add.s64 	%rd41463, %rd41462, %rd41460;
	shr.u64 	%rd41464, %rd41463, 32;
	mul.wide.u32 	%rd41465, %r8762, %r2291;
	and.b64  	%rd41466, %rd41435, 4294967295;
	add.s64 	%rd41467, %rd41464, %rd41466;
	add.s64 	%rd41468, %rd41467, %rd41465;
	shr.u64 	%rd41469, %rd41468, 32;
	mul.wide.u32 	%rd41470, %r8763, %r2291;
	and.b64  	%rd41471, %rd41440, 4294967295;
	add.s64 	%rd41472, %rd41469, %rd41471;
	add.s64 	%rd41473, %rd41472, %rd41470;
	shr.u64 	%rd41474, %rd41473, 32;
	mul.wide.u32 	%rd41475, %r8764, %r2291;
	and.b64  	%rd41476, %rd41445, 4294967295;
	add.s64 	%rd41477, %rd41474, %rd41476;
	add.s64 	%rd41478, %rd41477, %rd41475;
	shr.u64 	%rd41479, %rd41478, 32;
	mul.wide.u32 	%rd41480, %r8765, %r2291;
	and.b64  	%rd41481, %rd41450, 4294967295;
	add.s64 	%rd41482, %rd41479, %rd41481;
	add.s64 	%rd41483, %rd41482, %rd41480;
	shr.u64 	%rd41484, %rd41483, 32;
	mul.wide.u32 	%rd41485, %r8766, %r2291;
	and.b64  	%rd41486, %rd41454, 4294967295;
	add.s64 	%rd41487, %rd41484, %rd41486;
	add.s64 	%rd41488, %rd41487, %rd41485;
	shr.u64 	%rd41489, %rd41488, 32;
	mul.wide.u32 	%rd41490, %r8767, %r2291;
	add.s64 	%rd41491, %rd41489, %rd41455;
	add.s64 	%rd41492, %rd41491, %rd41490;
	shr.u64 	%rd41493, %rd41492, 32;
	mul.wide.u32 	%rd41494, %r8760, %r2292;
	and.b64  	%rd41495, %rd41463, 4294967295;
	add.s64 	%rd41496, %rd41494, %rd41495;
	shr.u64 	%rd41497, %rd41496, 32;
	mul.wide.u32 	%rd41498, %r8761, %r2292;
	and.b64  	%rd41499, %rd41468, 4294967295;
	add.s64 	%rd41500, %rd41497, %rd41499;
	add.s64 	%rd41501, %rd41500, %rd41498;
	shr.u64 	%rd41502, %rd41501, 32;
	mul.wide.u32 	%rd41503, %r8762, %r2292;
	and.b64  	%rd41504, %rd41473, 4294967295;
	add.s64 	%rd41505, %rd41502, %rd41504;
	add.s64 	%rd41506, %rd41505, %rd41503;
	shr.u64 	%rd41507, %rd41506, 32;
	mul.wide.u32 	%rd41508, %r8763, %r2292;
	and.b64  	%rd41509, %rd41478, 4294967295;
	add.s64 	%rd41510, %rd41507, %rd41509;
	add.s64 	%rd41511, %rd41510, %rd41508;
	shr.u64 	%rd41512, %rd41511, 32;
	mul.wide.u32 	%rd41513, %r8764, %r2292;
	and.b64  	%rd41514, %rd41483, 4294967295;
	add.s64 	%rd41515, %rd41512, %rd41514;
	add.s64 	%rd41516, %rd41515, %rd41513;
	shr.u64 	%rd41517, %rd41516, 32;
	mul.wide.u32 	%rd41518, %r8765, %r2292;
	and.b64  	%rd41519, %rd41488, 4294967295;
	add.s64 	%rd41520, %rd41517, %rd41519;
	add.s64 	%rd41521, %rd41520, %rd41518;
	shr.u64 	%rd41522, %rd41521, 32;
	mul.wide.u32 	%rd41523, %r8766, %r2292;
	and.b64  	%rd41524, %rd41492, 4294967295;
	add.s64 	%rd41525, %rd41522, %rd41524;
	add.s64 	%rd41526, %rd41525, %rd41523;
	shr.u64 	%rd41527, %rd41526, 32;
	mul.wide.u32 	%rd41528, %r8767, %r2292;
	add.s64 	%rd41529, %rd41527, %rd41493;
	add.s64 	%rd41530, %rd41529, %rd41528;
	shr.u64 	%rd41531, %rd41530, 32;
	mul.wide.u32 	%rd41532, %r8760, %r2293;
	and.b64  	%rd41533, %rd41501, 4294967295;
	add.s64 	%rd41534, %rd41532, %rd41533;
	shr.u64 	%rd41535, %rd41534, 32;
	mul.wide.u32 	%rd41536, %r8761, %r2293;
	and.b64  	%rd41537, %rd41506, 4294967295;
	add.s64 	%rd41538, %rd41535, %rd41537;
	add.s64 	%rd41539, %rd41538, %rd41536;
	shr.u64 	%rd41540, %rd41539, 32;
	mul.wide.u32 	%rd41541, %r8762, %r2293;
	and.b64  	%rd41542, %rd41511, 4294967295;
	add.s64 	%rd41543, %rd41540, %rd41542;
	add.s64 	%rd41544, %rd41543, %rd41541;
	shr.u64 	%rd41545, %rd41544, 32;
	mul.wide.u32 	%rd41546, %r8763, %r2293;
	and.b64  	%rd41547, %rd41516, 4294967295;
	add.s64 	%rd41548, %rd41545, %rd41547;
	add.s64 	%rd41549, %rd41548, %rd41546;
	shr.u64 	%rd41550, %rd41549, 32;
	mul.wide.u32 	%rd41551, %r8764, %r2293;
	and.b64  	%rd41552, %rd41521, 4294967295;
	add.s64 	%rd41553, %rd41550, %rd41552;
	add.s64 	%rd41554, %rd41553, %rd41551;
	shr.u64 	%rd41555, %rd41554, 32;
	mul.wide.u32 	%rd41556, %r8765, %r2293;
	and.b64  	%rd41557, %rd41526, 4294967295;
	add.s64 	%rd41558, %rd41555, %rd41557;
	add.s64 	%rd41559, %rd41558, %rd41556;
	shr.u64 	%rd41560, %rd41559, 32;
	mul.wide.u32 	%rd41561, %r8766, %r2293;
	and.b64  	%rd41562, %rd41530, 4294967295;
	add.s64 	%rd41563, %rd41560, %rd41562;
	add.s64 	%rd41564, %rd41563, %rd41561;
	shr.u64 	%rd41565, %rd41564, 32;
	mul.wide.u32 	%rd41566, %r8767, %r2293;
	add.s64 	%rd41567, %rd41565, %rd41531;
	add.s64 	%rd41568, %rd41567, %rd41566;
	shr.u64 	%rd41569, %rd41568, 32;
	mul.wide.u32 	%rd41570, %r8760, %r2294;
	and.b64  	%rd41571, %rd41539, 4294967295;
	add.s64 	%rd41572, %rd41570, %rd41571;
	shr.u64 	%rd41573, %rd41572, 32;
	mul.wide.u32 	%rd41574, %r8761, %r2294;
	and.b64  	%rd41575, %rd41544, 4294967295;
	add.s64 	%rd41576, %rd41573, %rd41575;
	add.s64 	%rd41577, %rd41576, %rd41574;
	shr.u64 	%rd41578, %rd41577, 32;
	mul.wide.u32 	%rd41579, %r8762, %r2294;
	and.b64  	%rd41580, %rd41549, 4294967295;
	add.s64 	%rd41581, %rd41578, %rd41580;
	add.s64 	%rd41582, %rd41581, %rd41579;
	shr.u64 	%rd41583, %rd41582, 32;
	mul.wide.u32 	%rd41584, %r8763, %r2294;
	and.b64  	%rd41585, %rd41554, 4294967295;
	add.s64 	%rd41586, %rd41583, %rd41585;
	add.s64 	%rd41587, %rd41586, %rd41584;
	shr.u64 	%rd41588, %rd41587, 32;
	mul.wide.u32 	%rd41589, %r8764, %r2294;
	and.b64  	%rd41590, %rd41559, 4294967295;
	add.s64 	%rd41591, %rd41588, %rd41590;
	add.s64 	%rd41592, %rd41591, %rd41589;
	shr.u64 	%rd41593, %rd41592, 32;
	mul.wide.u32 	%rd41594, %r8765, %r2294;
	and.b64  	%rd41595, %rd41564, 4294967295;
	add.s64 	%rd41596, %rd41593, %rd41595;
	add.s64 	%rd41597, %rd41596, %rd41594;
	shr.u64 	%rd41598, %rd41597, 32;
	mul.wide.u32 	%rd41599, %r8766, %r2294;
	and.b64  	%rd41600, %rd41568, 4294967295;
	add.s64 	%rd41601, %rd41598, %rd41600;
	add.s64 	%rd41602, %rd41601, %rd41599;
	shr.u64 	%rd41603, %rd41602, 32;
	mul.wide.u32 	%rd41604, %r8767, %r2294;
	add.s64 	%rd41605, %rd41603, %rd41569;
	add.s64 	%rd41606, %rd41605, %rd41604;
	{ .reg .b32 tmp; mov.b64 {tmp, %r7056}, %rd41606; }
	mul.lo.s32 	%r7058, %r7024, %r7055;
	mul.wide.u32 	%rd41607, %r3441, %r7058;
	and.b64  	%rd41608, %rd41319, 4294967295;
	add.s64 	%rd41609, %rd41607, %rd41608;
	shr.u64 	%rd41610, %rd41609, 32;
	mul.wide.u32 	%rd41611, %r3440, %r7058;
	and.b64  	%rd41612, %rd41344, 4294967295;
	add.s64 	%rd41613, %rd41610, %rd41612;
	add.s64 	%rd41614, %rd41613, %rd41611;
	cvt.u32.u64 	%r7059, %rd41614;
	shr.u64 	%rd41615, %rd41614, 32;
	mul.wide.u32 	%rd41616, %r3439, %r7058;
	and.b64  	%rd41617, %rd41382, 4294967295;
	add.s64 	%rd41618, %rd41615, %rd41617;
	add.s64 	%rd41619, %rd41618, %rd41616;
	shr.u64 	%rd41620, %rd41619, 32;
	mul.wide.u32 	%rd41621, %r3438, %r7058;
	and.b64  	%rd41622, %rd41420, 4294967295;
	add.s64 	%rd41623, %rd41620, %rd41622;
	add.s64 	%rd41624, %rd41623, %rd41621;
	shr.u64 	%rd41625, %rd41624, 32;
	mul.wide.u32 	%rd41626, %r3437, %r7058;
	and.b64  	%rd41627, %rd41458, 4294967295;
	add.s64 	%rd41628, %rd41625, %rd41627;
	add.s64 	%rd41629, %rd41628, %rd41626;
	shr.u64 	%rd41630, %rd41629, 32;
	mul.wide.u32 	%rd41631, %r3436, %r7058;
	and.b64  	%rd41632, %rd41496, 4294967295;
	add.s64 	%rd41633, %rd41630, %rd41632;
	add.s64 	%rd41634, %rd41633, %rd41631;
	shr.u64 	%rd41635, %rd41634, 32;
	mul.wide.u32 	%rd41636, %r3435, %r7058;
	and.b64  	%rd41637, %rd41534, 4294967295;
	add.s64 	%rd41638, %rd41635, %rd41637;
	add.s64 	%rd41639, %rd41638, %rd41636;
	shr.u64 	%rd41640, %rd41639, 32;
	mul.wide.u32 	%rd41641, %r3434, %r7058;
	and.b64  	%rd41642, %rd41572, 4294967295;
	add.s64 	%rd41643, %rd41640, %rd41642;
	add.s64 	%rd41644, %rd41643, %rd41641;
	shr.u64 	%rd41645, %rd41644, 32;
	and.b64  	%rd41646, %rd41577, 4294967295;
	add.s64 	%rd41647, %rd41645, %rd41646;
	shr.u64 	%rd41648, %rd41647, 32;
	and.b64  	%rd41649, %rd41582, 4294967295;
	add.s64 	%rd41650, %rd41648, %rd41649;
	shr.u64 	%rd41651, %rd41650, 32;
	and.b64  	%rd41652, %rd41587, 4294967295;
	add.s64 	%rd41653, %rd41651, %rd41652;
	shr.u64 	%rd41654, %rd41653, 32;
	and.b64  	%rd41655, %rd41592, 4294967295;
	add.s64 	%rd41656, %rd41654, %rd41655;
	shr.u64 	%rd41657, %rd41656, 32;
	and.b64  	%rd41658, %rd41597, 4294967295;
	add.s64 	%rd41659, %rd41657, %rd41658;
	shr.u64 	%rd41660, %rd41659, 32;
	and.b64  	%rd41661, %rd41602, 4294967295;
	add.s64 	%rd41662, %rd41660, %rd41661;
	shr.u64 	%rd41663, %rd41662, 32;
	and.b64  	%rd41664, %rd41606, 4294967295;
	add.s64 	%rd41665, %rd41663, %rd41664;
	{ .reg .b32 tmp; mov.b64 {tmp, %r7060}, %rd41665; }
	add.s32 	%r7061, %r7056, %r7060;
	mul.lo.s32 	%r7062, %r7024, %r7059;
	mul.wide.u32 	%rd41666, %r3441, %r7062;
	and.b64  	%rd41667, %rd41614, 4294967295;
	add.s64 	%rd41668, %rd41666, %rd41667;
	shr.u64 	%rd41669, %rd41668, 32;
	mul.wide.u32 	%rd41670, %r3440, %r7062;
	and.b64  	%rd41671, %rd41619, 4294967295;
	add.s64 	%rd41672, %rd41669, %rd41671;
	add.s64 	%rd41673, %rd41672, %rd41670;
	cvt.u32.u64 	%r7063, %rd41673;
	shr.u64 	%rd41674, %rd41673, 32;
	mul.wide.u32 	%rd41675, %r3439, %r7062;
	and.b64  	%rd41676, %rd41624, 4294967295;
	add.s64 	%rd41677, %rd41674, %rd41676;
	add.s64 	%rd41678, %rd41677, %rd41675;
	shr.u64 	%rd41679, %rd41678, 32;
	mul.wide.u32 	%rd41680, %r3438, %r7062;
	and.b64  	%rd41681, %rd41629, 4294967295;
	add.s64 	%rd41682, %rd41679, %rd41681;
	add.s64 	%rd41683, %rd41682, %rd41680;
	shr.u64 	%rd41684, %rd41683, 32;
	mul.wide.u32 	%rd41685, %r3437, %r7062;
	and.b64  	%rd41686, %rd41634, 4294967295;
	add.s64 	%rd41687, %rd41684, %rd41686;
	add.s64 	%rd41688, %rd41687, %rd41685;
	shr.u64 	%rd41689, %rd41688, 32;
	mul.wide.u32 	%rd41690, %r3436, %r7062;
	and.b64  	%rd41691, %rd41639, 4294967295;
	add.s64 	%rd41692, %rd41689, %rd41691;
	add.s64 	%rd41693, %rd41692, %rd41690;
	shr.u64 	%rd41694, %rd41693, 32;
	mul.wide.u32 	%rd41695, %r3435, %r7062;
	and.b64  	%rd41696, %rd41644, 4294967295;
	add.s64 	%rd41697, %rd41694, %rd41696;
	add.s64 	%rd41698, %rd41697, %rd41695;
	shr.u64 	%rd41699, %rd41698, 32;
	mul.wide.u32 	%rd41700, %r3434, %r7062;
	and.b64  	%rd41701, %rd41647, 4294967295;
	add.s64 	%rd41702, %rd41699, %rd41701;
	add.s64 	%rd41703, %rd41702, %rd41700;
	shr.u64 	%rd41704, %rd41703, 32;
	and.b64  	%rd41705, %rd41650, 4294967295;
	add.s64 	%rd41706, %rd41704, %rd41705;
	shr.u64 	%rd41707, %rd41706, 32;
	and.b64  	%rd41708, %rd41653, 4294967295;
	add.s64 	%rd41709, %rd41707, %rd41708;
	shr.u64 	%rd41710, %rd41709, 32;
	and.b64  	%rd41711, %rd41656, 4294967295;
	add.s64 	%rd41712, %rd41710, %rd41711;
	shr.u64 	%rd41713, %rd41712, 32;
	and.b64  	%rd41714, %rd41659, 4294967295;
	add.s64 	%rd41715, %rd41713, %rd41714;
	shr.u64 	%rd41716, %rd41715, 32;
	and.b64  	%rd41717, %rd41662, 4294967295;
	add.s64 	%rd41718, %rd41716, %rd41717;
	shr.u64 	%rd41719, %rd41718, 32;
	and.b64  	%rd41720, %rd41665, 4294967295;
	add.s64 	%rd41721, %rd41719, %rd41720;
	{ .reg .b32 tmp; mov.b64 {tmp, %r7064}, %rd41721; }
	add.s32 	%r7065, %r7061, %r7064;
	mul.lo.s32 	%r7066, %r7024, %r7063;
	mul.wide.u32 	%rd41722, %r3441, %r7066;
	and.b64  	%rd41723, %rd41673, 4294967295;
	add.s64 	%rd41724, %rd41722, %rd41723;
	shr.u64 	%rd41725, %rd41724, 32;
	mul.wide.u32 	%rd41726, %r3440, %r7066;
	and.b64  	%rd41727, %rd41678, 4294967295;
	add.s64 	%rd41728, %rd41725, %rd41727;
	add.s64 	%rd41729, %rd41728, %rd41726;
	cvt.u32.u64 	%r7067, %rd41729;
	shr.u64 	%rd41730, %rd41729, 32;
	mul.wide.u32 	%rd41731, %r3439, %r7066;
	and.b64  	%rd41732, %rd41683, 4294967295;
	add.s64 	%rd41733, %rd41730, %rd41732;
	add.s64 	%rd41734, %rd41733, %rd41731;
	shr.u64 	%rd41735, %rd41734, 32;
	mul.wide.u32 	%rd41736, %r3438, %r7066;
	and.b64  	%rd41737, %rd41688, 4294967295;
	add.s64 	%rd41738, %rd41735, %rd41737;
	add.s64 	%rd41739, %rd41738, %rd41736;
	shr.u64 	%rd41740, %rd41739, 32;
	mul.wide.u32 	%rd41741, %r3437, %r7066;
	and.b64  	%rd41742, %rd41693, 4294967295;
	add.s64 	%rd41743, %rd41740, %rd41742;
	add.s64 	%rd41744, %rd41743, %rd41741;
	shr.u64 	%rd41745, %rd41744, 32;
	mul.wide.u32 	%rd41746, %r3436, %r7066;
	and.b64  	%rd41747, %rd41698, 4294967295;
	add.s64 	%rd41748, %rd41745, %rd41747;
	add.s64 	%rd41749, %rd41748, %rd41746;
	shr.u64 	%rd41750, %rd41749, 32;
	mul.wide.u32 	%rd41751, %r3435, %r7066;
	and.b64  	%rd41752, %rd41703, 4294967295;
	add.s64 	%rd41753, %rd41750, %rd41752;
	add.s64 	%rd41754, %rd41753, %rd41751;
	shr.u64 	%rd41755, %rd41754, 32;
	mul.wide.u32 	%rd41756, %r3434, %r7066;
	and.b64  	%rd41757, %rd41706, 4294967295;
	add.s64 	%rd41758, %rd41755, %rd41757;
	add.s64 	%rd41759, %rd41758, %rd41756;
	shr.u64 	%rd41760, %rd41759, 32;
	and.b64  	%rd41761, %rd41709, 4294967295;
	add.s64 	%rd41762, %rd41760, %rd41761;
	shr.u64 	%rd41763, %rd41762, 32;
	and.b64  	%rd41764, %rd41712, 4294967295;
	add.s64 	%rd41765, %rd41763, %rd41764;
	shr.u64 	%rd41766, %rd41765, 32;
	and.b64  	%rd41767, %rd41715, 4294967295;
	add.s64 	%rd41768, %rd41766, %rd41767;
	shr.u64 	%rd41769, %rd41768, 32;
	and.b64  	%rd41770, %rd41718, 4294967295;
	add.s64 	%rd41771, %rd41769, %rd41770;
	shr.u64 	%rd41772, %rd41771, 32;
	and.b64  	%rd41773, %rd41721, 4294967295;
	add.s64 	%rd41774, %rd41772, %rd41773;
	{ .reg .b32 tmp; mov.b64 {tmp, %r7068}, %rd41774; }
	add.s32 	%r7069, %r7065, %r7068;
	mul.lo.s32 	%r7070, %r7024, %r7067;
	mul.wide.u32 	%rd41775, %r3441, %r7070;
	and.b64  	%rd41776, %rd41729, 4294967295;
	add.s64 	%rd41777, %rd41775, %rd41776;
	shr.u64 	%rd41778, %rd41777, 32;
	mul.wide.u32 	%rd41779, %r3440, %r7070;
	and.b64  	%rd41780, %rd41734, 4294967295;
	add.s64 	%rd41781, %rd41778, %rd41780;
	add.s64 	%rd41782, %rd41781, %rd41779;
	cvt.u32.u64 	%r7071, %rd41782;
	shr.u64 	%rd41783, %rd41782, 32;
	mul.wide.u32 	%rd41784, %r3439, %r7070;
	and.b64  	%rd41785, %rd41739, 4294967295;
	add.s64 	%rd41786, %rd41783, %rd41785;
	add.s64 	%rd41787, %rd41786, %rd41784;
	shr.u64 	%rd41788, %rd41787, 32;
	mul.wide.u32 	%rd41789, %r3438, %r7070;
	and.b64  	%rd41790, %rd41744, 4294967295;
	add.s64 	%rd41791, %rd41788, %rd41790;
	add.s64 	%rd41792, %rd41791, %rd41789;
	shr.u64 	%rd41793, %rd41792, 32;
	mul.wide.u32 	%rd41794, %r3437, %r7070;
	and.b64  	%rd41795, %rd41749, 4294967295;
	add.s64 	%rd41796, %rd41793, %rd41795;
	add.s64 	%rd41797, %rd41796, %rd41794;
	shr.u64 	%rd41798, %rd41797, 32;
	mul.wide.u32 	%rd41799, %r3436, %r7070;
	and.b64  	%rd41800, %rd41754, 4294967295;
	add.s64 	%rd41801, %rd41798, %rd41800;
	add.s64 	%rd41802, %rd41801, %rd41799;
	shr.u64 	%rd41803, %rd41802, 32;
	mul.wide.u32 	%rd41804, %r3435, %r7070;
	and.b64  	%rd41805, %rd41759, 4294967295;
	add.s64 	%rd41806, %rd41803, %rd41805;
	add.s64 	%rd41807, %rd41806, %rd41804;
	shr.u64 	%rd41808, %rd41807, 32;
	mul.wide.u32 	%rd41809, %r3434, %r7070;
	and.b64  	%rd41810, %rd41762, 4294967295;
	add.s64 	%rd41811, %rd41808, %rd41810;
	add.s64 	%rd41812, %rd41811, %rd41809;
	shr.u64 	%rd41813, %rd41812, 32;
	and.b64  	%rd41814, %rd41765, 4294967295;
	add.s64 	%rd41815, %rd41813, %rd41814;
	shr.u64 	%rd41816, %rd41815, 32;
	and.b64  	%rd41817, %rd41768, 4294967295;
	add.s64 	%rd41818, %rd41816, %rd41817;
	shr.u64 	%rd41819, %rd41818, 32;
	and.b64  	%rd41820, %rd41771, 4294967295;
	add.s64 	%rd41821, %rd41819, %rd41820;
	shr.u64 	%rd41822, %rd41821, 32;
	and.b64  	%rd41823, %rd41774, 4294967295;
	add.s64 	%rd41824, %rd41822, %rd41823;
	{ .reg .b32 tmp; mov.b64 {tmp, %r7072}, %rd41824; }
	add.s32 	%r7073, %r7069, %r7072;
	mul.lo.s32 	%r7074, %r7024, %r7071;
	mul.wide.u32 	%rd41825, %r3441, %r7074;
	and.b64  	%rd41826, %rd41782, 4294967295;
	add.s64 	%rd41827, %rd41825, %rd41826;
	shr.u64 	%rd41828, %rd41827, 32;
	mul.wide.u32 	%rd41829, %r3440, %r7074;
	and.b64  	%rd41830, %rd41787, 4294967295;
	add.s64 	%rd41831, %rd41828, %rd41830;
	add.s64 	%rd41832, %rd41831, %rd41829;
	cvt.u32.u64 	%r7075, %rd41832;
	shr.u64 	%rd41833, %rd41832, 32;
	mul.wide.u32 	%rd41834, %r3439, %r7074;
	and.b64  	%rd41835, %rd41792, 4294967295;
	add.s64 	%rd41836, %rd41833, %rd41835;
	add.s64 	%rd41837, %rd41836, %rd41834;
	shr.u64 	%rd41838, %rd41837, 32;
	mul.wide.u32 	%rd41839, %r3438, %r7074;
	and.b64  	%rd41840, %rd41797, 4294967295;
	add.s64 	%rd41841, %rd41838, %rd41840;
	add.s64 	%rd41842, %rd41841, %rd41839;
	shr.u64 	%rd41843, %rd41842, 32;
	mul.wide.u32 	%rd41844, %r3437, %r7074;
	and.b64  	%rd41845, %rd41802, 4294967295;
	add.s64 	%rd41846, %rd41843, %rd41845;
	add.s64 	%rd41847, %rd41846, %rd41844;
	shr.u64 	%rd41848, %rd41847, 32;
	mul.wide.u32 	%rd41849, %r3436, %r7074;
	and.b64  	%rd41850, %rd41807, 4294967295;
	add.s64 	%rd41851, %rd41848, %rd41850;
	add.s64 	%rd41852, %rd41851, %rd41849;
	shr.u64 	%rd41853, %rd41852, 32;
	mul.wide.u32 	%rd41854, %r3435, %r7074;
	and.b64  	%rd41855, %rd41812, 4294967295;
	add.s64 	%rd41856, %rd41853, %rd41855;
	add.s64 	%rd41857, %rd41856, %rd41854;
	shr.u64 	%rd41858, %rd41857, 32;
	mul.wide.u32 	%rd41859, %r3434, %r7074;
	and.b64  	%rd41860, %rd41815, 4294967295;
	add.s64 	%rd41861, %rd41858, %rd41860;
	add.s64 	%rd41862, %rd41861, %rd41859;
	shr.u64 	%rd41863, %rd41862, 32;
	and.b64  	%rd41864, %rd41818, 4294967295;
	add.s64 	%rd41865, %rd41863, %rd41864;
	shr.u64 	%rd41866, %rd41865, 32;
	and.b64  	%rd41867, %rd41821, 4294967295;
	add.s64 	%rd41868, %rd41866, %rd41867;
	shr.u64 	%rd41869, %rd41868, 32;
	and.b64  	%rd41870, %rd41824, 4294967295;
	add.s64 	%rd41871, %rd41869, %rd41870;
	{ .reg .b32 tmp; mov.b64 {tmp, %r7076}, %rd41871; }
	add.s32 	%r7077, %r7073, %r7076;
	mul.lo.s32 	%r7078, %r7024, %r7075;
	mul.wide.u32 	%rd41872, %r3441, %r7078;
	and.b64  	%rd41873, %rd41832, 4294967295;
	add.s64 	%rd41874, %rd41872, %rd41873;
	shr.u64 	%rd41875, %rd41874, 32;
	mul.wide.u32 	%rd41876, %r3440, %r7078;
	and.b64  	%rd41877, %rd41837, 4294967295;
	add.s64 	%rd41878, %rd41875, %rd41877;
	add.s64 	%rd41879, %rd41878, %rd41876;
	cvt.u32.u64 	%r7079, %rd41879;
	shr.u64 	%rd41880, %rd41879, 32;
	mul.wide.u32 	%rd41881, %r3439, %r7078;
	and.b64  	%rd41882, %rd41842, 4294967295;
	add.s64 	%rd41883, %rd41880, %rd41882;
	add.s64 	%rd41884, %rd41883, %rd41881;
	shr.u64 	%rd41885, %rd41884, 32;
	mul.wide.u32 	%rd41886, %r3438, %r7078;
	and.b64  	%rd41887, %rd41847, 4294967295;
	add.s64 	%rd41888, %rd41885, %rd41887;
	add.s64 	%rd41889, %rd41888, %rd41886;
	shr.u64 	%rd41890, %rd41889, 32;
	mul.wide.u32 	%rd41891, %r3437, %r7078;
	and.b64  	%rd41892, %rd41852, 4294967295;
	add.s64 	%rd41893, %rd41890, %rd41892;
	add.s64 	%rd41894, %rd41893, %rd41891;
	shr.u64 	%rd41895, %rd41894, 32;
	mul.wide.u32 	%rd41896, %r3436, %r7078;
	and.b64  	%rd41897, %rd41857, 4294967295;
	add.s64 	%rd41898, %rd41895, %rd41897;
	add.s64 	%rd41899, %rd41898, %rd41896;
	shr.u64 	%rd41900, %rd41899, 32;
	mul.wide.u32 	%rd41901, %r3435, %r7078;
	and.b64  	%rd41902, %rd41862, 4294967295;
	add.s64 	%rd41903, %rd41900, %rd41902;
	add.s64 	%rd41904, %rd41903, %rd41901;
	shr.u64 	%rd41905, %rd41904, 32;
	mul.wide.u32 	%rd41906, %r3434, %r7078;
	and.b64  	%rd41907, %rd41865, 4294967295;
	add.s64 	%rd41908, %rd41905, %rd41907;
	add.s64 	%rd41909, %rd41908, %rd41906;
	shr.u64 	%rd41910, %rd41909, 32;
	and.b64  	%rd41911, %rd41868, 4294967295;
	add.s64 	%rd41912, %rd41910, %rd41911;
	shr.u64 	%rd41913, %rd41912, 32;
	and.b64  	%rd41914, %rd41871, 4294967295;
	add.s64 	%rd41915, %rd41913, %rd41914;
	{ .reg .b32 tmp; mov.b64 {tmp, %r7080}, %rd41915; }
	add.s32 	%r7081, %r7077, %r7080;
	mul.lo.s32 	%r7082, %r7024, %r7079;
	mul.wide.u32 	%rd41916, %r3441, %r7082;
	and.b64  	%rd41917, %rd41879, 4294967295;
	add.s64 	%rd41918, %rd41916, %rd41917;
	shr.u64 	%rd41919, %rd41918, 32;
	mul.wide.u32 	%rd41920, %r3440, %r7082;
	and.b64  	%rd41921, %rd41884, 4294967295;
	add.s64 	%rd41922, %rd41919, %rd41921;
	add.s64 	%rd41923, %rd41922, %rd41920;
	cvt.u32.u64 	%r7083, %rd41923;
	shr.u64 	%rd41924, %rd41923, 32;
	mul.wide.u32 	%rd41925, %r3439, %r7082;
	and.b64  	%rd41926, %rd41889, 4294967295;
	add.s64 	%rd41927, %rd41924, %rd41926;
	add.s64 	%rd41928, %rd41927, %rd41925;
	shr.u64 	%rd41929, %rd41928, 32;
	mul.wide.u32 	%rd41930, %r3438, %r7082;
	and.b64  	%rd41931, %rd41894, 4294967295;
	add.s64 	%rd41932, %rd41929, %rd41931;
	add.s64 	%rd41933, %rd41932, %rd41930;
	shr.u64 	%rd41934, %rd41933, 32;
	mul.wide.u32 	%rd41935, %r3437, %r7082;
	and.b64  	%rd41936, %rd41899, 4294967295;
	add.s64 	%rd41937, %rd41934, %rd41936;
	add.s64 	%rd41938, %rd41937, %rd41935;
	shr.u64 	%rd41939, %rd41938, 32;
	mul.wide.u32 	%rd41940, %r3436, %r7082;
	and.b64  	%rd41941, %rd41904, 4294967295;
	add.s64 	%rd41942, %rd41939, %rd41941;
	add.s64 	%rd41943, %rd41942, %rd41940;
	shr.u64 	%rd41944, %rd41943, 32;
	mul.wide.u32 	%rd41945, %r3435, %r7082;
	and.b64  	%rd41946, %rd41909, 4294967295;
	add.s64 	%rd41947, %rd41944, %rd41946;
	add.s64 	%rd41948, %rd41947, %rd41945;
	shr.u64 	%rd41949, %rd41948, 32;
	mul.wide.u32 	%rd41950, %r3434, %r7082;
	and.b64  	%rd41951, %rd41912, 4294967295;
	add.s64 	%rd41952, %rd41949, %rd41951;
	add.s64 	%rd41953, %rd41952, %rd41950;
	shr.u64 	%rd41954, %rd41953, 32;
	and.b64  	%rd41955, %rd41915, 4294967295;
	add.s64 	%rd41956, %rd41954, %rd41955;
	{ .reg .b32 tmp; mov.b64 {tmp, %r7084}, %rd41956; }
	add.s32 	%r7085, %r7081, %r7084;
	mul.lo.s32 	%r7086, %r7024, %r7083;
	mul.wide.u32 	%rd41957, %r3441, %r7086;
	and.b64  	%rd41958, %rd41923, 4294967295;
	add.s64 	%rd41959, %rd41957, %rd41958;
	shr.u64 	%rd41960, %rd41959, 32;
	mul.wide.u32 	%rd41961, %r3440, %r7086;
	and.b64  	%rd41962, %rd41928, 4294967295;
	add.s64 	%rd41963, %rd41960, %rd41962;
	add.s64 	%rd41964, %rd41963, %rd41961;
	cvt.u32.u64 	%r8768, %rd41964;
	shr.u64 	%rd41965, %rd41964, 32;
	mul.wide.u32 	%rd41966, %r3439, %r7086;
	and.b64  	%rd41967, %rd41933, 4294967295;
	add.s64 	%rd41968, %rd41965, %rd41967;
	add.s64 	%rd41969, %rd41968, %rd41966;
	cvt.u32.u64 	%r8769, %rd41969;
	shr.u64 	%rd41970, %rd41969, 32;
	mul.wide.u32 	%rd41971, %r3438, %r7086;
	and.b64  	%rd41972, %rd41938, 4294967295;
	add.s64 	%rd41973, %rd41970, %rd41972;
	add.s64 	%rd41974, %rd41973, %rd41971;
	cvt.u32.u64 	%r8770, %rd41974;
	shr.u64 	%rd41975, %rd41974, 32;
	mul.wide.u32 	%rd41976, %r3437, %r7086;
	and.b64  	%rd41977, %rd41943, 4294967295;
	add.s64 	%rd41978, %rd41975, %rd41977;
	add.s64 	%rd41979, %rd41978, %rd41976;
	cvt.u32.u64 	%r8771, %rd41979;
	shr.u64 	%rd41980, %rd41979, 32;
	mul.wide.u32 	%rd41981, %r3436, %r7086;
	and.b64  	%rd41982, %rd41948, 4294967295;
	add.s64 	%rd41983, %rd41980, %rd41982;
	add.s64 	%rd41984, %rd41983, %rd41981;
	cvt.u32.u64 	%r8772, %rd41984;
	shr.u64 	%rd41985, %rd41984, 32;
	mul.wide.u32 	%rd41986, %r3435, %r7086;
	and.b64  	%rd41987, %rd41953, 4294967295;
	add.s64 	%rd41988, %rd41985, %rd41987;
	add.s64 	%rd41989, %rd41988, %rd41986;
	cvt.u32.u64 	%r8773, %rd41989;
	shr.u64 	%rd41990, %rd41989, 32;
	mul.wide.u32 	%rd41991, %r3434, %r7086;
	and.b64  	%rd41992, %rd41956, 4294967295;
	add.s64 	%rd41993, %rd41990, %rd41992;
	add.s64 	%rd41994, %rd41993, %rd41991;
	cvt.u32.u64 	%r8774, %rd41994;
	{ .reg .b32 tmp; mov.b64 {tmp, %r7087}, %rd41994; }
	add.s32 	%r8775, %r7085, %r7087;
	setp.gt.u32 	%p1806, %r8775, %r3434;
	@%p1806 bra 	$L__BB5_1565;
	setp.lt.u32 	%p1807, %r8775, %r3434;
	@%p1807 bra 	$L__BB5_1566;
	setp.lt.u32 	%p1808, %r3435, %r8774;
	@%p1808 bra 	$L__BB5_1565;
	setp.gt.u32 	%p1809, %r3435, %r8774;
	@%p1809 bra 	$L__BB5_1566;
	setp.lt.u32 	%p1810, %r3436, %r8773;
	@%p1810 bra 	$L__BB5_1565;
	setp.gt.u32 	%p1811, %r3436, %r8773;
	@%p1811 bra 	$L__BB5_1566;
	setp.lt.u32 	%p1812, %r3437, %r8772;
	@%p1812 bra 	$L__BB5_1565;
	setp.gt.u32 	%p1813, %r3437, %r8772;
	@%p1813 bra 	$L__BB5_1566;
	setp.lt.u32 	%p1814, %r3438, %r8771;
	@%p1814 bra 	$L__BB5_1565;
	setp.gt.u32 	%p1815, %r3438, %r8771;
	@%p1815 bra 	$L__BB5_1566;
	setp.lt.u32 	%p1816, %r3439, %r8770;
	@%p1816 bra 	$L__BB5_1565;
	setp.gt.u32 	%p1817, %r3439, %r8770;
	@%p1817 bra 	$L__BB5_1566;
	setp.lt.u32 	%p1818, %r3440, %r8769;
	@%p1818 bra 	$L__BB5_1565;
	setp.gt.u32 	%p1819, %r3440, %r8769;
	setp.gt.u32 	%p1820, %r3441, %r8768;
	or.pred  	%p1821, %p1819, %p1820;
	@%p1821 bra 	$L__BB5_1566;
$L__BB5_1565:
	sub.s32 	%r8768, %r8768, %r3441;
	sub.s32 	%r8769, %r8769, %r3440;
	sub.s32 	%r8770, %r8770, %r3439;
	sub.s32 	%r8771, %r8771, %r3438;
	sub.s32 	%r8772, %r8772, %r3437;
	sub.s32 	%r8773, %r8773, %r3436;
	sub.s32 	%r8774, %r8774, %r3435;
	sub.s32 	%r8775, %r8775, %r3434;
$L__BB5_1566:
	shl.b32 	%r8776, %r8768, 1;
	shr.u32 	%r7088, %r8768, 31;
	cvt.u64.u32 	%rd41995, %r7088;
	mul.wide.u32 	%rd41996, %r8769, 2;
	cvt.u32.u64 	%r7089, %rd41996;
	cvt.u32.u64 	%r7090, %rd41995;
	or.b32  	%r8777, %r7089, %r7090;
	shr.u64 	%rd41997, %rd41996, 32;
	mul.wide.u32 	%rd41998, %r8770, 2;
	cvt.u32.u64 	%r7091, %rd41998;
	cvt.u32.u64 	%r7092, %rd41997;
	or.b32  	%r8778, %r7092, %r7091;
	shr.u64 	%rd41999, %rd41998, 32;
	mul.wide.u32 	%rd42000, %r8771, 2;
	cvt.u32.u64 	%r7093, %rd42000;
	cvt.u32.u64 	%r7094, %rd41999;
	or.b32  	%r8779, %r7094, %r7093;
	shr.u64 	%rd42001, %rd42000, 32;
	mul.wide.u32 	%rd42002, %r8772, 2;
	add.s64 	%rd42003, %rd42001, %rd42002;
	cvt.u32.u64 	%r8780, %rd42003;
	shr.u64 	%rd42004, %rd42003, 32;
	mul.wide.u32 	%rd42005, %r8773, 2;
	add.s64 	%rd42006, %rd42004, %rd42005;
	cvt.u32.u64 	%r8781, %rd42006;
	shr.u64 	%rd42007, %rd42006, 32;
	mul.wide.u32 	%rd42008, %r8774, 2;
	add.s64 	%rd42009, %rd42007, %rd42008;
	cvt.u32.u64 	%r8782, %rd42009;
	shr.u64 	%rd42010, %rd42009, 32;
	mul.wide.u32 	%rd42011, %r8775, 2;
	add.s64 	%rd42012, %rd42010, %rd42011;
	cvt.u32.u64 	%r8783, %rd42012;
	setp.gt.u64 	%p1822, %rd42012, 4294967295;
	setp.lt.u32 	%p1823, %r3434, %r8783;
	or.pred  	%p1824, %p1822, %p1823;
	@%p1824 bra 	$L__BB5_1580;
	setp.gt.u32 	%p1825, %r3434, %r8783;
	@%p1825 bra 	$L__BB5_1581;
	setp.lt.u32 	%p1826, %r3435, %r8782;
	@%p1826 bra 	$L__BB5_1580;
	setp.gt.u32 	%p1827, %r3435, %r8782;
	@%p1827 bra 	$L__BB5_1581;
	setp.lt.u32 	%p1828, %r3436, %r8781;
	@%p1828 bra 	$L__BB5_1580;
	setp.gt.u32 	%p1829, %r3436, %r8781;
	@%p1829 bra 	$L__BB5_1581;
	setp.lt.u32 	%p1830, %r3437, %r8780;
	@%p1830 bra 	$L__BB5_1580;
	setp.gt.u32 	%p1831, %r3437, %r8780;
	@%p1831 bra 	$L__BB5_1581;
	setp.lt.u32 	%p1832, %r3438, %r8779;
	@%p1832 bra 	$L__BB5_1580;
	setp.gt.u32 	%p1833, %r3438, %r8779;
	@%p1833 bra 	$L__BB5_1581;
	setp.lt.u32 	%p1834, %r3439, %r8778;
	@%p1834 bra 	$L__BB5_1580;
	setp.gt.u32 	%p1835, %r3439, %r8778;
	@%p1835 bra 	$L__BB5_1581;
	setp.lt.u32 	%p1836, %r3440, %r8777;
	@%p1836 bra 	$L__BB5_1580;
	setp.gt.u32 	%p1837, %r3440, %r8777;
	setp.lt.u32 	%p1838, %r8776, %r3441;
	or.pred  	%p1839, %p1837, %p1838;
	@%p1839 bra 	$L__BB5_1581;
$L__BB5_1580:
	sub.s32 	%r8776, %r8776, %r3441;
	sub.s32 	%r8777, %r8777, %r3440;
	sub.s32 	%r8778, %r8778, %r3439;
	sub.s32 	%r8779, %r8779, %r3438;
	sub.s32 	%r8780, %r8780, %r3437;
	sub.s32 	%r8781, %r8781, %r3436;
	sub.s32 	%r8782, %r8782, %r3435;
	sub.s32 	%r8783, %r8783, %r3434;
$L__BB5_1581:
	shl.b32 	%r8784, %r8776, 1;
	shr.u32 	%r7095, %r8776, 31;
	cvt.u64.u32 	%rd42014, %r7095;
	mul.wide.u32 	%rd42015, %r8777, 2;
	cvt.u32.u64 	%r7096, %rd42015;
	cvt.u32.u64 	%r7097, %rd42014;
	or.b32  	%r8785, %r7096, %r7097;
	shr.u64 	%rd42016, %rd42015, 32;
	mul.wide.u32 	%rd42017, %r8778, 2;
	cvt.u32.u64 	%r7098, %rd42017;
	cvt.u32.u64 	%r7099, %rd42016;
	or.b32  	%r8786, %r7099, %r7098;
	shr.u64 	%rd42018, %rd42017, 32;
	mul.wide.u32 	%rd42019, %r8779, 2;
	cvt.u32.u64 	%r7100, %rd42019;
	cvt.u32.u64 	%r7101, %rd42018;
	or.b32  	%r8787, %r7101, %r7100;
	shr.u64 	%rd42020, %rd42019, 32;
	mul.wide.u32 	%rd42021, %r8780, 2;
	add.s64 	%rd42022, %rd42020, %rd42021;
	cvt.u32.u64 	%r8788, %rd42022;
	shr.u64 	%rd42023, %rd42022, 32;
	mul.wide.u32 	%rd42024, %r8781, 2;
	add.s64 	%rd42025, %rd42023, %rd42024;
	cvt.u32.u64 	%r8789, %rd42025;
	shr.u64 	%rd42026, %rd42025, 32;
	mul.wide.u32 	%rd42027, %r8782, 2;
	add.s64 	%rd42028, %rd42026, %rd42027;
	cvt.u32.u64 	%r8790, %rd42028;
	shr.u64 	%rd42029, %rd42028, 32;
	mul.wide.u32 	%rd42030, %r8783, 2;
	add.s64 	%rd42031, %rd42029, %rd42030;
	cvt.u32.u64 	%r8791, %rd42031;
	setp.gt.u64 	%p1840, %rd42031, 4294967295;
	setp.lt.u32 	%p1841, %r3434, %r8791;
	or.pred  	%p1842, %p1840, %p1841;
	@%p1842 bra 	$L__BB5_1595;
	setp.gt.u32 	%p1843, %r3434, %r8791;
	@%p1843 bra 	$L__BB5_1596;
	setp.lt.u32 	%p1844, %r3435, %r8790;
	@%p1844 bra 	$L__BB5_1595;
	setp.gt.u32 	%p1845, %r3435, %r8790;
	@%p1845 bra 	$L__BB5_1596;
	setp.lt.u32 	%p1846, %r3436, %r8789;
	@%p1846 bra 	$L__BB5_1595;
	setp.gt.u32 	%p1847, %r3436, %r8789;
	@%p1847 bra 	$L__BB5_1596;
	setp.lt.u32 	%p1848, %r3437, %r8788;
	@%p1848 bra 	$L__BB5_1595;
	setp.gt.u32 	%p1849, %r3437, %r8788;
	@%p1849 bra 	$L__BB5_1596;
	setp.lt.u32 	%p1850, %r3438, %r8787;
	@%p1850 bra 	$L__BB5_1595;
	setp.gt.u32 	%p1851, %r3438, %r8787;
	@%p1851 bra 	$L__BB5_1596;
	setp.lt.u32 	%p1852, %r3439, %r8786;
	@%p1852 bra 	$L__BB5_1595;
	setp.gt.u32 	%p1853, %r3439, %r8786;
	@%p1853 bra 	$L__BB5_1596;
	setp.lt.u32 	%p1854, %r3440, %r8785;
	@%p1854 bra 	$L__BB5_1595;
	setp.gt.u32 	%p1855, %r3440, %r8785;
	setp.lt.u32 	%p1856, %r8784, %r3441;
	or.pred  	%p1857, %p1855, %p1856;
	@%p1857 bra 	$L__BB5_1596;
$L__BB5_1595:
	sub.s32 	%r8784, %r8784, %r3441;
	sub.s32 	%r8785, %r8785, %r3440;
	sub.s32 	%r8786, %r8786, %r3439;
	sub.s32 	%r8787, %r8787, %r3438;
	sub.s32 	%r8788, %r8788, %r3437;
	sub.s32 	%r8789, %r8789, %r3436;
	sub.s32 	%r8790, %r8790, %r3435;
	sub.s32 	%r8791, %r8791, %r3434;
$L__BB5_1596:
	ld.const.u32 	%r3546, [P_CONST+28];
	ld.const.u32 	%r3547, [P_CONST+24];
	ld.const.u32 	%r3548, [P_CONST+20];
	ld.const.u32 	%r3549, [P_CONST+16];
	ld.const.u32 	%r3550, [P_CONST+12];
	ld.const.u32 	%r3551, [P_CONST+8];
	ld.const.u32 	%r3552, [P_CONST+4];
	ld.const.u32 	%r3553, [P_CONST];
	mul.wide.u32 	%rd42033, %r8760, %r8760;
	cvt.u32.u64 	%r7102, %rd42033;
	shr.u64 	%rd42034, %rd42033, 32;
	mul.wide.u32 	%rd42035, %r8761, %r8760;
	add.s64 	%rd42036, %rd42034, %rd42035;
	shr.u64 	%rd42037, %rd42036, 32;
	mul.wide.u32 	%rd42038, %r8762, %r8760;
	add.s64 	%rd42039, %rd42037, %rd42038;
	shr.u64 	%rd42040, %rd42039, 32;
	mul.wide.u32 	%rd42041, %r8763, %r8760;
	add.s64 	%rd42042, %rd42040, %rd42041;
	shr.u64 	%rd42043, %rd42042, 32;
	mul.wide.u32 	%rd42044, %r8764, %r8760;
	add.s64 	%rd42045, %rd42043, %rd42044;
	shr.u64 	%rd42046, %rd42045, 32;
	mul.wide.u32 	%rd42047, %r8765, %r8760;
	add.s64 	%rd42048, %rd42046, %rd42047;
	shr.u64 	%rd42049, %rd42048, 32;
	mul.wide.u32 	%rd42050, %r8766, %r8760;
	add.s64 	%rd42051, %rd42049, %rd42050;
	shr.u64 	%rd42052, %rd42051, 32;
	mul.wide.u32 	%rd42053, %r8767, %r8760;
	add.s64 	%rd42054, %rd42052, %rd42053;
	shr.u64 	%rd42055, %rd42054, 32;
	and.b64  	%rd42056, %rd42036, 4294967295;
	add.s64 	%rd42057, %rd42035, %rd42056;
	shr.u64 	%rd42058, %rd42057, 32;
	mul.wide.u32 	%rd42059, %r8761, %r8761;
	and.b64  	%rd42060, %rd42039, 4294967295;
	add.s64 	%rd42061, %rd42058, %rd42060;
	add.s64 	%rd42062, %rd42061, %rd42059;
	shr.u64 	%rd42063, %rd42062, 32;
	mul.wide.u32 	%rd42064, %r8762, %r8761;
	and.b64  	%rd42065, %rd42042, 4294967295;
	add.s64 	%rd42066, %rd42063, %rd42065;
	add.s64 	%rd42067, %rd42066, %rd42064;
	shr.u64 	%rd42068, %rd42067, 32;
	mul.wide.u32 	%rd42069, %r8763, %r8761;
	and.b64  	%rd42070, %rd42045, 4294967295;
	add.s64 	%rd42071, %rd42068, %rd42070;
	add.s64 	%rd42072, %rd42071, %rd42069;
	shr.u64 	%rd42073, %rd42072, 32;
	mul.wide.u32 	%rd42074, %r8764, %r8761;
	and.b64  	%rd42075, %rd42048, 4294967295;
	add.s64 	%rd42076, %rd42073, %rd42075;
	add.s64 	%rd42077, %rd42076, %rd42074;
	shr.u64 	%rd42078, %rd42077, 32;
	mul.wide.u32 	%rd42079, %r8765, %r8761;
	and.b64  	%rd42080, %rd42051, 4294967295;
	add.s64 	%rd42081, %rd42078, %rd42080;
	add.s64 	%rd42082, %rd42081, %rd42079;
	shr.u64 	%rd42083, %rd42082, 32;
	mul.wide.u32 	%rd42084, %r8766, %r8761;
	and.b64  	%rd42085, %rd42054, 4294967295;
	add.s64 	%rd42086, %rd42083, %rd42085;
	add.s64 	%rd42087, %rd42086, %rd42084;
	shr.u64 	%rd42088, %rd42087, 32;
	mul.wide.u32 	%rd42089, %r8767, %r8761;
	add.s64 	%rd42090, %rd42088, %rd42055;
	add.s64 	%rd42091, %rd42090, %rd42089;
	shr.u64 	%rd42092, %rd42091, 32;
	and.b64  	%rd42093, %rd42062, 4294967295;
	add.s64 	%rd42094, %rd42038, %rd42093;
	shr.u64 	%rd42095, %rd42094, 32;
	and.b64  	%rd42096, %rd42067, 4294967295;
	add.s64 	%rd42097, %rd42095, %rd42096;
	add.s64 	%rd42098, %rd42097, %rd42064;
	shr.u64 	%rd42099, %rd42098, 32;
	mul.wide.u32 	%rd42100, %r8762, %r8762;
	and.b64  	%rd42101, %rd42072, 4294967295;
	add.s64 	%rd42102, %rd42099, %rd42101;
	add.s64 	%rd42103, %rd42102, %rd42100;
	shr.u64 	%rd42104, %rd42103, 32;
	mul.wide.u32 	%rd42105, %r8763, %r8762;
	and.b64  	%rd42106, %rd42077, 4294967295;
	add.s64 	%rd42107, %rd42104, %rd42106;
	add.s64 	%rd42108, %rd42107, %rd42105;
	shr.u64 	%rd42109, %rd42108, 32;
	mul.wide.u32 	%rd42110, %r8764, %r8762;
	and.b64  	%rd42111, %rd42082, 4294967295;
	add.s64 	%rd42112, %rd42109, %rd42111;
	add.s64 	%rd42113, %rd42112, %rd42110;
	shr.u64 	%rd42114, %rd42113, 32;
	mul.wide.u32 	%rd42115, %r8765, %r8762;
	and.b64  	%rd42116, %rd42087, 4294967295;
	add.s64 	%rd42117, %rd42114, %rd42116;
	add.s64 	%rd42118, %rd42117, %rd42115;
	shr.u64 	%rd42119, %rd42118, 32;
	mul.wide.u32 	%rd42120, %r8766, %r8762;
	and.b64  	%rd42121, %rd42091, 4294967295;
	add.s64 	%rd42122, %rd42119, %rd42121;
	add.s64 	%rd42123, %rd42122, %rd42120;
	shr.u64 	%rd42124, %rd42123, 32;
	mul.wide.u32 	%rd42125, %r8767, %r8762;
	add.s64 	%rd42126, %rd42124, %rd42092;
	add.s64 	%rd42127, %rd42126, %rd42125;
	shr.u64 	%rd42128, %rd42127, 32;
	and.b64  	%rd42129, %rd42098, 4294967295;
	add.s64 	%rd42130, %rd42041, %rd42129;
	shr.u64 	%rd42131, %rd42130, 32;
	and.b64  	%rd42132, %rd42103, 4294967295;
	add.s64 	%rd42133, %rd42131, %rd42132;
	add.s64 	%rd42134, %rd42133, %rd42069;
	shr.u64 	%rd42135, %rd42134, 32;
	and.b64  	%rd42136, %rd42108, 4294967295;
	add.s64 	%rd42137, %rd42135, %rd42136;
	add.s64 	%rd42138, %rd42137, %rd42105;
	shr.u64 	%rd42139, %rd42138, 32;
	mul.wide.u32 	%rd42140, %r8763, %r8763;
	and.b64  	%rd42141, %rd42113, 4294967295;
	add.s64 	%rd42142, %rd42139, %rd42141;
	add.s64 	%rd42143, %rd42142, %rd42140;
	shr.u64 	%rd42144, %rd42143, 32;
	mul.wide.u32 	%rd42145, %r8764, %r8763;
	and.b64  	%rd42146, %rd42118, 4294967295;
	add.s64 	%rd42147, %rd42144, %rd42146;
	add.s64 	%rd42148, %rd42147, %rd42145;
	shr.u64 	%rd42149, %rd42148, 32;
	mul.wide.u32 	%rd42150, %r8765, %r8763;
	and.b64  	%rd42151, %rd42123, 4294967295;
	add.s64 	%rd42152, %rd42149, %rd42151;
	add.s64 	%rd42153, %rd42152, %rd42150;
	shr.u64 	%rd42154, %rd42153, 32;
	mul.wide.u32 	%rd42155, %r8766, %r8763;
	and.b64  	%rd42156, %rd42127, 4294967295;
	add.s64 	%rd42157, %rd42154, %rd42156;
	add.s64 	%rd42158, %rd42157, %rd42155;
	shr.u64 	%rd42159, %rd42158, 32;
	mul.wide.u32 	%rd42160, %r8767, %r8763;
	add.s64 	%rd42161, %rd42159, %rd42128;
	add.s64 	%rd42162, %rd42161, %rd42160;
	shr.u64 	%rd42163, %rd42162, 32;
	and.b64  	%rd42164, %rd42134, 4294967295;
	add.s64 	%rd42165, %rd42044, %rd42164;
	shr.u64 	%rd42166, %rd42165, 32;
	and.b64  	%rd42167, %rd42138, 4294967295;
	add.s64 	%rd42168, %rd42166, %rd42167;
	add.s64 	%rd42169, %rd42168, %rd42074;
	shr.u64 	%rd42170, %rd42169, 32;
	and.b64  	%rd42171, %rd42143, 4294967295;
	add.s64 	%rd42172, %rd42170, %rd42171;
	add.s64 	%rd42173, %rd42172, %rd42110;
	shr.u64 	%rd42174, %rd42173, 32;
	and.b64  	%rd42175, %rd42148, 4294967295;
	add.s64 	%rd42176, %rd42174, %rd42175;
	add.s64 	%rd42177, %rd42176, %rd42145;
	shr.u64 	%rd42178, %rd42177, 32;
	mul.wide.u32 	%rd42179, %r8764, %r8764;
	and.b64  	%rd42180, %rd42153, 4294967295;
	add.s64 	%rd42181, %rd42178, %rd42180;
	add.s64 	%rd42182, %rd42181, %rd42179;
	shr.u64 	%rd42183, %rd42182, 32;
	mul.wide.u32 	%rd42184, %r8765, %r8764;
	and.b64  	%rd42185, %rd42158, 4294967295;
	add.s64 	%rd42186, %rd42183, %rd42185;
	add.s64 	%rd42187, %rd42186, %rd42184;
	shr.u64 	%rd42188, %rd42187, 32;
	mul.wide.u32 	%rd42189, %r8766, %r8764;
	and.b64  	%rd42190, %rd42162, 4294967295;
	add.s64 	%rd42191, %rd42188, %rd42190;
	add.s64 	%rd42192, %rd42191, %rd42189;
	shr.u64 	%rd42193, %rd42192, 32;
	mul.wide.u32 	%rd42194, %r8767, %r8764;
	add.s64 	%rd42195, %rd42193, %rd42163;
	add.s64 	%rd42196, %rd42195, %rd42194;
	shr.u64 	%rd42197, %rd42196, 32;
	and.b64  	%rd42198, %rd42169, 4294967295;
	add.s64 	%rd42199, %rd42047, %rd42198;
	shr.u64 	%rd42200, %rd42199, 32;
	and.b64  	%rd42201, %rd42173, 4294967295;
	add.s64 	%rd42202, %rd42200, %rd42201;
	add.s64 	%rd42203, %rd42202, %rd42079;
	shr.u64 	%rd42204, %rd42203, 32;
	and.b64  	%rd42205, %rd42177, 4294967295;
	add.s64 	%rd42206, %rd42204, %rd42205;
	add.s64 	%rd42207, %rd42206, %rd42115;
	shr.u64 	%rd42208, %rd42207, 32;
	and.b64  	%rd42209, %rd42182, 4294967295;
	add.s64 	%rd42210, %rd42208, %rd42209;
	add.s64 	%rd42211, %rd42210, %rd42150;
	shr.u64 	%rd42212, %rd42211, 32;
	and.b64  	%rd42213, %rd42187, 4294967295;
	add.s64 	%rd42214, %rd42212, %rd42213;
	add.s64 	%rd42215, %rd42214, %rd42184;
	shr.u64 	%rd42216, %rd42215, 32;
	mul.wide.u32 	%rd42217, %r8765, %r8765;
	and.b64  	%rd42218, %rd42192, 4294967295;
	add.s64 	%rd42219, %rd42216, %rd42218;
	add.s64 	%rd42220, %rd42219, %rd42217;
	shr.u64 	%rd42221, %rd42220, 32;
	mul.wide.u32 	%rd42222, %r8766, %r8765;
	and.b64  	%rd42223, %rd42196, 4294967295;
	add.s64 	%rd42224, %rd42221, %rd42223;
	add.s64 	%rd42225, %rd42224, %rd42222;
	shr.u64 	%rd42226, %rd42225, 32;
	mul.wide.u32 	%rd42227, %r8767, %r8765;
	add.s64 	%rd42228, %rd42226, %rd42197;
	add.s64 	%rd42229, %rd42228, %rd42227;
	shr.u64 	%rd42230, %rd42229, 32;
	and.b64  	%rd42231, %rd42203, 4294967295;
	add.s64 	%rd42232, %rd42050, %rd42231;
	shr.u64 	%rd42233, %rd42232, 32;
	and.b64  	%rd42234, %rd42207, 4294967295;
	add.s64 	%rd42235, %rd42233, %rd42234;
	add.s64 	%rd42236, %rd42235, %rd42084;
	shr.u64 	%rd42237, %rd42236, 32;
	and.b64  	%rd42238, %rd42211, 4294967295;
	add.s64 	%rd42239, %rd42237, %rd42238;
	add.s64 	%rd42240, %rd42239, %rd42120;
	shr.u64 	%rd42241, %rd42240, 32;
	and.b64  	%rd42242, %rd42215, 4294967295;
	add.s64 	%rd42243, %rd42241, %rd42242;
	add.s64 	%rd42244, %rd42243, %rd42155;
	shr.u64 	%rd42245, %rd42244, 32;
	and.b64  	%rd42246, %rd42220, 4294967295;
	add.s64 	%rd42247, %rd42245, %rd42246;
	add.s64 	%rd42248, %rd42247, %rd42189;
	shr.u64 	%rd42249, %rd42248, 32;
	and.b64  	%rd42250, %rd42225, 4294967295;
	add.s64 	%rd42251, %rd42249, %rd42250;
	add.s64 	%rd42252, %rd42251, %rd42222;
	shr.u64 	%rd42253, %rd42252, 32;
	mul.wide.u32 	%rd42254, %r8766, %r8766;
	and.b64  	%rd42255, %rd42229, 4294967295;
	add.s64 	%rd42256, %rd42253, %rd42255;
	add.s64 	%rd42257, %rd42256, %rd42254;
	shr.u64 	%rd42258, %rd42257, 32;
	mul.wide.u32 	%rd42259, %r8767, %r8766;
	add.s64 	%rd42260, %rd42258, %rd42230;
	add.s64 	%rd42261, %rd42260, %rd42259;
	shr.u64 	%rd42262, %rd42261, 32;
	and.b64  	%rd42263, %rd42236, 4294967295;
	add.s64 	%rd42264, %rd42053, %rd42263;
	shr.u64 	%rd42265, %rd42264, 32;
	and.b64  	%rd42266, %rd42240, 4294967295;
	add.s64 	%rd42267, %rd42265, %rd42266;
	add.s64 	%rd42268, %rd42267, %rd42089;
	shr.u64 	%rd42269, %rd42268, 32;
	and.b64  	%rd42270, %rd42244, 4294967295;
	add.s64 	%rd42271, %rd42269, %rd42270;
	add.s64 	%rd42272, %rd42271, %rd42125;
	shr.u64 	%rd42273, %rd42272, 32;
	and.b64  	%rd42274, %rd42248, 4294967295;
	add.s64 	%rd42275, %rd42273, %rd42274;
	add.s64 	%rd42276, %rd42275, %rd42160;
	shr.u64 	%rd42277, %rd42276, 32;
	and.b64  	%rd42278, %rd42252, 4294967295;
	add.s64 	%rd42279, %rd42277, %rd42278;
	add.s64 	%rd42280, %rd42279, %rd42194;
	shr.u64 	%rd42281, %rd42280, 32;
	and.b64  	%rd42282, %rd42257, 4294967295;
	add.s64 	%rd42283, %rd42281, %rd42282;
	add.s64 	%rd42284, %rd42283, %rd42227;
	shr.u64 	%rd42285, %rd42284, 32;
	and.b64  	%rd42286, %rd42261, 4294967295;
	add.s64 	%rd42287, %rd42285, %rd42286;
	add.s64 	%rd42288, %rd42287, %rd42259;
	shr.u64 	%rd42289, %rd42288, 32;
	mul.wide.u32 	%rd42290, %r8767, %r8767;
	add.s64 	%rd42291, %rd42289, %rd42262;
	add.s64 	%rd42292, %rd42291, %rd42290;
	{ .reg .b32 tmp; mov.b64 {tmp, %r7103}, %rd42292; }
	ld.const.u32 	%r7104, [MU_P];
	mul.lo.s32 	%r7105, %r7104, %r7102;
	mul.wide.u32 	%rd42293, %r3553, %r7105;
	and.b64  	%rd42294, %rd42033, 4294967293;
	add.s64 	%rd42295, %rd42293, %rd42294;
	shr.u64 	%rd42296, %rd42295, 32;
	mul.wide.u32 	%rd42297, %r3552, %r7105;
	and.b64  	%rd42298, %rd42057, 4294967295;
	add.s64 	%rd42299, %rd42296, %rd42298;
	add.s64 	%rd42300, %rd42299, %rd42297;
	cvt.u32.u64 	%r7106, %rd42300;
	shr.u64 	%rd42301, %rd42300, 32;
	mul.wide.u32 	%rd42302, %r3551, %r7105;
	and.b64  	%rd42303, %rd42094, 4294967295;
	add.s64 	%rd42304, %rd42301, %rd42303;
	add.s64 	%rd42305, %rd42304, %rd42302;
	shr.u64 	%rd42306, %rd42305, 32;
	mul.wide.u32 	%rd42307, %r3550, %r7105;
	and.b64  	%rd42308, %rd42130, 4294967295;
	add.s64 	%rd42309, %rd42306, %rd42308;
	add.s64 	%rd42310, %rd42309, %rd42307;
	shr.u64 	%rd42311, %rd42310, 32;
	mul.wide.u32 	%rd42312, %r3549, %r7105;
	and.b64  	%rd42313, %rd42165, 4294967295;
	add.s64 	%rd42314, %rd42311, %rd42313;
	add.s64 	%rd42315, %rd42314, %rd42312;
	shr.u64 	%rd42316, %rd42315, 32;
	mul.wide.u32 	%rd42317, %r3548, %r7105;
	and.b64  	%rd42318, %rd42199, 4294967295;
	add.s64 	%rd42319, %rd42316, %rd42318;
	add.s64 	%rd42320, %rd42319, %rd42317;
	shr.u64 	%rd42321, %rd42320, 32;
	mul.wide.u32 	%rd42322, %r3547, %r7105;
	and.b64  	%rd42323, %rd42232, 4294967295;
	add.s64 	%rd42324, %rd42321, %rd42323;
	add.s64 	%rd42325, %rd42324, %rd42322;
	shr.u64 	%rd42326, %rd42325, 32;
	mul.wide.u32 	%rd42327, %r3546, %r7105;
	and.b64  	%rd42328, %rd42264, 4294967295;
	add.s64 	%rd42329, %rd42326, %rd42328;
	add.s64 	%rd42330, %rd42329, %rd42327;
	shr.u64 	%rd42331, %rd42330, 32;
	and.b64  	%rd42332, %rd42268, 4294967295;
	add.s64 	%rd42333, %rd42331, %rd42332;
	shr.u64 	%rd42334, %rd42333, 32;
	and.b64  	%rd42335, %rd42272, 4294967295;
	add.s64 	%rd42336, %rd42334, %rd42335;
	shr.u64 	%rd42337, %rd42336, 32;
	and.b64  	%rd42338, %rd42276, 4294967295;
	add.s64 	%rd42339, %rd42337, %rd42338;
	shr.u64 	%rd42340, %rd42339, 32;
	and.b64  	%rd42341, %rd42280, 4294967295;
	add.s64 	%rd42342, %rd42340, %rd42341;
	shr.u64 	%rd42343, %rd42342, 32;
	and.b64  	%rd42344, %rd42284, 4294967295;
	add.s64 	%rd42345, %rd42343, %rd42344;
	shr.u64 	%rd42346, %rd42345, 32;
	and.b64  	%rd42347, %rd42288, 4294967295;
	add.s64 	%rd42348, %rd42346, %rd42347;
	shr.u64 	%rd42349, %rd42348, 32;
	and.b64  	%rd42350, %rd42292, 4294967295;
	add.s64 	%rd42351, %rd42349, %rd42350;
	{ .reg .b32 tmp; mov.b64 {tmp, %r7107}, %rd42351; }
	add.s32 	%r7108, %r7103, %r7107;
	mul.lo.s32 	%r7109, %r7104, %r7106;
	mul.wide.u32 	%rd42352, %r3553, %r7109;
	and.b64  	%rd42353, %rd42300, 4294967295;
	add.s64 	%rd42354, %rd42352, %rd42353;
	shr.u64 	%rd42355, %rd42354, 32;
	mul.wide.u32 	%rd42356, %r3552, %r7109;
	and.b64  	%rd42357, %rd42305, 4294967295;
	add.s64 	%rd42358, %rd42355, %rd42357;
	add.s64 	%rd42359, %rd42358, %rd42356;
	cvt.u32.u64 	%r7110, %rd42359;
	shr.u64 	%rd42360, %rd42359, 32;
	mul.wide.u32 	%rd42361, %r3551, %r7109;
	and.b64  	%rd42362, %rd42310, 4294967295;
	add.s64 	%rd42363, %rd42360, %rd42362;
	add.s64 	%rd42364, %rd42363, %rd42361;
	shr.u64 	%rd42365, %rd42364, 32;
	mul.wide.u32 	%rd42366, %r3550, %r7109;
	and.b64  	%rd42367, %rd42315, 4294967295;
	add.s64 	%rd42368, %rd42365, %rd42367;
	add.s64 	%rd42369, %rd42368, %rd42366;
	shr.u64 	%rd42370, %rd42369, 32;
	mul.wide.u32 	%rd42371, %r3549, %r7109;
	and.b64  	%rd42372, %rd42320, 4294967295;
	add.s64 	%rd42373, %rd42370, %rd42372;
	add.s64 	%rd42374, %rd42373, %rd42371;
	shr.u64 	%rd42375, %rd42374, 32;
	mul.wide.u32 	%rd42376, %r3548, %r7109;
	and.b64  	%rd42377, %rd42325, 4294967295;
	add.s64 	%rd42378, %rd42375, %rd42377;
	add.s64 	%rd42379, %rd42378, %rd42376;
	shr.u64 	%rd42380, %rd42379, 32;
	mul.wide.u32 	%rd42381, %r3547, %r7109;
	and.b64  	%rd42382, %rd42330, 4294967295;
	add.s64 	%rd42383, %rd42380, %rd42382;
	add.s64 	%rd42384, %rd42383, %rd42381;
	shr.u64 	%rd42385, %rd42384, 32;
	mul.wide.u32 	%rd42386, %r3546, %r7109;
	and.b64  	%rd42387, %rd42333, 4294967295;
	add.s64 	%rd42388, %rd42385, %rd42387;
	add.s64 	%rd42389, %rd42388, %rd42386;
	shr.u64 	%rd42390, %rd42389, 32;
	and.b64  	%rd42391, %rd42336, 4294967295;
	add.s64 	%rd42392, %rd42390, %rd42391;
	shr.u64 	%rd42393, %rd42392, 32;
	and.b64  	%rd42394, %rd42339, 4294967295;
	add.s64 	%rd42395, %rd42393, %rd42394;
	shr.u64 	%rd42396, %rd42395, 32;
	and.b64  	%rd42397, %rd42342, 4294967295;
	add.s64 	%rd42398, %rd42396, %rd42397;
	shr.u64 	%rd42399, %rd42398, 32;
	and.b64  	%rd42400, %rd42345, 4294967295;
	add.s64 	%rd42401, %rd42399, %rd42400;
	shr.u64 	%rd42402, %rd42401, 32;
	and.b64  	%rd42403, %rd42348, 4294967295;
	add.s64 	%rd42404, %rd42402, %rd42403;
	shr.u64 	%rd42405, %rd42404, 32;
	and.b64  	%rd42406, %rd42351, 4294967295;
	add.s64 	%rd42407, %rd42405, %rd42406;
	{ .reg .b32 tmp; mov.b64 {tmp, %r7111}, %rd42407; }
	add.s32 	%r7112, %r7108, %r7111;
	mul.lo.s32 	%r7113, %r7104, %r7110;
	mul.wide.u32 	%rd42408, %r3553, %r7113;
	and.b64  	%rd42409, %rd42359, 4294967295;
	add.s64 	%rd42410, %rd42408, %rd42409;
	shr.u64 	%rd42411, %rd42410, 32;
	mul.wide.u32 	%rd42412, %r3552, %r7113;
	and.b64  	%rd42413, %rd42364, 4294967295;
	add.s64 	%rd42414, %rd42411, %rd42413;
	add.s64 	%rd42415, %rd42414, %rd42412;
	cvt.u32.u64 	%r7114, %rd42415;
	shr.u64 	%rd42416, %rd42415, 32;
	mul.wide.u32 	%rd42417, %r3551, %r7113;
	and.b64  	%rd42418, %rd42369, 4294967295;
	add.s64 	%rd42419, %rd42416, %rd42418;
	add.s64 	%rd42420, %rd42419, %rd42417;
	shr.u64 	%rd42421, %rd42420, 32;
	mul.wide.u32 	%rd42422, %r3550, %r7113;
	and.b64  	%rd42423, %rd42374, 4294967295;
	add.s64 	%rd42424, %rd42421, %rd42423;
	add.s64 	%rd42425, %rd42424, %rd42422;
	shr.u64 	%rd42426, %rd42425, 32;
	mul.wide.u32 	%rd42427, %r3549, %r7113;
	and.b64  	%rd42428, %rd42379, 4294967295;
	add.s64 	%rd42429, %rd42426, %rd42428;
	add.s64 	%rd42430, %rd42429, %rd42427;
	shr.u64 	%rd42431, %rd42430, 32;
	mul.wide.u32 	%rd42432, %r3548, %r7113;
	and.b64  	%rd42433, %rd42384, 4294967295;
	add.s64 	%rd42434, %rd42431, %rd42433;
	add.s64 	%rd42435, %rd42434, %rd42432;
	shr.u64 	%rd42436, %rd42435, 32;
	mul.wide.u32 	%rd42437, %r3547, %r7113;
	and.b64  	%rd42438, %rd42389, 4294967295;
	add.s64 	%rd42439, %rd42436, %rd42438;
	add.s64 	%rd42440, %rd42439, %rd42437;
	shr.u64 	%rd42441, %rd42440, 32;
	mul.wide.u32 	%rd42442, %r3546, %r7113;
	and.b64  	%rd42443, %rd42392, 4294967295;
	add.s64 	%rd42444, %rd42441, %rd42443;
	add.s64 	%rd42445, %rd42444, %rd42442;
	shr.u64 	%rd42446, %rd42445, 32;
	and.b64  	%rd42447, %rd42395, 4294967295;
	add.s64 	%rd42448, %rd42446, %rd42447;
	shr.u64 	%rd42449, %rd42448, 32;
	and.b64  	%rd42450, %rd42398, 4294967295;
	add.s64 	%rd42451, %rd42449, %rd42450;
	shr.u64 	%rd42452, %rd42451, 32;
	and.b64  	%rd42453, %rd42401, 4294967295;
	add.s64 	%rd42454, %rd42452, %rd42453;
	shr.u64 	%rd42455, %rd42454, 32;
	and.b64  	%rd42456, %rd42404, 4294967295;
	add.s64 	%rd42457, %rd42455, %rd42456;
	shr.u64 	%rd42458, %rd42457, 32;
	and.b64  	%rd42459, %rd42407, 4294967295;
	add.s64 	%rd42460, %rd42458, %rd42459;
	{ .reg .b32 tmp; mov.b64 {tmp, %r7115}, %rd42460; }
	add.s32 	%r7116, %r7112, %r7115;
	mul.lo.s32 	%r7117, %r7104, %r7114;
	mul.wide.u32 	%rd42461, %r3553, %r7117;
	and.b64  	%rd42462, %rd42415, 4294967295;
	add.s64 	%rd42463, %rd42461, %rd42462;
	shr.u64 	%rd42464, %rd42463, 32;
	mul.wide.u32 	%rd42465, %r3552, %r7117;
	and.b64  	%rd42466, %rd42420, 4294967295;
	add.s64 	%rd42467, %rd42464, %rd42466;
	add.s64 	%rd42468, %rd42467, %rd42465;
	cvt.u32.u64 	%r7118, %rd42468;
	shr.u64 	%rd42469, %rd42468, 32;
	mul.wide.u32 	%rd42470, %r3551, %r7117;
	and.b64  	%rd42471, %rd42425, 4294967295;
	add.s64 	%rd42472, %rd42469, %rd42471;
	add.s64 	%rd42473, %rd42472, %rd42470;
	shr.u64 	%rd42474, %rd42473, 32;
	mul.wide.u32 	%rd42475, %r3550, %r7117;
	and.b64  	%rd42476, %rd42430, 4294967295;
	add.s64 	%rd42477, %rd42474, %rd42476;
	add.s64 	%rd42478, %rd42477, %rd42475;
	shr.u64 	%rd42479, %rd42478, 32;
	mul.wide.u32 	%rd42480, %r3549, %r7117;
	and.b64  	%rd42481, %rd42435, 4294967295;
	add.s64 	%rd42482, %rd42479, %rd42481;
	add.s64 	%rd42483, %rd42482, %rd42480;
	shr.u64 	%rd42484, %rd42483, 32;
	mul.wide.u32 	%rd42485, %r3548, %r7117;
	and.b64  	%rd42486, %rd42440, 4294967295;
	add.s64 	%rd42487, %rd42484, %rd42486;
	add.s64 	%rd42488, %rd42487, %rd42485;
	shr.u64 	%rd42489, %rd42488, 32;
	mul.wide.u32 	%rd42490, %r3547, %r7117;
	and.b64  	%rd42491, %rd42445, 4294967295;
	add.s64 	%rd42492, %rd42489, %rd42491;
	add.s64 	%rd42493, %rd42492, %rd42490;
	shr.u64 	%rd42494, %rd42493, 32;
	mul.wide.u32 	%rd42495, %r3546, %r7117;
	and.b64  	%rd42496, %rd42448, 4294967295;
	add.s64 	%rd42497, %rd42494, %rd42496;
	add.s64 	%rd42498, %rd42497, %rd42495;
	shr.u64 	%rd42499, %rd42498, 32;
	and.b64  	%rd42500, %rd42451, 4294967295;
	add.s64 	%rd42501, %rd42499, %rd42500;
	shr.u64 	%rd42502, %rd42501, 32;
	and.b64  	%rd42503, %rd42454, 4294967295;
	add.s64 	%rd42504, %rd42502, %rd42503;
	shr.u64 	%rd42505, %rd42504, 32;
	and.b64  	%rd42506, %rd42457, 4294967295;
	add.s64 	%rd42507, %rd42505, %rd42506;
	shr.u64 	%rd42508, %rd42507, 32;
	and.b64  	%rd42509, %rd42460, 4294967295;
	add.s64 	%rd42510, %rd42508, %rd42509;
	{ .reg .b32 tmp; mov.b64 {tmp, %r7119}, %rd42510; }
	add.s32 	%r7120, %r7116, %r7119;
	mul.lo.s32 	%r7121, %r7104, %r7118;
	mul.wide.u32 	%rd42511, %r3553, %r7121;
	and.b64  	%rd42512, %rd42468, 4294967295;
	add.s64 	%rd42513, %rd42511, %rd42512;
	shr.u64 	%rd42514, %rd42513, 32;
	mul.wide.u32 	%rd42515, %r3552, %r7121;
	and.b64  	%rd42516, %rd42473, 4294967295;
	add.s64 	%rd42517, %rd42514, %rd42516;
	add.s64 	%rd42518, %rd42517, %rd42515;
	cvt.u32.u64 	%r7122, %rd42518;
	shr.u64 	%rd42519, %rd42518, 32;
	mul.wide.u32 	%rd42520, %r3551, %r7121;
	and.b64  	%rd42521, %rd42478, 4294967295;
	add.s64 	%rd42522, %rd42519, %rd42521;
	add.s64 	%rd42523, %rd42522, %rd42520;
	shr.u64 	%rd42524, %rd42523, 32;
	mul.wide.u32 	%rd42525, %r3550, %r7121;
	and.b64  	%rd42526, %rd42483, 4294967295;
	add.s64 	%rd42527, %rd42524, %rd42526;
	add.s64 	%rd42528, %rd42527, %rd42525;
	shr.u64 	%rd42529, %rd42528, 32;
	mul.wide.u32 	%rd42530, %r3549, %r7121;
	and.b64  	%rd42531, %rd42488, 4294967295;
	add.s64 	%rd42532, %rd42529, %rd42531;
	add.s64 	%rd42533, %rd42532, %rd42530;
	shr.u64 	%rd42534, %rd42533, 32;
	mul.wide.u32 	%rd42535, %r3548, %r7121;
	and.b64  	%rd42536, %rd42493, 4294967295;
	add.s64 	%rd42537, %rd42534, %rd42536;
	add.s64 	%rd42538, %rd42537, %rd42535;
	shr.u64 	%rd42539, %rd42538, 32;
	mul.wide.u32 	%rd42540, %r3547, %r7121;
	and.b64  	%rd42541, %rd42498, 4294967295;
	add.s64 	%rd42542, %rd42539, %rd42541;
	add.s64 	%rd42543, %rd42542, %rd42540;
	shr.u64 	%rd42544, %rd42543, 32;
	mul.wide.u32 	%rd42545, %r3546, %r7121;
	and.b64  	%rd42546, %rd42501, 4294967295;
	add.s64 	%rd42547, %rd42544, %rd42546;
	add.s64 	%rd42548, %rd42547, %rd42545;
	shr.u64 	%rd42549, %rd42548, 32;
	and.b64  	%rd42550, %rd42504, 4294967295;
	add.s64 	%rd42551, %rd42549, %rd42550;
	shr.u64 	%rd42552, %rd42551, 32;
	and.b64  	%rd42553, %rd42507, 4294967295;
	add.s64 	%rd42554, %rd42552, %rd42553;
	shr.u64 	%rd42555, %rd42554, 32;
	and.b64  	%rd42556, %rd42510, 4294967295;
	add.s64 	%rd42557, %rd42555, %rd42556;
	{ .reg .b32 tmp; mov.b64 {tmp, %r7123}, %rd42557; }
	add.s32 	%r7124, %r7120, %r7123;
	mul.lo.s32 	%r7125, %r7104, %r7122;
	mul.wide.u32 	%rd42558, %r3553, %r7125;
	and.b64  	%rd42559, %rd42518, 4294967295;
	add.s64 	%rd42560, %rd42558, %rd42559;
	shr.u64 	%rd42561, %rd42560, 32;
	mul.wide.u32 	%rd42562, %r3552, %r7125;
	and.b64  	%rd42563, %rd42523, 4294967295;
	add.s64 	%rd42564, %rd42561, %rd42563;
	add.s64 	%rd42565, %rd42564, %rd42562;
	cvt.u32.u64 	%r7126, %rd42565;
	shr.u64 	%rd42566, %rd42565, 32;
	mul.wide.u32 	%rd42567, %r3551, %r7125;
	and.b64  	%rd42568, %rd42528, 4294967295;
	add.s64 	%rd42569, %rd42566, %rd42568;
	add.s64 	%rd42570, %rd42569, %rd42567;
	shr.u64 	%rd42571, %rd42570, 32;
	mul.wide.u32 	%rd42572, %r3550, %r7125;
	and.b64  	%rd42573, %rd42533, 4294967295;
	add.s64 	%rd42574, %rd42571, %rd42573;
	add.s64 	%rd42575, %rd42574, %rd42572;
	shr.u64 	%rd42576, %rd42575, 32;
	mul.wide.u32 	%rd42577, %r3549, %r7125;
	and.b64  	%rd42578, %rd42538, 4294967295;
	add.s64 	%rd42579, %rd42576, %rd42578;
	add.s64 	%rd42580, %rd42579, %rd42577;
	shr.u64 	%rd42581, %rd42580, 32;
	mul.wide.u32 	%rd42582, %r3548, %r7125;
	and.b64  	%rd42583, %rd42543, 4294967295;
	add.s64 	%rd42584, %rd42581, %rd42583;
	add.s64 	%rd42585, %rd42584, %rd42582;
	shr.u64 	%rd42586, %rd42585, 32;
	mul.wide.u32 	%rd42587, %r3547, %r7125;
	and.b64  	%rd42588, %rd42548, 4294967295;
	add.s64 	%rd42589, %rd42586, %rd42588;
	add.s64 	%rd42590, %rd42589, %rd42587;
	shr.u64 	%rd42591, %rd42590, 32;
	mul.wide.u32 	%rd42592, %r3546, %r7125;
	and.b64  	%rd42593, %rd42551, 4294967295;
	add.s64 	%rd42594, %rd42591, %rd42593;
	add.s64 	%rd42595, %rd42594, %rd42592;
	shr.u64 	%rd42596, %rd42595, 32;
	and.b64  	%rd42597, %rd42554, 4294967295;
	add.s64 	%rd42598, %rd42596, %rd42597;
	shr.u64 	%rd42599, %rd42598, 32;
	and.b64  	%rd42600, %rd42557, 4294967295;
	add.s64 	%rd42601, %rd42599, %rd42600;
	{ .reg .b32 tmp; mov.b64 {tmp, %r7127}, %rd42601; }
	add.s32 	%r7128, %r7124, %r7127;
	mul.lo.s32 	%r7129, %r7104, %r7126;
	mul.wide.u32 	%rd42602, %r3553, %r7129;
	and.b64  	%rd42603, %rd42565, 4294967295;
	add.s64 	%rd42604, %rd42602, %rd42603;
	shr.u64 	%rd42605, %rd42604, 32;
	mul.wide.u32 	%rd42606, %r3552, %r7129;
	and.b64  	%rd42607, %rd42570, 4294967295;
	add.s64 	%rd42608, %rd42605, %rd42607;
	add.s64 	%rd42609, %rd42608, %rd42606;
	cvt.u32.u64 	%r7130, %rd42609;
	shr.u64 	%rd42610, %rd42609, 32;
	mul.wide.u32 	%rd42611, %r3551, %r7129;
	and.b64  	%rd42612, %rd42575, 4294967295;
	add.s64 	%rd42613, %rd42610, %rd42612;
	add.s64 	%rd42614, %rd42613, %rd42611;
	shr.u64 	%rd42615, %rd42614, 32;
	mul.wide.u32 	%rd42616, %r3550, %r7129;
	and.b64  	%rd42617, %rd42580, 4294967295;
	add.s64 	%rd42618, %rd42615, %rd42617;
	add.s64 	%rd42619, %rd42618, %rd42616;
	shr.u64 	%rd42620, %rd42619, 32;
	mul.wide.u32 	%rd42621, %r3549, %r7129;
	and.b64  	%rd42622, %rd42585, 4294967295;
	add.s64 	%rd42623, %rd42620, %rd42622;
	add.s64 	%rd42624, %rd42623, %rd42621;
	shr.u64 	%rd42625, %rd42624, 32;
	mul.wide.u32 	%rd42626, %r3548, %r7129;
	and.b64  	%rd42627, %rd42590, 4294967295;
	add.s64 	%rd42628, %rd42625, %rd42627;
	add.s64 	%rd42629, %rd42628, %rd42626;
	shr.u64 	%rd42630, %rd42629, 32;
	mul.wide.u32 	%rd42631, %r3547, %r7129;
	and.b64  	%rd42632, %rd42595, 4294967295;
	add.s64 	%rd42633, %rd42630, %rd42632;
	add.s64 	%rd42634, %rd42633, %rd42631;
	shr.u64 	%rd42635, %rd42634, 32;
	mul.wide.u32 	%rd42636, %r3546, %r7129;
	and.b64  	%rd42637, %rd42598, 4294967295;
	add.s64 	%rd42638, %rd42635, %rd42637;
	add.s64 	%rd42639, %rd42638, %rd42636;
	shr.u64 	%rd42640, %rd42639, 32;
	and.b64  	%rd42641, %rd42601, 4294967295;
	add.s64 	%rd42642, %rd42640, %rd42641;
	{ .reg .b32 tmp; mov.b64 {tmp, %r7131}, %rd42642; }
	add.s32 	%r7132, %r7128, %r7131;
	mul.lo.s32 	%r7133, %r7104, %r7130;
	mul.wide.u32 	%rd42643, %r3553, %r7133;
	and.b64  	%rd42644, %rd42609, 4294967295;
	add.s64 	%rd42645, %rd42643, %rd42644;
	shr.u64 	%rd42646, %rd42645, 32;
	mul.wide.u32 	%rd42647, %r3552, %r7133;
	and.b64  	%rd42648, %rd42614, 4294967295;
	add.s64 	%rd42649, %rd42646, %rd42648;
	add.s64 	%rd42650, %rd42649, %rd42647;
	cvt.u32.u64 	%r8792, %rd42650;
	shr.u64 	%rd42651, %rd42650, 32;
	mul.wide.u32 	%rd42652, %r3551, %r7133;
	and.b64  	%rd42653, %rd42619, 4294967295;
	add.s64 	%rd42654, %rd42651, %rd42653;
	add.s64 	%rd42655, %rd42654, %rd42652;
	cvt.u32.u64 	%r8793, %rd42655;
	shr.u64 	%rd42656, %rd42655, 32;
	mul.wide.u32 	%rd42657, %r3550, %r7133;
	and.b64  	%rd42658, %rd42624, 4294967295;
	add.s64 	%rd42659, %rd42656, %rd42658;
	add.s64 	%rd42660, %rd42659, %rd42657;
	cvt.u32.u64 	%r8794, %rd42660;
	shr.u64 	%rd42661, %rd42660, 32;
	mul.wide.u32 	%rd42662, %r3549, %r7133;
	and.b64  	%rd42663, %rd42629, 4294967295;
	add.s64 	%rd42664, %rd42661, %rd42663;
	add.s64 	%rd42665, %rd42664, %rd42662;
	cvt.u32.u64 	%r8795, %rd42665;
	shr.u64 	%rd42666, %rd42665, 32;
	mul.wide.u32 	%rd42667, %r3548, %r7133;
	and.b64  	%rd42668, %rd42634, 4294967295;
	add.s64 	%rd42669, %rd42666, %rd42668;
	add.s64 	%rd42670, %rd42669, %rd42667;
	cvt.u32.u64 	%r8796, %rd42670;
	shr.u64 	%rd42671, %rd42670, 32;
	mul.wide.u32 	%rd42672, %r3547, %r7133;
	and.b64  	%rd42673, %rd42639, 4294967295;
	add.s64 	%rd42674, %rd42671, %rd42673;
	add.s64 	%rd42675, %rd42674, %rd42672;
	cvt.u32.u64 	%r8797, %rd42675;
	shr.u64 	%rd42676, %rd42675, 32;
	mul.wide.u32 	%rd42677, %r3546, %r7133;
	and.b64  	%rd42678, %rd42642, 4294967295;
	add.s64 	%rd42679, %rd42676, %rd42678;
	add.s64 	%rd42680, %rd42679, %rd42677;
	cvt.u32.u64 	%r8798, %rd42680;
	{ .reg .b32 tmp; mov.b64 {tmp, %r7134}, %rd42680; }
	add.s32 	%r8799, %r7132, %r7134;
	setp.gt.u32 	%p1858, %r8799, %r3546;
	@%p1858 bra 	$L__BB5_1610;
	setp.lt.u32 	%p1859, %r8799, %r3546;
	@%p1859 bra 	$L__BB5_1611;
	setp.lt.u32 	%p1860, %r3547, %r8798;
	@%p1860 bra 	$L__BB5_1610;
	setp.gt.u32 	%p1861, %r3547, %r8798;
	@%p1861 bra 	$L__BB5_1611;
	setp.lt.u32 	%p1862, %r3548, %r8797;
	@%p1862 bra 	$L__BB5_1610;
	setp.gt.u32 	%p1863, %r3548, %r8797;
	@%p1863 bra 	$L__BB5_1611;
	setp.lt.u32 	%p1864, %r3549, %r8796;
	@%p1864 bra 	$L__BB5_1610;
	setp.gt.u32 	%p1865, %r3549, %r8796;
	@%p1865 bra 	$L__BB5_1611;
	setp.lt.u32 	%p1866, %r3550, %r8795;
	@%p1866 bra 	$L__BB5_1610;
	setp.gt.u32 	%p1867, %r3550, %r8795;
	@%p1867 bra 	$L__BB5_1611;
	setp.lt.u32 	%p1868, %r3551, %r8794;
	@%p1868 bra 	$L__BB5_1610;
	setp.gt.u32 	%p1869, %r3551, %r8794;
	@%p1869 bra 	$L__BB5_1611;
	setp.lt.u32 	%p1870, %r3552, %r8793;
	@%p1870 bra 	$L__BB5_1610;
	setp.gt.u32 	%p1871, %r3552, %r8793;
	setp.gt.u32 	%p1872, %r3553, %r8792;
	or.pred  	%p1873, %p1871, %p1872;
	@%p1873 bra 	$L__BB5_1611;
$L__BB5_1610:
	sub.s32 	%r8792, %r8792, %r3553;
	sub.s32 	%r8793, %r8793, %r3552;
	sub.s32 	%r8794, %r8794, %r3551;
	sub.s32 	%r8795, %r8795, %r3550;
	sub.s32 	%r8796, %r8796, %r3549;
	sub.s32 	%r8797, %r8797, %r3548;
	sub.s32 	%r8798, %r8798, %r3547;
	sub.s32 	%r8799, %r8799, %r3546;
$L__BB5_1611:
	shl.b32 	%r8800, %r8792, 1;
	shr.u32 	%r7135, %r8792, 31;
	cvt.u64.u32 	%rd42681, %r7135;
	mul.wide.u32 	%rd42682, %r8793, 2;
	cvt.u32.u64 	%r7136, %rd42682;
	cvt.u32.u64 	%r7137, %rd42681;
	or.b32  	%r8801, %r7136, %r7137;
	shr.u64 	%rd42683, %rd42682, 32;
	mul.wide.u32 	%rd42684, %r8794, 2;
	cvt.u32.u64 	%r7138, %rd42684;
	cvt.u32.u64 	%r7139, %rd42683;
	or.b32  	%r8802, %r7139, %r7138;
	shr.u64 	%rd42685, %rd42684, 32;
	mul.wide.u32 	%rd42686, %r8795, 2;
	cvt.u32.u64 	%r7140, %rd42686;
	cvt.u32.u64 	%r7141, %rd42685;
	or.b32  	%r8803, %r7141, %r7140;
	shr.u64 	%rd42687, %rd42686, 32;
	mul.wide.u32 	%rd42688, %r8796, 2;
	add.s64 	%rd42689, %rd42687, %rd42688;
	cvt.u32.u64 	%r8804, %rd42689;
	shr.u64 	%rd42690, %rd42689, 32;
	mul.wide.u32 	%rd42691, %r8797, 2;
	add.s64 	%rd42692, %rd42690, %rd42691;
	cvt.u32.u64 	%r8805, %rd42692;
	shr.u64 	%rd42693, %rd42692, 32;
	mul.wide.u32 	%rd42694, %r8798, 2;
	add.s64 	%rd42695, %rd42693, %rd42694;
	cvt.u32.u64 	%r8806, %rd42695;
	shr.u64 	%rd42696, %rd42695, 32;
	mul.wide.u32 	%rd42697, %r8799, 2;
	add.s64 	%rd42698, %rd42696, %rd42697;
	cvt.u32.u64 	%r8807, %rd42698;
	setp.gt.u64 	%p1874, %rd42698, 4294967295;
	setp.lt.u32 	%p1875, %r3546, %r8807;
	or.pred  	%p1876, %p1874, %p1875;
	@%p1876 bra 	$L__BB5_1625;
	setp.gt.u32 	%p1877, %r3546, %r8807;
	@%p1877 bra 	$L__BB5_1626;
	setp.lt.u32 	%p1878, %r3547, %r8806;
	@%p1878 bra 	$L__BB5_1625;
	setp.gt.u32 	%p1879, %r3547, %r8806;
	@%p1879 bra 	$L__BB5_1626;
	setp.lt.u32 	%p1880, %r3548, %r8805;
	@%p1880 bra 	$L__BB5_1625;
	setp.gt.u32 	%p1881, %r3548, %r8805;
	@%p1881 bra 	$L__BB5_1626;
	setp.lt.u32 	%p1882, %r3549, %r8804;
	@%p1882 bra 	$L__BB5_1625;
	setp.gt.u32 	%p1883, %r3549, %r8804;
	@%p1883 bra 	$L__BB5_1626;
	setp.lt.u32 	%p1884, %r3550, %r8803;
	@%p1884 bra 	$L__BB5_1625;
	setp.gt.u32 	%p1885, %r3550, %r8803;
	@%p1885 bra 	$L__BB5_1626;
	setp.lt.u32 	%p1886, %r3551, %r8802;
	@%p1886 bra 	$L__BB5_1625;
	setp.gt.u32 	%p1887, %r3551, %r8802;
	@%p1887 bra 	$L__BB5_1626;
	setp.lt.u32 	%p1888, %r3552, %r8801;
	@%p1888 bra 	$L__BB5_1625;
	setp.gt.u32 	%p1889, %r3552, %r8801;
	setp.lt.u32 	%p1890, %r8800, %r3553;
	or.pred  	%p1891, %p1889, %p1890;
	@%p1891 bra 	$L__BB5_1626;
$L__BB5_1625:
	sub.s32 	%r8800, %r8800, %r3553;
	sub.s32 	%r8801, %r8801, %r3552;
	sub.s32 	%r8802, %r8802, %r3551;
	sub.s32 	%r8803, %r8803, %r3550;
	sub.s32 	%r8804, %r8804, %r3549;
	sub.s32 	%r8805, %r8805, %r3548;
	sub.s32 	%r8806, %r8806, %r3547;
	sub.s32 	%r8807, %r8807, %r3546;
$L__BB5_1626:
	shl.b32 	%r8808, %r8800, 1;
	shr.u32 	%r7142, %r8800, 31;
	cvt.u64.u32 	%rd42700, %r7142;
	mul.wide.u32 	%rd42701, %r8801, 2;
	cvt.u32.u64 	%r7143, %rd42701;
	cvt.u32.u64 	%r7144, %rd42700;
	or.b32  	%r8809, %r7143, %r7144;
	shr.u64 	%rd42702, %rd42701, 32;
	mul.wide.u32 	%rd42703, %r8802, 2;
	cvt.u32.u64 	%r7145, %rd42703;
	cvt.u32.u64 	%r7146, %rd42702;
	or.b32  	%r8810, %r7146, %r7145;
	shr.u64 	%rd42704, %rd42703, 32;
	mul.wide.u32 	%rd42705, %r8803, 2;
	cvt.u32.u64 	%r7147, %rd42705;
	cvt.u32.u64 	%r7148, %rd42704;
	or.b32  	%r8811, %r7148, %r7147;
	shr.u64 	%rd42706, %rd42705, 32;
	mul.wide.u32 	%rd42707, %r8804, 2;
	add.s64 	%rd42708, %rd42706, %rd42707;
	cvt.u32.u64 	%r8812, %rd42708;
	shr.u64 	%rd42709, %rd42708, 32;
	mul.wide.u32 	%rd42710, %r8805, 2;
	add.s64 	%rd42711, %rd42709, %rd42710;
	cvt.u32.u64 	%r8813, %rd42711;
	shr.u64 	%rd42712, %rd42711, 32;
	mul.wide.u32 	%rd42713, %r8806, 2;
	add.s64 	%rd42714, %rd42712, %rd42713;
	cvt.u32.u64 	%r8814, %rd42714;
	shr.u64 	%rd42715, %rd42714, 32;
	mul.wide.u32 	%rd42716, %r8807, 2;
	add.s64 	%rd42717, %rd42715, %rd42716;
	cvt.u32.u64 	%r8815, %rd42717;
	setp.gt.u64 	%p1892, %rd42717, 4294967295;
	setp.lt.u32 	%p1893, %r3546, %r8815;
	or.pred  	%p1894, %p1892, %p1893;
	@%p1894 bra 	$L__BB5_1640;
	setp.gt.u32 	%p1895, %r3546, %r8815;
	@%p1895 bra 	$L__BB5_1641;
	setp.lt.u32 	%p1896, %r3547, %r8814;
	@%p1896 bra 	$L__BB5_1640;
	setp.gt.u32 	%p1897, %r3547, %r8814;
	@%p1897 bra 	$L__BB5_1641;
	setp.lt.u32 	%p1898, %r3548, %r8813;
	@%p1898 bra 	$L__BB5_1640;
	setp.gt.u32 	%p1899, %r3548, %r8813;
	@%p1899 bra 	$L__BB5_1641;
	setp.lt.u32 	%p1900, %r3549, %r8812;
	@%p1900 bra 	$L__BB5_1640;
	setp.gt.u32 	%p1901, %r3549, %r8812;
	@%p1901 bra 	$L__BB5_1641;
	setp.lt.u32 	%p1902, %r3550, %r8811;
	@%p1902 bra 	$L__BB5_1640;
	setp.gt.u32 	%p1903, %r3550, %r8811;
	@%p1903 bra 	$L__BB5_1641;
	setp.lt.u32 	%p1904, %r3551, %r8810;
	@%p1904 bra 	$L__BB5_1640;
	setp.gt.u32 	%p1905, %r3551, %r8810;
	@%p1905 bra 	$L__BB5_1641;
	setp.lt.u32 	%p1906, %r3552, %r8809;
	@%p1906 bra 	$L__BB5_1640;
	setp.gt.u32 	%p1907, %r3552, %r8809;
	setp.lt.u32 	%p1908, %r8808, %r3553;
	or.pred  	%p1909, %p1907, %p1908;
	@%p1909 bra 	$L__BB5_1641;
$L__BB5_1640:
	sub.s32 	%r8808, %r8808, %r3553;
	sub.s32 	%r8809, %r8809, %r3552;
	sub.s32 	%r8810, %r8810, %r3551;
	sub.s32 	%r8811, %r8811, %r3550;
	sub.s32 	%r8812, %r8812, %r3549;
	sub.s32 	%r8813, %r8813, %r3548;
	sub.s32 	%r8814, %r8814, %r3547;
	sub.s32 	%r8815, %r8815, %r3546;
$L__BB5_1641:
	shl.b32 	%r8816, %r8808, 1;
	shr.u32 	%r7149, %r8808, 31;
	cvt.u64.u32 	%rd42719, %r7149;
	mul.wide.u32 	%rd42720, %r8809, 2;
	cvt.u32.u64 	%r7150, %rd42720;
	cvt.u32.u64 	%r7151, %rd42719;
	or.b32  	%r8817, %r7150, %r7151;
	shr.u64 	%rd42721, %rd42720, 32;
	mul.wide.u32 	%rd42722, %r8810, 2;
	cvt.u32.u64 	%r7152, %rd42722;
	cvt.u32.u64 	%r7153, %rd42721;
	or.b32  	%r8818, %r7153, %r7152;
	shr.u64 	%rd42723, %rd42722, 32;
	mul.wide.u32 	%rd42724, %r8811, 2;
	cvt.u32.u64 	%r7154, %rd42724;
	cvt.u32.u64 	%r7155, %rd42723;
	or.b32  	%r8819, %r7155, %r7154;
	shr.u64 	%rd42725, %rd42724, 32;
	mul.wide.u32 	%rd42726, %r8812, 2;
	add.s64 	%rd42727, %rd42725, %rd42726;
	cvt.u32.u64 	%r8820, %rd42727;
	shr.u64 	%rd42728, %rd42727, 32;
	mul.wide.u32 	%rd42729, %r8813, 2;
	add.s64 	%rd42730, %rd42728, %rd42729;
	cvt.u32.u64 	%r8821, %rd42730;
	shr.u64 	%rd42731, %rd42730, 32;
	mul.wide.u32 	%rd42732, %r8814, 2;
	add.s64 	%rd42733, %rd42731, %rd42732;
	cvt.u32.u64 	%r8822, %rd42733;
	shr.u64 	%rd42734, %rd42733, 32;
	mul.wide.u32 	%rd42735, %r8815, 2;
	add.s64 	%rd42736, %rd42734, %rd42735;
	cvt.u32.u64 	%r8823, %rd42736;
	setp.gt.u64 	%p1910, %rd42736, 4294967295;
	setp.lt.u32 	%p1911, %r3546, %r8823;
	or.pred  	%p1912, %p1910, %p1911;
	@%p1912 bra 	$L__BB5_1655;
	setp.gt.u32 	%p1913, %r3546, %r8823;
	@%p1913 bra 	$L__BB5_1656;
	setp.lt.u32 	%p1914, %r3547, %r8822;
	@%p1914 bra 	$L__BB5_1655;
	setp.gt.u32 	%p1915, %r3547, %r8822;
	@%p1915 bra 	$L__BB5_1656;
	setp.lt.u32 	%p1916, %r3548, %r8821;
	@%p1916 bra 	$L__BB5_1655;
	setp.gt.u32 	%p1917, %r3548, %r8821;
	@%p1917 bra 	$L__BB5_1656;
	setp.lt.u32 	%p1918, %r3549, %r8820;
	@%p1918 bra 	$L__BB5_1655;
	setp.gt.u32 	%p1919, %r3549, %r8820;
	@%p1919 bra 	$L__BB5_1656;
	setp.lt.u32 	%p1920, %r3550, %r8819;
	@%p1920 bra 	$L__BB5_1655;
	setp.gt.u32 	%p1921, %r3550, %r8819;
	@%p1921 bra 	$L__BB5_1656;
	setp.lt.u32 	%p1922, %r3551, %r8818;
	@%p1922 bra 	$L__BB5_1655;
	setp.gt.u32 	%p1923, %r3551, %r8818;
	@%p1923 bra 	$L__BB5_1656;
	setp.lt.u32 	%p1924, %r3552, %r8817;
	@%p1924 bra 	$L__BB5_1655;
	setp.gt.u32 	%p1925, %r3552, %r8817;
	setp.lt.u32 	%p1926, %r8816, %r3553;
	or.pred  	%p1927, %p1925, %p1926;
	@%p1927 bra 	$L__BB5_1656;
$L__BB5_1655:
	sub.s32 	%r8816, %r8816, %r3553;
	sub.s32 	%r8817, %r8817, %r3552;
	sub.s32 	%r8818, %r8818, %r3551;
	sub.s32 	%r8819, %r8819, %r3550;
	sub.s32 	%r8820, %r8820, %r3549;
	sub.s32 	%r8821, %r8821, %r3548;
	sub.s32 	%r8822, %r8822, %r3547;
	sub.s32 	%r8823, %r8823, %r3546;
$L__BB5_1656:
	ld.const.u32 	%r3650, [P_CONST+28];
	ld.const.u32 	%r3651, [P_CONST+24];
	ld.const.u32 	%r3652, [P_CONST+20];
	ld.const.u32 	%r3653, [P_CONST+16];
	ld.const.u32 	%r3654, [P_CONST+12];
	ld.const.u32 	%r3655, [P_CONST+8];
	ld.const.u32 	%r3656, [P_CONST+4];
	ld.const.u32 	%r3657, [P_CONST];
	mul.wide.u32 	%rd42738, %r2287, %r2287;
	cvt.u32.u64 	%r7156, %rd42738;
	shr.u64 	%rd42739, %rd42738, 32;
	mul.wide.u32 	%rd42740, %r2288, %r2287;
	add.s64 	%rd42741, %rd42739, %rd42740;
	shr.u64 	%rd42742, %rd42741, 32;
	mul.wide.u32 	%rd42743, %r2289, %r2287;
	add.s64 	%rd42744, %rd42742, %rd42743;
	shr.u64 	%rd42745, %rd42744, 32;
	mul.wide.u32 	%rd42746, %r2290, %r2287;
	add.s64 	%rd42747, %rd42745, %rd42746;
	shr.u64 	%rd42748, %rd42747, 32;
	mul.wide.u32 	%rd42749, %r2291, %r2287;
	add.s64 	%rd42750, %rd42748, %rd42749;
	shr.u64 	%rd42751, %rd42750, 32;
	mul.wide.u32 	%rd42752, %r2292, %r2287;
	add.s64 	%rd42753, %rd42751, %rd42752;
	shr.u64 	%rd42754, %rd42753, 32;
	mul.wide.u32 	%rd42755, %r2293, %r2287;
	add.s64 	%rd42756, %rd42754, %rd42755;
	shr.u64 	%rd42757, %rd42756, 32;
	mul.wide.u32 	%rd42758, %r2294, %r2287;
	add.s64 	%rd42759, %rd42757, %rd42758;
	shr.u64 	%rd42760, %rd42759, 32;
	and.b64  	%rd42761, %rd42741, 4294967295;
	add.s64 	%rd42762, %rd42740, %rd42761;
	shr.u64 	%rd42763, %rd42762, 32;
	mul.wide.u32 	%rd42764, %r2288, %r2288;
	and.b64  	%rd42765, %rd42744, 4294967295;
	add.s64 	%rd42766, %rd42763, %rd42765;
	add.s64 	%rd42767, %rd42766, %rd42764;
	shr.u64 	%rd42768, %rd42767, 32;
	mul.wide.u32 	%rd42769, %r2289, %r2288;
	and.b64  	%rd42770, %rd42747, 4294967295;
	add.s64 	%rd42771, %rd42768, %rd42770;
	add.s64 	%rd42772, %rd42771, %rd42769;
	shr.u64 	%rd42773, %rd42772, 32;
	mul.wide.u32 	%rd42774, %r2290, %r2288;
	and.b64  	%rd42775, %rd42750, 4294967295;
	add.s64 	%rd42776, %rd42773, %rd42775;
	add.s64 	%rd42777, %rd42776, %rd42774;
	shr.u64 	%rd42778, %rd42777, 32;
	mul.wide.u32 	%rd42779, %r2291, %r2288;
	and.b64  	%rd42780, %rd42753, 4294967295;
	add.s64 	%rd42781, %rd42778, %rd42780;
	add.s64 	%rd42782, %rd42781, %rd42779;
	shr.u64 	%rd42783, %rd42782, 32;
	mul.wide.u32 	%rd42784, %r2292, %r2288;
	and.b64  	%rd42785, %rd42756, 4294967295;
	add.s64 	%rd42786, %rd42783, %rd42785;
	add.s64 	%rd42787, %rd42786, %rd42784;
	shr.u64 	%rd42788, %rd42787, 32;
	mul.wide.u32 	%rd42789, %r2293, %r2288;
	and.b64  	%rd42790, %rd42759, 4294967295;
	add.s64 	%rd42791, %rd42788, %rd42790;
	add.s64 	%rd42792, %rd42791, %rd42789;
	shr.u64 	%rd42793, %rd42792, 32;
	mul.wide.u32 	%rd42794, %r2294, %r2288;
	add.s64 	%rd42795, %rd42793, %rd42760;
	add.s64 	%rd42796, %rd42795, %rd42794;
	shr.u64 	%rd42797, %rd42796, 32;
	and.b64  	%rd42798, %rd42767, 4294967295;
	add.s64 	%rd42799, %rd42743, %rd42798;
	shr.u64 	%rd42800, %rd42799, 32;
	and.b64  	%rd42801, %rd42772, 4294967295;
	add.s64 	%rd42802, %rd42800, %rd42801;
	add.s64 	%rd42803, %rd42802, %rd42769;
	shr.u64 	%rd42804, %rd42803, 32;
	mul.wide.u32 	%rd42805, %r2289, %r2289;
	and.b64  	%rd42806, %rd42777, 4294967295;
	add.s64 	%rd42807, %rd42804, %rd42806;
	add.s64 	%rd42808, %rd42807, %rd42805;
	shr.u64 	%rd42809, %rd42808, 32;
	mul.wide.u32 	%rd42810, %r2290, %r2289;
	and.b64  	%rd42811, %rd42782, 4294967295;
	add.s64 	%rd42812, %rd42809, %rd42811;
	add.s64 	%rd42813, %rd42812, %rd42810;
	shr.u64 	%rd42814, %rd42813, 32;
	mul.wide.u32 	%rd42815, %r2291, %r2289;
	and.b64  	%rd42816, %rd42787, 4294967295;
	add.s64 	%rd42817, %rd42814, %rd42816;
	add.s64 	%rd42818, %rd42817, %rd42815;
	shr.u64 	%rd42819, %rd42818, 32;
	mul.wide.u32 	%rd42820, %r2292, %r2289;
	and.b64  	%rd42821, %rd42792, 4294967295;
	add.s64 	%rd42822, %rd42819, %rd42821;
	add.s64 	%rd42823, %rd42822, %rd42820;
	shr.u64 	%rd42824, %rd42823, 32;
	mul.wide.u32 	%rd42825, %r2293, %r2289;
	and.b64  	%rd42826, %rd42796, 4294967295;
	add.s64 	%rd42827, %rd42824, %rd42826;
	add.s64 	%rd42828, %rd42827, %rd42825;
	shr.u64 	%rd42829, %rd42828, 32;
	mul.wide.u32 	%rd42830, %r2294, %r2289;
	add.s64 	%rd42831, %rd42829, %rd42797;
	add.s64 	%rd42832, %rd42831, %rd42830;
	shr.u64 	%rd42833, %rd42832, 32;
	and.b64  	%rd42834, %rd42803, 4294967295;
	add.s64 	%rd42835, %rd42746, %rd42834;
	shr.u64 	%rd42836, %rd42835, 32;
	and.b64  	%rd42837, %rd42808, 4294967295;
	add.s64 	%rd42838, %rd42836, %rd42837;
	add.s64 	%rd42839, %rd42838, %rd42774;
	shr.u64 	%rd42840, %rd42839, 32;
	and.b64  	%rd42841, %rd42813, 4294967295;
	add.s64 	%rd42842, %rd42840, %rd42841;
	add.s64 	%rd42843, %rd42842, %rd42810;
	shr.u64 	%rd42844, %rd42843, 32;
	mul.wide.u32 	%rd42845, %r2290, %r2290;
	and.b64  	%rd42846, %rd42818, 4294967295;
	add.s64 	%rd42847, %rd42844, %rd42846;
	add.s64 	%rd42848, %rd42847, %rd42845;
	shr.u64 	%rd42849, %rd42848, 32;
	mul.wide.u32 	%rd42850, %r2291, %r2290;
	and.b64  	%rd42851, %rd42823, 4294967295;
	add.s64 	%rd42852, %rd42849, %rd42851;
	add.s64 	%rd42853, %rd42852, %rd42850;
	shr.u64 	%rd42854, %rd42853, 32;
	mul.wide.u32 	%rd42855, %r2292, %r2290;
	and.b64  	%rd42856, %rd42828, 4294967295;
	add.s64 	%rd42857, %rd42854, %rd42856;
	add.s64 	%rd42858, %rd42857, %rd42855;
	shr.u64 	%rd42859, %rd42858, 32;
	mul.wide.u32 	%rd42860, %r2293, %r2290;
	and.b64  	%rd42861, %rd42832, 4294967295;
	add.s64 	%rd42862, %rd42859, %rd42861;
	add.s64 	%rd42863, %rd42862, %rd42860;
	shr.u64 	%rd42864, %rd42863, 32;
	mul.wide.u32 	%rd42865, %r2294, %r2290;
	add.s64 	%rd42866, %rd42864, %rd42833;
	add.s64 	%rd42867, %rd42866, %rd42865;
	shr.u64 	%rd42868, %rd42867, 32;
	and.b64  	%rd42869, %rd42839, 4294967295;
	add.s64 	%rd42870, %rd42749, %rd42869;
	shr.u64 	%rd42871, %rd42870, 32;
	and.b64  	%rd42872, %rd42843, 4294967295;
	add.s64 	%rd42873, %rd42871, %rd42872;
	add.s64 	%rd42874, %rd42873, %rd42779;
	shr.u64 	%rd42875, %rd42874, 32;
	and.b64  	%rd42876, %rd42848, 4294967295;
	add.s64 	%rd42877, %rd42875, %rd42876;
	add.s64 	%rd42878, %rd42877, %rd42815;
	shr.u64 	%rd42879, %rd42878, 32;
	and.b64  	%rd42880, %rd42853, 4294967295;
	add.s64 	%rd42881, %rd42879, %rd42880;
	add.s64 	%rd42882, %rd42881, %rd42850;
	shr.u64 	%rd42883, %rd42882, 32;
	mul.wide.u32 	%rd42884, %r2291, %r2291;
	and.b64  	%rd42885, %rd42858, 4294967295;
	add.s64 	%rd42886, %rd42883, %rd42885;
	add.s64 	%rd42887, %rd42886, %rd42884;
	shr.u64 	%rd42888, %rd42887, 32;
	mul.wide.u32 	%rd42889, %r2292, %r2291;
	and.b64  	%rd42890, %rd42863, 4294967295;
	add.s64 	%rd42891, %rd42888, %rd42890;
	add.s64 	%rd42892, %rd42891, %rd42889;
	shr.u64 	%rd42893, %rd42892, 32;
	mul.wide.u32 	%rd42894, %r2293, %r2291;
	and.b64  	%rd42895, %rd42867, 4294967295;
	add.s64 	%rd42896, %rd42893, %rd42895;
	add.s64 	%rd42897, %rd42896, %rd42894;
	shr.u64 	%rd42898, %rd42897, 32;
	mul.wide.u32 	%rd42899, %r2294, %r2291;
	add.s64 	%rd42900, %rd42898, %rd42868;
	add.s64 	%rd42901, %rd42900, %rd42899;
	shr.u64 	%rd42902, %rd42901, 32;
	and.b64  	%rd42903, %rd42874, 4294967295;
	add.s64 	%rd42904, %rd42752, %rd42903;
	shr.u64 	%rd42905, %rd42904, 32;
	and.b64  	%rd42906, %rd42878, 4294967295;
	add.s64 	%rd42907, %rd42905, %rd42906;
	add.s64 	%rd42908, %rd42907, %rd42784;
	shr.u64 	%rd42909, %rd42908, 32;
	and.b64  	%rd42910, %rd42882, 4294967295;
	add.s64 	%rd42911, %rd42909, %rd42910;
	add.s64 	%rd42912, %rd42911, %rd42820;
	shr.u64 	%rd42913, %rd42912, 32;
	and.b64  	%rd42914, %rd42887, 4294967295;
	add.s64 	%rd42915, %rd42913, %rd42914;
	add.s64 	%rd42916, %rd42915, %rd42855;
	shr.u64 	%rd42917, %rd42916, 32;
	and.b64  	%rd42918, %rd42892, 4294967295;
	add.s64 	%rd42919, %rd42917, %rd42918;
	add.s64 	%rd42920, %rd42919, %rd42889;
	shr.u64 	%rd42921, %rd42920, 32;
	mul.wide.u32 	%rd42922, %r2292, %r2292;
	and.b64  	%rd42923, %rd42897, 4294967295;
	add.s64 	%rd42924, %rd42921, %rd42923;
	add.s64 	%rd42925, %rd42924, %rd42922;
	shr.u64 	%rd42926, %rd42925, 32;
	mul.wide.u32 	%rd42927, %r2293, %r2292;
	and.b64  	%rd42928, %rd42901, 4294967295;
	add.s64 	%rd42929, %rd42926, %rd42928;
	add.s64 	%rd42930, %rd42929, %rd42927;
	shr.u64 	%rd42931, %rd42930, 32;
	mul.wide.u32 	%rd42932, %r2294, %r2292;
	add.s64 	%rd42933, %rd42931, %rd42902;
	add.s64 	%rd42934, %rd42933, %rd42932;
	shr.u64 	%rd42935, %rd42934, 32;
	and.b64  	%rd42936, %rd42908, 4294967295;
	add.s64 	%rd42937, %rd42755, %rd42936;
	shr.u64 	%rd42938, %rd42937, 32;
	and.b64  	%rd42939, %rd42912, 4294967295;
	add.s64 	%rd42940, %rd42938, %rd42939;
	add.s64 	%rd42941, %rd42940, %rd42789;
	shr.u64 	%rd42942, %rd42941, 32;
	and.b64  	%rd42943, %rd42916, 4294967295;
	add.s64 	%rd42944, %rd42942, %rd42943;
	add.s64 	%rd42945, %rd42944, %rd42825;
	shr.u64 	%rd42946, %rd42945, 32;
	and.b64  	%rd42947, %rd42920, 4294967295;
	add.s64 	%rd42948, %rd42946, %rd42947;
	add.s64 	%rd42949, %rd42948, %rd42860;
	shr.u64 	%rd42950, %rd42949, 32;
	and.b64  	%rd42951, %rd42925, 4294967295;
	add.s64 	%rd42952, %rd42950, %rd42951;
	add.s64 	%rd42953, %rd42952, %rd42894;
	shr.u64 	%rd42954, %rd42953, 32;
	and.b64  	%rd42955, %rd42930, 4294967295;
	add.s64 	%rd42956, %rd42954, %rd42955;
	add.s64 	%rd42957, %rd42956, %rd42927;
	shr.u64 	%rd42958, %rd42957, 32;
	mul.wide.u32 	%rd42959, %r2293, %r2293;
	and.b64  	%rd42960, %rd42934, 4294967295;
	add.s64 	%rd42961, %rd42958, %rd42960;
	add.s64 	%rd42962, %rd42961, %rd42959;
	shr.u64 	%rd42963, %rd42962, 32;
	mul.wide.u32 	%rd42964, %r2294, %r2293;
	add.s64 	%rd42965, %rd42963, %rd42935;
	add.s64 	%rd42966, %rd42965, %rd42964;
	shr.u64 	%rd42967, %rd42966, 32;
	and.b64  	%rd42968, %rd42941, 4294967295;
	add.s64 	%rd42969, %rd42758, %rd42968;
	shr.u64 	%rd42970, %rd42969, 32;
	and.b64  	%rd42971, %rd42945, 4294967295;
	add.s64 	%rd42972, %rd42970, %rd42971;
	add.s64 	%rd42973, %rd42972, %rd42794;
	shr.u64 	%rd42974, %rd42973, 32;
	and.b64  	%rd42975, %rd42949, 4294967295;
	add.s64 	%rd42976, %rd42974, %rd42975;
	add.s64 	%rd42977, %rd42976, %rd42830;
	shr.u64 	%rd42978, %rd42977, 32;
	and.b64  	%rd42979, %rd42953, 4294967295;
	add.s64 	%rd42980, %rd42978, %rd42979;
	add.s64 	%rd42981, %rd42980, %rd42865;
	shr.u64 	%rd42982, %rd42981, 32;
	and.b64  	%rd42983, %rd42957, 4294967295;
	add.s64 	%rd42984, %rd42982, %rd42983;
	add.s64 	%rd42985, %rd42984, %rd42899;
	shr.u64 	%rd42986, %rd42985, 32;
	and.b64  	%rd42987, %rd42962, 4294967295;
	add.s64 	%rd42988, %rd42986, %rd42987;
	add.s64 	%rd42989, %rd42988, %rd42932;
	shr.u64 	%rd42990, %rd42989, 32;
	and.b64  	%rd42991, %rd42966, 4294967295;
	add.s64 	%rd42992, %rd42990, %rd42991;
	add.s64 	%rd42993, %rd42992, %rd42964;
	shr.u64 	%rd42994, %rd42993, 32;
	mul.wide.u32 	%rd42995, %r2294, %r2294;
	add.s64 	%rd42996, %rd42994, %rd42967;
	add.s64 	%rd42997, %rd42996, %rd42995;
	{ .reg .b32 tmp; mov.b64 {tmp, %r7157}, %rd42997; }
	ld.const.u32 	%r7158, [MU_P];
	mul.lo.s32 	%r7159, %r7158, %r7156;
	mul.wide.u32 	%rd42998, %r3657, %r7159;
	and.b64  	%rd42999, %rd42738, 4294967293;
	add.s64 	%rd43000, %rd42998, %rd42999;
	shr.u64 	%rd43001, %rd43000, 32;
	mul.wide.u32 	%rd43002, %r3656, %r7159;
	and.b64  	%rd43003, %rd42762, 4294967295;
	add.s64 	%rd43004, %rd43001, %rd43003;
	add.s64 	%rd43005, %rd43004, %rd43002;
	cvt.u32.u64 	%r7160, %rd43005;
	shr.u64 	%rd43006, %rd43005, 32;
	mul.wide.u32 	%rd43007, %r3655, %r7159;
	and.b64  	%rd43008, %rd42799, 4294967295;
	add.s64 	%rd43009, %rd43006, %rd43008;
	add.s64 	%rd43010, %rd43009, %rd43007;
	shr.u64 	%rd43011, %rd43010, 32;
	mul.wide.u32 	%rd43012, %r3654, %r7159;
	and.b64  	%rd43013, %rd42835, 4294967295;
	add.s64 	%rd43014, %rd43011, %rd43013;
	add.s64 	%rd43015, %rd43014, %rd43012;
	shr.u64 	%rd43016, %rd43015, 32;
	mul.wide.u32 	%rd43017, %r3653, %r7159;
	and.b64  	%rd43018, %rd42870, 4294967295;
	add.s64 	%rd43019, %rd43016, %rd43018;
	add.s64 	%rd43020, %rd43019, %rd43017;
	shr.u64 	%rd43021, %rd43020, 32;
	mul.wide.u32 	%rd43022, %r3652, %r7159;
	and.b64  	%rd43023, %rd42904, 4294967295;
	add.s64 	%rd43024, %rd43021, %rd43023;
	add.s64 	%rd43025, %rd43024, %rd43022;
	shr.u64 	%rd43026, %rd43025, 32;
	mul.wide.u32 	%rd43027, %r3651, %r7159;
	and.b64  	%rd43028, %rd42937, 4294967295;
	add.s64 	%rd43029, %rd43026, %rd43028;
	add.s64 	%rd43030, %rd43029, %rd43027;
	shr.u64 	%rd43031, %rd43030, 32;
	mul.wide.u32 	%rd43032, %r3650, %r7159;
	and.b64  	%rd43033, %rd42969, 4294967295;
	add.s64 	%rd43034, %rd43031, %rd43033;
	add.s64 	%rd43035, %rd43034, %rd43032;
	shr.u64 	%rd43036, %rd43035, 32;
	and.b64  	%rd43037, %rd42973, 4294967295;
	add.s64 	%rd43038, %rd43036, %rd43037;
	shr.u64 	%rd43039, %rd43038, 32;
	and.b64  	%rd43040, %rd42977, 4294967295;
	add.s64 	%rd43041, %rd43039, %rd43040;
	shr.u64 	%rd43042, %rd43041, 32;
	and.b64  	%rd43043, %rd42981, 4294967295;
	add.s64 	%rd43044, %rd43042, %rd43043;
	shr.u64 	%rd43045, %rd43044, 32;
	and.b64  	%rd43046, %rd42985, 4294967295;
	add.s64 	%rd43047, %rd43045, %rd43046;
	shr.u64 	%rd43048, %rd43047, 32;
	and.b64  	%rd43049, %rd42989, 4294967295;
	add.s64 	%rd43050, %rd43048, %rd43049;
	shr.u64 	%rd43051, %rd43050, 32;
	and.b64  	%rd43052, %rd42993, 4294967295;
	add.s64 	%rd43053, %rd43051, %rd43052;
	shr.u64 	%rd43054, %rd43053, 32;
	and.b64  	%rd43055, %rd42997, 4294967295;
	add.s64 	%rd43056, %rd43054, %rd43055;
	{ .reg .b32 tmp; mov.b64 {tmp, %r7161}, %rd43056; }
	add.s32 	%r7162, %r7157, %r7161;
	mul.lo.s32 	%r7163, %r7158, %r7160;
	mul.wide.u32 	%rd43057, %r3657, %r7163;
	and.b64  	%rd43058, %rd43005, 4294967295;
	add.s64 	%rd43059, %rd43057, %rd43058;
	shr.u64 	%rd43060, %rd43059, 32;
	mul.wide.u32 	%rd43061, %r3656, %r7163;
	and.b64  	%rd43062, %rd43010, 4294967295;
	add.s64 	%rd43063, %rd43060, %rd43062;
	add.s64 	%rd43064, %rd43063, %rd43061;
	cvt.u32.u64 	%r7164, %rd43064;
	shr.u64 	%rd43065, %rd43064, 32;
	mul.wide.u32 	%rd43066, %r3655, %r7163;
	and.b64  	%rd43067, %rd43015, 4294967295;
	add.s64 	%rd43068, %rd43065, %rd43067;
	add.s64 	%rd43069, %rd43068, %rd43066;
	shr.u64 	%rd43070, %rd43069, 32;
	mul.wide.u32 	%rd43071, %r3654, %r7163;
	and.b64  	%rd43072, %rd43020, 4294967295;
	add.s64 	%rd43073, %rd43070, %rd43072;
	add.s64 	%rd43074, %rd43073, %rd43071;
	shr.u64 	%rd43075, %rd43074, 32;
	mul.wide.u32 	%rd43076, %r3653, %r7163;
	and.b64  	%rd43077, %rd43025, 4294967295;
	add.s64 	%rd43078, %rd43075, %rd43077;
	add.s64 	%rd43079, %rd43078, %rd43076;
	shr.u64 	%rd43080, %rd43079, 32;
	mul.wide.u32 	%rd43081, %r3652, %r7163;
	and.b64  	%rd43082, %rd43030, 4294967295;
	add.s64 	%rd43083, %rd43080, %rd43082;
	add.s64 	%rd43084, %rd43083, %rd43081;
	shr.u64 	%rd43085, %rd43084, 32;
	mul.wide.u32 	%rd43086, %r3651, %r7163;
	and.b64  	%rd43087, %rd43035, 4294967295;
	add.s64 	%rd43088, %rd43085, %rd43087;
	add.s64 	%rd43089, %rd43088, %rd43086;
	shr.u64 	%rd43090, %rd43089, 32;
	mul.wide.u32 	%rd43091, %r3650, %r7163;
	and.b64  	%rd43092, %rd43038, 4294967295;
	add.s64 	%rd43093, %rd43090, %rd43092;
	add.s64 	%rd43094, %rd43093, %rd43091;
	shr.u64 	%rd43095, %rd43094, 32;
	and.b64  	%rd43096, %rd43041, 4294967295;
	add.s64 	%rd43097, %rd43095, %rd43096;
	shr.u64 	%rd43098, %rd43097, 32;
	and.b64  	%rd43099, %rd43044, 4294967295;
	add.s64 	%rd43100, %rd43098, %rd43099;
	shr.u64 	%rd43101, %rd43100, 32;
	and.b64  	%rd43102, %rd43047, 4294967295;
	add.s64 	%rd43103, %rd43101, %rd43102;
	shr.u64 	%rd43104, %rd43103, 32;
	and.b64  	%rd43105, %rd43050, 4294967295;
	add.s64 	%rd43106, %rd43104, %rd43105;
	shr.u64 	%rd43107, %rd43106, 32;
	and.b64  	%rd43108, %rd43053, 4294967295;
	add.s64 	%rd43109, %rd43107, %rd43108;
	shr.u64 	%rd43110, %rd43109, 32;
	and.b64  	%rd43111, %rd43056, 4294967295;
	add.s64 	%rd43112, %rd43110, %rd43111;
	{ .reg .b32 tmp; mov.b64 {tmp, %r7165}, %rd43112; }
	add.s32 	%r7166, %r7162, %r7165;
	mul.lo.s32 	%r7167, %r7158, %r7164;
	mul.wide.u32 	%rd43113, %r3657, %r7167;
	and.b64  	%rd43114, %rd43064, 4294967295;
	add.s64 	%rd43115, %rd43113, %rd43114;
	shr.u64 	%rd43116, %rd43115, 32;
	mul.wide.u32 	%rd43117, %r3656, %r7167;
	and.b64  	%rd43118, %rd43069, 4294967295;
	add.s64 	%rd43119, %rd43116, %rd43118;
	add.s64 	%rd43120, %rd43119, %rd43117;
	cvt.u32.u64 	%r7168, %rd43120;
	shr.u64 	%rd43121, %rd43120, 32;
	mul.wide.u32 	%rd43122, %r3655, %r7167;
	and.b64  	%rd43123, %rd43074, 4294967295;
	add.s64 	%rd43124, %rd43121, %rd43123;
	add.s64 	%rd43125, %rd43124, %rd43122;
	shr.u64 	%rd43126, %rd43125, 32;
	mul.wide.u32 	%rd43127, %r3654, %r7167;
	and.b64  	%rd43128, %rd43079, 4294967295;
	add.s64 	%rd43129, %rd43126, %rd43128;
	add.s64 	%rd43130, %rd43129, %rd43127;
	shr.u64 	%rd43131, %rd43130, 32;
	mul.wide.u32 	%rd43132, %r3653, %r7167;
	and.b64  	%rd43133, %rd43084, 4294967295;
	add.s64 	%rd43134, %rd43131, %rd43133;
	add.s64 	%rd43135, %rd43134, %rd43132;
	shr.u64 	%rd43136, %rd43135, 32;
	mul.wide.u32 	%rd43137, %r3652, %r7167;
	and.b64  	%rd43138, %rd43089, 4294967295;
	add.s64 	%rd43139, %rd43136, %rd43138;
	add.s64 	%rd43140, %rd43139, %rd43137;
	shr.u64 	%rd43141, %rd43140, 32;
	mul.wide.u32 	%rd43142, %r3651, %r7167;
	and.b64  	%rd43143, %rd43094, 4294967295;
	add.s64 	%rd43144, %rd43141, %rd43143;
	add.s64 	%rd43145, %rd43144, %rd43142;
	shr.u64 	%rd43146, %rd43145, 32;
	mul.wide.u32 	%rd43147, %r3650, %r7167;
	and.b64  	%rd43148, %rd43097, 4294967295;
	add.s64 	%rd43149, %rd43146, %rd43148;
	add.s64 	%rd43150, %rd43149, %rd43147;
	shr.u64 	%rd43151, %rd43150, 32;
	and.b64  	%rd43152, %rd43100, 4294967295;
	add.s64 	%rd43153, %rd43151, %rd43152;
	shr.u64 	%rd43154, %rd43153, 32;
	and.b64  	%rd43155, %rd43103, 4294967295;
	add.s64 	%rd43156, %rd43154, %rd43155;
	shr.u64 	%rd43157, %rd43156, 32;
	and.b64  	%rd43158, %rd43106, 4294967295;
	add.s64 	%rd43159, %rd43157, %rd43158;
	shr.u64 	%rd43160, %rd43159, 32;
	and.b64  	%rd43161, %rd43109, 4294967295;
	add.s64 	%rd43162, %rd43160, %rd43161;
	shr.u64 	%rd43163, %rd43162, 32;
	and.b64  	%rd43164, %rd43112, 4294967295;
	add.s64 	%rd43165, %rd43163, %rd43164;
	{ .reg .b32 tmp; mov.b64 {tmp, %r7169}, %rd43165; }
	add.s32 	%r7170, %r7166, %r7169;
	mul.lo.s32 	%r7171, %r7158, %r7168;
	mul.wide.u32 	%rd43166, %r3657, %r7171;
	and.b64  	%rd43167, %rd43120, 4294967295;
	add.s64 	%rd43168, %rd43166, %rd43167;
	shr.u64 	%rd43169, %rd43168, 32;
	mul.wide.u32 	%rd43170, %r3656, %r7171;
	and.b64  	%rd43171, %rd43125, 4294967295;
	add.s64 	%rd43172, %rd43169, %rd43171;
	add.s64 	%rd43173, %rd43172, %rd43170;
	cvt.u32.u64 	%r7172, %rd43173;
	shr.u64 	%rd43174, %rd43173, 32;
	mul.wide.u32 	%rd43175, %r3655, %r7171;
	and.b64  	%rd43176, %rd43130, 4294967295;
	add.s64 	%rd43177, %rd43174, %rd43176;
	add.s64 	%rd43178, %rd43177, %rd43175;
	shr.u64 	%rd43179, %rd43178, 32;
	mul.wide.u32 	%rd43180, %r3654, %r7171;
	and.b64  	%rd43181, %rd43135, 4294967295;
	add.s64 	%rd43182, %rd43179, %rd43181;
	add.s64 	%rd43183, %rd43182, %rd43180;
	shr.u64 	%rd43184, %rd43183, 32;
	mul.wide.u32 	%rd43185, %r3653, %r7171;
	and.b64  	%rd43186, %rd43140, 4294967295;
	add.s64 	%rd43187, %rd43184, %rd43186;
	add.s64 	%rd43188, %rd43187, %rd43185;
	shr.u64 	%rd43189, %rd43188, 32;
	mul.wide.u32 	%rd43190, %r3652, %r7171;
	and.b64  	%rd43191, %rd43145, 4294967295;
	add.s64 	%rd43192, %rd43189, %rd43191;
	add.s64 	%rd43193, %rd43192, %rd43190;
	shr.u64 	%rd43194, %rd43193, 32;
	mul.wide.u32 	%rd43195, %r3651, %r7171;
	and.b64  	%rd43196, %rd43150, 4294967295;
	add.s64 	%rd43197, %rd43194, %rd43196;
	add.s64 	%rd43198, %rd43197, %rd43195;
	shr.u64 	%rd43199, %rd43198, 32;
	mul.wide.u32 	%rd43200, %r3650, %r7171;
	and.b64  	%rd43201, %rd43153, 4294967295;
	add.s64 	%rd43202, %rd43199, %rd43201;
	add.s64 	%rd43203, %rd43202, %rd43200;
	shr.u64 	%rd43204, %rd43203, 32;
	and.b64  	%rd43205, %rd43156, 4294967295;
	add.s64 	%rd43206, %rd43204, %rd43205;
	shr.u64 	%rd43207, %rd43206, 32;
	and.b64  	%rd43208, %rd43159, 4294967295;
	add.s64 	%rd43209, %rd43207, %rd43208;
	shr.u64 	%rd43210, %rd43209, 32;
	and.b64  	%rd43211, %rd43162, 4294967295;
	add.s64 	%rd43212, %rd43210, %rd43211;
	shr.u64 	%rd43213, %rd43212, 32;
	and.b64  	%rd43214, %rd43165, 4294967295;
	add.s64 	%rd43215, %rd43213, %rd43214;
	{ .reg .b32 tmp; mov.b64 {tmp, %r7173}, %rd43215; }
	add.s32 	%r7174, %r7170, %r7173;
	mul.lo.s32 	%r7175, %r7158, %r7172;
	mul.wide.u32 	%rd43216, %r3657, %r7175;
	and.b64  	%rd43217, %rd43173, 4294967295;
	add.s64 	%rd43218, %rd43216, %rd43217;
	shr.u64 	%rd43219, %rd43218, 32;
	mul.wide.u32 	%rd43220, %r3656, %r7175;
	and.b64  	%rd43221, %rd43178, 4294967295;
	add.s64 	%rd43222, %rd43219, %rd43221;
	add.s64 	%rd43223, %rd43222, %rd43220;
	cvt.u32.u64 	%r7176, %rd43223;
	shr.u64 	%rd43224, %rd43223, 32;
	mul.wide.u32 	%rd43225, %r3655, %r7175;
	and.b64  	%rd43226, %rd43183, 4294967295;
	add.s64 	%rd43227, %rd43224, %rd43226;
	add.s64 	%rd43228, %rd43227, %rd43225;
	shr.u64 	%rd43229, %rd43228, 32;
	mul.wide.u32 	%rd43230, %r3654, %r7175;
	and.b64  	%rd43231, %rd43188, 4294967295;
	add.s64 	%rd43232, %rd43229, %rd43231;
	add.s64 	%rd43233, %rd43232, %rd43230;
	shr.u64 	%rd43234, %rd43233, 32;
	mul.wide.u32 	%rd43235, %r3653, %r7175;
	and.b64  	%rd43236, %rd43193, 4294967295;
	add.s64 	%rd43237, %rd43234, %rd43236;
	add.s64 	%rd43238, %rd43237, %rd43235;
	shr.u64 	%rd43239, %rd43238, 32;
	mul.wide.u32 	%rd43240, %r3652, %r7175;
	and.b64  	%rd43241, %rd43198, 4294967295;
	add.s64 	%rd43242, %rd43239, %rd43241;
	add.s64 	%rd43243, %rd43242, %rd43240;
	shr.u64 	%rd43244, %rd43243, 32;
	mul.wide.u32 	%rd43245, %r3651, %r7175;
	and.b64  	%rd43246, %rd43203, 4294967295;
	add.s64 	%rd43247, %rd43244, %rd43246;
	add.s64 	%rd43248, %rd43247, %rd43245;
	shr.u64 	%rd43249, %rd43248, 32;
	mul.wide.u32 	%rd43250, %r3650, %r7175;
	and.b64  	%rd43251, %rd43206, 4294967295;
	add.s64 	%rd43252, %rd43249, %rd43251;
	add.s64 	%rd43253, %rd43252, %rd43250;
	shr.u64 	%rd43254, %rd43253, 32;
	and.b64  	%rd43255, %rd43209, 4294967295;
	add.s64 	%rd43256, %rd43254, %rd43255;
	shr.u64 	%rd43257, %rd43256, 32;
	and.b64  	%rd43258, %rd43212, 4294967295;
	add.s64 	%rd43259, %rd43257, %rd43258;
	shr.u64 	%rd43260, %rd43259, 32;
	and.b64  	%rd43261, %rd43215, 4294967295;
	add.s64 	%rd43262, %rd43260, %rd43261;
	{ .reg .b32 tmp; mov.b64 {tmp, %r7177}, %rd43262; }
	add.s32 	%r7178, %r7174, %r7177;
	mul.lo.s32 	%r7179, %r7158, %r7176;
	mul.wide.u32 	%rd43263, %r3657, %r7179;
	and.b64  	%rd43264, %rd43223, 4294967295;
	add.s64 	%rd43265, %rd43263, %rd43264;
	shr.u64 	%rd43266, %rd43265, 32;
	mul.wide.u32 	%rd43267, %r3656, %r7179;
	and.b64  	%rd43268, %rd43228, 4294967295;
	add.s64 	%rd43269, %rd43266, %rd43268;
	add.s64 	%rd43270, %rd43269, %rd43267;
	cvt.u32.u64 	%r7180, %rd43270;
	shr.u64 	%rd43271, %rd43270, 32;
	mul.wide.u32 	%rd43272, %r3655, %r7179;
	and.b64  	%rd43273, %rd43233, 4294967295;
	add.s64 	%rd43274, %rd43271, %rd43273;
	add.s64 	%rd43275, %rd43274, %rd43272;
	shr.u64 	%rd43276, %rd43275, 32;
	mul.wide.u32 	%rd43277, %r3654, %r7179;
	and.b64  	%rd43278, %rd43238, 4294967295;
	add.s64 	%rd43279, %rd43276, %rd43278;
	add.s64 	%rd43280, %rd43279, %rd43277;
	shr.u64 	%rd43281, %rd43280, 32;
	mul.wide.u32 	%rd43282, %r3653, %r7179;
	and.b64  	%rd43283, %rd43243, 4294967295;
	add.s64 	%rd43284, %rd43281, %rd43283;
	add.s64 	%rd43285, %rd43284, %rd43282;
	shr.u64 	%rd43286, %rd43285, 32;
	mul.wide.u32 	%rd43287, %r3652, %r7179;
	and.b64  	%rd43288, %rd43248, 4294967295;
	add.s64 	%rd43289, %rd43286, %rd43288;
	add.s64 	%rd43290, %rd43289, %rd43287;
	shr.u64 	%rd43291, %rd43290, 32;
	mul.wide.u32 	%rd43292, %r3651, %r7179;
	and.b64  	%rd43293, %rd43253, 4294967295;
	add.s64 	%rd43294, %rd43291, %rd43293;
	add.s64 	%rd43295, %rd43294, %rd43292;
	shr.u64 	%rd43296, %rd43295, 32;
	mul.wide.u32 	%rd43297, %r3650, %r7179;
	and.b64  	%rd43298, %rd43256, 4294967295;
	add.s64 	%rd43299, %rd43296, %rd43298;
	add.s64 	%rd43300, %rd43299, %rd43297;
	shr.u64 	%rd43301, %rd43300, 32;
	and.b64  	%rd43302, %rd43259, 4294967295;
	add.s64 	%rd43303, %rd43301, %rd43302;
	shr.u64 	%rd43304, %rd43303, 32;
	and.b64  	%rd43305, %rd43262, 4294967295;
	add.s64 	%rd43306, %rd43304, %rd43305;
	{ .reg .b32 tmp; mov.b64 {tmp, %r7181}, %rd43306; }
	add.s32 	%r7182, %r7178, %r7181;
	mul.lo.s32 	%r7183, %r7158, %r7180;
	mul.wide.u32 	%rd43307, %r3657, %r7183;
	and.b64  	%rd43308, %rd43270, 4294967295;
	add.s64 	%rd43309, %rd43307, %rd43308;
	shr.u64 	%rd43310, %rd43309, 32;
	mul.wide.u32 	%rd43311, %r3656, %r7183;
	and.b64  	%rd43312, %rd43275, 4294967295;
	add.s64 	%rd43313, %rd43310, %rd43312;
	add.s64 	%rd43314, %rd43313, %rd43311;
	cvt.u32.u64 	%r7184, %rd43314;
	shr.u64 	%rd43315, %rd43314, 32;
	mul.wide.u32 	%rd43316, %r3655, %r7183;
	and.b64  	%rd43317, %rd43280, 4294967295;
	add.s64 	%rd43318, %rd43315, %rd43317;
	add.s64 	%rd43319, %rd43318, %rd43316;
	shr.u64 	%rd43320, %rd43319, 32;
	mul.wide.u32 	%rd43321, %r3654, %r7183;
	and.b64  	%rd43322, %rd43285, 4294967295;
	add.s64 	%rd43323, %rd43320, %rd43322;
	add.s64 	%rd43324, %rd43323, %rd43321;
	shr.u64 	%rd43325, %rd43324, 32;
	mul.wide.u32 	%rd43326, %r3653, %r7183;
	and.b64  	%rd43327, %rd43290, 4294967295;
	add.s64 	%rd43328, %rd43325, %rd43327;
	add.s64 	%rd43329, %rd43328, %rd43326;
	shr.u64 	%rd43330, %rd43329, 32;
	mul.wide.u32 	%rd43331, %r3652, %r7183;
	and.b64  	%rd43332, %rd43295, 4294967295;
	add.s64 	%rd43333, %rd43330, %rd43332;
	add.s64 	%rd43334, %rd43333, %rd43331;
	shr.u64 	%rd43335, %rd43334, 32;
	mul.wide.u32 	%rd43336, %r3651, %r7183;
	and.b64  	%rd43337, %rd43300, 4294967295;
	add.s64 	%rd43338, %rd43335, %rd43337;
	add.s64 	%rd43339, %rd43338, %rd43336;
	shr.u64 	%rd43340, %rd43339, 32;
	mul.wide.u32 	%rd43341, %r3650, %r7183;
	and.b64  	%rd43342, %rd43303, 4294967295;
	add.s64 	%rd43343, %rd43340, %rd43342;
	add.s64 	%rd43344, %rd43343, %rd43341;
	shr.u64 	%rd43345, %rd43344, 32;
	and.b64  	%rd43346, %rd43306, 4294967295;
	add.s64 	%rd43347, %rd43345, %rd43346;
	{ .reg .b32 tmp; mov.b64 {tmp, %r7185}, %rd43347; }
	add.s32 	%r7186, %r7182, %r7185;
	mul.lo.s32 	%r7187, %r7158, %r7184;
	mul.wide.u32 	%rd43348, %r3657, %r7187;
	and.b64  	%rd43349, %rd43314, 4294967295;
	add.s64 	%rd43350, %rd43348, %rd43349;
	shr.u64 	%rd43351, %rd43350, 32;
	mul.wide.u32 	%rd43352, %r3656, %r7187;
	and.b64  	%rd43353, %rd43319, 4294967295;
	add.s64 	%rd43354, %rd43351, %rd43353;
	add.s64 	%rd43355, %rd43354, %rd43352;
	cvt.u32.u64 	%r8824, %rd43355;
	shr.u64 	%rd43356, %rd43355, 32;
	mul.wide.u32 	%rd43357, %r3655, %r7187;
	and.b64  	%rd43358, %rd43324, 4294967295;
	add.s64 	%rd43359, %rd43356, %rd43358;
	add.s64 	%rd43360, %rd43359, %rd43357;
	cvt.u32.u64 	%r8825, %rd43360;
	shr.u64 	%rd43361, %rd43360, 32;
	mul.wide.u32 	%rd43362, %r3654, %r7187;
	and.b64  	%rd43363, %rd43329, 4294967295;
	add.s64 	%rd43364, %rd43361, %rd43363;
	add.s64 	%rd43365, %rd43364, %rd43362;
	cvt.u32.u64 	%r8826, %rd43365;
	shr.u64 	%rd43366, %rd43365, 32;
	mul.wide.u32 	%rd43367, %r3653, %r7187;
	and.b64  	%rd43368, %rd43334, 4294967295;
	add.s64 	%rd43369, %rd43366, %rd43368;
	add.s64 	%rd43370, %rd43369, %rd43367;
	cvt.u32.u64 	%r8827, %rd43370;
	shr.u64 	%rd43371, %rd43370, 32;
	mul.wide.u32 	%rd43372, %r3652, %r7187;
	and.b64  	%rd43373, %rd43339, 4294967295;
	add.s64 	%rd43374, %rd43371, %rd43373;
	add.s64 	%rd43375, %rd43374, %rd43372;
	cvt.u32.u64 	%r8828, %rd43375;
	shr.u64 	%rd43376, %rd43375, 32;
	mul.wide.u32 	%rd43377, %r3651, %r7187;
	and.b64  	%rd43378, %rd43344, 4294967295;
	add.s64 	%rd43379, %rd43376, %rd43378;
	add.s64 	%rd43380, %rd43379, %rd43377;
	cvt.u32.u64 	%r8829, %rd43380;
	shr.u64 	%rd43381, %rd43380, 32;
	mul.wide.u32 	%rd43382, %r3650, %r7187;
	and.b64  	%rd43383, %rd43347, 4294967295;
	add.s64 	%rd43384, %rd43381, %rd43383;
	add.s64 	%rd43385, %rd43384, %rd43382;
	cvt.u32.u64 	%r8830, %rd43385;
	{ .reg .b32 tmp; mov.b64 {tmp, %r7188}, %rd43385; }
	add.s32 	%r8831, %r7186, %r7188;
	setp.gt.u32 	%p1928, %r8831, %r3650;
	@%p1928 bra 	$L__BB5_1670;
	setp.lt.u32 	%p1929, %r8831, %r3650;
	@%p1929 bra 	$L__BB5_1671;
	setp.lt.u32 	%p1930, %r3651, %r8830;
	@%p1930 bra 	$L__BB5_1670;
	setp.gt.u32 	%p1931, %r3651, %r8830;
	@%p1931 bra 	$L__BB5_1671;
	setp.lt.u32 	%p1932, %r3652, %r8829;
	@%p1932 bra 	$L__BB5_1670;
	setp.gt.u32 	%p1933, %r3652, %r8829;
	@%p1933 bra 	$L__BB5_1671;
	setp.lt.u32 	%p1934, %r3653, %r8828;
	@%p1934 bra 	$L__BB5_1670;
	setp.gt.u32 	%p1935, %r3653, %r8828;
	@%p1935 bra 	$L__BB5_1671;
	setp.lt.u32 	%p1936, %r3654, %r8827;
	@%p1936 bra 	$L__BB5_1670;
	setp.gt.u32 	%p1937, %r3654, %r8827;
	@%p1937 bra 	$L__BB5_1671;
	setp.lt.u32 	%p1938, %r3655, %r8826;
	@%p1938 bra 	$L__BB5_1670;
	setp.gt.u32 	%p1939, %r3655, %r8826;
	@%p1939 bra 	$L__BB5_1671;
	setp.lt.u32 	%p1940, %r3656, %r8825;
	@%p1940 bra 	$L__BB5_1670;
	setp.gt.u32 	%p1941, %r3656, %r8825;
	setp.gt.u32 	%p1942, %r3657, %r8824;
	or.pred  	%p1943, %p1941, %p1942;
	@%p1943 bra 	$L__BB5_1671;
$L__BB5_1670:
	sub.s32 	%r8824, %r8824, %r3657;
	sub.s32 	%r8825, %r8825, %r3656;
	sub.s32 	%r8826, %r8826, %r3655;
	sub.s32 	%r8827, %r8827, %r3654;
	sub.s32 	%r8828, %r8828, %r3653;
	sub.s32 	%r8829, %r8829, %r3652;
	sub.s32 	%r8830, %r8830, %r3651;
	sub.s32 	%r8831, %r8831, %r3650;
$L__BB5_1671:
	shl.b32 	%r8832, %r8824, 1;
	shr.u32 	%r7189, %r8824, 31;
	cvt.u64.u32 	%rd43386, %r7189;
	mul.wide.u32 	%rd43387, %r8825, 2;
	cvt.u32.u64 	%r7190, %rd43387;
	cvt.u32.u64 	%r7191, %rd43386;
	or.b32  	%r8833, %r7190, %r7191;
	shr.u64 	%rd43388, %rd43387, 32;
	mul.wide.u32 	%rd43389, %r8826, 2;
	cvt.u32.u64 	%r7192, %rd43389;
	cvt.u32.u64 	%r7193, %rd43388;
	or.b32  	%r8834, %r7193, %r7192;
	shr.u64 	%rd43390, %rd43389, 32;
	mul.wide.u32 	%rd43391, %r8827, 2;
	cvt.u32.u64 	%r7194, %rd43391;
	cvt.u32.u64 	%r7195, %rd43390;
	or.b32  	%r8835, %r7195, %r7194;
	shr.u64 	%rd43392, %rd43391, 32;
	mul.wide.u32 	%rd43393, %r8828, 2;
	add.s64 	%rd43394, %rd43392, %rd43393;
	cvt.u32.u64 	%r8836, %rd43394;
	shr.u64 	%rd43395, %rd43394, 32;
	mul.wide.u32 	%rd43396, %r8829, 2;
	add.s64 	%rd43397, %rd43395, %rd43396;
	cvt.u32.u64 	%r8837, %rd43397;
	shr.u64 	%rd43398, %rd43397, 32;
	mul.wide.u32 	%rd43399, %r8830, 2;
	add.s64 	%rd43400, %rd43398, %rd43399;
	cvt.u32.u64 	%r8838, %rd43400;
	shr.u64 	%rd43401, %rd43400, 32;
	mul.wide.u32 	%rd43402, %r8831, 2;
	add.s64 	%rd43403, %rd43401, %rd43402;
	cvt.u32.u64 	%r8839, %rd43403;
	setp.gt.u64 	%p1944, %rd43403, 4294967295;
	setp.lt.u32 	%p1945, %r3650, %r8839;
	or.pred  	%p1946, %p1944, %p1945;
	@%p1946 bra 	$L__BB5_1685;
	setp.gt.u32 	%p1947, %r3650, %r8839;
	@%p1947 bra 	$L__BB5_1686;
	setp.lt.u32 	%p1948, %r3651, %r8838;
	@%p1948 bra 	$L__BB5_1685;
	setp.gt.u32 	%p1949, %r3651, %r8838;
	@%p1949 bra 	$L__BB5_1686;
	setp.lt.u32 	%p1950, %r3652, %r8837;
	@%p1950 bra 	$L__BB5_1685;
	setp.gt.u32 	%p1951, %r3652, %r8837;
	@%p1951 bra 	$L__BB5_1686;
	setp.lt.u32 	%p1952, %r3653, %r8836;
	@%p1952 bra 	$L__BB5_1685;
	setp.gt.u32 	%p1953, %r3653, %r8836;
	@%p1953 bra 	$L__BB5_1686;
	setp.lt.u32 	%p1954, %r3654, %r8835;
	@%p1954 bra 	$L__BB5_1685;
	setp.gt.u32 	%p1955, %r3654, %r8835;
	@%p1955 bra 	$L__BB5_1686;
	setp.lt.u32 	%p1956, %r3655, %r8834;
	@%p1956 bra 	$L__BB5_1685;
	setp.gt.u32 	%p1957, %r3655, %r8834;
	@%p1957 bra 	$L__BB5_1686;
	setp.lt.u32 	%p1958, %r3656, %r8833;
	@%p1958 bra 	$L__BB5_1685;
	setp.gt.u32 	%p1959, %r3656, %r8833;
	setp.lt.u32 	%p1960, %r8832, %r3657;
	or.pred  	%p1961, %p1959, %p1960;
	@%p1961 bra 	$L__BB5_1686;
$L__BB5_1685:
	sub.s32 	%r8832, %r8832, %r3657;
	sub.s32 	%r8833, %r8833, %r3656;
	sub.s32 	%r8834, %r8834, %r3655;
	sub.s32 	%r8835, %r8835, %r3654;
	sub.s32 	%r8836, %r8836, %r3653;
	sub.s32 	%r8837, %r8837, %r3652;
	sub.s32 	%r8838, %r8838, %r3651;
	sub.s32 	%r8839, %r8839, %r3650;
$L__BB5_1686:
	shl.b32 	%r8840, %r8832, 1;
	shr.u32 	%r7196, %r8832, 31;
	cvt.u64.u32 	%rd43405, %r7196;
	mul.wide.u32 	%rd43406, %r8833, 2;
	cvt.u32.u64 	%r7197, %rd43406;
	cvt.u32.u64 	%r7198, %rd43405;
	or.b32  	%r8841, %r7197, %r7198;
	shr.u64 	%rd43407, %rd43406, 32;
	mul.wide.u32 	%rd43408, %r8834, 2;
	cvt.u32.u64 	%r7199, %rd43408;
	cvt.u32.u64 	%r7200, %rd43407;
	or.b32  	%r8842, %r7200, %r7199;
	shr.u64 	%rd43409, %rd43408, 32;
	mul.wide.u32 	%rd43410, %r8835, 2;
	cvt.u32.u64 	%r7201, %rd43410;
	cvt.u32.u64 	%r7202, %rd43409;
	or.b32  	%r8843, %r7202, %r7201;
	shr.u64 	%rd43411, %rd43410, 32;
	mul.wide.u32 	%rd43412, %r8836, 2;
	add.s64 	%rd43413, %rd43411, %rd43412;
	cvt.u32.u64 	%r8844, %rd43413;
	shr.u64 	%rd43414, %rd43413, 32;
	mul.wide.u32 	%rd43415, %r8837, 2;
	add.s64 	%rd43416, %rd43414, %rd43415;
	cvt.u32.u64 	%r8845, %rd43416;
	shr.u64 	%rd43417, %rd43416, 32;
	mul.wide.u32 	%rd43418, %r8838, 2;
	add.s64 	%rd43419, %rd43417, %rd43418;
	cvt.u32.u64 	%r8846, %rd43419;
	shr.u64 	%rd43420, %rd43419, 32;
	mul.wide.u32 	%rd43421, %r8839, 2;
	add.s64 	%rd43422, %rd43420, %rd43421;
	cvt.u32.u64 	%r8847, %rd43422;
	setp.gt.u64 	%p1962, %rd43422, 4294967295;
	setp.lt.u32 	%p1963, %r3650, %r8847;
	or.pred  	%p1964, %p1962, %p1963;
	@%p1964 bra 	$L__BB5_1700;
	setp.gt.u32 	%p1965, %r3650, %r8847;
	@%p1965 bra 	$L__BB5_1701;
	setp.lt.u32 	%p1966, %r3651, %r8846;
	@%p1966 bra 	$L__BB5_1700;
	setp.gt.u32 	%p1967, %r3651, %r8846;
	@%p1967 bra 	$L__BB5_1701;
	setp.lt.u32 	%p1968, %r3652, %r8845;
	@%p1968 bra 	$L__BB5_1700;
	setp.gt.u32 	%p1969, %r3652, %r8845;
	@%p1969 bra 	$L__BB5_1701;
	setp.lt.u32 	%p1970, %r3653, %r8844;
	@%p1970 bra 	$L__BB5_1700;
	setp.gt.u32 	%p1971, %r3653, %r8844;
	@%p1971 bra 	$L__BB5_1701;
	setp.lt.u32 	%p1972, %r3654, %r8843;
	@%p1972 bra 	$L__BB5_1700;
	setp.gt.u32 	%p1973, %r3654, %r8843;
	@%p1973 bra 	$L__BB5_1701;
	setp.lt.u32 	%p1974, %r3655, %r8842;
	@%p1974 bra 	$L__BB5_1700;
	setp.gt.u32 	%p1975, %r3655, %r8842;
	@%p1975 bra 	$L__BB5_1701;
	setp.lt.u32 	%p1976, %r3656, %r8841;
	@%p1976 bra 	$L__BB5_1700;
	setp.gt.u32 	%p1977, %r3656, %r8841;
	setp.lt.u32 	%p1978, %r8840, %r3657;
	or.pred  	%p1979, %p1977, %p1978;
	@%p1979 bra 	$L__BB5_1701;
$L__BB5_1700:
	sub.s32 	%r8840, %r8840, %r3657;
	sub.s32 	%r8841, %r8841, %r3656;
	sub.s32 	%r8842, %r8842, %r3655;
	sub.s32 	%r8843, %r8843, %r3654;
	sub.s32 	%r8844, %r8844, %r3653;
	sub.s32 	%r8845, %r8845, %r3652;
	sub.s32 	%r8846, %r8846, %r3651;
	sub.s32 	%r8847, %r8847, %r3650;
$L__BB5_1701:
	ld.const.u32 	%r3730, [P_CONST+28];
	ld.const.u32 	%r3731, [P_CONST+24];
	ld.const.u32 	%r3732, [P_CONST+20];
	ld.const.u32 	%r3733, [P_CONST+16];
	ld.const.u32 	%r3734, [P_CONST+12];
	ld.const.u32 	%r3735, [P_CONST+8];
	ld.const.u32 	%r3736, [P_CONST+4];
	ld.const.u32 	%r3737, [P_CONST];
	mul.wide.u32 	%rd43424, %r8840, %r8840;
	cvt.u32.u64 	%r7203, %rd43424;
	shr.u64 	%rd43425, %rd43424, 32;
	mul.wide.u32 	%rd43426, %r8841, %r8840;
	add.s64 	%rd43427, %rd43425, %rd43426;
	shr.u64 	%rd43428, %rd43427, 32;
	mul.wide.u32 	%rd43429, %r8842, %r8840;
	add.s64 	%rd43430, %rd43428, %rd43429;
	shr.u64 	%rd43431, %rd43430, 32;
	mul.wide.u32 	%rd43432, %r8843, %r8840;
	add.s64 	%rd43433, %rd43431, %rd43432;
	shr.u64 	%rd43434, %rd43433, 32;
	mul.wide.u32 	%rd43435, %r8844, %r8840;
	add.s64 	%rd43436, %rd43434, %rd43435;
	shr.u64 	%rd43437, %rd43436, 32;
	mul.wide.u32 	%rd43438, %r8845, %r8840;
	add.s64 	%rd43439, %rd43437, %rd43438;
	shr.u64 	%rd43440, %rd43439, 32;
	mul.wide.u32 	%rd43441, %r8846, %r8840;
	add.s64 	%rd43442, %rd43440, %rd43441;
	shr.u64 	%rd43443, %rd43442, 32;
	mul.wide.u32 	%rd43444, %r8847, %r8840;
	add.s64 	%rd43445, %rd43443, %rd43444;
	shr.u64 	%rd43446, %rd43445, 32;
	and.b64  	%rd43447, %rd43427, 4294967295;
	add.s64 	%rd43448, %rd43426, %rd43447;
	shr.u64 	%rd43449, %rd43448, 32;
	mul.wide.u32 	%rd43450, %r8841, %r8841;
	and.b64  	%rd43451, %rd43430, 4294967295;
	add.s64 	%rd43452, %rd43449, %rd43451;
	add.s64 	%rd43453, %rd43452, %rd43450;
	shr.u64 	%rd43454, %rd43453, 32;
	mul.wide.u32 	%rd43455, %r8842, %r8841;
	and.b64  	%rd43456, %rd43433, 4294967295;
	add.s64 	%rd43457, %rd43454, %rd43456;
	add.s64 	%rd43458, %rd43457, %rd43455;
	shr.u64 	%rd43459, %rd43458, 32;
	mul.wide.u32 	%rd43460, %r8843, %r8841;
	and.b64  	%rd43461, %rd43436, 4294967295;
	add.s64 	%rd43462, %rd43459, %rd43461;
	add.s64 	%rd43463, %rd43462, %rd43460;
	shr.u64 	%rd43464, %rd43463, 32;
	mul.wide.u32 	%rd43465, %r8844, %r8841;
	and.b64  	%rd43466, %rd43439, 4294967295;
	add.s64 	%rd43467, %rd43464, %rd43466;
	add.s64 	%rd43468, %rd43467, %rd43465;
	shr.u64 	%rd43469, %rd43468, 32;
	mul.wide.u32 	%rd43470, %r8845, %r8841;
	and.b64  	%rd43471, %rd43442, 4294967295;
	add.s64 	%rd43472, %rd43469, %rd43471;
	add.s64 	%rd43473, %rd43472, %rd43470;
	shr.u64 	%rd43474, %rd43473, 32;
	mul.wide.u32 	%rd43475, %r8846, %r8841;
	and.b64  	%rd43476, %rd43445, 4294967295;
	add.s64 	%rd43477, %rd43474, %rd43476;
	add.s64 	%rd43478, %rd43477, %rd43475;
	shr.u64 	%rd43479, %rd43478, 32;
	mul.wide.u32 	%rd43480, %r8847, %r8841;
	add.s64 	%rd43481, %rd43479, %rd43446;
	add.s64 	%rd43482, %rd43481, %rd43480;
	shr.u64 	%rd43483, %rd43482, 32;
	and.b64  	%rd43484, %rd43453, 4294967295;
	add.s64 	%rd43485, %rd43429, %rd43484;
	shr.u64 	%rd43486, %rd43485, 32;
	and.b64  	%rd43487, %rd43458, 4294967295;
	add.s64 	%rd43488, %rd43486, %rd43487;
	add.s64 	%rd43489, %rd43488, %rd43455;
	shr.u64 	%rd43490, %rd43489, 32;
	mul.wide.u32 	%rd43491, %r8842, %r8842;
	and.b64  	%rd43492, %rd43463, 4294967295;
	add.s64 	%rd43493, %rd43490, %rd43492;
	add.s64 	%rd43494, %rd43493, %rd43491;
	shr.u64 	%rd43495, %rd43494, 32;
	mul.wide.u32 	%rd43496, %r8843, %r8842;
	and.b64  	%rd43497, %rd43468, 4294967295;
	add.s64 	%rd43498, %rd43495, %rd43497;
	add.s64 	%rd43499, %rd43498, %rd43496;
	shr.u64 	%rd43500, %rd43499, 32;
	mul.wide.u32 	%rd43501, %r8844, %r8842;
	and.b64  	%rd43502, %rd43473, 4294967295;
	add.s64 	%rd43503, %rd43500, %rd43502;
	add.s64 	%rd43504, %rd43503, %rd43501;
	shr.u64 	%rd43505, %rd43504, 32;
	mul.wide.u32 	%rd43506, %r8845, %r8842;
	and.b64  	%rd43507, %rd43478, 4294967295;
	add.s64 	%rd43508, %rd43505, %rd43507;
	add.s64 	%rd43509, %rd43508, %rd43506;
	shr.u64 	%rd43510, %rd43509, 32;
	mul.wide.u32 	%rd43511, %r8846, %r8842;
	and.b64  	%rd43512, %rd43482, 4294967295;
	add.s64 	%rd43513, %rd43510, %rd43512;
	add.s64 	%rd43514, %rd43513, %rd43511;
	shr.u64 	%rd43515, %rd43514, 32;
	mul.wide.u32 	%rd43516, %r8847, %r8842;
	add.s64 	%rd43517, %rd43515, %rd43483;
	add.s64 	%rd43518, %rd43517, %rd43516;
	shr.u64 	%rd43519, %rd43518, 32;
	and.b64  	%rd43520, %rd43489, 4294967295;
	add.s64 	%rd43521, %rd43432, %rd43520;
	shr.u64 	%rd43522, %rd43521, 32;
	and.b64  	%rd43523, %rd43494, 4294967295;
	add.s64 	%rd43524, %rd43522, %rd43523;
	add.s64 	%rd43525, %rd43524, %rd43460;
	shr.u64 	%rd43526, %rd43525, 32;
	and.b64  	%rd43527, %rd43499, 4294967295;
	add.s64 	%rd43528, %rd43526, %rd43527;
	add.s64 	%rd43529, %rd43528, %rd43496;
	shr.u64 	%rd43530, %rd43529, 32;
	mul.wide.u32 	%rd43531, %r8843, %r8843;
	and.b64  	%rd43532, %rd43504, 4294967295;
	add.s64 	%rd43533, %rd43530, %rd43532;
	add.s64 	%rd43534, %rd43533, %rd43531;
	shr.u64 	%rd43535, %rd43534, 32;
	mul.wide.u32 	%rd43536, %r8844, %r8843;
	and.b64  	%rd43537, %rd43509, 4294967295;
	add.s64 	%rd43538, %rd43535, %rd43537;
	add.s64 	%rd43539, %rd43538, %rd43536;
	shr.u64 	%rd43540, %rd43539, 32;
	mul.wide.u32 	%rd43541, %r8845, %r8843;
	and.b64  	%rd43542, %rd43514, 4294967295;
	add.s64 	%rd43543, %rd43540, %rd43542;
	add.s64 	%rd43544, %rd43543, %rd43541;
	shr.u64 	%rd43545, %rd43544, 32;
	mul.wide.u32 	%rd43546, %r8846, %r8843;
	and.b64  	%rd43547, %rd43518, 4294967295;
	add.s64 	%rd43548, %rd43545, %rd43547;
	add.s64 	%rd43549, %rd43548, %rd43546;
	shr.u64 	%rd43550, %rd43549, 32;
	mul.wide.u32 	%rd43551, %r8847, %r8843;
	add.s64 	%rd43552, %rd43550, %rd43519;
	add.s64 	%rd43553, %rd43552, %rd43551;
	shr.u64 	%rd43554, %rd43553, 32;
	and.b64  	%rd43555, %rd43525, 4294967295;
	add.s64 	%rd43556, %rd43435, %rd43555;
	shr.u64 	%rd43557, %rd43556, 32;
	and.b64  	%rd43558, %rd43529, 4294967295;
	add.s64 	%rd43559, %rd43557, %rd43558;
	add.s64 	%rd43560, %rd43559, %rd43465;
	shr.u64 	%rd43561, %rd43560, 32;
	and.b64  	%rd43562, %rd43534, 4294967295;
	add.s64 	%rd43563, %rd43561, %rd43562;
	add.s64 	%rd43564, %rd43563, %rd43501;
	shr.u64 	%rd43565, %rd43564, 32;
	and.b64  	%rd43566, %rd43539, 4294967295;
	add.s64 	%rd43567, %rd43565, %rd43566;
	add.s64 	%rd43568, %rd43567, %rd43536;
	shr.u64 	%rd43569, %rd43568, 32;
	mul.wide.u32 	%rd43570, %r8844, %r8844;
	and.b64  	%rd43571, %rd43544, 4294967295;
	add.s64 	%rd43572, %rd43569, %rd43571;
	add.s64 	%rd43573, %rd43572, %rd43570;
	shr.u64 	%rd43574, %rd43573, 32;
	mul.wide.u32 	%rd43575, %r8845, %r8844;
	and.b64  	%rd43576, %rd43549, 4294967295;
	add.s64 	%rd43577, %rd43574, %rd43576;
	add.s64 	%rd43578, %rd43577, %rd43575;
	shr.u64 	%rd43579, %rd43578, 32;
	mul.wide.u32 	%rd43580, %r8846, %r8844;
	and.b64  	%rd43581, %rd43553, 4294967295;
	add.s64 	%rd43582, %rd43579, %rd43581;
	add.s64 	%rd43583, %rd43582, %rd43580;
	shr.u64 	%rd43584, %rd43583, 32;
	mul.wide.u32 	%rd43585, %r8847, %r8844;
	add.s64 	%rd43586, %rd43584, %rd43554;
	add.s64 	%rd43587, %rd43586, %rd43585;
	shr.u64 	%rd43588, %rd43587, 32;
	and.b64  	%rd43589, %rd43560, 4294967295;
	add.s64 	%rd43590, %rd43438, %rd43589;
	shr.u64 	%rd43591, %rd43590, 32;
	and.b64  	%rd43592, %rd43564, 4294967295;
	add.s64 	%rd43593, %rd43591, %rd43592;
	add.s64 	%rd43594, %rd43593, %rd43470;
	shr.u64 	%rd43595, %rd43594, 32;
	and.b64  	%rd43596, %rd43568, 4294967295;
	add.s64 	%rd43597, %rd43595, %rd43596;
	add.s64 	%rd43598, %rd43597, %rd43506;
	shr.u64 	%rd43599, %rd43598, 32;
	and.b64  	%rd43600, %rd43573, 4294967295;
	add.s64 	%rd43601, %rd43599, %rd43600;
	add.s64 	%rd43602, %rd43601, %rd43541;
	shr.u64 	%rd43603, %rd43602, 32;
	and.b64  	%rd43604, %rd43578, 4294967295;
	add.s64 	%rd43605, %rd43603, %rd43604;
	add.s64 	%rd43606, %rd43605, %rd43575;
	shr.u64 	%rd43607, %rd43606, 32;
	mul.wide.u32 	%rd43608, %r8845, %r8845;
	and.b64  	%rd43609, %rd43583, 4294967295;
	add.s64 	%rd43610, %rd43607, %rd43609;
	add.s64 	%rd43611, %rd43610, %rd43608;
	shr.u64 	%rd43612, %rd43611, 32;
	mul.wide.u32 	%rd43613, %r8846, %r8845;
	and.b64  	%rd43614, %rd43587, 4294967295;
	add.s64 	%rd43615, %rd43612, %rd43614;
	add.s64 	%rd43616, %rd43615, %rd43613;
	shr.u64 	%rd43617, %rd43616, 32;
	mul.wide.u32 	%rd43618, %r8847, %r8845;
	add.s64 	%rd43619, %rd43617, %rd43588;
	add.s64 	%rd43620, %rd43619, %rd43618;
	shr.u64 	%rd43621, %rd43620, 32;
	and.b64  	%rd43622, %rd43594, 4294967295;
	add.s64 	%rd43623, %rd43441, %rd43622;
	shr.u64 	%rd43624, %rd43623, 32;
	and.b64  	%rd43625, %rd43598, 4294967295;
	add.s64 	%rd43626, %rd43624, %rd43625;
	add.s64 	%rd43627, %rd43626, %rd43475;
	shr.u64 	%rd43628, %rd43627, 32;
	and.b64  	%rd43629, %rd43602, 4294967295;
	add.s64 	%rd43630, %rd43628, %rd43629;
	add.s64 	%rd43631, %rd43630, %rd43511;
	shr.u64 	%rd43632, %rd43631, 32;
	and.b64  	%rd43633, %rd43606, 4294967295;
	add.s64 	%rd43634, %rd43632, %rd43633;
	add.s64 	%rd43635, %rd43634, %rd43546;
	shr.u64 	%rd43636, %rd43635, 32;
	and.b64  	%rd43637, %rd43611, 4294967295;
	add.s64 	%rd43638, %rd43636, %rd43637;
	add.s64 	%rd43639, %rd43638, %rd43580;
	shr.u64 	%rd43640, %rd43639, 32;
	and.b64  	%rd43641, %rd43616, 4294967295;
	add.s64 	%rd43642, %rd43640, %rd43641;
	add.s64 	%rd43643, %rd43642, %rd43613;
	shr.u64 	%rd43644, %rd43643, 32;
	mul.wide.u32 	%rd43645, %r8846, %r8846;
	and.b64  	%rd43646, %rd43620, 4294967295;
	add.s64 	%rd43647, %rd43644, %rd43646;
	add.s64 	%rd43648, %rd43647, %rd43645;
	shr.u64 	%rd43649, %rd43648, 32;
	mul.wide.u32 	%rd43650, %r8847, %r8846;
	add.s64 	%rd43651, %rd43649, %rd43621;
	add.s64 	%rd43652, %rd43651, %rd43650;
	shr.u64 	%rd43653, %rd43652, 32;
	and.b64  	%rd43654, %rd43627, 4294967295;
	add.s64 	%rd43655, %rd43444, %rd43654;
	shr.u64 	%rd43656, %rd43655, 32;
	and.b64  	%rd43657, %rd43631, 4294967295;
	add.s64 	%rd43658, %rd43656, %rd43657;
	add.s64 	%rd43659, %rd43658, %rd43480;
	shr.u64 	%rd43660, %rd43659, 32;
	and.b64  	%rd43661, %rd43635, 4294967295;
	add.s64 	%rd43662, %rd43660, %rd43661;
	add.s64 	%rd43663, %rd43662, %rd43516;
	shr.u64 	%rd43664, %rd43663, 32;
	and.b64  	%rd43665, %rd43639, 4294967295;
	add.s64 	%rd43666, %rd43664, %rd43665;
	add.s64 	%rd43667, %rd43666, %rd43551;
	shr.u64 	%rd43668, %rd43667, 32;
	and.b64  	%rd43669, %rd43643, 4294967295;
	add.s64 	%rd43670, %rd43668, %rd43669;
	add.s64 	%rd43671, %rd43670, %rd43585;
	shr.u64 	%rd43672, %rd43671, 32;
	and.b64  	%rd43673, %rd43648, 4294967295;
	add.s64 	%rd43674, %rd43672, %rd43673;
	add.s64 	%rd43675, %rd43674, %rd43618;
	shr.u64 	%rd43676, %rd43675, 32;
	and.b64  	%rd43677, %rd43652, 4294967295;
	add.s64 	%rd43678, %rd43676, %rd43677;
	add.s64 	%rd43679, %rd43678, %rd43650;
	shr.u64 	%rd43680, %rd43679, 32;
	mul.wide.u32 	%rd43681, %r8847, %r8847;
	add.s64 	%rd43682, %rd43680, %rd43653;
	add.s64 	%rd43683, %rd43682, %rd43681;
	{ .reg .b32 tmp; mov.b64 {tmp, %r7204}, %rd43683; }
	ld.const.u32 	%r7205, [MU_P];
	mul.lo.s32 	%r7206, %r7205, %r7203;
	mul.wide.u32 	%rd43684, %r3737, %r7206;
	and.b64  	%rd43685, %rd43424, 4294967293;
	add.s64 	%rd43686, %rd43684, %rd43685;
	shr.u64 	%rd43687, %rd43686, 32;
	mul.wide.u32 	%rd43688, %r3736, %r7206;
	and.b64  	%rd43689, %rd43448, 4294967295;
	add.s64 	%rd43690, %rd43687, %rd43689;
	add.s64 	%rd43691, %rd43690, %rd43688;
	cvt.u32.u64 	%r7207, %rd43691;
	shr.u64 	%rd43692, %rd43691, 32;
	mul.wide.u32 	%rd43693, %r3735, %r7206;
	and.b64  	%rd43694, %rd43485, 4294967295;
	add.s64 	%rd43695, %rd43692, %rd43694;
	add.s64 	%rd43696, %rd43695, %rd43693;
	shr.u64 	%rd43697, %rd43696, 32;
	mul.wide.u32 	%rd43698, %r3734, %r7206;
	and.b64  	%rd43699, %rd43521, 4294967295;
	add.s64 	%rd43700, %rd43697, %rd43699;
	add.s64 	%rd43701, %rd43700, %rd43698;
	shr.u64 	%rd43702, %rd43701, 32;
	mul.wide.u32 	%rd43703, %r3733, %r7206;
	and.b64  	%rd43704, %rd43556, 4294967295;
	add.s64 	%rd43705, %rd43702, %rd43704;
	add.s64 	%rd43706, %rd43705, %rd43703;
	shr.u64 	%rd43707, %rd43706, 32;
	mul.wide.u32 	%rd43708, %r3732, %r7206;
	and.b64  	%rd43709, %rd43590, 4294967295;
	add.s64 	%rd43710, %rd43707, %rd43709;
	add.s64 	%rd43711, %rd43710, %rd43708;
	shr.u64 	%rd43712, %rd43711, 32;
	mul.wide.u32 	%rd43713, %r3731, %r7206;
	and.b64  	%rd43714, %rd43623, 4294967295;
	add.s64 	%rd43715, %rd43712, %rd43714;
	add.s64 	%rd43716, %rd43715, %rd43713;
	shr.u64 	%rd43717, %rd43716, 32;
	mul.wide.u32 	%rd43718, %r3730, %r7206;
	and.b64  	%rd43719, %rd43655, 4294967295;
	add.s64 	%rd43720, %rd43717, %rd43719;
	add.s64 	%rd43721, %rd43720, %rd43718;
	shr.u64 	%rd43722, %rd43721, 32;
	and.b64  	%rd43723, %rd43659, 4294967295;
	add.s64 	%rd43724, %rd43722, %rd43723;
	shr.u64 	%rd43725, %rd43724, 32;
	and.b64  	%rd43726, %rd43663, 4294967295;
	add.s64 	%rd43727, %rd43725, %rd43726;
	shr.u64 	%rd43728, %rd43727, 32;
	and.b64  	%rd43729, %rd43667, 4294967295;
	add.s64 	%rd43730, %rd43728, %rd43729;
	shr.u64 	%rd43731, %rd43730, 32;
	and.b64  	%rd43732, %rd43671, 4294967295;
	add.s64 	%rd43733, %rd43731, %rd43732;
	shr.u64 	%rd43734, %rd43733, 32;
	and.b64  	%rd43735, %rd43675, 4294967295;
	add.s64 	%rd43736, %rd43734, %rd43735;
	shr.u64 	%rd43737, %rd43736, 32;
	and.b64  	%rd43738, %rd43679, 4294967295;
	add.s64 	%rd43739, %rd43737, %rd43738;
	shr.u64 	%rd43740, %rd43739, 32;
	and.b64  	%rd43741, %rd43683, 4294967295;
	add.s64 	%rd43742, %rd43740, %rd43741;
	{ .reg .b32 tmp; mov.b64 {tmp, %r7208}, %rd43742; }
	add.s32 	%r7209, %r7204, %r7208;
	mul.lo.s32 	%r7210, %r7205, %r7207;
	mul.wide.u32 	%rd43743, %r3737, %r7210;
	and.b64  	%rd43744, %rd43691, 4294967295;
	add.s64 	%rd43745, %rd43743, %rd43744;
	shr.u64 	%rd43746, %rd43745, 32;
	mul.wide.u32 	%rd43747, %r3736, %r7210;
	and.b64  	%rd43748, %rd43696, 4294967295;
	add.s64 	%rd43749, %rd43746, %rd43748;
	add.s64 	%rd43750, %rd43749, %rd43747;
	cvt.u32.u64 	%r7211, %rd43750;
	shr.u64 	%rd43751, %rd43750, 32;
	mul.wide.u32 	%rd43752, %r3735, %r7210;
	and.b64  	%rd43753, %rd43701, 4294967295;
	add.s64 	%rd43754, %rd43751, %rd43753;
	add.s64 	%rd43755, %rd43754, %rd43752;
	shr.u64 	%rd43756, %rd43755, 32;
	mul.wide.u32 	%rd43757, %r3734, %r7210;
	and.b64  	%rd43758, %rd43706, 4294967295;
	add.s64 	%rd43759, %rd43756, %rd43758;
	add.s64 	%rd43760, %rd43759, %rd43757;
	shr.u64 	%rd43761, %rd43760, 32;
	mul.wide.u32 	%rd43762, %r3733, %r7210;
	and.b64  	%rd43763, %rd43711, 4294967295;
	add.s64 	%rd43764, %rd43761, %rd43763;
	add.s64 	%rd43765, %rd43764, %rd43762;
	shr.u64 	%rd43766, %rd43765, 32;
	mul.wide.u32 	%rd43767, %r3732, %r7210;
	and.b64  	%rd43768, %rd43716, 4294967295;
	add.s64 	%rd43769, %rd43766, %rd43768;
	add.s64 	%rd43770, %rd43769, %rd43767;
	shr.u64 	%rd43771, %rd43770, 32;
	mul.wide.u32 	%rd43772, %r3731, %r7210;
	and.b64  	%rd43773, %rd43721, 4294967295;
	add.s64 	%rd43774, %rd43771, %rd43773;
	add.s64 	%rd43775, %rd43774, %rd43772;
	shr.u64 	%rd43776, %rd43775, 32;
	mul.wide.u32 	%rd43777, %r3730, %r7210;
	and.b64  	%rd43778, %rd43724, 4294967295;
	add.s64 	%rd43779, %rd43776, %rd43778;
	add.s64 	%rd43780, %rd43779, %rd43777;
	shr.u64 	%rd43781, %rd43780, 32;
	and.b64  	%rd43782, %rd43727, 4294967295;
	add.s64 	%rd43783, %rd43781, %rd43782;
	shr.u64 	%rd43784, %rd43783, 32;
	and.b64  	%rd43785, %rd43730, 4294967295;
	add.s64 	%rd43786, %rd43784, %rd43785;
	shr.u64 	%rd43787, %rd43786, 32;
	and.b64  	%rd43788, %rd43733, 4294967295;
	add.s64 	%rd43789, %rd43787, %rd43788;
	shr.u64 	%rd43790, %rd43789, 32;
	and.b64  	%rd43791, %rd43736, 4294967295;
	add.s64 	%rd43792, %rd43790, %rd43791;
	shr.u64 	%rd43793, %rd43792, 32;
	and.b64  	%rd43794, %rd43739, 4294967295;
	add.s64 	%rd43795, %rd43793, %rd43794;
	shr.u64 	%rd43796, %rd43795, 32;
	and.b64  	%rd43797, %rd43742, 4294967295;
	add.s64 	%rd43798, %rd43796, %rd43797;
	{ .reg .b32 tmp; mov.b64 {tmp, %r7212}, %rd43798; }
	add.s32 	%r7213, %r7209, %r7212;
	mul.lo.s32 	%r7214, %r7205, %r7211;
	mul.wide.u32 	%rd43799, %r3737, %r7214;
	and.b64  	%rd43800, %rd43750, 4294967295;
	add.s64 	%rd43801, %rd43799, %rd43800;
	shr.u64 	%rd43802, %rd43801, 32;
	mul.wide.u32 	%rd43803, %r3736, %r7214;
	and.b64  	%rd43804, %rd43755, 4294967295;
	add.s64 	%rd43805, %rd43802, %rd43804;
	add.s64 	%rd43806, %rd43805, %rd43803;
	cvt.u32.u64 	%r7215, %rd43806;
	shr.u64 	%rd43807, %rd43806, 32;
	mul.wide.u32 	%rd43808, %r3735, %r7214;
	and.b64  	%rd43809, %rd43760, 4294967295;
	add.s64 	%rd43810, %rd43807, %rd43809;
	add.s64 	%rd43811, %rd43810, %rd43808;
	shr.u64 	%rd43812, %rd43811, 32;
	mul.wide.u32 	%rd43813, %r3734, %r7214;
	and.b64  	%rd43814, %rd43765, 4294967295;
	add.s64 	%rd43815, %rd43812, %rd43814;
	add.s64 	%rd43816, %rd43815, %rd43813;
	shr.u64 	%rd43817, %rd43816, 32;
	mul.wide.u32 	%rd43818, %r3733, %r7214;
	and.b64  	%rd43819, %rd43770, 4294967295;
	add.s64 	%rd43820, %rd43817, %rd43819;
	add.s64 	%rd43821, %rd43820, %rd43818;
	shr.u64 	%rd43822, %rd43821, 32;
	mul.wide.u32 	%rd43823, %r3732, %r7214;
	and.b64  	%rd43824, %rd43775, 4294967295;
	add.s64 	%rd43825, %rd43822, %rd43824;
	add.s64 	%rd43826, %rd43825, %rd43823;
	shr.u64 	%rd43827, %rd43826, 32;
	mul.wide.u32 	%rd43828, %r3731, %r7214;
	and.b64  	%rd43829, %rd43780, 4294967295;
	add.s64 	%rd43830, %rd43827, %rd43829;
	add.s64 	%rd43831, %rd43830, %rd43828;
	shr.u64 	%rd43832, %rd43831, 32;
	mul.wide.u32 	%rd43833, %r3730, %r7214;
	and.b64  	%rd43834, %rd43783, 4294967295;
	add.s64 	%rd43835, %rd43832, %rd43834;
	add.s64 	%rd43836, %rd43835, %rd43833;
	shr.u64 	%rd43837, %rd43836, 32;
	and.b64  	%rd43838, %rd43786, 4294967295;
	add.s64 	%rd43839, %rd43837, %rd43838;
	shr.u64 	%rd43840, %rd43839, 32;
	and.b64  	%rd43841, %rd43789, 4294967295;
	add.s64 	%rd43842, %rd43840, %rd43841;
	shr.u64 	%rd43843, %rd43842, 32;
	and.b64  	%rd43844, %rd43792, 4294967295;
	add.s64 	%rd43845, %rd43843, %rd43844;
	shr.u64 	%rd43846, %rd43845, 32;
	and.b64  	%rd43847, %rd43795, 4294967295;
	add.s64 	%rd43848, %rd43846, %rd43847;
	shr.u64 	%rd43849, %rd43848, 32;
	and.b64  	%rd43850, %rd43798, 4294967295;
	add.s64 	%rd43851, %rd43849, %rd43850;
	{ .reg .b32 tmp; mov.b64 {tmp, %r7216}, %rd43851; }
	add.s32 	%r7217, %r7213, %r7216;
	mul.lo.s32 	%r7218, %r7205, %r7215;
	mul.wide.u32 	%rd43852, %r3737, %r7218;
	and.b64  	%rd43853, %rd43806, 4294967295;
	add.s64 	%rd43854, %rd43852, %rd43853;
	shr.u64 	%rd43855, %rd43854, 32;
	mul.wide.u32 	%rd43856, %r3736, %r7218;
	and.b64  	%rd43857, %rd43811, 4294967295;
	add.s64 	%rd43858, %rd43855, %rd43857;
	add.s64 	%rd43859, %rd43858, %rd43856;
	cvt.u32.u64 	%r7219, %rd43859;
	shr.u64 	%rd43860, %rd43859, 32;
	mul.wide.u32 	%rd43861, %r3735, %r7218;
	and.b64  	%rd43862, %rd43816, 4294967295;
	add.s64 	%rd43863, %rd43860, %rd43862;
	add.s64 	%rd43864, %rd43863, %rd43861;
	shr.u64 	%rd43865, %rd43864, 32;
	mul.wide.u32 	%rd43866, %r3734, %r7218;
	and.b64  	%rd43867, %rd43821, 4294967295;
	add.s64 	%rd43868, %rd43865, %rd43867;
	add.s64 	%rd43869, %rd43868, %rd43866;
	shr.u64 	%rd43870, %rd43869, 32;
	mul.wide.u32 	%rd43871, %r3733, %r7218;
	and.b64  	%rd43872, %rd43826, 4294967295;
	add.s64 	%rd43873, %rd43870, %rd43872;
	add.s64 	%rd43874, %rd43873, %rd43871;
	shr.u64 	%rd43875, %rd43874, 32;
	mul.wide.u32 	%rd43876, %r3732, %r7218;
	and.b64  	%rd43877, %rd43831, 4294967295;
	add.s64 	%rd43878, %rd43875, %rd43877;
	add.s64 	%rd43879, %rd43878, %rd43876;
	shr.u64 	%rd43880, %rd43879, 32;
	mul.wide.u32 	%rd43881, %r3731, %r7218;
	and.b64  	%rd43882, %rd43836, 4294967295;
	add.s64 	%rd43883, %rd43880, %rd43882;
	add.s64 	%rd43884, %rd43883, %rd43881;
	shr.u64 	%rd43885, %rd43884, 32;
	mul.wide.u32 	%rd43886, %r3730, %r7218;
	and.b64  	%rd43887, %rd43839, 4294967295;
	add.s64 	%rd43888, %rd43885, %rd43887;
	add.s64 	%rd43889, %rd43888, %rd43886;
	shr.u64 	%rd43890, %rd43889, 32;
	and.b64  	%rd43891, %rd43842, 4294967295;
	add.s64 	%rd43892, %rd43890, %rd43891;
	shr.u64 	%rd43893, %rd43892, 32;
	and.b64  	%rd43894, %rd43845, 4294967295;
	add.s64 	%rd43895, %rd43893, %rd43894;
	shr.u64 	%rd43896, %rd43895, 32;
	and.b64  	%rd43897, %rd43848, 4294967295;
	add.s64 	%rd43898, %rd43896, %rd43897;
	shr.u64 	%rd43899, %rd43898, 32;
	and.b64  	%rd43900, %rd43851, 4294967295;
	add.s64 	%rd43901, %rd43899, %rd43900;
	{ .reg .b32 tmp; mov.b64 {tmp, %r7220}, %rd43901; }
	add.s32 	%r7221, %r7217, %r7220;
	mul.lo.s32 	%r7222, %r7205, %r7219;
	mul.wide.u32 	%rd43902, %r3737, %r7222;
	and.b64  	%rd43903, %rd43859, 4294967295;
	add.s64 	%rd43904, %rd43902, %rd43903;
	shr.u64 	%rd43905, %rd43904, 32;
	mul.wide.u32 	%rd43906, %r3736, %r7222;
	and.b64  	%rd43907, %rd43864, 4294967295;
	add.s64 	%rd43908, %rd43905, %rd43907;
	add.s64 	%rd43909, %rd43908, %rd43906;
	cvt.u32.u64 	%r7223, %rd43909;
	shr.u64 	%rd43910, %rd43909, 32;
	mul.wide.u32 	%rd43911, %r3735, %r7222;
	and.b64  	%rd43912, %rd43869, 4294967295;
	add.s64 	%rd43913, %rd43910, %rd43912;
	add.s64 	%rd43914, %rd43913, %rd43911;
	shr.u64 	%rd43915, %rd43914, 32;
	mul.wide.u32 	%rd43916, %r3734, %r7222;
	and.b64  	%rd43917, %rd43874, 4294967295;
	add.s64 	%rd43918, %rd43915, %rd43917;
	add.s64 	%rd43919, %rd43918, %rd43916;
	shr.u64 	%rd43920, %rd43919, 32;
	mul.wide.u32 	%rd43921, %r3733, %r7222;
	and.b64  	%rd43922, %rd43879, 4294967295;
	add.s64 	%rd43923, %rd43920, %rd43922;
	add.s64 	%rd43924, %rd43923, %rd43921;
	shr.u64 	%rd43925, %rd43924, 32;
	mul.wide.u32 	%rd43926, %r3732, %r7222;
	and.b64  	%rd43927, %rd43884, 4294967295;
	add.s64 	%rd43928, %rd43925, %rd43927;
	add.s64 	%rd43929, %rd43928, %rd43926;
	shr.u64 	%rd43930, %rd43929, 32;
	mul.wide.u32 	%rd43931, %r3731, %r7222;
	and.b64  	%rd43932, %rd43889, 4294967295;
	add.s64 	%rd43933, %rd43930, %rd43932;
	add.s64 	%rd43934, %rd43933, %rd43931;
	shr.u64 	%rd43935, %rd43934, 32;
	mul.wide.u32 	%rd43936, %r3730, %r7222;
	and.b64  	%rd43937, %rd43892, 4294967295;
	add.s64 	%rd43938, %rd43935, %rd43937;
	add.s64 	%rd43939, %rd43938, %rd43936;
	shr.u64 	%rd43940, %rd43939, 32;
	and.b64  	%rd43941, %rd43895, 4294967295;
	add.s64 	%rd43942, %rd43940, %rd43941;
	shr.u64 	%rd43943, %rd43942, 32;
	and.b64  	%rd43944, %rd43898, 4294967295;
	add.s64 	%rd43945, %rd43943, %rd43944;
	shr.u64 	%rd43946, %rd43945, 32;
	and.b64  	%rd43947, %rd43901, 4294967295;
	add.s64 	%rd43948, %rd43946, %rd43947;
	{ .reg .b32 tmp; mov.b64 {tmp, %r7224}, %rd43948; }
	add.s32 	%r7225, %r7221, %r7224;
	mul.lo.s32 	%r7226, %r7205, %r7223;
	mul.wide.u32 	%rd43949, %r3737, %r7226;
	and.b64  	%rd43950, %rd43909, 4294967295;
	add.s64 	%rd43951, %rd43949, %rd43950;
	shr.u64 	%rd43952, %rd43951, 32;
	mul.wide.u32 	%rd43953, %r3736, %r7226;
	and.b64  	%rd43954, %rd43914, 4294967295;
	add.s64 	%rd43955, %rd43952, %rd43954;
	add.s64 	%rd43956, %rd43955, %rd43953;
	cvt.u32.u64 	%r7227, %rd43956;
	shr.u64 	%rd43957, %rd43956, 32;
	mul.wide.u32 	%rd43958, %r3735, %r7226;
	and.b64  	%rd43959, %rd43919, 4294967295;
	add.s64 	%rd43960, %rd43957, %rd43959;
	add.s64 	%rd43961, %rd43960, %rd43958;
	shr.u64 	%rd43962, %rd43961, 32;
	mul.wide.u32 	%rd43963, %r3734, %r7226;
	and.b64  	%rd43964, %rd43924, 4294967295;
	add.s64 	%rd43965, %rd43962, %rd43964;
	add.s64 	%rd43966, %rd43965, %rd43963;
	shr.u64 	%rd43967, %rd43966, 32;
	mul.wide.u32 	%rd43968, %r3733, %r7226;
	and.b64  	%rd43969, %rd43929, 4294967295;
	add.s64 	%rd43970, %rd43967, %rd43969;
	add.s64 	%rd43971, %rd43970, %rd43968;
	shr.u64 	%rd43972, %rd43971, 32;
	mul.wide.u32 	%rd43973, %r3732, %r7226;
	and.b64  	%rd43974, %rd43934, 4294967295;
	add.s64 	%rd43975, %rd43972, %rd43974;
	add.s64 	%rd43976, %rd43975, %rd43973;
	shr.u64 	%rd43977, %rd43976, 32;
	mul.wide.u32 	%rd43978, %r3731, %r7226;
	and.b64  	%rd43979, %rd43939, 4294967295;
	add.s64 	%rd43980, %rd43977, %rd43979;
	add.s64 	%rd43981, %rd43980, %rd43978;
	shr.u64 	%rd43982, %rd43981, 32;
	mul.wide.u32 	%rd43983, %r3730, %r7226;
	and.b64  	%rd43984, %rd43942, 4294967295;
	add.s64 	%rd43985, %rd43982, %rd43984;
	add.s64 	%rd43986, %rd43985, %rd43983;
	shr.u64 	%rd43987, %rd43986, 32;
	and.b64  	%rd43988, %rd43945, 4294967295;
	add.s64 	%rd43989, %rd43987, %rd43988;
	shr.u64 	%rd43990, %rd43989, 32;
	and.b64  	%rd43991, %rd43948, 4294967295;
	add.s64 	%rd43992, %rd43990, %rd43991;
	{ .reg .b32 tmp; mov.b64 {tmp, %r7228}, %rd43992; }
	add.s32 	%r7229, %r7225, %r7228;
	mul.lo.s32 	%r7230, %r7205, %r7227;
	mul.wide.u32 	%rd43993, %r3737, %r7230;
	and.b64  	%rd43994, %rd43956, 4294967295;
	add.s64 	%rd43995, %rd43993, %rd43994;
	shr.u64 	%rd43996, %rd43995, 32;
	mul.wide.u32 	%rd43997, %r3736, %r7230;
	and.b64  	%rd43998, %rd43961, 4294967295;
	add.s64 	%rd43999, %rd43996, %rd43998;
	add.s64 	%rd44000, %rd43999, %rd43997;
	cvt.u32.u64 	%r7231, %rd44000;
	shr.u64 	%rd44001, %rd44000, 32;
	mul.wide.u32 	%rd44002, %r3735, %r7230;
	and.b64  	%rd44003, %rd43966, 4294967295;
	add.s64 	%rd44004, %rd44001, %rd44003;
	add.s64 	%rd44005, %rd44004, %rd44002;
	shr.u64 	%rd44006, %rd44005, 32;
	mul.wide.u32 	%rd44007, %r3734, %r7230;
	and.b64  	%rd44008, %rd43971, 4294967295;
	add.s64 	%rd44009, %rd44006, %rd44008;
	add.s64 	%rd44010, %rd44009, %rd44007;
	shr.u64 	%rd44011, %rd44010, 32;
	mul.wide.u32 	%rd44012, %r3733, %r7230;
	and.b64  	%rd44013, %rd43976, 4294967295;
	add.s64 	%rd44014, %rd44011, %rd44013;
	add.s64 	%rd44015, %rd44014, %rd44012;
	shr.u64 	%rd44016, %rd44015, 32;
	mul.wide.u32 	%rd44017, %r3732, %r7230;
	and.b64  	%rd44018, %rd43981, 4294967295;
	add.s64 	%rd44019, %rd44016, %rd44018;
	add.s64 	%rd44020, %rd44019, %rd44017;
	shr.u64 	%rd44021, %rd44020, 32;
	mul.wide.u32 	%rd44022, %r3731, %r7230;
	and.b64  	%rd44023, %rd43986, 4294967295;
	add.s64 	%rd44024, %rd44021, %rd44023;
	add.s64 	%rd44025, %rd44024, %rd44022;
	shr.u64 	%rd44026, %rd44025, 32;
	mul.wide.u32 	%rd44027, %r3730, %r7230;
	and.b64  	%rd44028, %rd43989, 4294967295;
	add.s64 	%rd44029, %rd44026, %rd44028;
	add.s64 	%rd44030, %rd44029, %rd44027;
	shr.u64 	%rd44031, %rd44030, 32;
	and.b64  	%rd44032, %rd43992, 4294967295;
	add.s64 	%rd44033, %rd44031, %rd44032;
	{ .reg .b32 tmp; mov.b64 {tmp, %r7232}, %rd44033; }
	add.s32 	%r7233, %r7229, %r7232;
	mul.lo.s32 	%r7234, %r7205, %r7231;
	mul.wide.u32 	%rd44034, %r3737, %r7234;
	and.b64  	%rd44035, %rd44000, 4294967295;
	add.s64 	%rd44036, %rd44034, %rd44035;
	shr.u64 	%rd44037, %rd44036, 32;
	mul.wide.u32 	%rd44038, %r3736, %r7234;
	and.b64  	%rd44039, %rd44005, 4294967295;
	add.s64 	%rd44040, %rd44037, %rd44039;
	add.s64 	%rd44041, %rd44040, %rd44038;
	cvt.u32.u64 	%r8848, %rd44041;
	shr.u64 	%rd44042, %rd44041, 32;
	mul.wide.u32 	%rd44043, %r3735, %r7234;
	and.b64  	%rd44044, %rd44010, 4294967295;
	add.s64 	%rd44045, %rd44042, %rd44044;
	add.s64 	%rd44046, %rd44045, %rd44043;
	cvt.u32.u64 	%r8849, %rd44046;
	shr.u64 	%rd44047, %rd44046, 32;
	mul.wide.u32 	%rd44048, %r3734, %r7234;
	and.b64  	%rd44049, %rd44015, 4294967295;
	add.s64 	%rd44050, %rd44047, %rd44049;
	add.s64 	%rd44051, %rd44050, %rd44048;
	cvt.u32.u64 	%r8850, %rd44051;
	shr.u64 	%rd44052, %rd44051, 32;
	mul.wide.u32 	%rd44053, %r3733, %r7234;
	and.b64  	%rd44054, %rd44020, 4294967295;
	add.s64 	%rd44055, %rd44052, %rd44054;
	add.s64 	%rd44056, %rd44055, %rd44053;
	cvt.u32.u64 	%r8851, %rd44056;
	shr.u64 	%rd44057, %rd44056, 32;
	mul.wide.u32 	%rd44058, %r3732, %r7234;
	and.b64  	%rd44059, %rd44025, 4294967295;
	add.s64 	%rd44060, %rd44057, %rd44059;
	add.s64 	%rd44061, %rd44060, %rd44058;
	cvt.u32.u64 	%r8852, %rd44061;
	shr.u64 	%rd44062, %rd44061, 32;
	mul.wide.u32 	%rd44063, %r3731, %r7234;
	and.b64  	%rd44064, %rd44030, 4294967295;
	add.s64 	%rd44065, %rd44062, %rd44064;
	add.s64 	%rd44066, %rd44065, %rd44063;
	cvt.u32.u64 	%r8853, %rd44066;
	shr.u64 	%rd44067, %rd44066, 32;
	mul.wide.u32 	%rd44068, %r3730, %r7234;
	and.b64  	%rd44069, %rd44033, 4294967295;
	add.s64 	%rd44070, %rd44067, %rd44069;
	add.s64 	%rd44071, %rd44070, %rd44068;
	cvt.u32.u64 	%r8854, %rd44071;
	{ .reg .b32 tmp; mov.b64 {tmp, %r7235}, %rd44071; }
	add.s32 	%r8855, %r7233, %r7235;
	setp.gt.u32 	%p1980, %r8855, %r3730;
	@%p1980 bra 	$L__BB5_1715;
	setp.lt.u32 	%p1981, %r8855, %r3730;
	@%p1981 bra 	$L__BB5_1716;
	setp.lt.u32 	%p1982, %r3731, %r8854;
	@%p1982 bra 	$L__BB5_1715;
	setp.gt.u32 	%p1983, %r3731, %r8854;
	@%p1983 bra 	$L__BB5_1716;
	setp.lt.u32 	%p1984, %r3732, %r8853;
	@%p1984 bra 	$L__BB5_1715;
	setp.gt.u32 	%p1985, %r3732, %r8853;
	@%p1985 bra 	$L__BB5_1716;
	setp.lt.u32 	%p1986, %r3733, %r8852;
	@%p1986 bra 	$L__BB5_1715;
	setp.gt.u32 	%p1987, %r3733, %r8852;
	@%p1987 bra 	$L__BB5_1716;
	setp.lt.u32 	%p1988, %r3734, %r8851;
	@%p1988 bra 	$L__BB5_1715;
	setp.gt.u32 	%p1989, %r3734, %r8851;
	@%p1989 bra 	$L__BB5_1716;
	setp.lt.u32 	%p1990, %r3735, %r8850;
	@%p1990 bra 	$L__BB5_1715;
	setp.gt.u32 	%p1991, %r3735, %r8850;
	@%p1991 bra 	$L__BB5_1716;
	setp.lt.u32 	%p1992, %r3736, %r8849;
	@%p1992 bra 	$L__BB5_1715;
	setp.gt.u32 	%p1993, %r3736, %r8849;
	setp.gt.u32 	%p1994, %r3737, %r8848;
	or.pred  	%p1995, %p1993, %p1994;
	@%p1995 bra 	$L__BB5_1716;
$L__BB5_1715:
	sub.s32 	%r8848, %r8848, %r3737;
	sub.s32 	%r8849, %r8849, %r3736;
	sub.s32 	%r8850, %r8850, %r3735;
	sub.s32 	%r8851, %r8851, %r3734;
	sub.s32 	%r8852, %r8852, %r3733;
	sub.s32 	%r8853, %r8853, %r3732;
	sub.s32 	%r8854, %r8854, %r3731;
	sub.s32 	%r8855, %r8855, %r3730;
$L__BB5_1716:
	shl.b32 	%r7236, %r8784, 1;
	sub.s32 	%r8872, %r8848, %r7236;
	shl.b32 	%r7237, %r8785, 1;
	sub.s32 	%r8873, %r8849, %r7237;
	shl.b32 	%r7238, %r8786, 1;
	sub.s32 	%r8874, %r8850, %r7238;
	shl.b32 	%r7239, %r8787, 1;
	sub.s32 	%r8875, %r8851, %r7239;
	shl.b32 	%r7240, %r8788, 1;
	sub.s32 	%r8876, %r8852, %r7240;
	shl.b32 	%r7241, %r8789, 1;
	sub.s32 	%r8877, %r8853, %r7241;
	shl.b32 	%r7242, %r8790, 1;
	sub.s32 	%r8878, %r8854, %r7242;
	shl.b32 	%r7243, %r8791, 1;
	sub.s32 	%r8879, %r8855, %r7243;
	sub.s32 	%r7244, %r8784, %r8872;
	sub.s32 	%r7245, %r8785, %r8873;
	sub.s32 	%r7246, %r8786, %r8874;
	sub.s32 	%r7247, %r8787, %r8875;
	sub.s32 	%r7248, %r8788, %r8876;
	sub.s32 	%r7249, %r8789, %r8877;
	sub.s32 	%r7250, %r8790, %r8878;
	sub.s32 	%r7251, %r8791, %r8879;
	mul.wide.u32 	%rd44072, %r7244, %r8840;
	cvt.u32.u64 	%r7252, %rd44072;
	shr.u64 	%rd44073, %rd44072, 32;
	mul.wide.u32 	%rd44074, %r7245, %r8840;
	add.s64 	%rd44075, %rd44073, %rd44074;
	shr.u64 	%rd44076, %rd44075, 32;
	mul.wide.u32 	%rd44077, %r7246, %r8840;
	add.s64 	%rd44078, %rd44076, %rd44077;
	shr.u64 	%rd44079, %rd44078, 32;
	mul.wide.u32 	%rd44080, %r7247, %r8840;
	add.s64 	%rd44081, %rd44079, %rd44080;
	shr.u64 	%rd44082, %rd44081, 32;
	mul.wide.u32 	%rd44083, %r7248, %r8840;
	add.s64 	%rd44084, %rd44082, %rd44083;
	shr.u64 	%rd44085, %rd44084, 32;
	mul.wide.u32 	%rd44086, %r7249, %r8840;
	add.s64 	%rd44087, %rd44085, %rd44086;
	shr.u64 	%rd44088, %rd44087, 32;
	mul.wide.u32 	%rd44089, %r7250, %r8840;
	add.s64 	%rd44090, %rd44088, %rd44089;
	shr.u64 	%rd44091, %rd44090, 32;
	mul.wide.u32 	%rd44092, %r7251, %r8840;
	add.s64 	%rd44093, %rd44091, %rd44092;
	shr.u64 	%rd44094, %rd44093, 32;
	mul.wide.u32 	%rd44095, %r7244, %r8841;
	and.b64  	%rd44096, %rd44075, 4294967295;
	add.s64 	%rd44097, %rd44095, %rd44096;
	shr.u64 	%rd44098, %rd44097, 32;
	mul.wide.u32 	%rd44099, %r7245, %r8841;
	and.b64  	%rd44100, %rd44078, 4294967295;
	add.s64 	%rd44101, %rd44098, %rd44100;
	add.s64 	%rd44102, %rd44101, %rd44099;
	shr.u64 	%rd44103, %rd44102, 32;
	mul.wide.u32 	%rd44104, %r7246, %r8841;
	and.b64  	%rd44105, %rd44081, 4294967295;
	add.s64 	%rd44106, %rd44103, %rd44105;
	add.s64 	%rd44107, %rd44106, %rd44104;
	shr.u64 	%rd44108, %rd44107, 32;
	mul.wide.u32 	%rd44109, %r7247, %r8841;
	and.b64  	%rd44110, %rd44084, 4294967295;
	add.s64 	%rd44111, %rd44108, %rd44110;
	add.s64 	%rd44112, %rd44111, %rd44109;
	shr.u64 	%rd44113, %rd44112, 32;
	mul.wide.u32 	%rd44114, %r7248, %r8841;
	and.b64  	%rd44115, %rd44087, 4294967295;
	add.s64 	%rd44116, %rd44113, %rd44115;
	add.s64 	%rd44117, %rd44116, %rd44114;
	shr.u64 	%rd44118, %rd44117, 32;
	mul.wide.u32 	%rd44119, %r7249, %r8841;
	and.b64  	%rd44120, %rd44090, 4294967295;
	add.s64 	%rd44121, %rd44118, %rd44120;
	add.s64 	%rd44122, %rd44121, %rd44119;
	shr.u64 	%rd44123, %rd44122, 32;
	mul.wide.u32 	%rd44124, %r7250, %r8841;
	and.b64  	%rd44125, %rd44093, 4294967295;
	add.s64 	%rd44126, %rd44123, %rd44125;
	add.s64 	%rd44127, %rd44126, %rd44124;
	shr.u64 	%rd44128, %rd44127, 32;
	mul.wide.u32 	%rd44129, %r7251, %r8841;
	add.s64 	%rd44130, %rd44128, %rd44094;
	add.s64 	%rd44131, %rd44130, %rd44129;
	shr.u64 	%rd44132, %rd44131, 32;
	mul.wide.u32 	%rd44133, %r7244, %r8842;
	and.b64  	%rd44134, %rd44102, 4294967295;
	add.s64 	%rd44135, %rd44133, %rd44134;
	shr.u64 	%rd44136, %rd44135, 32;
	mul.wide.u32 	%rd44137, %r7245, %r8842;
	and.b64  	%rd44138, %rd44107, 4294967295;
	add.s64 	%rd44139, %rd44136, %rd44138;
	add.s64 	%rd44140, %rd44139, %rd44137;
	shr.u64 	%rd44141, %rd44140, 32;
	mul.wide.u32 	%rd44142, %r7246, %r8842;
	and.b64  	%rd44143, %rd44112, 4294967295;
	add.s64 	%rd44144, %rd44141, %rd44143;
	add.s64 	%rd44145, %rd44144, %rd44142;
	shr.u64 	%rd44146, %rd44145, 32;
	mul.wide.u32 	%rd44147, %r7247, %r8842;
	and.b64  	%rd44148, %rd44117, 4294967295;
	add.s64 	%rd44149, %rd44146, %rd44148;
	add.s64 	%rd44150, %rd44149, %rd44147;
	shr.u64 	%rd44151, %rd44150, 32;
	mul.wide.u32 	%rd44152, %r7248, %r8842;
	and.b64  	%rd44153, %rd44122, 4294967295;
	add.s64 	%rd44154, %rd44151, %rd44153;
	add.s64 	%rd44155, %rd44154, %rd44152;
	shr.u64 	%rd44156, %rd44155, 32;
	mul.wide.u32 	%rd44157, %r7249, %r8842;
	and.b64  	%rd44158, %rd44127, 4294967295;
	add.s64 	%rd44159, %rd44156, %rd44158;
	add.s64 	%rd44160, %rd44159, %rd44157;
	shr.u64 	%rd44161, %rd44160, 32;
	mul.wide.u32 	%rd44162, %r7250, %r8842;
	and.b64  	%rd44163, %rd44131, 4294967295;
	add.s64 	%rd44164, %rd44161, %rd44163;
	add.s64 	%rd44165, %rd44164, %rd44162;
	shr.u64 	%rd44166, %rd44165, 32;
	mul.wide.u32 	%rd44167, %r7251, %r8842;
	add.s64 	%rd44168, %rd44166, %rd44132;
	add.s64 	%rd44169, %rd44168, %rd44167;
	shr.u64 	%rd44170, %rd44169, 32;
	mul.wide.u32 	%rd44171, %r7244, %r8843;
	and.b64  	%rd44172, %rd44140, 4294967295;
	add.s64 	%rd44173, %rd44171, %rd44172;
	shr.u64 	%rd44174, %rd44173, 32;
	mul.wide.u32 	%rd44175, %r7245, %r8843;
	and.b64  	%rd44176, %rd44145, 4294967295;
	add.s64 	%rd44177, %rd44174, %rd44176;
	add.s64 	%rd44178, %rd44177, %rd44175;
	shr.u64 	%rd44179, %rd44178, 32;
	mul.wide.u32 	%rd44180, %r7246, %r8843;
	and.b64  	%rd44181, %rd44150, 4294967295;
	add.s64 	%rd44182, %rd44179, %rd44181;
	add.s64 	%rd44183, %rd44182, %rd44180;
	shr.u64 	%rd44184, %rd44183, 32;
	mul.wide.u32 	%rd44185, %r7247, %r8843;
	and.b64  	%rd44186, %rd44155, 4294967295;
	add.s64 	%rd44187, %rd44184, %rd44186;
	add.s64 	%rd44188, %rd44187, %rd44185;
	shr.u64 	%rd44189, %rd44188, 32;
	mul.wide.u32 	%rd44190, %r7248, %r8843;
	and.b64  	%rd44191, %rd44160, 4294967295;
	add.s64 	%rd44192, %rd44189, %rd44191;
	add.s64 	%rd44193, %rd44192, %rd44190;
	shr.u64 	%rd44194, %rd44193, 32;
	mul.wide.u32 	%rd44195, %r7249, %r8843;
	and.b64  	%rd44196, %rd44165, 4294967295;
	add.s64 	%rd44197, %rd44194, %rd44196;
	add.s64 	%rd44198, %rd44197, %rd44195;
	shr.u64 	%rd44199, %rd44198, 32;
	mul.wide.u32 	%rd44200, %r7250, %r8843;
	and.b64  	%rd44201, %rd44169, 4294967295;
	add.s64 	%rd44202, %rd44199, %rd44201;
	add.s64 	%rd44203, %rd44202, %rd44200;
	shr.u64 	%rd44204, %rd44203, 32;
	mul.wide.u32 	%rd44205, %r7251, %r8843;
	add.s64 	%rd44206, %rd44204, %rd44170;
	add.s64 	%rd44207, %rd44206, %rd44205;
	shr.u64 	%rd44208, %rd44207, 32;
	mul.wide.u32 	%rd44209, %r7244, %r8844;
	and.b64  	%rd44210, %rd44178, 4294967295;
	add.s64 	%rd44211, %rd44209, %rd44210;
	shr.u64 	%rd44212, %rd44211, 32;
	mul.wide.u32 	%rd44213, %r7245, %r8844;
	and.b64  	%rd44214, %rd44183, 4294967295;
	add.s64 	%rd44215, %rd44212, %rd44214;
	add.s64 	%rd44216, %rd44215, %rd44213;
	shr.u64 	%rd44217, %rd44216, 32;
	mul.wide.u32 	%rd44218, %r7246, %r8844;
	and.b64  	%rd44219, %rd44188, 4294967295;
	add.s64 	%rd44220, %rd44217, %rd44219;
	add.s64 	%rd44221, %rd44220, %rd44218;
	shr.u64 	%rd44222, %rd44221, 32;
	mul.wide.u32 	%rd44223, %r7247, %r8844;
	and.b64  	%rd44224, %rd44193, 4294967295;
	add.s64 	%rd44225, %rd44222, %rd44224;
	add.s64 	%rd44226, %rd44225, %rd44223;
	shr.u64 	%rd44227, %rd44226, 32;
	mul.wide.u32 	%rd44228, %r7248, %r8844;
	and.b64  	%rd44229, %rd44198, 4294967295;
	add.s64 	%rd44230, %rd44227, %rd44229;
	add.s64 	%rd44231, %rd44230, %rd44228;
	shr.u64 	%rd44232, %rd44231, 32;
	mul.wide.u32 	%rd44233, %r7249, %r8844;
	and.b64  	%rd44234, %rd44203, 4294967295;
	add.s64 	%rd44235, %rd44232, %rd44234;
	add.s64 	%rd44236, %rd44235, %rd44233;
	shr.u64 	%rd44237, %rd44236, 32;
	mul.wide.u32 	%rd44238, %r7250, %r8844;
	and.b64  	%rd44239, %rd44207, 4294967295;
	add.s64 	%rd44240, %rd44237, %rd44239;
	add.s64 	%rd44241, %rd44240, %rd44238;
	shr.u64 	%rd44242, %rd44241, 32;
	mul.wide.u32 	%rd44243, %r7251, %r8844;
	add.s64 	%rd44244, %rd44242, %rd44208;
	add.s64 	%rd44245, %rd44244, %rd44243;
	shr.u64 	%rd44246, %rd44245, 32;
	mul.wide.u32 	%rd44247, %r7244, %r8845;
	and.b64  	%rd44248, %rd44216, 4294967295;
	add.s64 	%rd44249, %rd44247, %rd44248;
	shr.u64 	%rd44250, %rd44249, 32;
	mul.wide.u32 	%rd44251, %r7245, %r8845;
	and.b64  	%rd44252, %rd44221, 4294967295;
	add.s64 	%rd44253, %rd44250, %rd44252;
	add.s64 	%rd44254, %rd44253, %rd44251;
	shr.u64 	%rd44255, %rd44254, 32;
	mul.wide.u32 	%rd44256, %r7246, %r8845;
	and.b64  	%rd44257, %rd44226, 4294967295;
	add.s64 	%rd44258, %rd44255, %rd44257;
	add.s64 	%rd44259, %rd44258, %rd44256;
	shr.u64 	%rd44260, %rd44259, 32;
	mul.wide.u32 	%rd44261, %r7247, %r8845;
	and.b64  	%rd44262, %rd44231, 4294967295;
	add.s64 	%rd44263, %rd44260, %rd44262;
	add.s64 	%rd44264, %rd44263, %rd44261;
	shr.u64 	%rd44265, %rd44264, 32;
	mul.wide.u32 	%rd44266, %r7248, %r8845;
	and.b64  	%rd44267, %rd44236, 4294967295;
	add.s64 	%rd44268, %rd44265, %rd44267;
	add.s64 	%rd44269, %rd44268, %rd44266;
	shr.u64 	%rd44270, %rd44269, 32;
	mul.wide.u32 	%rd44271, %r7249, %r8845;
	and.b64  	%rd44272, %rd44241, 4294967295;
	add.s64 	%rd44273, %rd44270, %rd44272;
	add.s64 	%rd44274, %rd44273, %rd44271;
	shr.u64 	%rd44275, %rd44274, 32;
	mul.wide.u32 	%rd44276, %r7250, %r8845;
	and.b64  	%rd44277, %rd44245, 4294967295;
	add.s64 	%rd44278, %rd44275, %rd44277;
	add.s64 	%rd44279, %rd44278, %rd44276;
	shr.u64 	%rd44280, %rd44279, 32;
	mul.wide.u32 	%rd44281, %r7251, %r8845;
	add.s64 	%rd44282, %rd44280, %rd44246;
	add.s64 	%rd44283, %rd44282, %rd44281;
	shr.u64 	%rd44284, %rd44283, 32;
	mul.wide.u32 	%rd44285, %r7244, %r8846;
	and.b64  	%rd44286, %rd44254, 4294967295;
	add.s64 	%rd44287, %rd44285, %rd44286;
	shr.u64 	%rd44288, %rd44287, 32;
	mul.wide.u32 	%rd44289, %r7245, %r8846;
	and.b64  	%rd44290, %rd44259, 4294967295;
	add.s64 	%rd44291, %rd44288, %rd44290;
	add.s64 	%rd44292, %rd44291, %rd44289;
	shr.u64 	%rd44293, %rd44292, 32;
	mul.wide.u32 	%rd44294, %r7246, %r8846;
	and.b64  	%rd44295, %rd44264, 4294967295;
	add.s64 	%rd44296, %rd44293, %rd44295;
	add.s64 	%rd44297, %rd44296, %rd44294;
	shr.u64 	%rd44298, %rd44297, 32;
	mul.wide.u32 	%rd44299, %r7247, %r8846;
	and.b64  	%rd44300, %rd44269, 4294967295;
	add.s64 	%rd44301, %rd44298, %rd44300;
	add.s64 	%rd44302, %rd44301, %rd44299;
	shr.u64 	%rd44303, %rd44302, 32;
	mul.wide.u32 	%rd44304, %r7248, %r8846;
	and.b64  	%rd44305, %rd44274, 4294967295;
	add.s64 	%rd44306, %rd44303, %rd44305;
	add.s64 	%rd44307, %rd44306, %rd44304;
	shr.u64 	%rd44308, %rd44307, 32;
	mul.wide.u32 	%rd44309, %r7249, %r8846;
	and.b64  	%rd44310, %rd44279, 4294967295;
	add.s64 	%rd44311, %rd44308, %rd44310;
	add.s64 	%rd44312, %rd44311, %rd44309;
	shr.u64 	%rd44313, %rd44312, 32;
	mul.wide.u32 	%rd44314, %r7250, %r8846;
	and.b64  	%rd44315, %rd44283, 4294967295;
	add.s64 	%rd44316, %rd44313, %rd44315;
	add.s64 	%rd44317, %rd44316, %rd44314;
	shr.u64 	%rd44318, %rd44317, 32;
	mul.wide.u32 	%rd44319, %r7251, %r8846;
	add.s64 	%rd44320, %rd44318, %rd44284;
	add.s64 	%rd44321, %rd44320, %rd44319;
	shr.u64 	%rd44322, %rd44321, 32;
	mul.wide.u32 	%rd44323, %r7244, %r8847;
	and.b64  	%rd44324, %rd44292, 4294967295;
	add.s64 	%rd44325, %rd44323, %rd44324;
	shr.u64 	%rd44326, %rd44325, 32;
	mul.wide.u32 	%rd44327, %r7245, %r8847;
	and.b64  	%rd44328, %rd44297, 4294967295;
	add.s64 	%rd44329, %rd44326, %rd44328;
	add.s64 	%rd44330, %rd44329, %rd44327;
	shr.u64 	%rd44331, %rd44330, 32;
	mul.wide.u32 	%rd44332, %r7246, %r8847;
	and.b64  	%rd44333, %rd44302, 4294967295;
	add.s64 	%rd44334, %rd44331, %rd44333;
	add.s64 	%rd44335, %rd44334, %rd44332;
	shr.u64 	%rd44336, %rd44335, 32;
	mul.wide.u32 	%rd44337, %r7247, %r8847;
	and.b64  	%rd44338, %rd44307, 4294967295;
	add.s64 	%rd44339, %rd44336, %rd44338;
	add.s64 	%rd44340, %rd44339, %rd44337;
	shr.u64 	%rd44341, %rd44340, 32;
	mul.wide.u32 	%rd44342, %r7248, %r8847;
	and.b64  	%rd44343, %rd44312, 4294967295;
	add.s64 	%rd44344, %rd44341, %rd44343;
	add.s64 	%rd44345, %rd44344, %rd44342;
	shr.u64 	%rd44346, %rd44345, 32;
	mul.wide.u32 	%rd44347, %r7249, %r8847;
	and.b64  	%rd44348, %rd44317, 4294967295;
	add.s64 	%rd44349, %rd44346, %rd44348;
	add.s64 	%rd44350, %rd44349, %rd44347;
	shr.u64 	%rd44351, %rd44350, 32;
	mul.wide.u32 	%rd44352, %r7250, %r8847;
	and.b64  	%rd44353, %rd44321, 4294967295;
	add.s64 	%rd44354, %rd44351, %rd44353;
	add.s64 	%rd44355, %rd44354, %rd44352;
	shr.u64 	%rd44356, %rd44355, 32;
	mul.wide.u32 	%rd44357, %r7251, %r8847;
	add.s64 	%rd44358, %rd44356, %rd44322;
	add.s64 	%rd44359, %rd44358, %rd44357;
	{ .reg .b32 tmp; mov.b64 {tmp, %r7253}, %rd44359; }
	mul.lo.s32 	%r7255, %r7205, %r7252;
	mul.wide.u32 	%rd44360, %r3737, %r7255;
	and.b64  	%rd44361, %rd44072, 4294967295;
	add.s64 	%rd44362, %rd44360, %rd44361;
	shr.u64 	%rd44363, %rd44362, 32;
	mul.wide.u32 	%rd44364, %r3736, %r7255;
	and.b64  	%rd44365, %rd44097, 4294967295;
	add.s64 	%rd44366, %rd44363, %rd44365;
	add.s64 	%rd44367, %rd44366, %rd44364;
	cvt.u32.u64 	%r7256, %rd44367;
	shr.u64 	%rd44368, %rd44367, 32;
	mul.wide.u32 	%rd44369, %r3735, %r7255;
	and.b64  	%rd44370, %rd44135, 4294967295;
	add.s64 	%rd44371, %rd44368, %rd44370;
	add.s64 	%rd44372, %rd44371, %rd44369;
	shr.u64 	%rd44373, %rd44372, 32;
	mul.wide.u32 	%rd44374, %r3734, %r7255;
	and.b64  	%rd44375, %rd44173, 4294967295;
	add.s64 	%rd44376, %rd44373, %rd44375;
	add.s64 	%rd44377, %rd44376, %rd44374;
	shr.u64 	%rd44378, %rd44377, 32;
	mul.wide.u32 	%rd44379, %r3733, %r7255;
	and.b64  	%rd44380, %rd44211, 4294967295;
	add.s64 	%rd44381, %rd44378, %rd44380;
	add.s64 	%rd44382, %rd44381, %rd44379;
	shr.u64 	%rd44383, %rd44382, 32;
	mul.wide.u32 	%rd44384, %r3732, %r7255;
	and.b64  	%rd44385, %rd44249, 4294967295;
	add.s64 	%rd44386, %rd44383, %rd44385;
	add.s64 	%rd44387, %rd44386, %rd44384;
	shr.u64 	%rd44388, %rd44387, 32;
	mul.wide.u32 	%rd44389, %r3731, %r7255;
	and.b64  	%rd44390, %rd44287, 4294967295;
	add.s64 	%rd44391, %rd44388, %rd44390;
	add.s64 	%rd44392, %rd44391, %rd44389;
	shr.u64 	%rd44393, %rd44392, 32;
	mul.wide.u32 	%rd44394, %r3730, %r7255;
	and.b64  	%rd44395, %rd44325, 4294967295;
	add.s64 	%rd44396, %rd44393, %rd44395;
	add.s64 	%rd44397, %rd44396, %rd44394;
	shr.u64 	%rd44398, %rd44397, 32;
	and.b64  	%rd44399, %rd44330, 4294967295;
	add.s64 	%rd44400, %rd44398, %rd44399;
	shr.u64 	%rd44401, %rd44400, 32;
	and.b64  	%rd44402, %rd44335, 4294967295;
	add.s64 	%rd44403, %rd44401, %rd44402;
	shr.u64 	%rd44404, %rd44403, 32;
	and.b64  	%rd44405, %rd44340, 4294967295;
	add.s64 	%rd44406, %rd44404, %rd44405;
	shr.u64 	%rd44407, %rd44406, 32;
	and.b64  	%rd44408, %rd44345, 4294967295;
	add.s64 	%rd44409, %rd44407, %rd44408;
	shr.u64 	%rd44410, %rd44409, 32;
	and.b64  	%rd44411, %rd44350, 4294967295;
	add.s64 	%rd44412, %rd44410, %rd44411;
	shr.u64 	%rd44413, %rd44412, 32;
	and.b64  	%rd44414, %rd44355, 4294967295;
	add.s64 	%rd44415, %rd44413, %rd44414;
	shr.u64 	%rd44416, %rd44415, 32;
	and.b64  	%rd44417, %rd44359, 4294967295;
	add.s64 	%rd44418, %rd44416, %rd44417;
	{ .reg .b32 tmp; mov.b64 {tmp, %r7257}, %rd44418; }
	add.s32 	%r7258, %r7253, %r7257;
	mul.lo.s32 	%r7259, %r7205, %r7256;
	mul.wide.u32 	%rd44419, %r3737, %r7259;
	and.b64  	%rd44420, %rd44367, 4294967295;
	add.s64 	%rd44421, %rd44419, %rd44420;
	shr.u64 	%rd44422, %rd44421, 32;
	mul.wide.u32 	%rd44423, %r3736, %r7259;
	and.b64  	%rd44424, %rd44372, 4294967295;
	add.s64 	%rd44425, %rd44422, %rd44424;
	add.s64 	%rd44426, %rd44425, %rd44423;
	cvt.u32.u64 	%r7260, %rd44426;
	shr.u64 	%rd44427, %rd44426, 32;
	mul.wide.u32 	%rd44428, %r3735, %r7259;
	and.b64  	%rd44429, %rd44377, 4294967295;
	add.s64 	%rd44430, %rd44427, %rd44429;
	add.s64 	%rd44431, %rd44430, %rd44428;
	shr.u64 	%rd44432, %rd44431, 32;
	mul.wide.u32 	%rd44433, %r3734, %r7259;
	and.b64  	%rd44434, %rd44382, 4294967295;
	add.s64 	%rd44435, %rd44432, %rd44434;
	add.s64 	%rd44436, %rd44435, %rd44433;
	shr.u64 	%rd44437, %rd44436, 32;
	mul.wide.u32 	%rd44438, %r3733, %r7259;
	and.b64  	%rd44439, %rd44387, 4294967295;
	add.s64 	%rd44440, %rd44437, %rd44439;
	add.s64 	%rd44441, %rd44440, %rd44438;
	shr.u64 	%rd44442, %rd44441, 32;
	mul.wide.u32 	%rd44443, %r3732, %r7259;
	and.b64  	%rd44444, %rd44392, 4294967295;
	add.s64 	%rd44445, %rd44442, %rd44444;
	add.s64 	%rd44446, %rd44445, %rd44443;
	shr.u64 	%rd44447, %rd44446, 32;
	mul.wide.u32 	%rd44448, %r3731, %r7259;
	and.b64  	%rd44449, %rd44397, 4294967295;
	add.s64 	%rd44450, %rd44447, %rd44449;
	add.s64 	%rd44451, %rd44450, %rd44448;
	shr.u64 	%rd44452, %rd44451, 32;
	mul.wide.u32 	%rd44453, %r3730, %r7259;
	and.b64  	%rd44454, %rd44400, 4294967295;
	add.s64 	%rd44455, %rd44452, %rd44454;
	add.s64 	%rd44456, %rd44455, %rd44453;
	shr.u64 	%rd44457, %rd44456, 32;
	and.b64  	%rd44458, %rd44403, 4294967295;
	add.s64 	%rd44459, %rd44457, %rd44458;
	shr.u64 	%rd44460, %rd44459, 32;
	and.b64  	%rd44461, %rd44406, 4294967295;
	add.s64 	%rd44462, %rd44460, %rd44461;
	shr.u64 	%rd44463, %rd44462, 32;
	and.b64  	%rd44464, %rd44409, 4294967295;
	add.s64 	%rd44465, %rd44463, %rd44464;
	shr.u64 	%rd44466, %rd44465, 32;
	and.b64  	%rd44467, %rd44412, 4294967295;
	add.s64 	%rd44468, %rd44466, %rd44467;
	shr.u64 	%rd44469, %rd44468, 32;
	and.b64  	%rd44470, %rd44415, 4294967295;
	add.s64 	%rd44471, %rd44469, %rd44470;
	shr.u64 	%rd44472, %rd44471, 32;
	and.b64  	%rd44473, %rd44418, 4294967295;
	add.s64 	%rd44474, %rd44472, %rd44473;
	{ .reg .b32 tmp; mov.b64 {tmp, %r7261}, %rd44474; }
	add.s32 	%r7262, %r7258, %r7261;
	mul.lo.s32 	%r7263, %r7205, %r7260;
	mul.wide.u32 	%rd44475, %r3737, %r7263;
	and.b64  	%rd44476, %rd44426, 4294967295;
	add.s64 	%rd44477, %rd44475, %rd44476;
	shr.u64 	%rd44478, %rd44477, 32;
	mul.wide.u32 	%rd44479, %r3736, %r7263;
	and.b64  	%rd44480, %rd44431, 4294967295;
	add.s64 	%rd44481, %rd44478, %rd44480;
	add.s64 	%rd44482, %rd44481, %rd44479;
	cvt.u32.u64 	%r7264, %rd44482;
	shr.u64 	%rd44483, %rd44482, 32;
	mul.wide.u32 	%rd44484, %r3735, %r7263;
	and.b64  	%rd44485, %rd44436, 4294967295;
	add.s64 	%rd44486, %rd44483, %rd44485;
	add.s64 	%rd44487, %rd44486, %rd44484;
	shr.u64 	%rd44488, %rd44487, 32;
	mul.wide.u32 	%rd44489, %r3734, %r7263;
	and.b64  	%rd44490, %rd44441, 4294967295;
	add.s64 	%rd44491, %rd44488, %rd44490;
	add.s64 	%rd44492, %rd44491, %rd44489;
	shr.u64 	%rd44493, %rd44492, 32;
	mul.wide.u32 	%rd44494, %r3733, %r7263;
	and.b64  	%rd44495, %rd44446, 4294967295;
	add.s64 	%rd44496, %rd44493, %rd44495;
	add.s64 	%rd44497, %rd44496, %rd44494;
	shr.u64 	%rd44498, %rd44497, 32;
	mul.wide.u32 	%rd44499, %r3732, %r7263;
	and.b64  	%rd44500, %rd44451, 4294967295;
	add.s64 	%rd44501, %rd44498, %rd44500;
	add.s64 	%rd44502, %rd44501, %rd44499;
	shr.u64 	%rd44503, %rd44502, 32;
	mul.wide.u32 	%rd44504, %r3731, %r7263;
	and.b64  	%rd44505, %rd44456, 4294967295;
	add.s64 	%rd44506, %rd44503, %rd44505;
	add.s64 	%rd44507, %rd44506, %rd44504;
	shr.u64 	%rd44508, %rd44507, 32;
	mul.wide.u32 	%rd44509, %r3730, %r7263;
	and.b64  	%rd44510, %rd44459, 4294967295;
	add.s64 	%rd44511, %rd44508, %rd44510;
	add.s64 	%rd44512, %rd44511, %rd44509;
	shr.u64 	%rd44513, %rd44512, 32;
	and.b64  	%rd44514, %rd44462, 4294967295;
	add.s64 	%rd44515, %rd44513, %rd44514;
	shr.u64 	%rd44516, %rd44515, 32;
	and.b64  	%rd44517, %rd44465, 4294967295;
	add.s64 	%rd44518, %rd44516, %rd44517;
	shr.u64 	%rd44519, %rd44518, 32;
	and.b64  	%rd44520, %rd44468, 4294967295;
	add.s64 	%rd44521, %rd44519, %rd44520;
	shr.u64 	%rd44522, %rd44521, 32;
	and.b64  	%rd44523, %rd44471, 4294967295;
	add.s64 	%rd44524, %rd44522, %rd44523;
	shr.u64 	%rd44525, %rd44524, 32;
	and.b64  	%rd44526, %rd44474, 4294967295;
	add.s64 	%rd44527, %rd44525, %rd44526;
	{ .reg .b32 tmp; mov.b64 {tmp, %r7265}, %rd44527; }
	add.s32 	%r7266, %r7262, %r7265;
	mul.lo.s32 	%r7267, %r7205, %r7264;
	mul.wide.u32 	%rd44528, %r3737, %r7267;
	and.b64  	%rd44529, %rd44482, 4294967295;
	add.s64 	%rd44530, %rd44528, %rd44529;
	shr.u64 	%rd44531, %rd44530, 32;
	mul.wide.u32 	%rd44532, %r3736, %r7267;
	and.b64  	%rd44533, %rd44487, 4294967295;
	add.s64 	%rd44534, %rd44531, %rd44533;
	add.s64 	%rd44535, %rd44534, %rd44532;
	cvt.u32.u64 	%r7268, %rd44535;
	shr.u64 	%rd44536, %rd44535, 32;
	mul.wide.u32 	%rd44537, %r3735, %r7267;
	and.b64  	%rd44538, %rd44492, 4294967295;
	add.s64 	%rd44539, %rd44536, %rd44538;
	add.s64 	%rd44540, %rd44539, %rd44537;
	shr.u64 	%rd44541, %rd44540, 32;
	mul.wide.u32 	%rd44542, %r3734, %r7267;
	and.b64  	%rd44543, %rd44497, 4294967295;
	add.s64 	%rd44544, %rd44541, %rd44543;
	add.s64 	%rd44545, %rd44544, %rd44542;
	shr.u64 	%rd44546, %rd44545, 32;
	mul.wide.u32 	%rd44547, %r3733, %r7267;
	and.b64  	%rd44548, %rd44502, 4294967295;
	add.s64 	%rd44549, %rd44546, %rd44548;
	add.s64 	%rd44550, %rd44549, %rd44547;
	shr.u64 	%rd44551, %rd44550, 32;
	mul.wide.u32 	%rd44552, %r3732, %r7267;
	and.b64  	%rd44553, %rd44507, 4294967295;
	add.s64 	%rd44554, %rd44551, %rd44553;
	add.s64 	%rd44555, %rd44554, %rd44552;
	shr.u64 	%rd44556, %rd44555, 32;
	mul.wide.u32 	%rd44557, %r3731, %r7267;
	and.b64  	%rd44558, %rd44512, 4294967295;
	add.s64 	%rd44559, %rd44556, %rd44558;
	add.s64 	%rd44560, %rd44559, %rd44557;
	shr.u64 	%rd44561, %rd44560, 32;
	mul.wide.u32 	%rd44562, %r3730, %r7267;
	and.b64  	%rd44563, %rd44515, 4294967295;
	add.s64 	%rd44564, %rd44561, %rd44563;
	add.s64 	%rd44565, %rd44564, %rd44562;
	shr.u64 	%rd44566, %rd44565, 32;
	and.b64  	%rd44567, %rd44518, 4294967295;
	add.s64 	%rd44568, %rd44566, %rd44567;
	shr.u64 	%rd44569, %rd44568, 32;
	and.b64  	%rd44570, %rd44521, 4294967295;
	add.s64 	%rd44571, %rd44569, %rd44570;
	shr.u64 	%rd44572, %rd44571, 32;
	and.b64  	%rd44573, %rd44524, 4294967295;
	add.s64 	%rd44574, %rd44572, %rd44573;
	shr.u64 	%rd44575, %rd44574, 32;
	and.b64  	%rd44576, %rd44527, 4294967295;
	add.s64 	%rd44577, %rd44575, %rd44576;
	{ .reg .b32 tmp; mov.b64 {tmp, %r7269}, %rd44577; }
	add.s32 	%r7270, %r7266, %r7269;
	mul.lo.s32 	%r7271, %r7205, %r7268;
	mul.wide.u32 	%rd44578, %r3737, %r7271;
	and.b64  	%rd44579, %rd44535, 4294967295;
	add.s64 	%rd44580, %rd44578, %rd44579;
	shr.u64 	%rd44581, %rd44580, 32;
	mul.wide.u32 	%rd44582, %r3736, %r7271;
	and.b64  	%rd44583, %rd44540, 4294967295;
	add.s64 	%rd44584, %rd44581, %rd44583;
	add.s64 	%rd44585, %rd44584, %rd44582;
	cvt.u32.u64 	%r7272, %rd44585;
	shr.u64 	%rd44586, %rd44585, 32;
	mul.wide.u32 	%rd44587, %r3735, %r7271;
	and.b64  	%rd44588, %rd44545, 4294967295;
	add.s64 	%rd44589, %rd44586, %rd44588;
	add.s64 	%rd44590, %rd44589, %rd44587;
	shr.u64 	%rd44591, %rd44590, 32;
	mul.wide.u32 	%rd44592, %r3734, %r7271;
	and.b64  	%rd44593, %rd44550, 4294967295;
	add.s64 	%rd44594, %rd44591, %rd44593;
	add.s64 	%rd44595, %rd44594, %rd44592;
	shr.u64 	%rd44596, %rd44595, 32;
	mul.wide.u32 	%rd44597, %r3733, %r7271;
	and.b64  	%rd44598, %rd44555, 4294967295;
	add.s64 	%rd44599, %rd44596, %rd44598;
	add.s64 	%rd44600, %rd44599, %rd44597;
	shr.u64 	%rd44601, %rd44600, 32;
	mul.wide.u32 	%rd44602, %r3732, %r7271;
	and.b64  	%rd44603, %rd44560, 4294967295;
	add.s64 	%rd44604, %rd44601, %rd44603;
	add.s64 	%rd44605, %rd44604, %rd44602;
	shr.u64 	%rd44606, %rd44605, 32;
	mul.wide.u32 	%rd44607, %r3731, %r7271;
	and.b64  	%rd44608, %rd44565, 4294967295;
	add.s64 	%rd44609, %rd44606, %rd44608;
	add.s64 	%rd44610, %rd44609, %rd44607;
	shr.u64 	%rd44611, %rd44610, 32;
	mul.wide.u32 	%rd44612, %r3730, %r7271;
	and.b64  	%rd44613, %rd44568, 4294967295;
	add.s64 	%rd44614, %rd44611, %rd44613;
	add.s64 	%rd44615, %rd44614, %rd44612;
	shr.u64 	%rd44616, %rd44615, 32;
	and.b64  	%rd44617, %rd44571, 4294967295;
	add.s64 	%rd44618, %rd44616, %rd44617;
	shr.u64 	%rd44619, %rd44618, 32;
	and.b64  	%rd44620, %rd44574, 4294967295;
	add.s64 	%rd44621, %rd44619, %rd44620;
	shr.u64 	%rd44622, %rd44621, 32;
	and.b64  	%rd44623, %rd44577, 4294967295;
	add.s64 	%rd44624, %rd44622, %rd44623;
	{ .reg .b32 tmp; mov.b64 {tmp, %r7273}, %rd44624; }
	add.s32 	%r7274, %r7270, %r7273;
	mul.lo.s32 	%r7275, %r7205, %r7272;
	mul.wide.u32 	%rd44625, %r3737, %r7275;
	and.b64  	%rd44626, %rd44585, 4294967295;
	add.s64 	%rd44627, %rd44625, %rd44626;
	shr.u64 	%rd44628, %rd44627, 32;
	mul.wide.u32 	%rd44629, %r3736, %r7275;
	and.b64  	%rd44630, %rd44590, 4294967295;
	add.s64 	%rd44631, %rd44628, %rd44630;
	add.s64 	%rd44632, %rd44631, %rd44629;
	cvt.u32.u64 	%r7276, %rd44632;
	shr.u64 	%rd44633, %rd44632, 32;
	mul.wide.u32 	%rd44634, %r3735, %r7275;
	and.b64  	%rd44635, %rd44595, 4294967295;
	add.s64 	%rd44636, %rd44633, %rd44635;
	add.s64 	%rd44637, %rd44636, %rd44634;
	shr.u64 	%rd44638, %rd44637, 32;
	mul.wide.u32 	%rd44639, %r3734, %r7275;
	and.b64  	%rd44640, %rd44600, 4294967295;
	add.s64 	%rd44641, %rd44638, %rd44640;
	add.s64 	%rd44642, %rd44641, %rd44639;
	shr.u64 	%rd44643, %rd44642, 32;
	mul.wide.u32 	%rd44644, %r3733, %r7275;
	and.b64  	%rd44645, %rd44605, 4294967295;
	add.s64 	%rd44646, %rd44643, %rd44645;
	add.s64 	%rd44647, %rd44646, %rd44644;
	shr.u64 	%rd44648, %rd44647, 32;
	mul.wide.u32 	%rd44649, %r3732, %r7275;
	and.b64  	%rd44650, %rd44610, 4294967295;
	add.s64 	%rd44651, %rd44648, %rd44650;
	add.s64 	%rd44652, %rd44651, %rd44649;
	shr.u64 	%rd44653, %rd44652, 32;
	mul.wide.u32 	%rd44654, %r3731, %r7275;
	and.b64  	%rd44655, %rd44615, 4294967295;
	add.s64 	%rd44656, %rd44653, %rd44655;
	add.s64 	%rd44657, %rd44656, %rd44654;
	shr.u64 	%rd44658, %rd44657, 32;
	mul.wide.u32 	%rd44659, %r3730, %r7275;
	and.b64  	%rd44660, %rd44618, 4294967295;
	add.s64 	%rd44661, %rd44658, %rd44660;
	add.s64 	%rd44662, %rd44661, %rd44659;
	shr.u64 	%rd44663, %rd44662, 32;
	and.b64  	%rd44664, %rd44621, 4294967295;
	add.s64 	%rd44665, %rd44663, %rd44664;
	shr.u64 	%rd44666, %rd44665, 32;
	and.b64  	%rd44667, %rd44624, 4294967295;
	add.s64 	%rd44668, %rd44666, %rd44667;
	{ .reg .b32 tmp; mov.b64 {tmp, %r7277}, %rd44668; }
	add.s32 	%r7278, %r7274, %r7277;
	mul.lo.s32 	%r7279, %r7205, %r7276;
	mul.wide.u32 	%rd44669, %r3737, %r7279;
	and.b64  	%rd44670, %rd44632, 4294967295;
	add.s64 	%rd44671, %rd44669, %rd44670;
	shr.u64 	%rd44672, %rd44671, 32;
	mul.wide.u32 	%rd44673, %r3736, %r7279;
	and.b64  	%rd44674, %rd44637, 4294967295;
	add.s64 	%rd44675, %rd44672, %rd44674;
	add.s64 	%rd44676, %rd44675, %rd44673;
	cvt.u32.u64 	%r7280, %rd44676;
	shr.u64 	%rd44677, %rd44676, 32;
	mul.wide.u32 	%rd44678, %r3735, %r7279;
	and.b64  	%rd44679, %rd44642, 4294967295;
	add.s64 	%rd44680, %rd44677, %rd44679;
	add.s64 	%rd44681, %rd44680, %rd44678;
	shr.u64 	%rd44682, %rd44681, 32;
	mul.wide.u32 	%rd44683, %r3734, %r7279;
	and.b64  	%rd44684, %rd44647, 4294967295;
	add.s64 	%rd44685, %rd44682, %rd44684;
	add.s64 	%rd44686, %rd44685, %rd44683;
	shr.u64 	%rd44687, %rd44686, 32;
	mul.wide.u32 	%rd44688, %r3733, %r7279;
	and.b64  	%rd44689, %rd44652, 4294967295;
	add.s64 	%rd44690, %rd44687, %rd44689;
	add.s64 	%rd44691, %rd44690, %rd44688;
	shr.u64 	%rd44692, %rd44691, 32;
	mul.wide.u32 	%rd44693, %r3732, %r7279;
	and.b64  	%rd44694, %rd44657, 4294967295;
	add.s64 	%rd44695, %rd44692, %rd44694;
	add.s64 	%rd44696, %rd44695, %rd44693;
	shr.u64 	%rd44697, %rd44696, 32;
	mul.wide.u32 	%rd44698, %r3731, %r7279;
	and.b64  	%rd44699, %rd44662, 4294967295;
	add.s64 	%rd44700, %rd44697, %rd44699;
	add.s64 	%rd44701, %rd44700, %rd44698;
	shr.u64 	%rd44702, %rd44701, 32;
	mul.wide.u32 	%rd44703, %r3730, %r7279;
	and.b64  	%rd44704, %rd44665, 4294967295;
	add.s64 	%rd44705, %rd44702, %rd44704;
	add.s64 	%rd44706, %rd44705, %rd44703;
	shr.u64 	%rd44707, %rd44706, 32;
	and.b64  	%rd44708, %rd44668, 4294967295;
	add.s64 	%rd44709, %rd44707, %rd44708;
	{ .reg .b32 tmp; mov.b64 {tmp, %r7281}, %rd44709; }
	add.s32 	%r7282, %r7278, %r7281;
	mul.lo.s32 	%r7283, %r7205, %r7280;
	mul.wide.u32 	%rd44710, %r3737, %r7283;
	and.b64  	%rd44711, %rd44676, 4294967295;
	add.s64 	%rd44712, %rd44710, %rd44711;
	shr.u64 	%rd44713, %rd44712, 32;
	mul.wide.u32 	%rd44714, %r3736, %r7283;
	and.b64  	%rd44715, %rd44681, 4294967295;
	add.s64 	%rd44716, %rd44713, %rd44715;
	add.s64 	%rd44717, %rd44716, %rd44714;
	cvt.u32.u64 	%r8856, %rd44717;
	shr.u64 	%rd44718, %rd44717, 32;
	mul.wide.u32 	%rd44719, %r3735, %r7283;
	and.b64  	%rd44720, %rd44686, 4294967295;
	add.s64 	%rd44721, %rd44718, %rd44720;
	add.s64 	%rd44722, %rd44721, %rd44719;
	cvt.u32.u64 	%r8857, %rd44722;
	shr.u64 	%rd44723, %rd44722, 32;
	mul.wide.u32 	%rd44724, %r3734, %r7283;
	and.b64  	%rd44725, %rd44691, 4294967295;
	add.s64 	%rd44726, %rd44723, %rd44725;
	add.s64 	%rd44727, %rd44726, %rd44724;
	cvt.u32.u64 	%r8858, %rd44727;
	shr.u64 	%rd44728, %rd44727, 32;
	mul.wide.u32 	%rd44729, %r3733, %r7283;
	and.b64  	%rd44730, %rd44696, 4294967295;
	add.s64 	%rd44731, %rd44728, %rd44730;
	add.s64 	%rd44732, %rd44731, %rd44729;
	cvt.u32.u64 	%r8859, %rd44732;
	shr.u64 	%rd44733, %rd44732, 32;
	mul.wide.u32 	%rd44734, %r3732, %r7283;
	and.b64  	%rd44735, %rd44701, 4294967295;
	add.s64 	%rd44736, %rd44733, %rd44735;
	add.s64 	%rd44737, %rd44736, %rd44734;
	cvt.u32.u64 	%r8860, %rd44737;
	shr.u64 	%rd44738, %rd44737, 32;
	mul.wide.u32 	%rd44739, %r3731, %r7283;
	and.b64  	%rd44740, %rd44706, 4294967295;
	add.s64 	%rd44741, %rd44738, %rd44740;
	add.s64 	%rd44742, %rd44741, %rd44739;
	cvt.u32.u64 	%r8861, %rd44742;
	shr.u64 	%rd44743, %rd44742, 32;
	mul.wide.u32 	%rd44744, %r3730, %r7283;
	and.b64  	%rd44745, %rd44709, 4294967295;
	add.s64 	%rd44746, %rd44743, %rd44745;
	add.s64 	%rd44747, %rd44746, %rd44744;
	cvt.u32.u64 	%r8862, %rd44747;
	{ .reg .b32 tmp; mov.b64 {tmp, %r7284}, %rd44747; }
	add.s32 	%r8863, %r7282, %r7284;
	setp.gt.u32 	%p1996, %r8863, %r3730;
	@%p1996 bra 	$L__BB5_1730;
	setp.lt.u32 	%p1997, %r8863, %r3730;
	@%p1997 bra 	$L__BB5_1731;
	setp.lt.u32 	%p1998, %r3731, %r8862;
	@%p1998 bra 	$L__BB5_1730;
	setp.gt.u32 	%p1999, %r3731, %r8862;
	@%p1999 bra 	$L__BB5_1731;
	setp.lt.u32 	%p2000, %r3732, %r8861;
	@%p2000 bra 	$L__BB5_1730;
	setp.gt.u32 	%p2001, %r3732, %r8861;
	@%p2001 bra 	$L__BB5_1731;
	setp.lt.u32 	%p2002, %r3733, %r8860;
	@%p2002 bra 	$L__BB5_1730;
	setp.gt.u32 	%p2003, %r3733, %r8860;
	@%p2003 bra 	$L__BB5_1731;
	setp.lt.u32 	%p2004, %r3734, %r8859;
	@%p2004 bra 	$L__BB5_1730;
	setp.gt.u32 	%p2005, %r3734, %r8859;
	@%p2005 bra 	$L__BB5_1731;
	setp.lt.u32 	%p2006, %r3735, %r8858;
	@%p2006 bra 	$L__BB5_1730;
	setp.gt.u32 	%p2007, %r3735, %r8858;
	@%p2007 bra 	$L__BB5_1731;
	setp.lt.u32 	%p2008, %r3736, %r8857;
	@%p2008 bra 	$L__BB5_1730;
	setp.gt.u32 	%p2009, %r3736, %r8857;
	setp.gt.u32 	%p2010, %r3737, %r8856;
	or.pred  	%p2011, %p2009, %p2010;
	@%p2011 bra 	$L__BB5_1731;
$L__BB5_1730:
	sub.s32 	%r8856, %r8856, %r3737;
	sub.s32 	%r8857, %r8857, %r3736;
	sub.s32 	%r8858, %r8858, %r3735;
	sub.s32 	%r8859, %r8859, %r3734;
	sub.s32 	%r8860, %r8860, %r3733;
	sub.s32 	%r8861, %r8861, %r3732;
	sub.s32 	%r8862, %r8862, %r3731;
	sub.s32 	%r8863, %r8863, %r3730;
$L__BB5_1731:
	ld.const.u32 	%r3804, [P_CONST+20];
	ld.const.u32 	%r3805, [P_CONST+16];
	ld.const.u32 	%r3806, [P_CONST+12];
	ld.const.u32 	%r3807, [P_CONST+8];
	ld.const.u32 	%r3808, [P_CONST+4];
	ld.const.u32 	%r3809, [P_CONST];
	sub.s32 	%r8880, %r8856, %r8816;
	sub.s32 	%r8881, %r8857, %r8817;
	sub.s32 	%r8882, %r8858, %r8818;
	sub.s32 	%r8883, %r8859, %r8819;
	sub.s32 	%r8884, %r8860, %r8820;
	sub.s32 	%r8885, %r8861, %r8821;
	sub.s32 	%r8886, %r8862, %r8822;
	sub.s32 	%r8887, %r8863, %r8823;
	mul.wide.u32 	%rd44748, %r2303, %r2295;
	cvt.u32.u64 	%r7285, %rd44748;
	shr.u64 	%rd44749, %rd44748, 32;
	mul.wide.u32 	%rd44750, %r2304, %r2295;
	add.s64 	%rd44751, %rd44749, %rd44750;
	shr.u64 	%rd44752, %rd44751, 32;
	mul.wide.u32 	%rd44753, %r2305, %r2295;
	add.s64 	%rd44754, %rd44752, %rd44753;
	shr.u64 	%rd44755, %rd44754, 32;
	mul.wide.u32 	%rd44756, %r2306, %r2295;
	add.s64 	%rd44757, %rd44755, %rd44756;
	shr.u64 	%rd44758, %rd44757, 32;
	mul.wide.u32 	%rd44759, %r2307, %r2295;
	add.s64 	%rd44760, %rd44758, %rd44759;
	shr.u64 	%rd44761, %rd44760, 32;
	mul.wide.u32 	%rd44762, %r2308, %r2295;
	add.s64 	%rd44763, %rd44761, %rd44762;
	shr.u64 	%rd44764, %rd44763, 32;
	mul.wide.u32 	%rd44765, %r2309, %r2295;
	add.s64 	%rd44766, %rd44764, %rd44765;
	shr.u64 	%rd44767, %rd44766, 32;
	mul.wide.u32 	%rd44768, %r2310, %r2295;
	add.s64 	%rd44769, %rd44767, %rd44768;
	shr.u64 	%rd44770, %rd44769, 32;
	mul.wide.u32 	%rd44771, %r2303, %r2296;
	and.b64  	%rd44772, %rd44751, 4294967295;
	add.s64 	%rd44773, %rd44771, %rd44772;
	shr.u64 	%rd44774, %rd44773, 32;
	mul.wide.u32 	%rd44775, %r2304, %r2296;
	and.b64  	%rd44776, %rd44754, 4294967295;
	add.s64 	%rd44777, %rd44774, %rd44776;
	add.s64 	%rd44778, %rd44777, %rd44775;
	shr.u64 	%rd44779, %rd44778, 32;
	mul.wide.u32 	%rd44780, %r2305, %r2296;
	and.b64  	%rd44781, %rd44757, 4294967295;
	add.s64 	%rd44782, %rd44779, %rd44781;
	add.s64 	%rd44783, %rd44782, %rd44780;
	shr.u64 	%rd44784, %rd44783, 32;
	mul.wide.u32 	%rd44785, %r2306, %r2296;
	and.b64  	%rd44786, %rd44760, 4294967295;
	add.s64 	%rd44787, %rd44784, %rd44786;
	add.s64 	%rd44788, %rd44787, %rd44785;
	shr.u64 	%rd44789, %rd44788, 32;
	mul.wide.u32 	%rd44790, %r2307, %r2296;
	and.b64  	%rd44791, %rd44763, 4294967295;
	add.s64 	%rd44792, %rd44789, %rd44791;
	add.s64 	%rd44793, %rd44792, %rd44790;
	shr.u64 	%rd44794, %rd44793, 32;
	mul.wide.u32 	%rd44795, %r2308, %r2296;
	and.b64  	%rd44796, %rd44766, 4294967295;
	add.s64 	%rd44797, %rd44794, %rd44796;
	add.s64 	%rd44798, %rd44797, %rd44795;
	shr.u64 	%rd44799, %rd44798, 32;
	mul.wide.u32 	%rd44800, %r2309, %r2296;
	and.b64  	%rd44801, %rd44769, 4294967295;
	add.s64 	%rd44802, %rd44799, %rd44801;
	add.s64 	%rd44803, %rd44802, %rd44800;
	shr.u64 	%rd44804, %rd44803, 32;
	mul.wide.u32 	%rd44805, %r2310, %r2296;
	add.s64 	%rd44806, %rd44804, %rd44770;
	add.s64 	%rd44807, %rd44806, %rd44805;
	shr.u64 	%rd44808, %rd44807, 32;
	mul.wide.u32 	%rd44809, %r2303, %r2297;
	and.b64  	%rd44810, %rd44778, 4294967295;
	add.s64 	%rd44811, %rd44809, %rd44810;
	shr.u64 	%rd44812, %rd44811, 32;
	mul.wide.u32 	%rd44813, %r2304, %r2297;
	and.b64  	%rd44814, %rd44783, 4294967295;
	add.s64 	%rd44815, %rd44812, %rd44814;
	add.s64 	%rd44816, %rd44815, %rd44813;
	shr.u64 	%rd44817, %rd44816, 32;
	mul.wide.u32 	%rd44818, %r2305, %r2297;
	and.b64  	%rd44819, %rd44788, 4294967295;
	add.s64 	%rd44820, %rd44817, %rd44819;
	add.s64 	%rd44821, %rd44820, %rd44818;
	shr.u64 	%rd44822, %rd44821, 32;
	mul.wide.u32 	%rd44823, %r2306, %r2297;
	and.b64  	%rd44824, %rd44793, 4294967295;
	add.s64 	%rd44825, %rd44822, %rd44824;
	add.s64 	%rd44826, %rd44825, %rd44823;
	shr.u64 	%rd44827, %rd44826, 32;
	mul.wide.u32 	%rd44828, %r2307, %r2297;
	and.b64  	%rd44829, %rd44798, 4294967295;
	add.s64 	%rd44830, %rd44827, %rd44829;
	add.s64 	%rd44831, %rd44830, %rd44828;
	shr.u64 	%rd44832, %rd44831, 32;
	mul.wide.u32 	%rd44833, %r2308, %r2297;
	and.b64  	%rd44834, %rd44803, 4294967295;
	add.s64 	%rd44835, %rd44832, %rd44834;
	add.s64 	%rd44836, %rd44835, %rd44833;
	shr.u64 	%rd44837, %rd44836, 32;
	mul.wide.u32 	%rd44838, %r2309, %r2297;
	and.b64  	%rd44839, %rd44807, 4294967295;
	add.s64 	%rd44840, %rd44837, %rd44839;
	add.s64 	%rd44841, %rd44840, %rd44838;
	shr.u64 	%rd44842, %rd44841, 32;
	mul.wide.u32 	%rd44843, %r2310, %r2297;
	add.s64 	%rd44844, %rd44842, %rd44808;
	add.s64 	%rd44845, %rd44844, %rd44843;
	shr.u64 	%rd44846, %rd44845, 32;
	mul.wide.u32 	%rd44847, %r2303, %r2298;
	and.b64  	%rd44848, %rd44816, 4294967295;
	add.s64 	%rd44849, %rd44847, %rd44848;
	shr.u64 	%rd44850, %rd44849, 32;
	mul.wide.u32 	%rd44851, %r2304, %r2298;
	and.b64  	%rd44852, %rd44821, 4294967295;
	add.s64 	%rd44853, %rd44850, %rd44852;
	add.s64 	%rd44854, %rd44853, %rd44851;
	shr.u64 	%rd44855, %rd44854, 32;
	mul.wide.u32 	%rd44856, %r2305, %r2298;
	and.b64  	%rd44857, %rd44826, 4294967295;
	add.s64 	%rd44858, %rd44855, %rd44857;
	add.s64 	%rd44859, %rd44858, %rd44856;
	shr.u64 	%rd44860, %rd44859, 32;
	mul.wide.u32 	%rd44861, %r2306, %r2298;
	and.b64  	%rd44862, %rd44831, 4294967295;
	add.s64 	%rd44863, %rd44860, %rd44862;
	add.s64 	%rd44864, %rd44863, %rd44861;
	shr.u64 	%rd44865, %rd44864, 32;
	mul.wide.u32 	%rd44866, %r2307, %r2298;
	and.b64  	%rd44867, %rd44836, 4294967295;
	add.s64 	%rd44868, %rd44865, %rd44867;
	add.s64 	%rd44869, %rd44868, %rd44866;
	shr.u64 	%rd44870, %rd44869, 32;
	mul.wide.u32 	%rd44871, %r2308, %r2298;
	and.b64  	%rd44872, %rd44841, 4294967295;
	add.s64 	%rd44873, %rd44870, %rd44872;
	add.s64 	%rd44874, %rd44873, %rd44871;
	shr.u64 	%rd44875, %rd44874, 32;
	mul.wide.u32 	%rd44876, %r2309, %r2298;
	and.b64  	%rd44877, %rd44845, 4294967295;
	add.s64 	%rd44878, %rd44875, %rd44877;
	add.s64 	%rd44879, %rd44878, %rd44876;
	shr.u64 	%rd44880, %rd44879, 32;
	mul.wide.u32 	%rd44881, %r2310, %r2298;
	add.s64 	%rd44882, %rd44880, %rd44846;
	add.s64 	%rd44883, %rd44882, %rd44881;
	shr.u64 	%rd44884, %rd44883, 32;
	mul.wide.u32 	%rd44885, %r2303, %r2299;
	and.b64  	%rd44886, %rd44854, 4294967295;
	add.s64 	%rd44887, %rd44885, %rd44886;
	shr.u64 	%rd44888, %rd44887, 32;
	mul.wide.u32 	%rd44889, %r2304, %r2299;
	and.b64  	%rd44890, %rd44859, 4294967295;
	add.s64 	%rd44891, %rd44888, %rd44890;
	add.s64 	%rd44892, %rd44891, %rd44889;
	shr.u64 	%rd44893, %rd44892, 32;
	mul.wide.u32 	%rd44894, %r2305, %r2299;
	and.b64  	%rd44895, %rd44864, 4294967295;
	add.s64 	%rd44896, %rd44893, %rd44895;
	add.s64 	%rd44897, %rd44896, %rd44894;
	shr.u64 	%rd44898, %rd44897, 32;
	mul.wide.u32 	%rd44899, %r2306, %r2299;
	and.b64  	%rd44900, %rd44869, 4294967295;
	add.s64 	%rd44901, %rd44898, %rd44900;
	add.s64 	%rd44902, %rd44901, %rd44899;
	shr.u64 	%rd44903, %rd44902, 32;
	mul.wide.u32 	%rd44904, %r2307, %r2299;
	and.b64  	%rd44905, %rd44874, 4294967295;
	add.s64 	%rd44906, %rd44903, %rd44905;
	add.s64 	%rd44907, %rd44906, %rd44904;
	shr.u64 	%rd44908, %rd44907, 32;
	mul.wide.u32 	%rd44909, %r2308, %r2299;
	and.b64  	%rd44910, %rd44879, 4294967295;
	add.s64 	%rd44911, %rd44908, %rd44910;
	add.s64 	%rd44912, %rd44911, %rd44909;
	shr.u64 	%rd44913, %rd44912, 32;
	mul.wide.u32 	%rd44914, %r2309, %r2299;
	and.b64  	%rd44915, %rd44883, 4294967295;
	add.s64 	%rd44916, %rd44913, %rd44915;
	add.s64 	%rd44917, %rd44916, %rd44914;
	shr.u64 	%rd44918, %rd44917, 32;
	mul.wide.u32 	%rd44919, %r2310, %r2299;
	add.s64 	%rd44920, %rd44918, %rd44884;
	add.s64 	%rd44921, %rd44920, %rd44919;
	shr.u64 	%rd44922, %rd44921, 32;
	mul.wide.u32 	%rd44923, %r2303, %r2300;
	and.b64  	%rd44924, %rd44892, 4294967295;
	add.s64 	%rd44925, %rd44923, %rd44924;
	shr.u64 	%rd44926, %rd44925, 32;
	mul.wide.u32 	%rd44927, %r2304, %r2300;
	and.b64  	%rd44928, %rd44897, 4294967295;
	add.s64 	%rd44929, %rd44926, %rd44928;
	add.s64 	%rd44930, %rd44929, %rd44927;
	shr.u64 	%rd44931, %rd44930, 32;
	mul.wide.u32 	%rd44932, %r2305, %r2300;
	and.b64  	%rd44933, %rd44902, 4294967295;
	add.s64 	%rd44934, %rd44931, %rd44933;
	add.s64 	%rd44935, %rd44934, %rd44932;
	shr.u64 	%rd44936, %rd44935, 32;
	mul.wide.u32 	%rd44937, %r2306, %r2300;
	and.b64  	%rd44938, %rd44907, 4294967295;
	add.s64 	%rd44939, %rd44936, %rd44938;
	add.s64 	%rd44940, %rd44939, %rd44937;
	shr.u64 	%rd44941, %rd44940, 32;
	mul.wide.u32 	%rd44942, %r2307, %r2300;
	and.b64  	%rd44943, %rd44912, 4294967295;
	add.s64 	%rd44944, %rd44941, %rd44943;
	add.s64 	%rd44945, %rd44944, %rd44942;
	shr.u64 	%rd44946, %rd44945, 32;
	mul.wide.u32 	%rd44947, %r2308, %r2300;
	and.b64  	%rd44948, %rd44917, 4294967295;
	add.s64 	%rd44949, %rd44946, %rd44948;
	add.s64 	%rd44950, %rd44949, %rd44947;
	shr.u64 	%rd44951, %rd44950, 32;
	mul.wide.u32 	%rd44952, %r2309, %r2300;
	and.b64  	%rd44953, %rd44921, 4294967295;
	add.s64 	%rd44954, %rd44951, %rd44953;
	add.s64 	%rd44955, %rd44954, %rd44952;
	shr.u64 	%rd44956, %rd44955, 32;
	mul.wide.u32 	%rd44957, %r2310, %r2300;
	add.s64 	%rd44958, %rd44956, %rd44922;
	add.s64 	%rd44959, %rd44958, %rd44957;
	shr.u64 	%rd44960, %rd44959, 32;
	mul.wide.u32 	%rd44961, %r2303, %r2301;
	and.b64  	%rd44962, %rd44930, 4294967295;
	add.s64 	%rd44963, %rd44961, %rd44962;
	shr.u64 	%rd44964, %rd44963, 32;
	mul.wide.u32 	%rd44965, %r2304, %r2301;
	and.b64  	%rd44966, %rd44935, 4294967295;
	add.s64 	%rd44967, %rd44964, %rd44966;
	add.s64 	%rd44968, %rd44967, %rd44965;
	shr.u64 	%rd44969, %rd44968, 32;
	mul.wide.u32 	%rd44970, %r2305, %r2301;
	and.b64  	%rd44971, %rd44940, 4294967295;
	add.s64 	%rd44972, %rd44969, %rd44971;
	add.s64 	%rd44973, %rd44972, %rd44970;
	shr.u64 	%rd44974, %rd44973, 32;
	mul.wide.u32 	%rd44975, %r2306, %r2301;
	and.b64  	%rd44976, %rd44945, 4294967295;
	add.s64 	%rd44977, %rd44974, %rd44976;
	add.s64 	%rd44978, %rd44977, %rd44975;
	shr.u64 	%rd44979, %rd44978, 32;
	mul.wide.u32 	%rd44980, %r2307, %r2301;
	and.b64  	%rd44981, %rd44950, 4294967295;
	add.s64 	%rd44982, %rd44979, %rd44981;
	add.s64 	%rd44983, %rd44982, %rd44980;
	shr.u64 	%rd44984, %rd44983, 32;
	mul.wide.u32 	%rd44985, %r2308, %r2301;
	and.b64  	%rd44986, %rd44955, 4294967295;
	add.s64 	%rd44987, %rd44984, %rd44986;
	add.s64 	%rd44988, %rd44987, %rd44985;
	shr.u64 	%rd44989, %rd44988, 32;
	mul.wide.u32 	%rd44990, %r2309, %r2301;
	and.b64  	%rd44991, %rd44959, 4294967295;
	add.s64 	%rd44992, %rd44989, %rd44991;
	add.s64 	%rd44993, %rd44992, %rd44990;
	shr.u64 	%rd44994, %rd44993, 32;
	mul.wide.u32 	%rd44995, %r2310, %r2301;
	add.s64 	%rd44996, %rd44994, %rd44960;
	add.s64 	%rd44997, %rd44996, %rd44995;
	shr.u64 	%rd44998, %rd44997, 32;
	mul.wide.u32 	%rd44999, %r2303, %r2302;
	and.b64  	%rd45000, %rd44968, 4294967295;
	add.s64 	%rd45001, %rd44999, %rd45000;
	shr.u64 	%rd45002, %rd45001, 32;
	mul.wide.u32 	%rd45003, %r2304, %r2302;
	and.b64  	%rd45004, %rd44973, 4294967295;
	add.s64 	%rd45005, %rd45002, %rd45004;
	add.s64 	%rd45006, %rd45005, %rd45003;
	shr.u64 	%rd45007, %rd45006, 32;
	mul.wide.u32 	%rd45008, %r2305, %r2302;
	and.b64  	%rd45009, %rd44978, 4294967295;
	add.s64 	%rd45010, %rd45007, %rd45009;
	add.s64 	%rd45011, %rd45010, %rd45008;
	shr.u64 	%rd45012, %rd45011, 32;
	mul.wide.u32 	%rd45013, %r2306, %r2302;
	and.b64  	%rd45014, %rd44983, 4294967295;
	add.s64 	%rd45015, %rd45012, %rd45014;
	add.s64 	%rd45016, %rd45015, %rd45013;
	shr.u64 	%rd45017, %rd45016, 32;
	mul.wide.u32 	%rd45018, %r2307, %r2302;
	and.b64  	%rd45019, %rd44988, 4294967295;
	add.s64 	%rd45020, %rd45017, %rd45019;
	add.s64 	%rd45021, %rd45020, %rd45018;
	shr.u64 	%rd45022, %rd45021, 32;
	mul.wide.u32 	%rd45023, %r2308, %r2302;
	and.b64  	%rd45024, %rd44993, 4294967295;
	add.s64 	%rd45025, %rd45022, %rd45024;
	add.s64 	%rd45026, %rd45025, %rd45023;
	shr.u64 	%rd45027, %rd45026, 32;
	mul.wide.u32 	%rd45028, %r2309, %r2302;
	and.b64  	%rd45029, %rd44997, 4294967295;
	add.s64 	%rd45030, %rd45027, %rd45029;
	add.s64 	%rd45031, %rd45030, %rd45028;
	shr.u64 	%rd45032, %rd45031, 32;
	mul.wide.u32 	%rd45033, %r2310, %r2302;
	add.s64 	%rd45034, %rd45032, %rd44998;
	add.s64 	%rd45035, %rd45034, %rd45033;
	{ .reg .b32 tmp; mov.b64 {tmp, %r7286}, %rd45035; }
	ld.const.u32 	%r7287, [MU_P];
	mul.lo.s32 	%r7288, %r7287, %r7285;
	mul.wide.u32 	%rd45036, %r3809, %r7288;
	and.b64  	%rd45037, %rd44748, 4294967295;
	add.s64 	%rd45038, %rd45036, %rd45037;
	shr.u64 	%rd45039, %rd45038, 32;
	mul.wide.u32 	%rd45040, %r3808, %r7288;
	and.b64  	%rd45041, %rd44773, 4294967295;
	add.s64 	%rd45042, %rd45039, %rd45041;
	add.s64 	%rd45043, %rd45042, %rd45040;
	cvt.u32.u64 	%r7289, %rd45043;
	shr.u64 	%rd45044, %rd45043, 32;
	mul.wide.u32 	%rd45045, %r3807, %r7288;
	and.b64  	%rd45046, %rd44811, 4294967295;
	add.s64 	%rd45047, %rd45044, %rd45046;
	add.s64 	%rd45048, %rd45047, %rd45045;
	shr.u64 	%rd45049, %rd45048, 32;
	mul.wide.u32 	%rd45050, %r3806, %r7288;
	and.b64  	%rd45051, %rd44849, 4294967295;
	add.s64 	%rd45052, %rd45049, %rd45051;
	add.s64 	%rd45053, %rd45052, %rd45050;
	shr.u64 	%rd45054, %rd45053, 32;
	mul.wide.u32 	%rd45055, %r3805, %r7288;
	and.b64  	%rd45056, %rd44887, 4294967295;
	add.s64 	%rd45057, %rd45054, %rd45056;
	add.s64 	%rd45058, %rd45057, %rd45055;
	shr.u64 	%rd45059, %rd45058, 32;
	mul.wide.u32 	%rd45060, %r3804, %r7288;
	and.b64  	%rd45061, %rd44925, 4294967295;
	add.s64 	%rd45062, %rd45059, %rd45061;
	add.s64 	%rd45063, %rd45062, %rd45060;
	shr.u64 	%rd45064, %rd45063, 32;
	mul.wide.u32 	%rd45065, %r3731, %r7288;
	and.b64  	%rd45066, %rd44963, 4294967295;
	add.s64 	%rd45067, %rd45064, %rd45066;
	add.s64 	%rd45068, %rd45067, %rd45065;
	shr.u64 	%rd45069, %rd45068, 32;
	mul.wide.u32 	%rd45070, %r3730, %r7288;
	and.b64  	%rd45071, %rd45001, 4294967295;
	add.s64 	%rd45072, %rd45069, %rd45071;
	add.s64 	%rd45073, %rd45072, %rd45070;
	shr.u64 	%rd45074, %rd45073, 32;
	and.b64  	%rd45075, %rd45006, 4294967295;
	add.s64 	%rd45076, %rd45074, %rd45075;
	shr.u64 	%rd45077, %rd45076, 32;
	and.b64  	%rd45078, %rd45011, 4294967295;
	add.s64 	%rd45079, %rd45077, %rd45078;
	shr.u64 	%rd45080, %rd45079, 32;
	and.b64  	%rd45081, %rd45016, 4294967295;
	add.s64 	%rd45082, %rd45080, %rd45081;
	shr.u64 	%rd45083, %rd45082, 32;
	and.b64  	%rd45084, %rd45021, 4294967295;
	add.s64 	%rd45085, %rd45083, %rd45084;
	shr.u64 	%rd45086, %rd45085, 32;
	and.b64  	%rd45087, %rd45026, 4294967295;
	add.s64 	%rd45088, %rd45086, %rd45087;
	shr.u64 	%rd45089, %rd45088, 32;
	and.b64  	%rd45090, %rd45031, 4294967295;
	add.s64 	%rd45091, %rd45089, %rd45090;
	shr.u64 	%rd45092, %rd45091, 32;
	and.b64  	%rd45093, %rd45035, 4294967295;
	add.s64 	%rd45094, %rd45092, %rd45093;
	{ .reg .b32 tmp; mov.b64 {tmp, %r7290}, %rd45094; }
	add.s32 	%r7291, %r7286, %r7290;
	mul.lo.s32 	%r7292, %r7287, %r7289;
	mul.wide.u32 	%rd45095, %r3809, %r7292;
	and.b64  	%rd45096, %rd45043, 4294967295;
	add.s64 	%rd45097, %rd45095, %rd45096;
	shr.u64 	%rd45098, %rd45097, 32;
	mul.wide.u32 	%rd45099, %r3808, %r7292;
	and.b64  	%rd45100, %rd45048, 4294967295;
	add.s64 	%rd45101, %rd45098, %rd45100;
	add.s64 	%rd45102, %rd45101, %rd45099;
	cvt.u32.u64 	%r7293, %rd45102;
	shr.u64 	%rd45103, %rd45102, 32;
	mul.wide.u32 	%rd45104, %r3807, %r7292;
	and.b64  	%rd45105, %rd45053, 4294967295;
	add.s64 	%rd45106, %rd45103, %rd45105;
	add.s64 	%rd45107, %rd45106, %rd45104;
	shr.u64 	%rd45108, %rd45107, 32;
	mul.wide.u32 	%rd45109, %r3806, %r7292;
	and.b64  	%rd45110, %rd45058, 4294967295;
	add.s64 	%rd45111, %rd45108, %rd45110;
	add.s64 	%rd45112, %rd45111, %rd45109;
	shr.u64 	%rd45113, %rd45112, 32;
	mul.wide.u32 	%rd45114, %r3805, %r7292;
	and.b64  	%rd45115, %rd45063, 4294967295;
	add.s64 	%rd45116, %rd45113, %rd45115;
	add.s64 	%rd45117, %rd45116, %rd45114;
	shr.u64 	%rd45118, %rd45117, 32;
	mul.wide.u32 	%rd45119, %r3804, %r7292;
	and.b64  	%rd45120, %rd45068, 4294967295;
	add.s64 	%rd45121, %rd45118, %rd45120;
	add.s64 	%rd45122, %rd45121, %rd45119;
	shr.u64 	%rd45123, %rd45122, 32;
	mul.wide.u32 	%rd45124, %r3731, %r7292;
	and.b64  	%rd45125, %rd45073, 4294967295;
	add.s64 	%rd45126, %rd45123, %rd45125;
	add.s64 	%rd45127, %rd45126, %rd45124;
	shr.u64 	%rd45128, %rd45127, 32;
	mul.wide.u32 	%rd45129, %r3730, %r7292;
	and.b64  	%rd45130, %rd45076, 4294967295;
	add.s64 	%rd45131, %rd45128, %rd45130;
	add.s64 	%rd45132, %rd45131, %rd45129;
	shr.u64 	%rd45133, %rd45132, 32;
	and.b64  	%rd45134, %rd45079, 4294967295;
	add.s64 	%rd45135, %rd45133, %rd45134;
	shr.u64 	%rd45136, %rd45135, 32;
	and.b64  	%rd45137, %rd45082, 4294967295;
	add.s64 	%rd45138, %rd45136, %rd45137;
	shr.u64 	%rd45139, %rd45138, 32;
	and.b64  	%rd45140, %rd45085, 4294967295;
	add.s64 	%rd45141, %rd45139, %rd45140;
	shr.u64 	%rd45142, %rd45141, 32;
	and.b64  	%rd45143, %rd45088, 4294967295;
	add.s64 	%rd45144, %rd45142, %rd45143;
	shr.u64 	%rd45145, %rd45144, 32;
	and.b64  	%rd45146, %rd45091, 4294967295;
	add.s64 	%rd45147, %rd45145, %rd45146;
	shr.u64 	%rd45148, %rd45147, 32;
	and.b64  	%rd45149, %rd45094, 4294967295;
	add.s64 	%rd45150, %rd45148, %rd45149;
	{ .reg .b32 tmp; mov.b64 {tmp, %r7294}, %rd45150; }
	add.s32 	%r7295, %r7291, %r7294;
	mul.lo.s32 	%r7296, %r7287, %r7293;
	mul.wide.u32 	%rd45151, %r3809, %r7296;
	and.b64  	%rd45152, %rd45102, 4294967295;
	add.s64 	%rd45153, %rd45151, %rd45152;
	shr.u64 	%rd45154, %rd45153, 32;
	mul.wide.u32 	%rd45155, %r3808, %r7296;
	and.b64  	%rd45156, %rd45107, 4294967295;
	add.s64 	%rd45157, %rd45154, %rd45156;
	add.s64 	%rd45158, %rd45157, %rd45155;
	cvt.u32.u64 	%r7297, %rd45158;
	shr.u64 	%rd45159, %rd45158, 32;
	mul.wide.u32 	%rd45160, %r3807, %r7296;
	and.b64  	%rd45161, %rd45112, 4294967295;
	add.s64 	%rd45162, %rd45159, %rd45161;
	add.s64 	%rd45163, %rd45162, %rd45160;
	shr.u64 	%rd45164, %rd45163, 32;
	mul.wide.u32 	%rd45165, %r3806, %r7296;
	and.b64  	%rd45166, %rd45117, 4294967295;
	add.s64 	%rd45167, %rd45164, %rd45166;
	add.s64 	%rd45168, %rd45167, %rd45165;
	shr.u64 	%rd45169, %rd45168, 32;
	mul.wide.u32 	%rd45170, %r3805, %r7296;
	and.b64  	%rd45171, %rd45122, 4294967295;
	add.s64 	%rd45172, %rd45169, %rd45171;
	add.s64 	%rd45173, %rd45172, %rd45170;
	shr.u64 	%rd45174, %rd45173, 32;
	mul.wide.u32 	%rd45175, %r3804, %r7296;
	and.b64  	%rd45176, %rd45127, 4294967295;
	add.s64 	%rd45177, %rd45174, %rd45176;
	add.s64 	%rd45178, %rd45177, %rd45175;
	shr.u64 	%rd45179, %rd45178, 32;
	mul.wide.u32 	%rd45180, %r3731, %r7296;
	and.b64  	%rd45181, %rd45132, 4294967295;
	add.s64 	%rd45182, %rd45179, %rd45181;
	add.s64 	%rd45183, %rd45182, %rd45180;
	shr.u64 	%rd45184, %rd45183, 32;
	mul.wide.u32 	%rd45185, %r3730, %r7296;
	and.b64  	%rd45186, %rd45135, 4294967295;
	add.s64 	%rd45187, %rd45184, %rd45186;
	add.s64 	%rd45188, %rd45187, %rd45185;
	shr.u64 	%rd45189, %rd45188, 32;
	and.b64  	%rd45190, %rd45138, 4294967295;
	add.s64 	%rd45191, %rd45189, %rd45190;
	shr.u64 	%rd45192, %rd45191, 32;
	and.b64  	%rd45193, %rd45141, 4294967295;
	add.s64 	%rd45194, %rd45192, %rd45193;
	shr.u64 	%rd45195, %rd45194, 32;
	and.b64  	%rd45196, %rd45144, 4294967295;
	add.s64 	%rd45197, %rd45195, %rd45196;
	shr.u64 	%rd45198, %rd45197, 32;
	and.b64  	%rd45199, %rd45147, 4294967295;
	add.s64 	%rd45200, %rd45198, %rd45199;
	shr.u64 	%rd45201, %rd45200, 32;
	and.b64  	%rd45202, %rd45150, 4294967295;
	add.s64 	%rd45203, %rd45201, %rd45202;
	{ .reg .b32 tmp; mov.b64 {tmp, %r7298}, %rd45203; }
	add.s32 	%r7299, %r7295, %r7298;
	mul.lo.s32 	%r7300, %r7287, %r7297;
	mul.wide.u32 	%rd45204, %r3809, %r7300;
	and.b64  	%rd45205, %rd45158, 4294967295;
	add.s64 	%rd45206, %rd45204, %rd45205;
	shr.u64 	%rd45207, %rd45206, 32;
	mul.wide.u32 	%rd45208, %r3808, %r7300;
	and.b64  	%rd45209, %rd45163, 4294967295;
	add.s64 	%rd45210, %rd45207, %rd45209;
	add.s64 	%rd45211, %rd45210, %rd45208;
	cvt.u32.u64 	%r7301, %rd45211;
	shr.u64 	%rd45212, %rd45211, 32;
	mul.wide.u32 	%rd45213, %r3807, %r7300;
	and.b64  	%rd45214, %rd45168, 4294967295;
	add.s64 	%rd45215, %rd45212, %rd45214;
	add.s64 	%rd45216, %rd45215, %rd45213;
	shr.u64 	%rd45217, %rd45216, 32;
	mul.wide.u32 	%rd45218, %r3806, %r7300;
	and.b64  	%rd45219, %rd45173, 4294967295;
	add.s64 	%rd45220, %rd45217, %rd45219;
	add.s64 	%rd45221, %rd45220, %rd45218;
	shr.u64 	%rd45222, %rd45221, 32;
	mul.wide.u32 	%rd45223, %r3805, %r7300;
	and.b64  	%rd45224, %rd45178, 4294967295;
	add.s64 	%rd45225, %rd45222, %rd45224;
	add.s64 	%rd45226, %rd45225, %rd45223;
	shr.u64 	%rd45227, %rd45226, 32;
	mul.wide.u32 	%rd45228, %r3804, %r7300;
	and.b64  	%rd45229, %rd45183, 4294967295;
	add.s64 	%rd45230, %rd45227, %rd45229;
	add.s64 	%rd45231, %rd45230, %rd45228;
	shr.u64 	%rd45232, %rd45231, 32;
	mul.wide.u32 	%rd45233, %r3731, %r7300;
	and.b64  	%rd45234, %rd45188, 4294967295;
	add.s64 	%rd45235, %rd45232, %rd45234;
	add.s64 	%rd45236, %rd45235, %rd45233;
	shr.u64 	%rd45237, %rd45236, 32;
	mul.wide.u32 	%rd45238, %r3730, %r7300;
	and.b64  	%rd45239, %rd45191, 4294967295;
	add.s64 	%rd45240, %rd45237, %rd45239;
	add.s64 	%rd45241, %rd45240, %rd45238;
	shr.u64 	%rd45242, %rd45241, 32;
	and.b64  	%rd45243, %rd45194, 4294967295;
	add.s64 	%rd45244, %rd45242, %rd45243;
	shr.u64 	%rd45245, %rd45244, 32;
	and.b64  	%rd45246, %rd45197, 4294967295;
	add.s64 	%rd45247, %rd45245, %rd45246;
	shr.u64 	%rd45248, %rd45247, 32;
	and.b64  	%rd45249, %rd45200, 4294967295;
	add.s64 	%rd45250, %rd45248, %rd45249;
	shr.u64 	%rd45251, %rd45250, 32;
	and.b64  	%rd45252, %rd45203, 4294967295;
	add.s64 	%rd45253, %rd45251, %rd45252;
	{ .reg .b32 tmp; mov.b64 {tmp, %r7302}, %rd45253; }
	add.s32 	%r7303, %r7299, %r7302;
	mul.lo.s32 	%r7304, %r7287, %r7301;
	mul.wide.u32 	%rd45254, %r3809, %r7304;
	and.b64  	%rd45255, %rd45211, 4294967295;
	add.s64 	%rd45256, %rd45254, %rd45255;
	shr.u64 	%rd45257, %rd45256, 32;
	mul.wide.u32 	%rd45258, %r3808, %r7304;
	and.b64  	%rd45259, %rd45216, 4294967295;
	add.s64 	%rd45260, %rd45257, %rd45259;
	add.s64 	%rd45261, %rd45260, %rd45258;
	cvt.u32.u64 	%r7305, %rd45261;
	shr.u64 	%rd45262, %rd45261, 32;
	mul.wide.u32 	%rd45263, %r3807, %r7304;
	and.b64  	%rd45264, %rd45221, 4294967295;
	add.s64 	%rd45265, %rd45262, %rd45264;
	add.s64 	%rd45266, %rd45265, %rd45263;
	shr.u64 	%rd45267, %rd45266, 32;
	mul.wide.u32 	%rd45268, %r3806, %r7304;
	and.b64  	%rd45269, %rd45226, 4294967295;
	add.s64 	%rd45270, %rd45267, %rd45269;
	add.s64 	%rd45271, %rd45270, %rd45268;
	shr.u64 	%rd45272, %rd45271, 32;
	mul.wide.u32 	%rd45273, %r3805, %r7304;
	and.b64  	%rd45274, %rd45231, 4294967295;
	add.s64 	%rd45275, %rd45272, %rd45274;
	add.s64 	%rd45276, %rd45275, %rd45273;
	shr.u64 	%rd45277, %rd45276, 32;
	mul.wide.u32 	%rd45278, %r3804, %r7304;
	and.b64  	%rd45279, %rd45236, 4294967295;
	add.s64 	%rd45280, %rd45277, %rd45279;
	add.s64 	%rd45281, %rd45280, %rd45278;
	shr.u64 	%rd45282, %rd45281, 32;
	mul.wide.u32 	%rd45283, %r3731, %r7304;
	and.b64  	%rd45284, %rd45241, 4294967295;
	add.s64 	%rd45285, %rd45282, %rd45284;
	add.s64 	%rd45286, %rd45285, %rd45283;
	shr.u64 	%rd45287, %rd45286, 32;
	mul.wide.u32 	%rd45288, %r3730, %r7304;
	and.b64  	%rd45289, %rd45244, 4294967295;
	add.s64 	%rd45290, %rd45287, %rd45289;
	add.s64 	%rd45291, %rd45290, %rd45288;
	shr.u64 	%rd45292, %rd45291, 32;
	and.b64  	%rd45293, %rd45247, 4294967295;
	add.s64 	%rd45294, %rd45292, %rd45293;
	shr.u64 	%rd45295, %rd45294, 32;
	and.b64  	%rd45296, %rd45250, 4294967295;
	add.s64 	%rd45297, %rd45295, %rd45296;
	shr.u64 	%rd45298, %rd45297, 32;
	and.b64  	%rd45299, %rd45253, 4294967295;
	add.s64 	%rd45300, %rd45298, %rd45299;
	{ .reg .b32 tmp; mov.b64 {tmp, %r7306}, %rd45300; }
	add.s32 	%r7307, %r7303, %r7306;
	mul.lo.s32 	%r7308, %r7287, %r7305;
	mul.wide.u32 	%rd45301, %r3809, %r7308;
	and.b64  	%rd45302, %rd45261, 4294967295;
	add.s64 	%rd45303, %rd45301, %rd45302;
	shr.u64 	%rd45304, %rd45303, 32;
	mul.wide.u32 	%rd45305, %r3808, %r7308;
	and.b64  	%rd45306, %rd45266, 4294967295;
	add.s64 	%rd45307, %rd45304, %rd45306;
	add.s64 	%rd45308, %rd45307, %rd45305;
	cvt.u32.u64 	%r7309, %rd45308;
	shr.u64 	%rd45309, %rd45308, 32;
	mul.wide.u32 	%rd45310, %r3807, %r7308;
	and.b64  	%rd45311, %rd45271, 4294967295;
	add.s64 	%rd45312, %rd45309, %rd45311;
	add.s64 	%rd45313, %rd45312, %rd45310;
	shr.u64 	%rd45314, %rd45313, 32;
	mul.wide.u32 	%rd45315, %r3806, %r7308;
	and.b64  	%rd45316, %rd45276, 4294967295;
	add.s64 	%rd45317, %rd45314, %rd45316;
	add.s64 	%rd45318, %rd45317, %rd45315;
	shr.u64 	%rd45319, %rd45318, 32;
	mul.wide.u32 	%rd45320, %r3805, %r7308;
	and.b64  	%rd45321, %rd45281, 4294967295;
	add.s64 	%rd45322, %rd45319, %rd45321;
	add.s64 	%rd45323, %rd45322, %rd45320;
	shr.u64 	%rd45324, %rd45323, 32;
	mul.wide.u32 	%rd45325, %r3804, %r7308;
	and.b64  	%rd45326, %rd45286, 4294967295;
	add.s64 	%rd45327, %rd45324, %rd45326;
	add.s64 	%rd45328, %rd45327, %rd45325;
	shr.u64 	%rd45329, %rd45328, 32;
	mul.wide.u32 	%rd45330, %r3731, %r7308;
	and.b64  	%rd45331, %rd45291, 4294967295;
	add.s64 	%rd45332, %rd45329, %rd45331;
	add.s64 	%rd45333, %rd45332, %rd45330;
	shr.u64 	%rd45334, %rd45333, 32;
	mul.wide.u32 	%rd45335, %r3730, %r7308;
	and.b64  	%rd45336, %rd45294, 4294967295;
	add.s64 	%rd45337, %rd45334, %rd45336;
	add.s64 	%rd45338, %rd45337, %rd45335;
	shr.u64 	%rd45339, %rd45338, 32;
	and.b64  	%rd45340, %rd45297, 4294967295;
	add.s64 	%rd45341, %rd45339, %rd45340;
	shr.u64 	%rd45342, %rd45341, 32;
	and.b64  	%rd45343, %rd45300, 4294967295;
	add.s64 	%rd45344, %rd45342, %rd45343;
	{ .reg .b32 tmp; mov.b64 {tmp, %r7310}, %rd45344; }
	add.s32 	%r7311, %r7307, %r7310;
	mul.lo.s32 	%r7312, %r7287, %r7309;
	mul.wide.u32 	%rd45345, %r3809, %r7312;
	and.b64  	%rd45346, %rd45308, 4294967295;
	add.s64 	%rd45347, %rd45345, %rd45346;
	shr.u64 	%rd45348, %rd45347, 32;
	mul.wide.u32 	%rd45349, %r3808, %r7312;
	and.b64  	%rd45350, %rd45313, 4294967295;
	add.s64 	%rd45351, %rd45348, %rd45350;
	add.s64 	%rd45352, %rd45351, %rd45349;
	cvt.u32.u64 	%r7313, %rd45352;
	shr.u64 	%rd45353, %rd45352, 32;
	mul.wide.u32 	%rd45354, %r3807, %r7312;
	and.b64  	%rd45355, %rd45318, 4294967295;
	add.s64 	%rd45356, %rd45353, %rd45355;
	add.s64 	%rd45357, %rd45356, %rd45354;
	shr.u64 	%rd45358, %rd45357, 32;
	mul.wide.u32 	%rd45359, %r3806, %r7312;
	and.b64  	%rd45360, %rd45323, 4294967295;
	add.s64 	%rd45361, %rd45358, %rd45360;
	add.s64 	%rd45362, %rd45361, %rd45359;
	shr.u64 	%rd45363, %rd45362, 32;
	mul.wide.u32 	%rd45364, %r3805, %r7312;
	and.b64  	%rd45365, %rd45328, 4294967295;
	add.s64 	%rd45366, %rd45363, %rd45365;
	add.s64 	%rd45367, %rd45366, %rd45364;
	shr.u64 	%rd45368, %rd45367, 32;
	mul.wide.u32 	%rd45369, %r3804, %r7312;
	and.b64  	%rd45370, %rd45333, 4294967295;
	add.s64 	%rd45371, %rd45368, %rd45370;
	add.s64 	%rd45372, %rd45371, %rd45369;
	shr.u64 	%rd45373, %rd45372, 32;
	mul.wide.u32 	%rd45374, %r3731, %r7312;
	and.b64  	%rd45375, %rd45338, 4294967295;
	add.s64 	%rd45376, %rd45373, %rd45375;
	add.s64 	%rd45377, %rd45376, %rd45374;
	shr.u64 	%rd45378, %rd45377, 32;
	mul.wide.u32 	%rd45379, %r3730, %r7312;
	and.b64  	%rd45380, %rd45341, 4294967295;
	add.s64 	%rd45381, %rd45378, %rd45380;
	add.s64 	%rd45382, %rd45381, %rd45379;
	shr.u64 	%rd45383, %rd45382, 32;
	and.b64  	%rd45384, %rd45344, 4294967295;
	add.s64 	%rd45385, %rd45383, %rd45384;
	{ .reg .b32 tmp; mov.b64 {tmp, %r7314}, %rd45385; }
	add.s32 	%r7315, %r7311, %r7314;
	mul.lo.s32 	%r7316, %r7287, %r7313;
	mul.wide.u32 	%rd45386, %r3809, %r7316;
	and.b64  	%rd45387, %rd45352, 4294967295;
	add.s64 	%rd45388, %rd45386, %rd45387;
	shr.u64 	%rd45389, %rd45388, 32;
	mul.wide.u32 	%rd45390, %r3808, %r7316;
	and.b64  	%rd45391, %rd45357, 4294967295;
	add.s64 	%rd45392, %rd45389, %rd45391;
	add.s64 	%rd45393, %rd45392, %rd45390;
	cvt.u32.u64 	%r8864, %rd45393;
	shr.u64 	%rd45394, %rd45393, 32;
	mul.wide.u32 	%rd45395, %r3807, %r7316;
	and.b64  	%rd45396, %rd45362, 4294967295;
	add.s64 	%rd45397, %rd45394, %rd45396;
	add.s64 	%rd45398, %rd45397, %rd45395;
	cvt.u32.u64 	%r8865, %rd45398;
	shr.u64 	%rd45399, %rd45398, 32;
	mul.wide.u32 	%rd45400, %r3806, %r7316;
	and.b64  	%rd45401, %rd45367, 4294967295;
	add.s64 	%rd45402, %rd45399, %rd45401;
	add.s64 	%rd45403, %rd45402, %rd45400;
	cvt.u32.u64 	%r8866, %rd45403;
	shr.u64 	%rd45404, %rd45403, 32;
	mul.wide.u32 	%rd45405, %r3805, %r7316;
	and.b64  	%rd45406, %rd45372, 4294967295;
	add.s64 	%rd45407, %rd45404, %rd45406;
	add.s64 	%rd45408, %rd45407, %rd45405;
	cvt.u32.u64 	%r8867, %rd45408;
	shr.u64 	%rd45409, %rd45408, 32;
	mul.wide.u32 	%rd45410, %r3804, %r7316;
	and.b64  	%rd45411, %rd45377, 4294967295;
	add.s64 	%rd45412, %rd45409, %rd45411;
	add.s64 	%rd45413, %rd45412, %rd45410;
	cvt.u32.u64 	%r8868, %rd45413;
	shr.u64 	%rd45414, %rd45413, 32;
	mul.wide.u32 	%rd45415, %r3731, %r7316;
	and.b64  	%rd45416, %rd45382, 4294967295;
	add.s64 	%rd45417, %rd45414, %rd45416;
	add.s64 	%rd45418, %rd45417, %rd45415;
	cvt.u32.u64 	%r8869, %rd45418;
	shr.u64 	%rd45419, %rd45418, 32;
	mul.wide.u32 	%rd45420, %r3730, %r7316;
	and.b64  	%rd45421, %rd45385, 4294967295;
	add.s64 	%rd45422, %rd45419, %rd45421;
	add.s64 	%rd45423, %rd45422, %rd45420;
	cvt.u32.u64 	%r8870, %rd45423;
	{ .reg .b32 tmp; mov.b64 {tmp, %r7317}, %rd45423; }
	add.s32 	%r8871, %r7315, %r7317;
	setp.gt.u32 	%p2012, %r8871, %r3730;
	@%p2012 bra 	$L__BB5_1745;
	setp.lt.u32 	%p2013, %r8871, %r3730;
	@%p2013 bra 	$L__BB5_1746;
	setp.lt.u32 	%p2014, %r3731, %r8870;
	@%p2014 bra 	$L__BB5_1745;
	setp.gt.u32 	%p2015, %r3731, %r8870;
	@%p2015 bra 	$L__BB5_1746;
	setp.lt.u32 	%p2016, %r3804, %r8869;
	@%p2016 bra 	$L__BB5_1745;
	setp.gt.u32 	%p2017, %r3804, %r8869;
	@%p2017 bra 	$L__BB5_1746;
	setp.lt.u32 	%p2018, %r3805, %r8868;
	@%p2018 bra 	$L__BB5_1745;
	setp.gt.u32 	%p2019, %r3805, %r8868;
	@%p2019 bra 	$L__BB5_1746;
	setp.lt.u32 	%p2020, %r3806, %r8867;
	@%p2020 bra 	$L__BB5_1745;
	setp.gt.u32 	%p2021, %r3806, %r8867;
	@%p2021 bra 	$L__BB5_1746;
	setp.lt.u32 	%p2022, %r3807, %r8866;
	@%p2022 bra 	$L__BB5_1745;
	setp.gt.u32 	%p2023, %r3807, %r8866;
	@%p2023 bra 	$L__BB5_1746;
	setp.lt.u32 	%p2024, %r3808, %r8865;
	@%p2024 bra 	$L__BB5_1745;
	setp.gt.u32 	%p2025, %r3808, %r8865;
	setp.gt.u32 	%p2026, %r3809, %r8864;
	or.pred  	%p2027, %p2025, %p2026;
	@%p2027 bra 	$L__BB5_1746;
$L__BB5_1745:
	sub.s32 	%r8864, %r8864, %r3809;
	sub.s32 	%r8865, %r8865, %r3808;
	sub.s32 	%r8866, %r8866, %r3807;
	sub.s32 	%r8867, %r8867, %r3806;
	sub.s32 	%r8868, %r8868, %r3805;
	sub.s32 	%r8869, %r8869, %r3804;
	sub.s32 	%r8870, %r8870, %r3731;
	sub.s32 	%r8871, %r8871, %r3730;
$L__BB5_1746:
	shl.b32 	%r8888, %r8864, 1;
	shr.u32 	%r7318, %r8864, 31;
	cvt.u64.u32 	%rd45424, %r7318;
	mul.wide.u32 	%rd45425, %r8865, 2;
	cvt.u32.u64 	%r7319, %rd45425;
	cvt.u32.u64 	%r7320, %rd45424;
	or.b32  	%r8889, %r7319, %r7320;
	shr.u64 	%rd45426, %rd45425, 32;
	mul.wide.u32 	%rd45427, %r8866, 2;
	cvt.u32.u64 	%r7321, %rd45427;
	cvt.u32.u64 	%r7322, %rd45426;
	or.b32  	%r8890, %r7322, %r7321;
	shr.u64 	%rd45428, %rd45427, 32;
	mul.wide.u32 	%rd45429, %r8867, 2;
	cvt.u32.u64 	%r7323, %rd45429;
	cvt.u32.u64 	%r7324, %rd45428;
	or.b32  	%r8891, %r7324, %r7323;
	shr.u64 	%rd45430, %rd45429, 32;
	mul.wide.u32 	%rd45431, %r8868, 2;
	add.s64 	%rd45432, %rd45430, %rd45431;
	cvt.u32.u64 	%r8892, %rd45432;
	shr.u64 	%rd45433, %rd45432, 32;
	mul.wide.u32 	%rd45434, %r8869, 2;
	add.s64 	%rd45435, %rd45433, %rd45434;
	cvt.u32.u64 	%r8893, %rd45435;
	shr.u64 	%rd45436, %rd45435, 32;
	mul.wide.u32 	%rd45437, %r8870, 2;
	add.s64 	%rd45438, %rd45436, %rd45437;
	cvt.u32.u64 	%r8894, %rd45438;
	shr.u64 	%rd45439, %rd45438, 32;
	mul.wide.u32 	%rd45440, %r8871, 2;
	add.s64 	%rd45441, %rd45439, %rd45440;
	cvt.u32.u64 	%r8895, %rd45441;
	setp.gt.u64 	%p2028, %rd45441, 4294967295;
	setp.lt.u32 	%p2029, %r3730, %r8895;
	or.pred  	%p2030, %p2028, %p2029;
	@%p2030 bra 	$L__BB5_1760;
	setp.gt.u32 	%p2031, %r3730, %r8895;
	mov.b32 	%r8896, 0;
	@%p2031 bra 	$L__BB5_1761;
	setp.lt.u32 	%p2032, %r3731, %r8894;
	@%p2032 bra 	$L__BB5_1760;
	setp.gt.u32 	%p2033, %r3731, %r8894;
	@%p2033 bra 	$L__BB5_1761;
	setp.lt.u32 	%p2034, %r3804, %r8893;
	@%p2034 bra 	$L__BB5_1760;
	setp.gt.u32 	%p2035, %r3804, %r8893;
	@%p2035 bra 	$L__BB5_1761;
	setp.lt.u32 	%p2036, %r3805, %r8892;
	@%p2036 bra 	$L__BB5_1760;
	setp.gt.u32 	%p2037, %r3805, %r8892;
	@%p2037 bra 	$L__BB5_1761;
	setp.lt.u32 	%p2038, %r3806, %r8891;
	@%p2038 bra 	$L__BB5_1760;
	setp.gt.u32 	%p2039, %r3806, %r8891;
	@%p2039 bra 	$L__BB5_1761;
	setp.lt.u32 	%p2040, %r3807, %r8890;
	@%p2040 bra 	$L__BB5_1760;
	setp.gt.u32 	%p2041, %r3807, %r8890;
	@%p2041 bra 	$L__BB5_1761;
	setp.lt.u32 	%p2042, %r3808, %r8889;
	@%p2042 bra 	$L__BB5_1760;
	setp.gt.u32 	%p2043, %r3808, %r8889;
	setp.lt.u32 	%p2044, %r8888, %r3809;
	or.pred  	%p2045, %p2043, %p2044;
	@%p2045 bra 	$L__BB5_1761;
$L__BB5_1760:
	sub.s32 	%r8888, %r8888, %r3809;
	sub.s32 	%r8889, %r8889, %r3808;
	sub.s32 	%r8890, %r8890, %r3807;
	sub.s32 	%r8891, %r8891, %r3806;
	sub.s32 	%r8892, %r8892, %r3805;
	sub.s32 	%r8893, %r8893, %r3804;
	sub.s32 	%r8894, %r8894, %r3731;
	sub.s32 	%r8895, %r8895, %r3730;
	mov.b32 	%r8896, 0;
$L__BB5_1761:
	shr.u32 	%r8404, %r2286, 1;
	shf.l.wrap.b32 	%r8403, %r2285, %r2286, 31;
	shf.l.wrap.b32 	%r8402, %r2284, %r2285, 31;
	shf.l.wrap.b32 	%r8401, %r2283, %r2284, 31;
	shf.l.wrap.b32 	%r8400, %r2282, %r2283, 31;
	shf.l.wrap.b32 	%r8399, %r2281, %r2282, 31;
	shf.l.wrap.b32 	%r8398, %r2280, %r2281, 31;
	shf.l.wrap.b32 	%r8405, %r8405, %r2280, 31;
	bra.uni 	$L__BB5_979;
$L__BB5_1762:
	ld.const.u32 	%r7346, [ONE+28];
	setp.eq.s32 	%p2048, %r2313, %r7346;
	ld.const.u32 	%r7347, [ONE+24];
	setp.eq.s32 	%p2049, %r2314, %r7347;
	and.pred  	%p2050, %p2048, %p2049;
	ld.const.u32 	%r7349, [ONE+20];
	setp.eq.s32 	%p2051, %r2315, %r7349;
	and.pred  	%p2052, %p2050, %p2051;
	ld.const.u32 	%r7351, [ONE+16];
	setp.eq.s32 	%p2053, %r2316, %r7351;
	and.pred  	%p2054, %p2052, %p2053;
	ld.const.u32 	%r7353, [ONE+12];
	setp.eq.s32 	%p2055, %r2317, %r7353;
	and.pred  	%p2056, %p2054, %p2055;
	ld.const.u32 	%r7355, [ONE+8];
	setp.eq.s32 	%p2057, %r2318, %r7355;
	and.pred  	%p2058, %p2056, %p2057;
	ld.const.u32 	%r7357, [ONE+4];
	setp.eq.s32 	%p2059, %r2319, %r7357;
	and.pred  	%p2060, %p2058, %p2059;
	ld.const.u32 	%r7359, [ONE];
	setp.eq.s32 	%p2061, %r2320, %r7359;
	and.pred  	%p2062, %p2060, %p2061;
	mov.b32 	%r9082, 0;
	mov.b32 	%r9081, 1;
	mov.u32 	%r9083, %r9082;
	mov.u32 	%r9084, %r9082;
	mov.u32 	%r9085, %r9082;
	mov.u32 	%r9086, %r9082;
	mov.u32 	%r9087, %r9082;
	mov.u32 	%r9088, %r9082;
	@%p2062 bra 	$L__BB5_1858;
	ld.const.u32 	%r3891, [P_CONST+4];
	ld.const.u32 	%r3892, [P_CONST+16];
	ld.const.u32 	%r3893, [P_CONST+20];
	mov.b32 	%r8907, -1;
	mov.b32 	%r8906, -2;
	mov.b32 	%r8905, -979;
	mov.b32 	%r9082, 0;
	mov.b32 	%r9081, 1;
	ld.const.u32 	%r3894, [P_CONST+24];
	ld.const.u32 	%r3919, [P_CONST+8];
	ld.const.u32 	%r3920, [P_CONST+12];
	ld.const.u32 	%r3921, [P_CONST+28];
	mov.u32 	%r8908, %r8907;
	mov.u32 	%r8909, %r8907;
	mov.u32 	%r8910, %r8907;
	mov.u32 	%r8911, %r8907;
	mov.u32 	%r8912, %r8907;
	mov.u32 	%r8929, %r2320;
	mov.u32 	%r8930, %r2319;
	mov.u32 	%r8931, %r2318;
	mov.u32 	%r8932, %r2317;
	mov.u32 	%r8933, %r2316;
	mov.u32 	%r8934, %r2315;
	mov.u32 	%r8935, %r2314;
	mov.u32 	%r8936, %r2313;
$L__BB5_1764:
	mov.u32 	%r3910, %r8912;
	mov.u32 	%r3909, %r8911;
	mov.u32 	%r3908, %r8910;
	mov.u32 	%r3907, %r8909;
	mov.u32 	%r3906, %r8908;
	mov.u32 	%r3905, %r8907;
	mov.u32 	%r3904, %r8906;
	or.b32  	%r7366, %r8905, %r3904;
	or.b32  	%r7367, %r7366, %r3905;
	or.b32  	%r7368, %r7367, %r3906;
	or.b32  	%r7369, %r7368, %r3907;
	or.b32  	%r7370, %r7369, %r3908;
	or.b32  	%r7371, %r7370, %r3909;
	or.b32  	%r7372, %r7371, %r3910;
	setp.eq.s32 	%p2063, %r7372, 0;
	@%p2063 bra 	$L__BB5_1810;
	and.b32  	%r7373, %r8905, 1;
	setp.eq.b32 	%p2064, %r7373, 1;
	not.pred 	%p2065, %p2064;
	@%p2065 bra 	$L__BB5_1781;
	ld.const.u32 	%r3922, [P_CONST];
	mul.wide.u32 	%rd45445, %r8929, %r9081;
	cvt.u32.u64 	%r7374, %rd45445;
	shr.u64 	%rd45446, %rd45445, 32;
	mul.wide.u32 	%rd45447, %r8930, %r9081;
	add.s64 	%rd45448, %rd45446, %rd45447;
	shr.u64 	%rd45449, %rd45448, 32;
	mul.wide.u32 	%rd45450, %r8931, %r9081;
	add.s64 	%rd45451, %rd45449, %rd45450;
	shr.u64 	%rd45452, %rd45451, 32;
	mul.wide.u32 	%rd45453, %r8932, %r9081;
	add.s64 	%rd45454, %rd45452, %rd45453;
	shr.u64 	%rd45455, %rd45454, 32;
	mul.wide.u32 	%rd45456, %r8933, %r9081;
	add.s64 	%rd45457, %rd45455, %rd45456;
	shr.u64 	%rd45458, %rd45457, 32;
	mul.wide.u32 	%rd45459, %r8934, %r9081;
	add.s64 	%rd45460, %rd45458, %rd45459;
	shr.u64 	%rd45461, %rd45460, 32;
	mul.wide.u32 	%rd45462, %r8935, %r9081;
	add.s64 	%rd45463, %rd45461, %rd45462;
	shr.u64 	%rd45464, %rd45463, 32;
	mul.wide.u32 	%rd45465, %r8936, %r9081;
	add.s64 	%rd45466, %rd45464, %rd45465;
	shr.u64 	%rd45467, %rd45466, 32;
	mul.wide.u32 	%rd45468, %r8929, %r9082;
	and.b64  	%rd45469, %rd45448, 4294967295;
	add.s64 	%rd45470, %rd45468, %rd45469;
	shr.u64 	%rd45471, %rd45470, 32;
	mul.wide.u32 	%rd45472, %r8930, %r9082;
	and.b64  	%rd45473, %rd45451, 4294967295;
	add.s64 	%rd45474, %rd45471, %rd45473;
	add.s64 	%rd45475, %rd45474, %rd45472;
	shr.u64 	%rd45476, %rd45475, 32;
	mul.wide.u32 	%rd45477, %r8931, %r9082;
	and.b64  	%rd45478, %rd45454, 4294967295;
	add.s64 	%rd45479, %rd45476, %rd45478;
	add.s64 	%rd45480, %rd45479, %rd45477;
	shr.u64 	%rd45481, %rd45480, 32;
	mul.wide.u32 	%rd45482, %r8932, %r9082;
	and.b64  	%rd45483, %rd45457, 4294967295;
	add.s64 	%rd45484, %rd45481, %rd45483;
	add.s64 	%rd45485, %rd45484, %rd45482;
	shr.u64 	%rd45486, %rd45485, 32;
	mul.wide.u32 	%rd45487, %r8933, %r9082;
	and.b64  	%rd45488, %rd45460, 4294967295;
	add.s64 	%rd45489, %rd45486, %rd45488;
	add.s64 	%rd45490, %rd45489, %rd45487;
	shr.u64 	%rd45491, %rd45490, 32;
	mul.wide.u32 	%rd45492, %r8934, %r9082;
	and.b64  	%rd45493, %rd45463, 4294967295;
	add.s64 	%rd45494, %rd45491, %rd45493;
	add.s64 	%rd45495, %rd45494, %rd45492;
	shr.u64 	%rd45496, %rd45495, 32;
	mul.wide.u32 	%rd45497, %r8935, %r9082;
	and.b64  	%rd45498, %rd45466, 4294967295;
	add.s64 	%rd45499, %rd45496, %rd45498;
	add.s64 	%rd45500, %rd45499, %rd45497;
	shr.u64 	%rd45501, %rd45500, 32;
	mul.wide.u32 	%rd45502, %r8936, %r9082;
	add.s64 	%rd45503, %rd45501, %rd45467;
	add.s64 	%rd45504, %rd45503, %rd45502;
	shr.u64 	%rd45505, %rd45504, 32;
	mul.wide.u32 	%rd45506, %r8929, %r9083;
	and.b64  	%rd45507, %rd45475, 4294967295;
	add.s64 	%rd45508, %rd45506, %rd45507;
	shr.u64 	%rd45509, %rd45508, 32;
	mul.wide.u32 	%rd45510, %r8930, %r9083;
	and.b64  	%rd45511, %rd45480, 4294967295;
	add.s64 	%rd45512, %rd45509, %rd45511;
	add.s64 	%rd45513, %rd45512, %rd45510;
	shr.u64 	%rd45514, %rd45513, 32;
	mul.wide.u32 	%rd45515, %r8931, %r9083;
	and.b64  	%rd45516, %rd45485, 4294967295;
	add.s64 	%rd45517, %rd45514, %rd45516;
	add.s64 	%rd45518, %rd45517, %rd45515;
	shr.u64 	%rd45519, %rd45518, 32;
	mul.wide.u32 	%rd45520, %r8932, %r9083;
	and.b64  	%rd45521, %rd45490, 4294967295;
	add.s64 	%rd45522, %rd45519, %rd45521;
	add.s64 	%rd45523, %rd45522, %rd45520;
	shr.u64 	%rd45524, %rd45523, 32;
	mul.wide.u32 	%rd45525, %r8933, %r9083;
	and.b64  	%rd45526, %rd45495, 4294967295;
	add.s64 	%rd45527, %rd45524, %rd45526;
	add.s64 	%rd45528, %rd45527, %rd45525;
	shr.u64 	%rd45529, %rd45528, 32;
	mul.wide.u32 	%rd45530, %r8934, %r9083;
	and.b64  	%rd45531, %rd45500, 4294967295;
	add.s64 	%rd45532, %rd45529, %rd45531;
	add.s64 	%rd45533, %rd45532, %rd45530;
	shr.u64 	%rd45534, %rd45533, 32;
	mul.wide.u32 	%rd45535, %r8935, %r9083;
	and.b64  	%rd45536, %rd45504, 4294967295;
	add.s64 	%rd45537, %rd45534, %rd45536;
	add.s64 	%rd45538, %rd45537, %rd45535;
	shr.u64 	%rd45539, %rd45538, 32;
	mul.wide.u32 	%rd45540, %r8936, %r9083;
	add.s64 	%rd45541, %rd45539, %rd45505;
	add.s64 	%rd45542, %rd45541, %rd45540;
	shr.u64 	%rd45543, %rd45542, 32;
	mul.wide.u32 	%rd45544, %r8929, %r9084;
	and.b64  	%rd45545, %rd45513, 4294967295;
	add.s64 	%rd45546, %rd45544, %rd45545;
	shr.u64 	%rd45547, %rd45546, 32;
	mul.wide.u32 	%rd45548, %r8930, %r9084;
	and.b64  	%rd45549, %rd45518, 4294967295;
	add.s64 	%rd45550, %rd45547, %rd45549;
	add.s64 	%rd45551, %rd45550, %rd45548;
	shr.u64 	%rd45552, %rd45551, 32;
	mul.wide.u32 	%rd45553, %r8931, %r9084;
	and.b64  	%rd45554, %rd45523, 4294967295;
	add.s64 	%rd45555, %rd45552, %rd45554;
	add.s64 	%rd45556, %rd45555, %rd45553;
	shr.u64 	%rd45557, %rd45556, 32;
	mul.wide.u32 	%rd45558, %r8932, %r9084;
	and.b64  	%rd45559, %rd45528, 4294967295;
	add.s64 	%rd45560, %rd45557, %rd45559;
	add.s64 	%rd45561, %rd45560, %rd45558;
	shr.u64 	%rd45562, %rd45561, 32;
	mul.wide.u32 	%rd45563, %r8933, %r9084;
	and.b64  	%rd45564, %rd45533, 4294967295;
	add.s64 	%rd45565, %rd45562, %rd45564;
	add.s64 	%rd45566, %rd45565, %rd45563;
	shr.u64 	%rd45567, %rd45566, 32;
	mul.wide.u32 	%rd45568, %r8934, %r9084;
	and.b64  	%rd45569, %rd45538, 4294967295;
	add.s64 	%rd45570, %rd45567, %rd45569;
	add.s64 	%rd45571, %rd45570, %rd45568;
	shr.u64 	%rd45572, %rd45571, 32;
	mul.wide.u32 	%rd45573, %r8935, %r9084;
	and.b64  	%rd45574, %rd45542, 4294967295;
	add.s64 	%rd45575, %rd45572, %rd45574;
	add.s64 	%rd45576, %rd45575, %rd45573;
	shr.u64 	%rd45577, %rd45576, 32;
	mul.wide.u32 	%rd45578, %r8936, %r9084;
	add.s64 	%rd45579, %rd45577, %rd45543;
	add.s64 	%rd45580, %rd45579, %rd45578;
	shr.u64 	%rd45581, %rd45580, 32;
	mul.wide.u32 	%rd45582, %r8929, %r9085;
	and.b64  	%rd45583, %rd45551, 4294967295;
	add.s64 	%rd45584, %rd45582, %rd45583;
	shr.u64 	%rd45585, %rd45584, 32;
	mul.wide.u32 	%rd45586, %r8930, %r9085;
	and.b64  	%rd45587, %rd45556, 4294967295;
	add.s64 	%rd45588, %rd45585, %rd45587;
	add.s64 	%rd45589, %rd45588, %rd45586;
	shr.u64 	%rd45590, %rd45589, 32;
	mul.wide.u32 	%rd45591, %r8931, %r9085;
	and.b64  	%rd45592, %rd45561, 4294967295;
	add.s64 	%rd45593, %rd45590, %rd45592;
	add.s64 	%rd45594, %rd45593, %rd45591;
	shr.u64 	%rd45595, %rd45594, 32;
	mul.wide.u32 	%rd45596, %r8932, %r9085;
	and.b64  	%rd45597, %rd45566, 4294967295;
	add.s64 	%rd45598, %rd45595, %rd45597;
	add.s64 	%rd45599, %rd45598, %rd45596;
	shr.u64 	%rd45600, %rd45599, 32;
	mul.wide.u32 	%rd45601, %r8933, %r9085;
	and.b64  	%rd45602, %rd45571, 4294967295;
	add.s64 	%rd45603, %rd45600, %rd45602;
	add.s64 	%rd45604, %rd45603, %rd45601;
	shr.u64 	%rd45605, %rd45604, 32;
	mul.wide.u32 	%rd45606, %r8934, %r9085;
	and.b64  	%rd45607, %rd45576, 4294967295;
	add.s64 	%rd45608, %rd45605, %rd45607;
	add.s64 	%rd45609, %rd45608, %rd45606;
	shr.u64 	%rd45610, %rd45609, 32;
	mul.wide.u32 	%rd45611, %r8935, %r9085;
	and.b64  	%rd45612, %rd45580, 4294967295;
	add.s64 	%rd45613, %rd45610, %rd45612;
	add.s64 	%rd45614, %rd45613, %rd45611;
	shr.u64 	%rd45615, %rd45614, 32;
	mul.wide.u32 	%rd45616, %r8936, %r9085;
	add.s64 	%rd45617, %rd45615, %rd45581;
	add.s64 	%rd45618, %rd45617, %rd45616;
	shr.u64 	%rd45619, %rd45618, 32;
	mul.wide.u32 	%rd45620, %r8929, %r9086;
	and.b64  	%rd45621, %rd45589, 4294967295;
	add.s64 	%rd45622, %rd45620, %rd45621;
	shr.u64 	%rd45623, %rd45622, 32;
	mul.wide.u32 	%rd45624, %r8930, %r9086;
	and.b64  	%rd45625, %rd45594, 4294967295;
	add.s64 	%rd45626, %rd45623, %rd45625;
	add.s64 	%rd45627, %rd45626, %rd45624;
	shr.u64 	%rd45628, %rd45627, 32;
	mul.wide.u32 	%rd45629, %r8931, %r9086;
	and.b64  	%rd45630, %rd45599, 4294967295;
	add.s64 	%rd45631, %rd45628, %rd45630;
	add.s64 	%rd45632, %rd45631, %rd45629;
	shr.u64 	%rd45633, %rd45632, 32;
	mul.wide.u32 	%rd45634, %r8932, %r9086;
	and.b64  	%rd45635, %rd45604, 4294967295;
	add.s64 	%rd45636, %rd45633, %rd45635;
	add.s64 	%rd45637, %rd45636, %rd45634;
	shr.u64 	%rd45638, %rd45637, 32;
	mul.wide.u32 	%rd45639, %r8933, %r9086;
	and.b64  	%rd45640, %rd45609, 4294967295;
	add.s64 	%rd45641, %rd45638, %rd45640;
	add.s64 	%rd45642, %rd45641, %rd45639;
	shr.u64 	%rd45643, %rd45642, 32;
	mul.wide.u32 	%rd45644, %r8934, %r9086;
	and.b64  	%rd45645, %rd45614, 4294967295;
	add.s64 	%rd45646, %rd45643, %rd45645;
	add.s64 	%rd45647, %rd45646, %rd45644;
	shr.u64 	%rd45648, %rd45647, 32;
	mul.wide.u32 	%rd45649, %r8935, %r9086;
	and.b64  	%rd45650, %rd45618, 4294967295;
	add.s64 	%rd45651, %rd45648, %rd45650;
	add.s64 	%rd45652, %rd45651, %rd45649;
	shr.u64 	%rd45653, %rd45652, 32;
	mul.wide.u32 	%rd45654, %r8936, %r9086;
	add.s64 	%rd45655, %rd45653, %rd45619;
	add.s64 	%rd45656, %rd45655, %rd45654;
	shr.u64 	%rd45657, %rd45656, 32;
	mul.wide.u32 	%rd45658, %r8929, %r9087;
	and.b64  	%rd45659, %rd45627, 4294967295;
	add.s64 	%rd45660, %rd45658, %rd45659;
	shr.u64 	%rd45661, %rd45660, 32;
	mul.wide.u32 	%rd45662, %r8930, %r9087;
	and.b64  	%rd45663, %rd45632, 4294967295;
	add.s64 	%rd45664, %rd45661, %rd45663;
	add.s64 	%rd45665, %rd45664, %rd45662;
	shr.u64 	%rd45666, %rd45665, 32;
	mul.wide.u32 	%rd45667, %r8931, %r9087;
	and.b64  	%rd45668, %rd45637, 4294967295;
	add.s64 	%rd45669, %rd45666, %rd45668;
	add.s64 	%rd45670, %rd45669, %rd45667;
	shr.u64 	%rd45671, %rd45670, 32;
	mul.wide.u32 	%rd45672, %r8932, %r9087;
	and.b64  	%rd45673, %rd45642, 4294967295;
	add.s64 	%rd45674, %rd45671, %rd45673;
	add.s64 	%rd45675, %rd45674, %rd45672;
	shr.u64 	%rd45676, %rd45675, 32;
	mul.wide.u32 	%rd45677, %r8933, %r9087;
	and.b64  	%rd45678, %rd45647, 4294967295;
	add.s64 	%rd45679, %rd45676, %rd45678;
	add.s64 	%rd45680, %rd45679, %rd45677;
	shr.u64 	%rd45681, %rd45680, 32;
	mul.wide.u32 	%rd45682, %r8934, %r9087;
	and.b64  	%rd45683, %rd45652, 4294967295;
	add.s64 	%rd45684, %rd45681, %rd45683;
	add.s64 	%rd45685, %rd45684, %rd45682;
	shr.u64 	%rd45686, %rd45685, 32;
	mul.wide.u32 	%rd45687, %r8935, %r9087;
	and.b64  	%rd45688, %rd45656, 4294967295;
	add.s64 	%rd45689, %rd45686, %rd45688;
	add.s64 	%rd45690, %rd45689, %rd45687;
	shr.u64 	%rd45691, %rd45690, 32;
	mul.wide.u32 	%rd45692, %r8936, %r9087;
	add.s64 	%rd45693, %rd45691, %rd45657;
	add.s64 	%rd45694, %rd45693, %rd45692;
	shr.u64 	%rd45695, %rd45694, 32;
	mul.wide.u32 	%rd45696, %r8929, %r9088;
	and.b64  	%rd45697, %rd45665, 4294967295;
	add.s64 	%rd45698, %rd45696, %rd45697;
	shr.u64 	%rd45699, %rd45698, 32;
	mul.wide.u32 	%rd45700, %r8930, %r9088;
	and.b64  	%rd45701, %rd45670, 4294967295;
	add.s64 	%rd45702, %rd45699, %rd45701;
	add.s64 	%rd45703, %rd45702, %rd45700;
	shr.u64 	%rd45704, %rd45703, 32;
	mul.wide.u32 	%rd45705, %r8931, %r9088;
	and.b64  	%rd45706, %rd45675, 4294967295;
	add.s64 	%rd45707, %rd45704, %rd45706;
	add.s64 	%rd45708, %rd45707, %rd45705;
	shr.u64 	%rd45709, %rd45708, 32;
	mul.wide.u32 	%rd45710, %r8932, %r9088;
	and.b64  	%rd45711, %rd45680, 4294967295;
	add.s64 	%rd45712, %rd45709, %rd45711;
	add.s64 	%rd45713, %rd45712, %rd45710;
	shr.u64 	%rd45714, %rd45713, 32;
	mul.wide.u32 	%rd45715, %r8933, %r9088;
	and.b64  	%rd45716, %rd45685, 4294967295;
	add.s64 	%rd45717, %rd45714, %rd45716;
	add.s64 	%rd45718, %rd45717, %rd45715;
	shr.u64 	%rd45719, %rd45718, 32;
	mul.wide.u32 	%rd45720, %r8934, %r9088;
	and.b64  	%rd45721, %rd45690, 4294967295;
	add.s64 	%rd45722, %rd45719, %rd45721;
	add.s64 	%rd45723, %rd45722, %rd45720;
	shr.u64 	%rd45724, %rd45723, 32;
	mul.wide.u32 	%rd45725, %r8935, %r9088;
	and.b64  	%rd45726, %rd45694, 4294967295;
	add.s64 	%rd45727, %rd45724, %rd45726;
	add.s64 	%rd45728, %rd45727, %rd45725;
	shr.u64 	%rd45729, %rd45728, 32;
	mul.wide.u32 	%rd45730, %r8936, %r9088;
	add.s64 	%rd45731, %rd45729, %rd45695;
	add.s64 	%rd45732, %rd45731, %rd45730;
	{ .reg .b32 tmp; mov.b64 {tmp, %r7375}, %rd45732; }
	ld.const.u32 	%r7376, [MU_P];
	mul.lo.s32 	%r7377, %r7376, %r7374;
	mul.wide.u32 	%rd45733, %r3922, %r7377;
	and.b64  	%rd45734, %rd45445, 4294967295;
	add.s64 	%rd45735, %rd45733, %rd45734;
	shr.u64 	%rd45736, %rd45735, 32;
	mul.wide.u32 	%rd45737, %r3891, %r7377;
	and.b64  	%rd45738, %rd45470, 4294967295;
	add.s64 	%rd45739, %rd45736, %rd45738;
	add.s64 	%rd45740, %rd45739, %rd45737;
	cvt.u32.u64 	%r7378, %rd45740;
	shr.u64 	%rd45741, %rd45740, 32;
	mul.wide.u32 	%rd45742, %r3919, %r7377;
	and.b64  	%rd45743, %rd45508, 4294967295;
	add.s64 	%rd45744, %rd45741, %rd45743;
	add.s64 	%rd45745, %rd45744, %rd45742;
	shr.u64 	%rd45746, %rd45745, 32;
	mul.wide.u32 	%rd45747, %r3920, %r7377;
	and.b64  	%rd45748, %rd45546, 4294967295;
	add.s64 	%rd45749, %rd45746, %rd45748;
	add.s64 	%rd45750, %rd45749, %rd45747;
	shr.u64 	%rd45751, %rd45750, 32;
	mul.wide.u32 	%rd45752, %r3892, %r7377;
	and.b64  	%rd45753, %rd45584, 4294967295;
	add.s64 	%rd45754, %rd45751, %rd45753;
	add.s64 	%rd45755, %rd45754, %rd45752;
	shr.u64 	%rd45756, %rd45755, 32;
	mul.wide.u32 	%rd45757, %r3893, %r7377;
	and.b64  	%rd45758, %rd45622, 4294967295;
	add.s64 	%rd45759, %rd45756, %rd45758;
	add.s64 	%rd45760, %rd45759, %rd45757;
	shr.u64 	%rd45761, %rd45760, 32;
	mul.wide.u32 	%rd45762, %r3894, %r7377;
	and.b64  	%rd45763, %rd45660, 4294967295;
	add.s64 	%rd45764, %rd45761, %rd45763;
	add.s64 	%rd45765, %rd45764, %rd45762;
	shr.u64 	%rd45766, %rd45765, 32;
	mul.wide.u32 	%rd45767, %r3921, %r7377;
	and.b64  	%rd45768, %rd45698, 4294967295;
	add.s64 	%rd45769, %rd45766, %rd45768;
	add.s64 	%rd45770, %rd45769, %rd45767;
	shr.u64 	%rd45771, %rd45770, 32;
	and.b64  	%rd45772, %rd45703, 4294967295;
	add.s64 	%rd45773, %rd45771, %rd45772;
	shr.u64 	%rd45774, %rd45773, 32;
	and.b64  	%rd45775, %rd45708, 4294967295;
	add.s64 	%rd45776, %rd45774, %rd45775;
	shr.u64 	%rd45777, %rd45776, 32;
	and.b64  	%rd45778, %rd45713, 4294967295;
	add.s64 	%rd45779, %rd45777, %rd45778;
	shr.u64 	%rd45780, %rd45779, 32;
	and.b64  	%rd45781, %rd45718, 4294967295;
	add.s64 	%rd45782, %rd45780, %rd45781;
	shr.u64 	%rd45783, %rd45782, 32;
	and.b64  	%rd45784, %rd45723, 4294967295;
	add.s64 	%rd45785, %rd45783, %rd45784;
	shr.u64 	%rd45786, %rd45785, 32;
	and.b64  	%rd45787, %rd45728, 4294967295;
	add.s64 	%rd45788, %rd45786, %rd45787;
	shr.u64 	%rd45789, %rd45788, 32;
	and.b64  	%rd45790, %rd45732, 4294967295;
	add.s64 	%rd45791, %rd45789, %rd45790;
	{ .reg .b32 tmp; mov.b64 {tmp, %r7379}, %rd45791; }
	add.s32 	%r7380, %r7375, %r7379;
	mul.lo.s32 	%r7381, %r7376, %r7378;
	mul.wide.u32 	%rd45792, %r3922, %r7381;
	and.b64  	%rd45793, %rd45740, 4294967295;
	add.s64 	%rd45794, %rd45792, %rd45793;
	shr.u64 	%rd45795, %rd45794, 32;
	mul.wide.u32 	%rd45796, %r3891, %r7381;
	and.b64  	%rd45797, %rd45745, 4294967295;
	add.s64 	%rd45798, %rd45795, %rd45797;
	add.s64 	%rd45799, %rd45798, %rd45796;
	cvt.u32.u64 	%r7382, %rd45799;
	shr.u64 	%rd45800, %rd45799, 32;
	mul.wide.u32 	%rd45801, %r3919, %r7381;
	and.b64  	%rd45802, %rd45750, 4294967295;
	add.s64 	%rd45803, %rd45800, %rd45802;
	add.s64 	%rd45804, %rd45803, %rd45801;
	shr.u64 	%rd45805, %rd45804, 32;
	mul.wide.u32 	%rd45806, %r3920, %r7381;
	and.b64  	%rd45807, %rd45755, 4294967295;
	add.s64 	%rd45808, %rd45805, %rd45807;
	add.s64 	%rd45809, %rd45808, %rd45806;
	shr.u64 	%rd45810, %rd45809, 32;
	mul.wide.u32 	%rd45811, %r3892, %r7381;
	and.b64  	%rd45812, %rd45760, 4294967295;
	add.s64 	%rd45813, %rd45810, %rd45812;
	add.s64 	%rd45814, %rd45813, %rd45811;
	shr.u64 	%rd45815, %rd45814, 32;
	mul.wide.u32 	%rd45816, %r3893, %r7381;
	and.b64  	%rd45817, %rd45765, 4294967295;
	add.s64 	%rd45818, %rd45815, %rd45817;
	add.s64 	%rd45819, %rd45818, %rd45816;
	shr.u64 	%rd45820, %rd45819, 32;
	mul.wide.u32 	%rd45821, %r3894, %r7381;
	and.b64  	%rd45822, %rd45770, 4294967295;
	add.s64 	%rd45823, %rd45820, %rd45822;
	add.s64 	%rd45824, %rd45823, %rd45821;
	shr.u64 	%rd45825, %rd45824, 32;
	mul.wide.u32 	%rd45826, %r3921, %r7381;
	and.b64  	%rd45827, %rd45773, 4294967295;
	add.s64 	%rd45828, %rd45825, %rd45827;
	add.s64 	%rd45829, %rd45828, %rd45826;
	shr.u64 	%rd45830, %rd45829, 32;
	and.b64  	%rd45831, %rd45776, 4294967295;
	add.s64 	%rd45832, %rd45830, %rd45831;
	shr.u64 	%rd45833, %rd45832, 32;
	and.b64  	%rd45834, %rd45779, 4294967295;
	add.s64 	%rd45835, %rd45833, %rd45834;
	shr.u64 	%rd45836, %rd45835, 32;
	and.b64  	%rd45837, %rd45782, 4294967295;
	add.s64 	%rd45838, %rd45836, %rd45837;
	shr.u64 	%rd45839, %rd45838, 32;
	and.b64  	%rd45840, %rd45785, 4294967295;
	add.s64 	%rd45841, %rd45839, %rd45840;
	shr.u64 	%rd45842, %rd45841, 32;
	and.b64  	%rd45843, %rd45788, 4294967295;
	add.s64 	%rd45844, %rd45842, %rd45843;
	shr.u64 	%rd45845, %rd45844, 32;
	and.b64  	%rd45846, %rd45791, 4294967295;
	add.s64 	%rd45847, %rd45845, %rd45846;
	{ .reg .b32 tmp; mov.b64 {tmp, %r7383}, %rd45847; }
	add.s32 	%r7384, %r7380, %r7383;
	mul.lo.s32 	%r7385, %r7376, %r7382;
	mul.wide.u32 	%rd45848, %r3922, %r7385;
	and.b64  	%rd45849, %rd45799, 4294967295;
	add.s64 	%rd45850, %rd45848, %rd45849;
	shr.u64 	%rd45851, %rd45850, 32;
	mul.wide.u32 	%rd45852, %r3891, %r7385;
	and.b64  	%rd45853, %rd45804, 4294967295;
	add.s64 	%rd45854, %rd45851, %rd45853;
	add.s64 	%rd45855, %rd45854, %rd45852;
	cvt.u32.u64 	%r7386, %rd45855;
	shr.u64 	%rd45856, %rd45855, 32;
	mul.wide.u32 	%rd45857, %r3919, %r7385;
	and.b64  	%rd45858, %rd45809, 4294967295;
	add.s64 	%rd45859, %rd45856, %rd45858;
	add.s64 	%rd45860, %rd45859, %rd45857;
	shr.u64 	%rd45861, %rd45860, 32;
	mul.wide.u32 	%rd45862, %r3920, %r7385;
	and.b64  	%rd45863, %rd45814, 4294967295;
	add.s64 	%rd45864, %rd45861, %rd45863;
	add.s64 	%rd45865, %rd45864, %rd45862;
	shr.u64 	%rd45866, %rd45865, 32;
	mul.wide.u32 	%rd45867, %r3892, %r7385;
	and.b64  	%rd45868, %rd45819, 4294967295;
	add.s64 	%rd45869, %rd45866, %rd45868;
	add.s64 	%rd45870, %rd45869, %rd45867;
	shr.u64 	%rd45871, %rd45870, 32;
	mul.wide.u32 	%rd45872, %r3893, %r7385;
	and.b64  	%rd45873, %rd45824, 4294967295;
	add.s64 	%rd45874, %rd45871, %rd45873;
	add.s64 	%rd45875, %rd45874, %rd45872;
	shr.u64 	%rd45876, %rd45875, 32;
	mul.wide.u32 	%rd45877, %r3894, %r7385;
	and.b64  	%rd45878, %rd45829, 4294967295;
	add.s64 	%rd45879, %rd45876, %rd45878;
	add.s64 	%rd45880, %rd45879, %rd45877;
	shr.u64 	%rd45881, %rd45880, 32;
	mul.wide.u32 	%rd45882, %r3921, %r7385;
	and.b64  	%rd45883, %rd45832, 4294967295;
	add.s64 	%rd45884, %rd45881, %rd45883;
	add.s64 	%rd45885, %rd45884, %rd45882;
	shr.u64 	%rd45886, %rd45885, 32;
	and.b64  	%rd45887, %rd45835, 4294967295;
	add.s64 	%rd45888, %rd45886, %rd45887;
	shr.u64 	%rd45889, %rd45888, 32;
	and.b64  	%rd45890, %rd45838, 4294967295;
	add.s64 	%rd45891, %rd45889, %rd45890;
	shr.u64 	%rd45892, %rd45891, 32;
	and.b64  	%rd45893, %rd45841, 4294967295;
	add.s64 	%rd45894, %rd45892, %rd45893;
	shr.u64 	%rd45895, %rd45894, 32;
	and.b64  	%rd45896, %rd45844, 4294967295;
	add.s64 	%rd45897, %rd45895, %rd45896;
	shr.u64 	%rd45898, %rd45897, 32;
	and.b64  	%rd45899, %rd45847, 4294967295;
	add.s64 	%rd45900, %rd45898, %rd45899;
	{ .reg .b32 tmp; mov.b64 {tmp, %r7387}, %rd45900; }
	add.s32 	%r7388, %r7384, %r7387;
	mul.lo.s32 	%r7389, %r7376, %r7386;
	mul.wide.u32 	%rd45901, %r3922, %r7389;
	and.b64  	%rd45902, %rd45855, 4294967295;
	add.s64 	%rd45903, %rd45901, %rd45902;
	shr.u64 	%rd45904, %rd45903, 32;
	mul.wide.u32 	%rd45905, %r3891, %r7389;
	and.b64  	%rd45906, %rd45860, 4294967295;
	add.s64 	%rd45907, %rd45904, %rd45906;
	add.s64 	%rd45908, %rd45907, %rd45905;
	cvt.u32.u64 	%r7390, %rd45908;
	shr.u64 	%rd45909, %rd45908, 32;
	mul.wide.u32 	%rd45910, %r3919, %r7389;
	and.b64  	%rd45911, %rd45865, 4294967295;
	add.s64 	%rd45912, %rd45909, %rd45911;
	add.s64 	%rd45913, %rd45912, %rd45910;
	shr.u64 	%rd45914, %rd45913, 32;
	mul.wide.u32 	%rd45915, %r3920, %r7389;
	and.b64  	%rd45916, %rd45870, 4294967295;
	add.s64 	%rd45917, %rd45914, %rd45916;
	add.s64 	%rd45918, %rd45917, %rd45915;
	shr.u64 	%rd45919, %rd45918, 32;
	mul.wide.u32 	%rd45920, %r3892, %r7389;
	and.b64  	%rd45921, %rd45875, 4294967295;
	add.s64 	%rd45922, %rd45919, %rd45921;
	add.s64 	%rd45923, %rd45922, %rd45920;
	shr.u64 	%rd45924, %rd45923, 32;
	mul.wide.u32 	%rd45925, %r3893, %r7389;
	and.b64  	%rd45926, %rd45880, 4294967295;
	add.s64 	%rd45927, %rd45924, %rd45926;
	add.s64 	%rd45928, %rd45927, %rd45925;
	shr.u64 	%rd45929, %rd45928, 32;
	mul.wide.u32 	%rd45930, %r3894, %r7389;
	and.b64  	%rd45931, %rd45885, 4294967295;
	add.s64 	%rd45932, %rd45929, %rd45931;
	add.s64 	%rd45933, %rd45932, %rd45930;
	shr.u64 	%rd45934, %rd45933, 32;
	mul.wide.u32 	%rd45935, %r3921, %r7389;
	and.b64  	%rd45936, %rd45888, 4294967295;
	add.s64 	%rd45937, %rd45934, %rd45936;
	add.s64 	%rd45938, %rd45937, %rd45935;
	shr.u64 	%rd45939, %rd45938, 32;
	and.b64  	%rd45940, %rd45891, 4294967295;
	add.s64 	%rd45941, %rd45939, %rd45940;
	shr.u64 	%rd45942, %rd45941, 32;
	and.b64  	%rd45943, %rd45894, 4294967295;
	add.s64 	%rd45944, %rd45942, %rd45943;
	shr.u64 	%rd45945, %rd45944, 32;
	and.b64  	%rd45946, %rd45897, 4294967295;
	add.s64 	%rd45947, %rd45945, %rd45946;
	shr.u64 	%rd45948, %rd45947, 32;
	and.b64  	%rd45949, %rd45900, 4294967295;
	add.s64 	%rd45950, %rd45948, %rd45949;
	{ .reg .b32 tmp; mov.b64 {tmp, %r7391}, %rd45950; }
	add.s32 	%r7392, %r7388, %r7391;
	mul.lo.s32 	%r7393, %r7376, %r7390;
	mul.wide.u32 	%rd45951, %r3922, %r7393;
	and.b64  	%rd45952, %rd45908, 4294967295;
	add.s64 	%rd45953, %rd45951, %rd45952;
	shr.u64 	%rd45954, %rd45953, 32;
	mul.wide.u32 	%rd45955, %r3891, %r7393;
	and.b64  	%rd45956, %rd45913, 4294967295;
	add.s64 	%rd45957, %rd45954, %rd45956;
	add.s64 	%rd45958, %rd45957, %rd45955;
	cvt.u32.u64 	%r7394, %rd45958;
	shr.u64 	%rd45959, %rd45958, 32;
	mul.wide.u32 	%rd45960, %r3919, %r7393;
	and.b64  	%rd45961, %rd45918, 4294967295;
	add.s64 	%rd45962, %rd45959, %rd45961;
	add.s64 	%rd45963, %rd45962, %rd45960;
	shr.u64 	%rd45964, %rd45963, 32;
	mul.wide.u32 	%rd45965, %r3920, %r7393;
	and.b64  	%rd45966, %rd45923, 4294967295;
	add.s64 	%rd45967, %rd45964, %rd45966;
	add.s64 	%rd45968, %rd45967, %rd45965;
	shr.u64 	%rd45969, %rd45968, 32;
	mul.wide.u32 	%rd45970, %r3892, %r7393;
	and.b64  	%rd45971, %rd45928, 4294967295;
	add.s64 	%rd45972, %rd45969, %rd45971;
	add.s64 	%rd45973, %rd45972, %rd45970;
	shr.u64 	%rd45974, %rd45973, 32;
	mul.wide.u32 	%rd45975, %r3893, %r7393;
	and.b64  	%rd45976, %rd45933, 4294967295;
	add.s64 	%rd45977, %rd45974, %rd45976;
	add.s64 	%rd45978, %rd45977, %rd45975;
	shr.u64 	%rd45979, %rd45978, 32;
	mul.wide.u32 	%rd45980, %r3894, %r7393;
	and.b64  	%rd45981, %rd45938, 4294967295;
	add.s64 	%rd45982, %rd45979, %rd45981;
	add.s64 	%rd45983, %rd45982, %rd45980;
	shr.u64 	%rd45984, %rd45983, 32;
	mul.wide.u32 	%rd45985, %r3921, %r7393;
	and.b64  	%rd45986, %rd45941, 4294967295;
	add.s64 	%rd45987, %rd45984, %rd45986;
	add.s64 	%rd45988, %rd45987, %rd45985;
	shr.u64 	%rd45989, %rd45988, 32;
	and.b64  	%rd45990, %rd45944, 4294967295;
	add.s64 	%rd45991, %rd45989, %rd45990;
	shr.u64 	%rd45992, %rd45991, 32;
	and.b64  	%rd45993, %rd45947, 4294967295;
	add.s64 	%rd45994, %rd45992, %rd45993;
	shr.u64 	%rd45995, %rd45994, 32;
	and.b64  	%rd45996, %rd45950, 4294967295;
	add.s64 	%rd45997, %rd45995, %rd45996;
	{ .reg .b32 tmp; mov.b64 {tmp, %r7395}, %rd45997; }
	add.s32 	%r7396, %r7392, %r7395;
	mul.lo.s32 	%r7397, %r7376, %r7394;
	mul.wide.u32 	%rd45998, %r3922, %r7397;
	and.b64  	%rd45999, %rd45958, 4294967295;
	add.s64 	%rd46000, %rd45998, %rd45999;
	shr.u64 	%rd46001, %rd46000, 32;
	mul.wide.u32 	%rd46002, %r3891, %r7397;
	and.b64  	%rd46003, %rd45963, 4294967295;
	add.s64 	%rd46004, %rd46001, %rd46003;
	add.s64 	%rd46005, %rd46004, %rd46002;
	cvt.u32.u64 	%r7398, %rd46005;
	shr.u64 	%rd46006, %rd46005, 32;
	mul.wide.u32 	%rd46007, %r3919, %r7397;
	and.b64  	%rd46008, %rd45968, 4294967295;
	add.s64 	%rd46009, %rd46006, %rd46008;
	add.s64 	%rd46010, %rd46009, %rd46007;
	shr.u64 	%rd46011, %rd46010, 32;
	mul.wide.u32 	%rd46012, %r3920, %r7397;
	and.b64  	%rd46013, %rd45973, 4294967295;
	add.s64 	%rd46014, %rd46011, %rd46013;
	add.s64 	%rd46015, %rd46014, %rd46012;
	shr.u64 	%rd46016, %rd46015, 32;
	mul.wide.u32 	%rd46017, %r3892, %r7397;
	and.b64  	%rd46018, %rd45978, 4294967295;
	add.s64 	%rd46019, %rd46016, %rd46018;
	add.s64 	%rd46020, %rd46019, %rd46017;
	shr.u64 	%rd46021, %rd46020, 32;
	mul.wide.u32 	%rd46022, %r3893, %r7397;
	and.b64  	%rd46023, %rd45983, 4294967295;
	add.s64 	%rd46024, %rd46021, %rd46023;
	add.s64 	%rd46025, %rd46024, %rd46022;
	shr.u64 	%rd46026, %rd46025, 32;
	mul.wide.u32 	%rd46027, %r3894, %r7397;
	and.b64  	%rd46028, %rd45988, 4294967295;
	add.s64 	%rd46029, %rd46026, %rd46028;
	add.s64 	%rd46030, %rd46029, %rd46027;
	shr.u64 	%rd46031, %rd46030, 32;
	mul.wide.u32 	%rd46032, %r3921, %r7397;
	and.b64  	%rd46033, %rd45991, 4294967295;
	add.s64 	%rd46034, %rd46031, %rd46033;
	add.s64 	%rd46035, %rd46034, %rd46032;
	shr.u64 	%rd46036, %rd46035, 32;
	and.b64  	%rd46037, %rd45994, 4294967295;
	add.s64 	%rd46038, %rd46036, %rd46037;
	shr.u64 	%rd46039, %rd46038, 32;
	and.b64  	%rd46040, %rd45997, 4294967295;
	add.s64 	%rd46041, %rd46039, %rd46040;
	{ .reg .b32 tmp; mov.b64 {tmp, %r7399}, %rd46041; }
	add.s32 	%r7400, %r7396, %r7399;
	mul.lo.s32 	%r7401, %r7376, %r7398;
	mul.wide.u32 	%rd46042, %r3922, %r7401;
	and.b64  	%rd46043, %rd46005, 4294967295;
	add.s64 	%rd46044, %rd46042, %rd46043;
	shr.u64 	%rd46045, %rd46044, 32;
	mul.wide.u32 	%rd46046, %r3891, %r7401;
	and.b64  	%rd46047, %rd46010, 4294967295;
	add.s64 	%rd46048, %rd46045, %rd46047;
	add.s64 	%rd46049, %rd46048, %rd46046;
	cvt.u32.u64 	%r7402, %rd46049;
	shr.u64 	%rd46050, %rd46049, 32;
	mul.wide.u32 	%rd46051, %r3919, %r7401;
	and.b64  	%rd46052, %rd46015, 4294967295;
	add.s64 	%rd46053, %rd46050, %rd46052;
	add.s64 	%rd46054, %rd46053, %rd46051;
	shr.u64 	%rd46055, %rd46054, 32;
	mul.wide.u32 	%rd46056, %r3920, %r7401;
	and.b64  	%rd46057, %rd46020, 4294967295;
	add.s64 	%rd46058, %rd46055, %rd46057;
	add.s64 	%rd46059, %rd46058, %rd46056;
	shr.u64 	%rd46060, %rd46059, 32;
	mul.wide.u32 	%rd46061, %r3892, %r7401;
	and.b64  	%rd46062, %rd46025, 4294967295;
	add.s64 	%rd46063, %rd46060, %rd46062;
	add.s64 	%rd46064, %rd46063, %rd46061;
	shr.u64 	%rd46065, %rd46064, 32;
	mul.wide.u32 	%rd46066, %r3893, %r7401;
	and.b64  	%rd46067, %rd46030, 4294967295;
	add.s64 	%rd46068, %rd46065, %rd46067;
	add.s64 	%rd46069, %rd46068, %rd46066;
	shr.u64 	%rd46070, %rd46069, 32;
	mul.wide.u32 	%rd46071, %r3894, %r7401;
	and.b64  	%rd46072, %rd46035, 4294967295;
	add.s64 	%rd46073, %rd46070, %rd46072;
	add.s64 	%rd46074, %rd46073, %rd46071;
	shr.u64 	%rd46075, %rd46074, 32;
	mul.wide.u32 	%rd46076, %r3921, %r7401;
	and.b64  	%rd46077, %rd46038, 4294967295;
	add.s64 	%rd46078, %rd46075, %rd46077;
	add.s64 	%rd46079, %rd46078, %rd46076;
	shr.u64 	%rd46080, %rd46079, 32;
	and.b64  	%rd46081, %rd46041, 4294967295;
	add.s64 	%rd46082, %rd46080, %rd46081;
	{ .reg .b32 tmp; mov.b64 {tmp, %r7403}, %rd46082; }
	add.s32 	%r7404, %r7400, %r7403;
	mul.lo.s32 	%r7405, %r7376, %r7402;
	mul.wide.u32 	%rd46083, %r3922, %r7405;
	and.b64  	%rd46084, %rd46049, 4294967295;
	add.s64 	%rd46085, %rd46083, %rd46084;
	shr.u64 	%rd46086, %rd46085, 32;
	mul.wide.u32 	%rd46087, %r3891, %r7405;
	and.b64  	%rd46088, %rd46054, 4294967295;
	add.s64 	%rd46089, %rd46086, %rd46088;
	add.s64 	%rd46090, %rd46089, %rd46087;
	cvt.u32.u64 	%r9081, %rd46090;
	shr.u64 	%rd46091, %rd46090, 32;
	mul.wide.u32 	%rd46092, %r3919, %r7405;
	and.b64  	%rd46093, %rd46059, 4294967295;
	add.s64 	%rd46094, %rd46091, %rd46093;
	add.s64 	%rd46095, %rd46094, %rd46092;
	cvt.u32.u64 	%r9082, %rd46095;
	shr.u64 	%rd46096, %rd46095, 32;
	mul.wide.u32 	%rd46097, %r3920, %r7405;
	and.b64  	%rd46098, %rd46064, 4294967295;
	add.s64 	%rd46099, %rd46096, %rd46098;
	add.s64 	%rd46100, %rd46099, %rd46097;
	cvt.u32.u64 	%r9083, %rd46100;
	shr.u64 	%rd46101, %rd46100, 32;
	mul.wide.u32 	%rd46102, %r3892, %r7405;
	and.b64  	%rd46103, %rd46069, 4294967295;
	add.s64 	%rd46104, %rd46101, %rd46103;
	add.s64 	%rd46105, %rd46104, %rd46102;
	cvt.u32.u64 	%r9084, %rd46105;
	shr.u64 	%rd46106, %rd46105, 32;
	mul.wide.u32 	%rd46107, %r3893, %r7405;
	and.b64  	%rd46108, %rd46074, 4294967295;
	add.s64 	%rd46109, %rd46106, %rd46108;
	add.s64 	%rd46110, %rd46109, %rd46107;
	cvt.u32.u64 	%r9085, %rd46110;
	shr.u64 	%rd46111, %rd46110, 32;
	mul.wide.u32 	%rd46112, %r3894, %r7405;
	and.b64  	%rd46113, %rd46079, 4294967295;
	add.s64 	%rd46114, %rd46111, %rd46113;
	add.s64 	%rd46115, %rd46114, %rd46112;
	cvt.u32.u64 	%r9086, %rd46115;
	shr.u64 	%rd46116, %rd46115, 32;
	mul.wide.u32 	%rd46117, %r3921, %r7405;
	and.b64  	%rd46118, %rd46082, 4294967295;
	add.s64 	%rd46119, %rd46116, %rd46118;
	add.s64 	%rd46120, %rd46119, %rd46117;
	cvt.u32.u64 	%r9087, %rd46120;
	{ .reg .b32 tmp; mov.b64 {tmp, %r7406}, %rd46120; }
	add.s32 	%r9088, %r7404, %r7406;
	setp.gt.u32 	%p2066, %r9088, %r3921;
	@%p2066 bra 	$L__BB5_1780;
	setp.lt.u32 	%p2067, %r9088, %r3921;
	@%p2067 bra 	$L__BB5_1781;
	setp.gt.u32 	%p2068, %r9087, %r3894;
	@%p2068 bra 	$L__BB5_1780;
	setp.lt.u32 	%p2069, %r9087, %r3894;
	@%p2069 bra 	$L__BB5_1781;
	setp.gt.u32 	%p2070, %r9086, %r3893;
	@%p2070 bra 	$L__BB5_1780;
	setp.lt.u32 	%p2071, %r9086, %r3893;
	@%p2071 bra 	$L__BB5_1781;
	setp.gt.u32 	%p2072, %r9085, %r3892;
	@%p2072 bra 	$L__BB5_1780;
	setp.lt.u32 	%p2073, %r9085, %r3892;
	@%p2073 bra 	$L__BB5_1781;
	setp.gt.u32 	%p2074, %r9084, %r3920;
	@%p2074 bra 	$L__BB5_1780;
	setp.lt.u32 	%p2075, %r9084, %r3920;
	@%p2075 bra 	$L__BB5_1781;
	setp.gt.u32 	%p2076, %r9083, %r3919;
	@%p2076 bra 	$L__BB5_1780;
	setp.lt.u32 	%p2077, %r9083, %r3919;
	@%p2077 bra 	$L__BB5_1781;
	setp.gt.u32 	%p2078, %r9082, %r3891;
	@%p2078 bra 	$L__BB5_1780;
	setp.lt.u32 	%p2079, %r9082, %r3891;
	setp.lt.u32 	%p2080, %r9081, %r3922;
	or.pred  	%p2081, %p2079, %p2080;
	@%p2081 bra 	$L__BB5_1781;
$L__BB5_1780:
	sub.s32 	%r9081, %r9081, %r3922;
	sub.s32 	%r9082, %r9082, %r3891;
	sub.s32 	%r9083, %r9083, %r3919;
	sub.s32 	%r9084, %r9084, %r3920;
	sub.s32 	%r9085, %r9085, %r3892;
	sub.s32 	%r9086, %r9086, %r3893;
	sub.s32 	%r9087, %r9087, %r3894;
	sub.s32 	%r9088, %r9088, %r3921;
$L__BB5_1781:
	ld.const.u32 	%r3947, [P_CONST+28];
	ld.const.u32 	%r3948, [P_CONST];
	mul.wide.u32 	%rd46121, %r8929, %r8929;
	cvt.u32.u64 	%r7407, %rd46121;
	shr.u64 	%rd46122, %rd46121, 32;
	mul.wide.u32 	%rd46123, %r8930, %r8929;
	add.s64 	%rd46124, %rd46122, %rd46123;
	shr.u64 	%rd46125, %rd46124, 32;
	mul.wide.u32 	%rd46126, %r8931, %r8929;
	add.s64 	%rd46127, %rd46125, %rd46126;
	shr.u64 	%rd46128, %rd46127, 32;
	mul.wide.u32 	%rd46129, %r8932, %r8929;
	add.s64 	%rd46130, %rd46128, %rd46129;
	shr.u64 	%rd46131, %rd46130, 32;
	mul.wide.u32 	%rd46132, %r8933, %r8929;
	add.s64 	%rd46133, %rd46131, %rd46132;
	shr.u64 	%rd46134, %rd46133, 32;
	mul.wide.u32 	%rd46135, %r8934, %r8929;
	add.s64 	%rd46136, %rd46134, %rd46135;
	shr.u64 	%rd46137, %rd46136, 32;
	mul.wide.u32 	%rd46138, %r8935, %r8929;
	add.s64 	%rd46139, %rd46137, %rd46138;
	shr.u64 	%rd46140, %rd46139, 32;
	mul.wide.u32 	%rd46141, %r8936, %r8929;
	add.s64 	%rd46142, %rd46140, %rd46141;
	shr.u64 	%rd46143, %rd46142, 32;
	and.b64  	%rd46144, %rd46124, 4294967295;
	add.s64 	%rd46145, %rd46123, %rd46144;
	shr.u64 	%rd46146, %rd46145, 32;
	mul.wide.u32 	%rd46147, %r8930, %r8930;
	and.b64  	%rd46148, %rd46127, 4294967295;
	add.s64 	%rd46149, %rd46146, %rd46148;
	add.s64 	%rd46150, %rd46149, %rd46147;
	shr.u64 	%rd46151, %rd46150, 32;
	mul.wide.u32 	%rd46152, %r8931, %r8930;
	and.b64  	%rd46153, %rd46130, 4294967295;
	add.s64 	%rd46154, %rd46151, %rd46153;
	add.s64 	%rd46155, %rd46154, %rd46152;
	shr.u64 	%rd46156, %rd46155, 32;
	mul.wide.u32 	%rd46157, %r8932, %r8930;
	and.b64  	%rd46158, %rd46133, 4294967295;
	add.s64 	%rd46159, %rd46156, %rd46158;
	add.s64 	%rd46160, %rd46159, %rd46157;
	shr.u64 	%rd46161, %rd46160, 32;
	mul.wide.u32 	%rd46162, %r8933, %r8930;
	and.b64  	%rd46163, %rd46136, 4294967295;
	add.s64 	%rd46164, %rd46161, %rd46163;
	add.s64 	%rd46165, %rd46164, %rd46162;
	shr.u64 	%rd46166, %rd46165, 32;
	mul.wide.u32 	%rd46167, %r8934, %r8930;
	and.b64  	%rd46168, %rd46139, 4294967295;
	add.s64 	%rd46169, %rd46166, %rd46168;
	add.s64 	%rd46170, %rd46169, %rd46167;
	shr.u64 	%rd46171, %rd46170, 32;
	mul.wide.u32 	%rd46172, %r8935, %r8930;
	and.b64  	%rd46173, %rd46142, 4294967295;
	add.s64 	%rd46174, %rd46171, %rd46173;
	add.s64 	%rd46175, %rd46174, %rd46172;
	shr.u64 	%rd46176, %rd46175, 32;
	mul.wide.u32 	%rd46177, %r8936, %r8930;
	add.s64 	%rd46178, %rd46176, %rd46143;
	add.s64 	%rd46179, %rd46178, %rd46177;
	shr.u64 	%rd46180, %rd46179, 32;
	and.b64  	%rd46181, %rd46150, 4294967295;
	add.s64 	%rd46182, %rd46126, %rd46181;
	shr.u64 	%rd46183, %rd46182, 32;
	and.b64  	%rd46184, %rd46155, 4294967295;
	add.s64 	%rd46185, %rd46183, %rd46184;
	add.s64 	%rd46186, %rd46185, %rd46152;
	shr.u64 	%rd46187, %rd46186, 32;
	mul.wide.u32 	%rd46188, %r8931, %r8931;
	and.b64  	%rd46189, %rd46160, 4294967295;
	add.s64 	%rd46190, %rd46187, %rd46189;
	add.s64 	%rd46191, %rd46190, %rd46188;
	shr.u64 	%rd46192, %rd46191, 32;
	mul.wide.u32 	%rd46193, %r8932, %r8931;
	and.b64  	%rd46194, %rd46165, 4294967295;
	add.s64 	%rd46195, %rd46192, %rd46194;
	add.s64 	%rd46196, %rd46195, %rd46193;
	shr.u64 	%rd46197, %rd46196, 32;
	mul.wide.u32 	%rd46198, %r8933, %r8931;
	and.b64  	%rd46199, %rd46170, 4294967295;
	add.s64 	%rd46200, %rd46197, %rd46199;
	add.s64 	%rd46201, %rd46200, %rd46198;
	shr.u64 	%rd46202, %rd46201, 32;
	mul.wide.u32 	%rd46203, %r8934, %r8931;
	and.b64  	%rd46204, %rd46175, 4294967295;
	add.s64 	%rd46205, %rd46202, %rd46204;
	add.s64 	%rd46206, %rd46205, %rd46203;
	shr.u64 	%rd46207, %rd46206, 32;
	mul.wide.u32 	%rd46208, %r8935, %r8931;
	and.b64  	%rd46209, %rd46179, 4294967295;
	add.s64 	%rd46210, %rd46207, %rd46209;
	add.s64 	%rd46211, %rd46210, %rd46208;
	shr.u64 	%rd46212, %rd46211, 32;
	mul.wide.u32 	%rd46213, %r8936, %r8931;
	add.s64 	%rd46214, %rd46212, %rd46180;
	add.s64 	%rd46215, %rd46214, %rd46213;
	shr.u64 	%rd46216, %rd46215, 32;
	and.b64  	%rd46217, %rd46186, 4294967295;
	add.s64 	%rd46218, %rd46129, %rd46217;
	shr.u64 	%rd46219, %rd46218, 32;
	and.b64  	%rd46220, %rd46191, 4294967295;
	add.s64 	%rd46221, %rd46219, %rd46220;
	add.s64 	%rd46222, %rd46221, %rd46157;
	shr.u64 	%rd46223, %rd46222, 32;
	and.b64  	%rd46224, %rd46196, 4294967295;
	add.s64 	%rd46225, %rd46223, %rd46224;
	add.s64 	%rd46226, %rd46225, %rd46193;
	shr.u64 	%rd46227, %rd46226, 32;
	mul.wide.u32 	%rd46228, %r8932, %r8932;
	and.b64  	%rd46229, %rd46201, 4294967295;
	add.s64 	%rd46230, %rd46227, %rd46229;
	add.s64 	%rd46231, %rd46230, %rd46228;
	shr.u64 	%rd46232, %rd46231, 32;
	mul.wide.u32 	%rd46233, %r8933, %r8932;
	and.b64  	%rd46234, %rd46206, 4294967295;
	add.s64 	%rd46235, %rd46232, %rd46234;
	add.s64 	%rd46236, %rd46235, %rd46233;
	shr.u64 	%rd46237, %rd46236, 32;
	mul.wide.u32 	%rd46238, %r8934, %r8932;
	and.b64  	%rd46239, %rd46211, 4294967295;
	add.s64 	%rd46240, %rd46237, %rd46239;
	add.s64 	%rd46241, %rd46240, %rd46238;
	shr.u64 	%rd46242, %rd46241, 32;
	mul.wide.u32 	%rd46243, %r8935, %r8932;
	and.b64  	%rd46244, %rd46215, 4294967295;
	add.s64 	%rd46245, %rd46242, %rd46244;
	add.s64 	%rd46246, %rd46245, %rd46243;
	shr.u64 	%rd46247, %rd46246, 32;
	mul.wide.u32 	%rd46248, %r8936, %r8932;
	add.s64 	%rd46249, %rd46247, %rd46216;
	add.s64 	%rd46250, %rd46249, %rd46248;
	shr.u64 	%rd46251, %rd46250, 32;
	and.b64  	%rd46252, %rd46222, 4294967295;
	add.s64 	%rd46253, %rd46132, %rd46252;
	shr.u64 	%rd46254, %rd46253, 32;
	and.b64  	%rd46255, %rd46226, 4294967295;
	add.s64 	%rd46256, %rd46254, %rd46255;
	add.s64 	%rd46257, %rd46256, %rd46162;
	shr.u64 	%rd46258, %rd46257, 32;
	and.b64  	%rd46259, %rd46231, 4294967295;
	add.s64 	%rd46260, %rd46258, %rd46259;
	add.s64 	%rd46261, %rd46260, %rd46198;
	shr.u64 	%rd46262, %rd46261, 32;
	and.b64  	%rd46263, %rd46236, 4294967295;
	add.s64 	%rd46264, %rd46262, %rd46263;
	add.s64 	%rd46265, %rd46264, %rd46233;
	shr.u64 	%rd46266, %rd46265, 32;
	mul.wide.u32 	%rd46267, %r8933, %r8933;
	and.b64  	%rd46268, %rd46241, 4294967295;
	add.s64 	%rd46269, %rd46266, %rd46268;
	add.s64 	%rd46270, %rd46269, %rd46267;
	shr.u64 	%rd46271, %rd46270, 32;
	mul.wide.u32 	%rd46272, %r8934, %r8933;
	and.b64  	%rd46273, %rd46246, 4294967295;
	add.s64 	%rd46274, %rd46271, %rd46273;
	add.s64 	%rd46275, %rd46274, %rd46272;
	shr.u64 	%rd46276, %rd46275, 32;
	mul.wide.u32 	%rd46277, %r8935, %r8933;
	and.b64  	%rd46278, %rd46250, 4294967295;
	add.s64 	%rd46279, %rd46276, %rd46278;
	add.s64 	%rd46280, %rd46279, %rd46277;
	shr.u64 	%rd46281, %rd46280, 32;
	mul.wide.u32 	%rd46282, %r8936, %r8933;
	add.s64 	%rd46283, %rd46281, %rd46251;
	add.s64 	%rd46284, %rd46283, %rd46282;
	shr.u64 	%rd46285, %rd46284, 32;
	and.b64  	%rd46286, %rd46257, 4294967295;
	add.s64 	%rd46287, %rd46135, %rd46286;
	shr.u64 	%rd46288, %rd46287, 32;
	and.b64  	%rd46289, %rd46261, 4294967295;
	add.s64 	%rd46290, %rd46288, %rd46289;
	add.s64 	%rd46291, %rd46290, %rd46167;
	shr.u64 	%rd46292, %rd46291, 32;
	and.b64  	%rd46293, %rd46265, 4294967295;
	add.s64 	%rd46294, %rd46292, %rd46293;
	add.s64 	%rd46295, %rd46294, %rd46203;
	shr.u64 	%rd46296, %rd46295, 32;
	and.b64  	%rd46297, %rd46270, 4294967295;
	add.s64 	%rd46298, %rd46296, %rd46297;
	add.s64 	%rd46299, %rd46298, %rd46238;
	shr.u64 	%rd46300, %rd46299, 32;
	and.b64  	%rd46301, %rd46275, 4294967295;
	add.s64 	%rd46302, %rd46300, %rd46301;
	add.s64 	%rd46303, %rd46302, %rd46272;
	shr.u64 	%rd46304, %rd46303, 32;
	mul.wide.u32 	%rd46305, %r8934, %r8934;
	and.b64  	%rd46306, %rd46280, 4294967295;
	add.s64 	%rd46307, %rd46304, %rd46306;
	add.s64 	%rd46308, %rd46307, %rd46305;
	shr.u64 	%rd46309, %rd46308, 32;
	mul.wide.u32 	%rd46310, %r8935, %r8934;
	and.b64  	%rd46311, %rd46284, 4294967295;
	add.s64 	%rd46312, %rd46309, %rd46311;
	add.s64 	%rd46313, %rd46312, %rd46310;
	shr.u64 	%rd46314, %rd46313, 32;
	mul.wide.u32 	%rd46315, %r8936, %r8934;
	add.s64 	%rd46316, %rd46314, %rd46285;
	add.s64 	%rd46317, %rd46316, %rd46315;
	shr.u64 	%rd46318, %rd46317, 32;
	and.b64  	%rd46319, %rd46291, 4294967295;
	add.s64 	%rd46320, %rd46138, %rd46319;
	shr.u64 	%rd46321, %rd46320, 32;
	and.b64  	%rd46322, %rd46295, 4294967295;
	add.s64 	%rd46323, %rd46321, %rd46322;
	add.s64 	%rd46324, %rd46323, %rd46172;
	shr.u64 	%rd46325, %rd46324, 32;
	and.b64  	%rd46326, %rd46299, 4294967295;
	add.s64 	%rd46327, %rd46325, %rd46326;
	add.s64 	%rd46328, %rd46327, %rd46208;
	shr.u64 	%rd46329, %rd46328, 32;
	and.b64  	%rd46330, %rd46303, 4294967295;
	add.s64 	%rd46331, %rd46329, %rd46330;
	add.s64 	%rd46332, %rd46331, %rd46243;
	shr.u64 	%rd46333, %rd46332, 32;
	and.b64  	%rd46334, %rd46308, 4294967295;
	add.s64 	%rd46335, %rd46333, %rd46334;
	add.s64 	%rd46336, %rd46335, %rd46277;
	shr.u64 	%rd46337, %rd46336, 32;
	and.b64  	%rd46338, %rd46313, 4294967295;
	add.s64 	%rd46339, %rd46337, %rd46338;
	add.s64 	%rd46340, %rd46339, %rd46310;
	shr.u64 	%rd46341, %rd46340, 32;
	mul.wide.u32 	%rd46342, %r8935, %r8935;
	and.b64  	%rd46343, %rd46317, 4294967295;
	add.s64 	%rd46344, %rd46341, %rd46343;
	add.s64 	%rd46345, %rd46344, %rd46342;
	shr.u64 	%rd46346, %rd46345, 32;
	mul.wide.u32 	%rd46347, %r8936, %r8935;
	add.s64 	%rd46348, %rd46346, %rd46318;
	add.s64 	%rd46349, %rd46348, %rd46347;
	shr.u64 	%rd46350, %rd46349, 32;
	and.b64  	%rd46351, %rd46324, 4294967295;
	add.s64 	%rd46352, %rd46141, %rd46351;
	shr.u64 	%rd46353, %rd46352, 32;
	and.b64  	%rd46354, %rd46328, 4294967295;
	add.s64 	%rd46355, %rd46353, %rd46354;
	add.s64 	%rd46356, %rd46355, %rd46177;
	shr.u64 	%rd46357, %rd46356, 32;
	and.b64  	%rd46358, %rd46332, 4294967295;
	add.s64 	%rd46359, %rd46357, %rd46358;
	add.s64 	%rd46360, %rd46359, %rd46213;
	shr.u64 	%rd46361, %rd46360, 32;
	and.b64  	%rd46362, %rd46336, 4294967295;
	add.s64 	%rd46363, %rd46361, %rd46362;
	add.s64 	%rd46364, %rd46363, %rd46248;
	shr.u64 	%rd46365, %rd46364, 32;
	and.b64  	%rd46366, %rd46340, 4294967295;
	add.s64 	%rd46367, %rd46365, %rd46366;
	add.s64 	%rd46368, %rd46367, %rd46282;
	shr.u64 	%rd46369, %rd46368, 32;
	and.b64  	%rd46370, %rd46345, 4294967295;
	add.s64 	%rd46371, %rd46369, %rd46370;
	add.s64 	%rd46372, %rd46371, %rd46315;
	shr.u64 	%rd46373, %rd46372, 32;
	and.b64  	%rd46374, %rd46349, 4294967295;
	add.s64 	%rd46375, %rd46373, %rd46374;
	add.s64 	%rd46376, %rd46375, %rd46347;
	shr.u64 	%rd46377, %rd46376, 32;
	mul.wide.u32 	%rd46378, %r8936, %r8936;
	add.s64 	%rd46379, %rd46377, %rd46350;
	add.s64 	%rd46380, %rd46379, %rd46378;
	{ .reg .b32 tmp; mov.b64 {tmp, %r7408}, %rd46380; }
	ld.const.u32 	%r7409, [MU_P];
	mul.lo.s32 	%r7410, %r7409, %r7407;
	mul.wide.u32 	%rd46381, %r3948, %r7410;
	and.b64  	%rd46382, %rd46121, 4294967293;
	add.s64 	%rd46383, %rd46381, %rd46382;
	shr.u64 	%rd46384, %rd46383, 32;
	mul.wide.u32 	%rd46385, %r3891, %r7410;
	and.b64  	%rd46386, %rd46145, 4294967295;
	add.s64 	%rd46387, %rd46384, %rd46386;
	add.s64 	%rd46388, %rd46387, %rd46385;
	cvt.u32.u64 	%r7411, %rd46388;
	shr.u64 	%rd46389, %rd46388, 32;
	ld.const.u32 	%r3949, [P_CONST+8];
	mul.wide.u32 	%rd46390, %r3949, %r7410;
	and.b64  	%rd46391, %rd46182, 4294967295;
	add.s64 	%rd46392, %rd46389, %rd46391;
	add.s64 	%rd46393, %rd46392, %rd46390;
	shr.u64 	%rd46394, %rd46393, 32;
	ld.const.u32 	%r3950, [P_CONST+12];
	mul.wide.u32 	%rd46395, %r3950, %r7410;
	and.b64  	%rd46396, %rd46218, 4294967295;
	add.s64 	%rd46397, %rd46394, %rd46396;
	add.s64 	%rd46398, %rd46397, %rd46395;
	shr.u64 	%rd46399, %rd46398, 32;
	mul.wide.u32 	%rd46400, %r3892, %r7410;
	and.b64  	%rd46401, %rd46253, 4294967295;
	add.s64 	%rd46402, %rd46399, %rd46401;
	add.s64 	%rd46403, %rd46402, %rd46400;
	shr.u64 	%rd46404, %rd46403, 32;
	mul.wide.u32 	%rd46405, %r3893, %r7410;
	and.b64  	%rd46406, %rd46287, 4294967295;
	add.s64 	%rd46407, %rd46404, %rd46406;
	add.s64 	%rd46408, %rd46407, %rd46405;
	shr.u64 	%rd46409, %rd46408, 32;
	mul.wide.u32 	%rd46410, %r3894, %r7410;
	and.b64  	%rd46411, %rd46320, 4294967295;
	add.s64 	%rd46412, %rd46409, %rd46411;
	add.s64 	%rd46413, %rd46412, %rd46410;
	shr.u64 	%rd46414, %rd46413, 32;
	mul.wide.u32 	%rd46415, %r3947, %r7410;
	and.b64  	%rd46416, %rd46352, 4294967295;
	add.s64 	%rd46417, %rd46414, %rd46416;
	add.s64 	%rd46418, %rd46417, %rd46415;
	shr.u64 	%rd46419, %rd46418, 32;
	and.b64  	%rd46420, %rd46356, 4294967295;
	add.s64 	%rd46421, %rd46419, %rd46420;
	shr.u64 	%rd46422, %rd46421, 32;
	and.b64  	%rd46423, %rd46360, 4294967295;
	add.s64 	%rd46424, %rd46422, %rd46423;
	shr.u64 	%rd46425, %rd46424, 32;
	and.b64  	%rd46426, %rd46364, 4294967295;
	add.s64 	%rd46427, %rd46425, %rd46426;
	shr.u64 	%rd46428, %rd46427, 32;
	and.b64  	%rd46429, %rd46368, 4294967295;
	add.s64 	%rd46430, %rd46428, %rd46429;
	shr.u64 	%rd46431, %rd46430, 32;
	and.b64  	%rd46432, %rd46372, 4294967295;
	add.s64 	%rd46433, %rd46431, %rd46432;
	shr.u64 	%rd46434, %rd46433, 32;
	and.b64  	%rd46435, %rd46376, 4294967295;
	add.s64 	%rd46436, %rd46434, %rd46435;
	shr.u64 	%rd46437, %rd46436, 32;
	and.b64  	%rd46438, %rd46380, 4294967295;
	add.s64 	%rd46439, %rd46437, %rd46438;
	{ .reg .b32 tmp; mov.b64 {tmp, %r7412}, %rd46439; }
	add.s32 	%r7413, %r7408, %r7412;
	mul.lo.s32 	%r7414, %r7409, %r7411;
	mul.wide.u32 	%rd46440, %r3948, %r7414;
	and.b64  	%rd46441, %rd46388, 4294967295;
	add.s64 	%rd46442, %rd46440, %rd46441;
	shr.u64 	%rd46443, %rd46442, 32;
	mul.wide.u32 	%rd46444, %r3891, %r7414;
	and.b64  	%rd46445, %rd46393, 4294967295;
	add.s64 	%rd46446, %rd46443, %rd46445;
	add.s64 	%rd46447, %rd46446, %rd46444;
	cvt.u32.u64 	%r7415, %rd46447;
	shr.u64 	%rd46448, %rd46447, 32;
	mul.wide.u32 	%rd46449, %r3949, %r7414;
	and.b64  	%rd46450, %rd46398, 4294967295;
	add.s64 	%rd46451, %rd46448, %rd46450;
	add.s64 	%rd46452, %rd46451, %rd46449;
	shr.u64 	%rd46453, %rd46452, 32;
	mul.wide.u32 	%rd46454, %r3950, %r7414;
	and.b64  	%rd46455, %rd46403, 4294967295;
	add.s64 	%rd46456, %rd46453, %rd46455;
	add.s64 	%rd46457, %rd46456, %rd46454;
	shr.u64 	%rd46458, %rd46457, 32;
	mul.wide.u32 	%rd46459, %r3892, %r7414;
	and.b64  	%rd46460, %rd46408, 4294967295;
	add.s64 	%rd46461, %rd46458, %rd46460;
	add.s64 	%rd46462, %rd46461, %rd46459;
	shr.u64 	%rd46463, %rd46462, 32;
	mul.wide.u32 	%rd46464, %r3893, %r7414;
	and.b64  	%rd46465, %rd46413, 4294967295;
	add.s64 	%rd46466, %rd46463, %rd46465;
	add.s64 	%rd46467, %rd46466, %rd46464;
	shr.u64 	%rd46468, %rd46467, 32;
	mul.wide.u32 	%rd46469, %r3894, %r7414;
	and.b64  	%rd46470, %rd46418, 4294967295;
	add.s64 	%rd46471, %rd46468, %rd46470;
	add.s64 	%rd46472, %rd46471, %rd46469;
	shr.u64 	%rd46473, %rd46472, 32;
	mul.wide.u32 	%rd46474, %r3947, %r7414;
	and.b64  	%rd46475, %rd46421, 4294967295;
	add.s64 	%rd46476, %rd46473, %rd46475;
	add.s64 	%rd46477, %rd46476, %rd46474;
	shr.u64 	%rd46478, %rd46477, 32;
	and.b64  	%rd46479, %rd46424, 4294967295;
	add.s64 	%rd46480, %rd46478, %rd46479;
	shr.u64 	%rd46481, %rd46480, 32;
	and.b64  	%rd46482, %rd46427, 4294967295;
	add.s64 	%rd46483, %rd46481, %rd46482;
	shr.u64 	%rd46484, %rd46483, 32;
	and.b64  	%rd46485, %rd46430, 4294967295;
	add.s64 	%rd46486, %rd46484, %rd46485;
	shr.u64 	%rd46487, %rd46486, 32;
	and.b64  	%rd46488, %rd46433, 4294967295;
	add.s64 	%rd46489, %rd46487, %rd46488;
	shr.u64 	%rd46490, %rd46489, 32;
	and.b64  	%rd46491, %rd46436, 4294967295;
	add.s64 	%rd46492, %rd46490, %rd46491;
	shr.u64 	%rd46493, %rd46492, 32;
	and.b64  	%rd46494, %rd46439, 4294967295;
	add.s64 	%rd46495, %rd46493, %rd46494;
	{ .reg .b32 tmp; mov.b64 {tmp, %r7416}, %rd46495; }
	add.s32 	%r7417, %r7413, %r7416;
	mul.lo.s32 	%r7418, %r7409, %r7415;
	mul.wide.u32 	%rd46496, %r3948, %r7418;
	and.b64  	%rd46497, %rd46447, 4294967295;
	add.s64 	%rd46498, %rd46496, %rd46497;
	shr.u64 	%rd46499, %rd46498, 32;
	mul.wide.u32 	%rd46500, %r3891, %r7418;
	and.b64  	%rd46501, %rd46452, 4294967295;
	add.s64 	%rd46502, %rd46499, %rd46501;
	add.s64 	%rd46503, %rd46502, %rd46500;
	cvt.u32.u64 	%r7419, %rd46503;
	shr.u64 	%rd46504, %rd46503, 32;
	mul.wide.u32 	%rd46505, %r3949, %r7418;
	and.b64  	%rd46506, %rd46457, 4294967295;
	add.s64 	%rd46507, %rd46504, %rd46506;
	add.s64 	%rd46508, %rd46507, %rd46505;
	shr.u64 	%rd46509, %rd46508, 32;
	mul.wide.u32 	%rd46510, %r3950, %r7418;
	and.b64  	%rd46511, %rd46462, 4294967295;
	add.s64 	%rd46512, %rd46509, %rd46511;
	add.s64 	%rd46513, %rd46512, %rd46510;
	shr.u64 	%rd46514, %rd46513, 32;
	mul.wide.u32 	%rd46515, %r3892, %r7418;
	and.b64  	%rd46516, %rd46467, 4294967295;
	add.s64 	%rd46517, %rd46514, %rd46516;
	add.s64 	%rd46518, %rd46517, %rd46515;
	shr.u64 	%rd46519, %rd46518, 32;
	mul.wide.u32 	%rd46520, %r3893, %r7418;
	and.b64  	%rd46521, %rd46472, 4294967295;
	add.s64 	%rd46522, %rd46519, %rd46521;
	add.s64 	%rd46523, %rd46522, %rd46520;
	shr.u64 	%rd46524, %rd46523, 32;
	mul.wide.u32 	%rd46525, %r3894, %r7418;
	and.b64  	%rd46526, %rd46477, 4294967295;
	add.s64 	%rd46527, %rd46524, %rd46526;
	add.s64 	%rd46528, %rd46527, %rd46525;
	shr.u64 	%rd46529, %rd46528, 32;
	mul.wide.u32 	%rd46530, %r3947, %r7418;
	and.b64  	%rd46531, %rd46480, 4294967295;
	add.s64 	%rd46532, %rd46529, %rd46531;
	add.s64 	%rd46533, %rd46532, %rd46530;
	shr.u64 	%rd46534, %rd46533, 32;
	and.b64  	%rd46535, %rd46483, 4294967295;
	add.s64 	%rd46536, %rd46534, %rd46535;
	shr.u64 	%rd46537, %rd46536, 32;
	and.b64  	%rd46538, %rd46486, 4294967295;
	add.s64 	%rd46539, %rd46537, %rd46538;
	shr.u64 	%rd46540, %rd46539, 32;
	and.b64  	%rd46541, %rd46489, 4294967295;
	add.s64 	%rd46542, %rd46540, %rd46541;
	shr.u64 	%rd46543, %rd46542, 32;
	and.b64  	%rd46544, %rd46492, 4294967295;
	add.s64 	%rd46545, %rd46543, %rd46544;
	shr.u64 	%rd46546, %rd46545, 32;
	and.b64  	%rd46547, %rd46495, 4294967295;
	add.s64 	%rd46548, %rd46546, %rd46547;
	{ .reg .b32 tmp; mov.b64 {tmp, %r7420}, %rd46548; }
	add.s32 	%r7421, %r7417, %r7420;
	mul.lo.s32 	%r7422, %r7409, %r7419;
	mul.wide.u32 	%rd46549, %r3948, %r7422;
	and.b64  	%rd46550, %rd46503, 4294967295;
	add.s64 	%rd46551, %rd46549, %rd46550;
	shr.u64 	%rd46552, %rd46551, 32;
	mul.wide.u32 	%rd46553, %r3891, %r7422;
	and.b64  	%rd46554, %rd46508, 4294967295;
	add.s64 	%rd46555, %rd46552, %rd46554;
	add.s64 	%rd46556, %rd46555, %rd46553;
	cvt.u32.u64 	%r7423, %rd46556;
	shr.u64 	%rd46557, %rd46556, 32;
	mul.wide.u32 	%rd46558, %r3949, %r7422;
	and.b64  	%rd46559, %rd46513, 4294967295;
	add.s64 	%rd46560, %rd46557, %rd46559;
	add.s64 	%rd46561, %rd46560, %rd46558;
	shr.u64 	%rd46562, %rd46561, 32;
	mul.wide.u32 	%rd46563, %r3950, %r7422;
	and.b64  	%rd46564, %rd46518, 4294967295;
	add.s64 	%rd46565, %rd46562, %rd46564;
	add.s64 	%rd46566, %rd46565, %rd46563;
	shr.u64 	%rd46567, %rd46566, 32;
	mul.wide.u32 	%rd46568, %r3892, %r7422;
	and.b64  	%rd46569, %rd46523, 4294967295;
	add.s64 	%rd46570, %rd46567, %rd46569;
	add.s64 	%rd46571, %rd46570, %rd46568;
	shr.u64 	%rd46572, %rd46571, 32;
	mul.wide.u32 	%rd46573, %r3893, %r7422;
	and.b64  	%rd46574, %rd46528, 4294967295;
	add.s64 	%rd46575, %rd46572, %rd46574;
	add.s64 	%rd46576, %rd46575, %rd46573;
	shr.u64 	%rd46577, %rd46576, 32;
	mul.wide.u32 	%rd46578, %r3894, %r7422;
	and.b64  	%rd46579, %rd46533, 4294967295;
	add.s64 	%rd46580, %rd46577, %rd46579;
	add.s64 	%rd46581, %rd46580, %rd46578;
	shr.u64 	%rd46582, %rd46581, 32;
	mul.wide.u32 	%rd46583, %r3947, %r7422;
	and.b64  	%rd46584, %rd46536, 4294967295;
	add.s64 	%rd46585, %rd46582, %rd46584;
	add.s64 	%rd46586, %rd46585, %rd46583;
	shr.u64 	%rd46587, %rd46586, 32;
	and.b64  	%rd46588, %rd46539, 4294967295;
	add.s64 	%rd46589, %rd46587, %rd46588;
	shr.u64 	%rd46590, %rd46589, 32;
	and.b64  	%rd46591, %rd46542, 4294967295;
	add.s64 	%rd46592, %rd46590, %rd46591;
	shr.u64 	%rd46593, %rd46592, 32;
	and.b64  	%rd46594, %rd46545, 4294967295;
	add.s64 	%rd46595, %rd46593, %rd46594;
	shr.u64 	%rd46596, %rd46595, 32;
	and.b64  	%rd46597, %rd46548, 4294967295;
	add.s64 	%rd46598, %rd46596, %rd46597;
	{ .reg .b32 tmp; mov.b64 {tmp, %r7424}, %rd46598; }
	add.s32 	%r7425, %r7421, %r7424;
	mul.lo.s32 	%r7426, %r7409, %r7423;
	mul.wide.u32 	%rd46599, %r3948, %r7426;
	and.b64  	%rd46600, %rd46556, 4294967295;
	add.s64 	%rd46601, %rd46599, %rd46600;
	shr.u64 	%rd46602, %rd46601, 32;
	mul.wide.u32 	%rd46603, %r3891, %r7426;
	and.b64  	%rd46604, %rd46561, 4294967295;
	add.s64 	%rd46605, %rd46602, %rd46604;
	add.s64 	%rd46606, %rd46605, %rd46603;
	cvt.u32.u64 	%r7427, %rd46606;
	shr.u64 	%rd46607, %rd46606, 32;
	mul.wide.u32 	%rd46608, %r3949, %r7426;
	and.b64  	%rd46609, %rd46566, 4294967295;
	add.s64 	%rd46610, %rd46607, %rd46609;
	add.s64 	%rd46611, %rd46610, %rd46608;
	shr.u64 	%rd46612, %rd46611, 32;
	mul.wide.u32 	%rd46613, %r3950, %r7426;
	and.b64  	%rd46614, %rd46571, 4294967295;
	add.s64 	%rd46615, %rd46612, %rd46614;
	add.s64 	%rd46616, %rd46615, %rd46613;
	shr.u64 	%rd46617, %rd46616, 32;
	mul.wide.u32 	%rd46618, %r3892, %r7426;
	and.b64  	%rd46619, %rd46576, 4294967295;
	add.s64 	%rd46620, %rd46617, %rd46619;
	add.s64 	%rd46621, %rd46620, %rd46618;
	shr.u64 	%rd46622, %rd46621, 32;
	mul.wide.u32 	%rd46623, %r3893, %r7426;
	and.b64  	%rd46624, %rd46581, 4294967295;
	add.s64 	%rd46625, %rd46622, %rd46624;
	add.s64 	%rd46626, %rd46625, %rd46623;
	shr.u64 	%rd46627, %rd46626, 32;
	mul.wide.u32 	%rd46628, %r3894, %r7426;
	and.b64  	%rd46629, %rd46586, 4294967295;
	add.s64 	%rd46630, %rd46627, %rd46629;
	add.s64 	%rd46631, %rd46630, %rd46628;
	shr.u64 	%rd46632, %rd46631, 32;
	mul.wide.u32 	%rd46633, %r3947, %r7426;
	and.b64  	%rd46634, %rd46589, 4294967295;
	add.s64 	%rd46635, %rd46632, %rd46634;
	add.s64 	%rd46636, %rd46635, %rd46633;
	shr.u64 	%rd46637, %rd46636, 32;
	and.b64  	%rd46638, %rd46592, 4294967295;
	add.s64 	%rd46639, %rd46637, %rd46638;
	shr.u64 	%rd46640, %rd46639, 32;
	and.b64  	%rd46641, %rd46595, 4294967295;
	add.s64 	%rd46642, %rd46640, %rd46641;
	shr.u64 	%rd46643, %rd46642, 32;
	and.b64  	%rd46644, %rd46598, 4294967295;
	add.s64 	%rd46645, %rd46643, %rd46644;
	{ .reg .b32 tmp; mov.b64 {tmp, %r7428}, %rd46645; }
	add.s32 	%r7429, %r7425, %r7428;
	mul.lo.s32 	%r7430, %r7409, %r7427;
	mul.wide.u32 	%rd46646, %r3948, %r7430;
	and.b64  	%rd46647, %rd46606, 4294967295;
	add.s64 	%rd46648, %rd46646, %rd46647;
	shr.u64 	%rd46649, %rd46648, 32;
	mul.wide.u32 	%rd46650, %r3891, %r7430;
	and.b64  	%rd46651, %rd46611, 4294967295;
	add.s64 	%rd46652, %rd46649, %rd46651;
	add.s64 	%rd46653, %rd46652, %rd46650;
	cvt.u32.u64 	%r7431, %rd46653;
	shr.u64 	%rd46654, %rd46653, 32;
	mul.wide.u32 	%rd46655, %r3949, %r7430;
	and.b64  	%rd46656, %rd46616, 4294967295;
	add.s64 	%rd46657, %rd46654, %rd46656;
	add.s64 	%rd46658, %rd46657, %rd46655;
	shr.u64 	%rd46659, %rd46658, 32;
	mul.wide.u32 	%rd46660, %r3950, %r7430;
	and.b64  	%rd46661, %rd46621, 4294967295;
	add.s64 	%rd46662, %rd46659, %rd46661;
	add.s64 	%rd46663, %rd46662, %rd46660;
	shr.u64 	%rd46664, %rd46663, 32;
	mul.wide.u32 	%rd46665, %r3892, %r7430;
	and.b64  	%rd46666, %rd46626, 4294967295;
	add.s64 	%rd46667, %rd46664, %rd46666;
	add.s64 	%rd46668, %rd46667, %rd46665;
	shr.u64 	%rd46669, %rd46668, 32;
	mul.wide.u32 	%rd46670, %r3893, %r7430;
	and.b64  	%rd46671, %rd46631, 4294967295;
	add.s64 	%rd46672, %rd46669, %rd46671;
	add.s64 	%rd46673, %rd46672, %rd46670;
	shr.u64 	%rd46674, %rd46673, 32;
	mul.wide.u32 	%rd46675, %r3894, %r7430;
	and.b64  	%rd46676, %rd46636, 4294967295;
	add.s64 	%rd46677, %rd46674, %rd46676;
	add.s64 	%rd46678, %rd46677, %rd46675;
	shr.u64 	%rd46679, %rd46678, 32;
	mul.wide.u32 	%rd46680, %r3947, %r7430;
	and.b64  	%rd46681, %rd46639, 4294967295;
	add.s64 	%rd46682, %rd46679, %rd46681;
	add.s64 	%rd46683, %rd46682, %rd46680;
	shr.u64 	%rd46684, %rd46683, 32;
	and.b64  	%rd46685, %rd46642, 4294967295;
	add.s64 	%rd46686, %rd46684, %rd46685;
	shr.u64 	%rd46687, %rd46686, 32;
	and.b64  	%rd46688, %rd46645, 4294967295;
	add.s64 	%rd46689, %rd46687, %rd46688;
	{ .reg .b32 tmp; mov.b64 {tmp, %r7432}, %rd46689; }
	add.s32 	%r7433, %r7429, %r7432;
	mul.lo.s32 	%r7434, %r7409, %r7431;
	mul.wide.u32 	%rd46690, %r3948, %r7434;
	and.b64  	%rd46691, %rd46653, 4294967295;
	add.s64 	%rd46692, %rd46690, %rd46691;
	shr.u64 	%rd46693, %rd46692, 32;
	mul.wide.u32 	%rd46694, %r3891, %r7434;
	and.b64  	%rd46695, %rd46658, 4294967295;
	add.s64 	%rd46696, %rd46693, %rd46695;
	add.s64 	%rd46697, %rd46696, %rd46694;
	cvt.u32.u64 	%r7435, %rd46697;
	shr.u64 	%rd46698, %rd46697, 32;
	mul.wide.u32 	%rd46699, %r3949, %r7434;
	and.b64  	%rd46700, %rd46663, 4294967295;
	add.s64 	%rd46701, %rd46698, %rd46700;
	add.s64 	%rd46702, %rd46701, %rd46699;
	shr.u64 	%rd46703, %rd46702, 32;
	mul.wide.u32 	%rd46704, %r3950, %r7434;
	and.b64  	%rd46705, %rd46668, 4294967295;
	add.s64 	%rd46706, %rd46703, %rd46705;
	add.s64 	%rd46707, %rd46706, %rd46704;
	shr.u64 	%rd46708, %rd46707, 32;
	mul.wide.u32 	%rd46709, %r3892, %r7434;
	and.b64  	%rd46710, %rd46673, 4294967295;
	add.s64 	%rd46711, %rd46708, %rd46710;
	add.s64 	%rd46712, %rd46711, %rd46709;
	shr.u64 	%rd46713, %rd46712, 32;
	mul.wide.u32 	%rd46714, %r3893, %r7434;
	and.b64  	%rd46715, %rd46678, 4294967295;
	add.s64 	%rd46716, %rd46713, %rd46715;
	add.s64 	%rd46717, %rd46716, %rd46714;
	shr.u64 	%rd46718, %rd46717, 32;
	mul.wide.u32 	%rd46719, %r3894, %r7434;
	and.b64  	%rd46720, %rd46683, 4294967295;
	add.s64 	%rd46721, %rd46718, %rd46720;
	add.s64 	%rd46722, %rd46721, %rd46719;
	shr.u64 	%rd46723, %rd46722, 32;
	mul.wide.u32 	%rd46724, %r3947, %r7434;
	and.b64  	%rd46725, %rd46686, 4294967295;
	add.s64 	%rd46726, %rd46723, %rd46725;
	add.s64 	%rd46727, %rd46726, %rd46724;
	shr.u64 	%rd46728, %rd46727, 32;
	and.b64  	%rd46729, %rd46689, 4294967295;
	add.s64 	%rd46730, %rd46728, %rd46729;
	{ .reg .b32 tmp; mov.b64 {tmp, %r7436}, %rd46730; }
	add.s32 	%r7437, %r7433, %r7436;
	mul.lo.s32 	%r7438, %r7409, %r7435;
	mul.wide.u32 	%rd46731, %r3948, %r7438;
	and.b64  	%rd46732, %rd46697, 4294967295;
	add.s64 	%rd46733, %rd46731, %rd46732;
	shr.u64 	%rd46734, %rd46733, 32;
	mul.wide.u32 	%rd46735, %r3891, %r7438;
	and.b64  	%rd46736, %rd46702, 4294967295;
	add.s64 	%rd46737, %rd46734, %rd46736;
	add.s64 	%rd46738, %rd46737, %rd46735;
	cvt.u32.u64 	%r8929, %rd46738;
	shr.u64 	%rd46739, %rd46738, 32;
	mul.wide.u32 	%rd46740, %r3949, %r7438;
	and.b64  	%rd46741, %rd46707, 4294967295;
	add.s64 	%rd46742, %rd46739, %rd46741;
	add.s64 	%rd46743, %rd46742, %rd46740;
	cvt.u32.u64 	%r8930, %rd46743;
	shr.u64 	%rd46744, %rd46743, 32;
	mul.wide.u32 	%rd46745, %r3950, %r7438;
	and.b64  	%rd46746, %rd46712, 4294967295;
	add.s64 	%rd46747, %rd46744, %rd46746;
	add.s64 	%rd46748, %rd46747, %rd46745;
	cvt.u32.u64 	%r8931, %rd46748;
	shr.u64 	%rd46749, %rd46748, 32;
	mul.wide.u32 	%rd46750, %r3892, %r7438;
	and.b64  	%rd46751, %rd46717, 4294967295;
	add.s64 	%rd46752, %rd46749, %rd46751;
	add.s64 	%rd46753, %rd46752, %rd46750;
	cvt.u32.u64 	%r8932, %rd46753;
	shr.u64 	%rd46754, %rd46753, 32;
	mul.wide.u32 	%rd46755, %r3893, %r7438;
	and.b64  	%rd46756, %rd46722, 4294967295;
	add.s64 	%rd46757, %rd46754, %rd46756;
	add.s64 	%rd46758, %rd46757, %rd46755;
	cvt.u32.u64 	%r8933, %rd46758;
	shr.u64 	%rd46759, %rd46758, 32;
	mul.wide.u32 	%rd46760, %r3894, %r7438;
	and.b64  	%rd46761, %rd46727, 4294967295;
	add.s64 	%rd46762, %rd46759, %rd46761;
	add.s64 	%rd46763, %rd46762, %rd46760;
	cvt.u32.u64 	%r8934, %rd46763;
	shr.u64 	%rd46764, %rd46763, 32;
	mul.wide.u32 	%rd46765, %r3947, %r7438;
	and.b64  	%rd46766, %rd46730, 4294967295;
	add.s64 	%rd46767, %rd46764, %rd46766;
	add.s64 	%rd46768, %rd46767, %rd46765;
	cvt.u32.u64 	%r8935, %rd46768;
	{ .reg .b32 tmp; mov.b64 {tmp, %r7439}, %rd46768; }
	add.s32 	%r8936, %r7437, %r7439;
	setp.gt.u32 	%p2082, %r8936, %r3947;
	@%p2082 bra 	$L__BB5_1795;
	setp.lt.u32 	%p2083, %r8936, %r3947;
	@%p2083 bra 	$L__BB5_1796;
	setp.gt.u32 	%p2084, %r8935, %r3894;
	@%p2084 bra 	$L__BB5_1795;
	setp.lt.u32 	%p2085, %r8935, %r3894;
	@%p2085 bra 	$L__BB5_1796;
	setp.gt.u32 	%p2086, %r8934, %r3893;
	@%p2086 bra 	$L__BB5_1795;
	setp.lt.u32 	%p2087, %r8934, %r3893;
	@%p2087 bra 	$L__BB5_1796;
	setp.gt.u32 	%p2088, %r8933, %r3892;
	@%p2088 bra 	$L__BB5_1795;
	setp.lt.u32 	%p2089, %r8933, %r3892;
	@%p2089 bra 	$L__BB5_1796;
	setp.gt.u32 	%p2090, %r8932, %r3950;
	@%p2090 bra 	$L__BB5_1795;
	setp.lt.u32 	%p2091, %r8932, %r3950;
	@%p2091 bra 	$L__BB5_1796;
	setp.gt.u32 	%p2092, %r8931, %r3949;
	@%p2092 bra 	$L__BB5_1795;
	setp.lt.u32 	%p2093, %r8931, %r3949;
	@%p2093 bra 	$L__BB5_1796;
	setp.gt.u32 	%p2094, %r8930, %r3891;
	@%p2094 bra 	$L__BB5_1795;
	setp.lt.u32 	%p2095, %r8930, %r3891;
	setp.lt.u32 	%p2096, %r8929, %r3948;
	or.pred  	%p2097, %p2095, %p2096;
	@%p2097 bra 	$L__BB5_1796;
$L__BB5_1795:
	sub.s32 	%r8929, %r8929, %r3948;
	sub.s32 	%r8930, %r8930, %r3891;
	sub.s32 	%r8931, %r8931, %r3949;
	sub.s32 	%r8932, %r8932, %r3950;
	sub.s32 	%r8933, %r8933, %r3892;
	sub.s32 	%r8934, %r8934, %r3893;
	sub.s32 	%r8935, %r8935, %r3894;
	sub.s32 	%r8936, %r8936, %r3947;
$L__BB5_1796:
	shr.u32 	%r8912, %r3910, 1;
	shf.l.wrap.b32 	%r8911, %r3909, %r3910, 31;
	shf.l.wrap.b32 	%r8910, %r3908, %r3909, 31;
	shf.l.wrap.b32 	%r8909, %r3907, %r3908, 31;
	shf.l.wrap.b32 	%r8908, %r3906, %r3907, 31;
	shf.l.wrap.b32 	%r8907, %r3905, %r3906, 31;
	shf.l.wrap.b32 	%r8906, %r3904, %r3905, 31;
	shf.l.wrap.b32 	%r8905, %r8905, %r3904, 31;
	bra.uni 	$L__BB5_1764;
$L__BB5_1797:
	setp.gt.u32 	%p2100, %r8943, %r3894;
	@%p2100 bra 	$L__BB5_1809;
	setp.lt.u32 	%p2101, %r8943, %r3894;
	@%p2101 bra 	$L__BB5_1812;
	setp.gt.u32 	%p2102, %r8942, %r3893;
	@%p2102 bra 	$L__BB5_1809;
	setp.lt.u32 	%p2103, %r8942, %r3893;
	@%p2103 bra 	$L__BB5_1812;
	setp.gt.u32 	%p2104, %r8941, %r3892;
	@%p2104 bra 	$L__BB5_1809;
	setp.lt.u32 	%p2105, %r8941, %r3892;
	@%p2105 bra 	$L__BB5_1812;
	setp.gt.u32 	%p2106, %r8940, %r3920;
	@%p2106 bra 	$L__BB5_1809;
	setp.lt.u32 	%p2107, %r8940, %r3920;
	@%p2107 bra 	$L__BB5_1812;
	setp.gt.u32 	%p2108, %r8939, %r3919;
	@%p2108 bra 	$L__BB5_1809;
	setp.lt.u32 	%p2109, %r8939, %r3919;
	@%p2109 bra 	$L__BB5_1812;
	setp.gt.u32 	%p2110, %r8938, %r3891;
	@%p2110 bra 	$L__BB5_1809;
	setp.lt.u32 	%p2111, %r8938, %r3891;
	setp.lt.u32 	%p2112, %r8937, %r3983;
	or.pred  	%p2113, %p2111, %p2112;
	@%p2113 bra 	$L__BB5_1812;
$L__BB5_1809:
	sub.s32 	%r8937, %r8937, %r3983;
	sub.s32 	%r8938, %r8938, %r3891;
	sub.s32 	%r8939, %r8939, %r3919;
	sub.s32 	%r8940, %r8940, %r3920;
	sub.s32 	%r8941, %r8941, %r3892;
	sub.s32 	%r8942, %r8942, %r3893;
	sub.s32 	%r8943, %r8943, %r3894;
	sub.s32 	%r8944, %r8944, %r3921;
	bra.uni 	$L__BB5_1812;
$L__BB5_1810:
	ld.const.u32 	%r3983, [P_CONST];
	mul.wide.u32 	%rd46769, %r9081, %r2320;
	cvt.u32.u64 	%r7440, %rd46769;
	shr.u64 	%rd46770, %rd46769, 32;
	mul.wide.u32 	%rd46771, %r9082, %r2320;
	add.s64 	%rd46772, %rd46770, %rd46771;
	shr.u64 	%rd46773, %rd46772, 32;
	mul.wide.u32 	%rd46774, %r9083, %r2320;
	add.s64 	%rd46775, %rd46773, %rd46774;
	shr.u64 	%rd46776, %rd46775, 32;
	mul.wide.u32 	%rd46777, %r9084, %r2320;
	add.s64 	%rd46778, %rd46776, %rd46777;
	shr.u64 	%rd46779, %rd46778, 32;
	mul.wide.u32 	%rd46780, %r9085, %r2320;
	add.s64 	%rd46781, %rd46779, %rd46780;
	shr.u64 	%rd46782, %rd46781, 32;
	mul.wide.u32 	%rd46783, %r9086, %r2320;
	add.s64 	%rd46784, %rd46782, %rd46783;
	shr.u64 	%rd46785, %rd46784, 32;
	mul.wide.u32 	%rd46786, %r9087, %r2320;
	add.s64 	%rd46787, %rd46785, %rd46786;
	shr.u64 	%rd46788, %rd46787, 32;
	mul.wide.u32 	%rd46789, %r9088, %r2320;
	add.s64 	%rd46790, %rd46788, %rd46789;
	shr.u64 	%rd46791, %rd46790, 32;
	mul.wide.u32 	%rd46792, %r9081, %r2319;
	and.b64  	%rd46793, %rd46772, 4294967295;
	add.s64 	%rd46794, %rd46792, %rd46793;
	shr.u64 	%rd46795, %rd46794, 32;
	mul.wide.u32 	%rd46796, %r9082, %r2319;
	and.b64  	%rd46797, %rd46775, 4294967295;
	add.s64 	%rd46798, %rd46795, %rd46797;
	add.s64 	%rd46799, %rd46798, %rd46796;
	shr.u64 	%rd46800, %rd46799, 32;
	mul.wide.u32 	%rd46801, %r9083, %r2319;
	and.b64  	%rd46802, %rd46778, 4294967295;
	add.s64 	%rd46803, %rd46800, %rd46802;
	add.s64 	%rd46804, %rd46803, %rd46801;
	shr.u64 	%rd46805, %rd46804, 32;
	mul.wide.u32 	%rd46806, %r9084, %r2319;
	and.b64  	%rd46807, %rd46781, 4294967295;
	add.s64 	%rd46808, %rd46805, %rd46807;
	add.s64 	%rd46809, %rd46808, %rd46806;
	shr.u64 	%rd46810, %rd46809, 32;
	mul.wide.u32 	%rd46811, %r9085, %r2319;
	and.b64  	%rd46812, %rd46784, 4294967295;
	add.s64 	%rd46813, %rd46810, %rd46812;
	add.s64 	%rd46814, %rd46813, %rd46811;
	shr.u64 	%rd46815, %rd46814, 32;
	mul.wide.u32 	%rd46816, %r9086, %r2319;
	and.b64  	%rd46817, %rd46787, 4294967295;
	add.s64 	%rd46818, %rd46815, %rd46817;
	add.s64 	%rd46819, %rd46818, %rd46816;
	shr.u64 	%rd46820, %rd46819, 32;
	mul.wide.u32 	%rd46821, %r9087, %r2319;
	and.b64  	%rd46822, %rd46790, 4294967295;
	add.s64 	%rd46823, %rd46820, %rd46822;
	add.s64 	%rd46824, %rd46823, %rd46821;
	shr.u64 	%rd46825, %rd46824, 32;
	mul.wide.u32 	%rd46826, %r9088, %r2319;
	add.s64 	%rd46827, %rd46825, %rd46791;
	add.s64 	%rd46828, %rd46827, %rd46826;
	shr.u64 	%rd46829, %rd46828, 32;
	mul.wide.u32 	%rd46830, %r9081, %r2318;
	and.b64  	%rd46831, %rd46799, 4294967295;
	add.s64 	%rd46832, %rd46830, %rd46831;
	shr.u64 	%rd46833, %rd46832, 32;
	mul.wide.u32 	%rd46834, %r9082, %r2318;
	and.b64  	%rd46835, %rd46804, 4294967295;
	add.s64 	%rd46836, %rd46833, %rd46835;
	add.s64 	%rd46837, %rd46836, %rd46834;
	shr.u64 	%rd46838, %rd46837, 32;
	mul.wide.u32 	%rd46839, %r9083, %r2318;
	and.b64  	%rd46840, %rd46809, 4294967295;
	add.s64 	%rd46841, %rd46838, %rd46840;
	add.s64 	%rd46842, %rd46841, %rd46839;
	shr.u64 	%rd46843, %rd46842, 32;
	mul.wide.u32 	%rd46844, %r9084, %r2318;
	and.b64  	%rd46845, %rd46814, 4294967295;
	add.s64 	%rd46846, %rd46843, %rd46845;
	add.s64 	%rd46847, %rd46846, %rd46844;
	shr.u64 	%rd46848, %rd46847, 32;
	mul.wide.u32 	%rd46849, %r9085, %r2318;
	and.b64  	%rd46850, %rd46819, 4294967295;
	add.s64 	%rd46851, %rd46848, %rd46850;
	add.s64 	%rd46852, %rd46851, %rd46849;
	shr.u64 	%rd46853, %rd46852, 32;
	mul.wide.u32 	%rd46854, %r9086, %r2318;
	and.b64  	%rd46855, %rd46824, 4294967295;
	add.s64 	%rd46856, %rd46853, %rd46855;
	add.s64 	%rd46857, %rd46856, %rd46854;
	shr.u64 	%rd46858, %rd46857, 32;
	mul.wide.u32 	%rd46859, %r9087, %r2318;
	and.b64  	%rd46860, %rd46828, 4294967295;
	add.s64 	%rd46861, %rd46858, %rd46860;
	add.s64 	%rd46862, %rd46861, %rd46859;
	shr.u64 	%rd46863, %rd46862, 32;
	mul.wide.u32 	%rd46864, %r9088, %r2318;
	add.s64 	%rd46865, %rd46863, %rd46829;
	add.s64 	%rd46866, %rd46865, %rd46864;
	shr.u64 	%rd46867, %rd46866, 32;
	mul.wide.u32 	%rd46868, %r9081, %r2317;
	and.b64  	%rd46869, %rd46837, 4294967295;
	add.s64 	%rd46870, %rd46868, %rd46869;
	shr.u64 	%rd46871, %rd46870, 32;
	mul.wide.u32 	%rd46872, %r9082, %r2317;
	and.b64  	%rd46873, %rd46842, 4294967295;
	add.s64 	%rd46874, %rd46871, %rd46873;
	add.s64 	%rd46875, %rd46874, %rd46872;
	shr.u64 	%rd46876, %rd46875, 32;
	mul.wide.u32 	%rd46877, %r9083, %r2317;
	and.b64  	%rd46878, %rd46847, 4294967295;
	add.s64 	%rd46879, %rd46876, %rd46878;
	add.s64 	%rd46880, %rd46879, %rd46877;
	shr.u64 	%rd46881, %rd46880, 32;
	mul.wide.u32 	%rd46882, %r9084, %r2317;
	and.b64  	%rd46883, %rd46852, 4294967295;
	add.s64 	%rd46884, %rd46881, %rd46883;
	add.s64 	%rd46885, %rd46884, %rd46882;
	shr.u64 	%rd46886, %rd46885, 32;
	mul.wide.u32 	%rd46887, %r9085, %r2317;
	and.b64  	%rd46888, %rd46857, 4294967295;
	add.s64 	%rd46889, %rd46886, %rd46888;
	add.s64 	%rd46890, %rd46889, %rd46887;
	shr.u64 	%rd46891, %rd46890, 32;
	mul.wide.u32 	%rd46892, %r9086, %r2317;
	and.b64  	%rd46893, %rd46862, 4294967295;
	add.s64 	%rd46894, %rd46891, %rd46893;
	add.s64 	%rd46895, %rd46894, %rd46892;
	shr.u64 	%rd46896, %rd46895, 32;
	mul.wide.u32 	%rd46897, %r9087, %r2317;
	and.b64  	%rd46898, %rd46866, 4294967295;
	add.s64 	%rd46899, %rd46896, %rd46898;
	add.s64 	%rd46900, %rd46899, %rd46897;
	shr.u64 	%rd46901, %rd46900, 32;
	mul.wide.u32 	%rd46902, %r9088, %r2317;
	add.s64 	%rd46903, %rd46901, %rd46867;
	add.s64 	%rd46904, %rd46903, %rd46902;
	shr.u64 	%rd46905, %rd46904, 32;
	mul.wide.u32 	%rd46906, %r9081, %r2316;
	and.b64  	%rd46907, %rd46875, 4294967295;
	add.s64 	%rd46908, %rd46906, %rd46907;
	shr.u64 	%rd46909, %rd46908, 32;
	mul.wide.u32 	%rd46910, %r9082, %r2316;
	and.b64  	%rd46911, %rd46880, 4294967295;
	add.s64 	%rd46912, %rd46909, %rd46911;
	add.s64 	%rd46913, %rd46912, %rd46910;
	shr.u64 	%rd46914, %rd46913, 32;
	mul.wide.u32 	%rd46915, %r9083, %r2316;
	and.b64  	%rd46916, %rd46885, 4294967295;
	add.s64 	%rd46917, %rd46914, %rd46916;
	add.s64 	%rd46918, %rd46917, %rd46915;
	shr.u64 	%rd46919, %rd46918, 32;
	mul.wide.u32 	%rd46920, %r9084, %r2316;
	and.b64  	%rd46921, %rd46890, 4294967295;
	add.s64 	%rd46922, %rd46919, %rd46921;
	add.s64 	%rd46923, %rd46922, %rd46920;
	shr.u64 	%rd46924, %rd46923, 32;
	mul.wide.u32 	%rd46925, %r9085, %r2316;
	and.b64  	%rd46926, %rd46895, 4294967295;
	add.s64 	%rd46927, %rd46924, %rd46926;
	add.s64 	%rd46928, %rd46927, %rd46925;
	shr.u64 	%rd46929, %rd46928, 32;
	mul.wide.u32 	%rd46930, %r9086, %r2316;
	and.b64  	%rd46931, %rd46900, 4294967295;
	add.s64 	%rd46932, %rd46929, %rd46931;
	add.s64 	%rd46933, %rd46932, %rd46930;
	shr.u64 	%rd46934, %rd46933, 32;
	mul.wide.u32 	%rd46935, %r9087, %r2316;
	and.b64  	%rd46936, %rd46904, 4294967295;
	add.s64 	%rd46937, %rd46934, %rd46936;
	add.s64 	%rd46938, %rd46937, %rd46935;
	shr.u64 	%rd46939, %rd46938, 32;
	mul.wide.u32 	%rd46940, %r9088, %r2316;
	add.s64 	%rd46941, %rd46939, %rd46905;
	add.s64 	%rd46942, %rd46941, %rd46940;
	shr.u64 	%rd46943, %rd46942, 32;
	mul.wide.u32 	%rd46944, %r9081, %r2315;
	and.b64  	%rd46945, %rd46913, 4294967295;
	add.s64 	%rd46946, %rd46944, %rd46945;
	shr.u64 	%rd46947, %rd46946, 32;
	mul.wide.u32 	%rd46948, %r9082, %r2315;
	and.b64  	%rd46949, %rd46918, 4294967295;
	add.s64 	%rd46950, %rd46947, %rd46949;
	add.s64 	%rd46951, %rd46950, %rd46948;
	shr.u64 	%rd46952, %rd46951, 32;
	mul.wide.u32 	%rd46953, %r9083, %r2315;
	and.b64  	%rd46954, %rd46923, 4294967295;
	add.s64 	%rd46955, %rd46952, %rd46954;
	add.s64 	%rd46956, %rd46955, %rd46953;
	shr.u64 	%rd46957, %rd46956, 32;
	mul.wide.u32 	%rd46958, %r9084, %r2315;
	and.b64  	%rd46959, %rd46928, 4294967295;
	add.s64 	%rd46960, %rd46957, %rd46959;
	add.s64 	%rd46961, %rd46960, %rd46958;
	shr.u64 	%rd46962, %rd46961, 32;
	mul.wide.u32 	%rd46963, %r9085, %r2315;
	and.b64  	%rd46964, %rd46933, 4294967295;
	add.s64 	%rd46965, %rd46962, %rd46964;
	add.s64 	%rd46966, %rd46965, %rd46963;
	shr.u64 	%rd46967, %rd46966, 32;
	mul.wide.u32 	%rd46968, %r9086, %r2315;
	and.b64  	%rd46969, %rd46938, 4294967295;
	add.s64 	%rd46970, %rd46967, %rd46969;
	add.s64 	%rd46971, %rd46970, %rd46968;
	shr.u64 	%rd46972, %rd46971, 32;
	mul.wide.u32 	%rd46973, %r9087, %r2315;
	and.b64  	%rd46974, %rd46942, 4294967295;
	add.s64 	%rd46975, %rd46972, %rd46974;
	add.s64 	%rd46976, %rd46975, %rd46973;
	shr.u64 	%rd46977, %rd46976, 32;
	mul.wide.u32 	%rd46978, %r9088, %r2315;
	add.s64 	%rd46979, %rd46977, %rd46943;
	add.s64 	%rd46980, %rd46979, %rd46978;
	shr.u64 	%rd46981, %rd46980, 32;
	mul.wide.u32 	%rd46982, %r9081, %r2314;
	and.b64  	%rd46983, %rd46951, 4294967295;
	add.s64 	%rd46984, %rd46982, %rd46983;
	shr.u64 	%rd46985, %rd46984, 32;
	mul.wide.u32 	%rd46986, %r9082, %r2314;
	and.b64  	%rd46987, %rd46956, 4294967295;
	add.s64 	%rd46988, %rd46985, %rd46987;
	add.s64 	%rd46989, %rd46988, %rd46986;
	shr.u64 	%rd46990, %rd46989, 32;
	mul.wide.u32 	%rd46991, %r9083, %r2314;
	and.b64  	%rd46992, %rd46961, 4294967295;
	add.s64 	%rd46993, %rd46990, %rd46992;
	add.s64 	%rd46994, %rd46993, %rd46991;
	shr.u64 	%rd46995, %rd46994, 32;
	mul.wide.u32 	%rd46996, %r9084, %r2314;
	and.b64  	%rd46997, %rd46966, 4294967295;
	add.s64 	%rd46998, %rd46995, %rd46997;
	add.s64 	%rd46999, %rd46998, %rd46996;
	shr.u64 	%rd47000, %rd46999, 32;
	mul.wide.u32 	%rd47001, %r9085, %r2314;
	and.b64  	%rd47002, %rd46971, 4294967295;
	add.s64 	%rd47003, %rd47000, %rd47002;
	add.s64 	%rd47004, %rd47003, %rd47001;
	shr.u64 	%rd47005, %rd47004, 32;
	mul.wide.u32 	%rd47006, %r9086, %r2314;
	and.b64  	%rd47007, %rd46976, 4294967295;
	add.s64 	%rd47008, %rd47005, %rd47007;
	add.s64 	%rd47009, %rd47008, %rd47006;
	shr.u64 	%rd47010, %rd47009, 32;
	mul.wide.u32 	%rd47011, %r9087, %r2314;
	and.b64  	%rd47012, %rd46980, 4294967295;
	add.s64 	%rd47013, %rd47010, %rd47012;
	add.s64 	%rd47014, %rd47013, %rd47011;
	shr.u64 	%rd47015, %rd47014, 32;
	mul.wide.u32 	%rd47016, %r9088, %r2314;
	add.s64 	%rd47017, %rd47015, %rd46981;
	add.s64 	%rd47018, %rd47017, %rd47016;
	shr.u64 	%rd47019, %rd47018, 32;
	mul.wide.u32 	%rd47020, %r9081, %r2313;
	and.b64  	%rd47021, %rd46989, 4294967295;
	add.s64 	%rd47022, %rd47020, %rd47021;
	shr.u64 	%rd47023, %rd47022, 32;
	mul.wide.u32 	%rd47024, %r9082, %r2313;
	and.b64  	%rd47025, %rd46994, 4294967295;
	add.s64 	%rd47026, %rd47023, %rd47025;
	add.s64 	%rd47027, %rd47026, %rd47024;
	shr.u64 	%rd47028, %rd47027, 32;
	mul.wide.u32 	%rd47029, %r9083, %r2313;
	and.b64  	%rd47030, %rd46999, 4294967295;
	add.s64 	%rd47031, %rd47028, %rd47030;
	add.s64 	%rd47032, %rd47031, %rd47029;
	shr.u64 	%rd47033, %rd47032, 32;
	mul.wide.u32 	%rd47034, %r9084, %r2313;
	and.b64  	%rd47035, %rd47004, 4294967295;
	add.s64 	%rd47036, %rd47033, %rd47035;
	add.s64 	%rd47037, %rd47036, %rd47034;
	shr.u64 	%rd47038, %rd47037, 32;
	mul.wide.u32 	%rd47039, %r9085, %r2313;
	and.b64  	%rd47040, %rd47009, 4294967295;
	add.s64 	%rd47041, %rd47038, %rd47040;
	add.s64 	%rd47042, %rd47041, %rd47039;
	shr.u64 	%rd47043, %rd47042, 32;
	mul.wide.u32 	%rd47044, %r9086, %r2313;
	and.b64  	%rd47045, %rd47014, 4294967295;
	add.s64 	%rd47046, %rd47043, %rd47045;
	add.s64 	%rd47047, %rd47046, %rd47044;
	shr.u64 	%rd47048, %rd47047, 32;
	mul.wide.u32 	%rd47049, %r9087, %r2313;
	and.b64  	%rd47050, %rd47018, 4294967295;
	add.s64 	%rd47051, %rd47048, %rd47050;
	add.s64 	%rd47052, %rd47051, %rd47049;
	shr.u64 	%rd47053, %rd47052, 32;
	mul.wide.u32 	%rd47054, %r9088, %r2313;
	add.s64 	%rd47055, %rd47053, %rd47019;
	add.s64 	%rd47056, %rd47055, %rd47054;
	{ .reg .b32 tmp; mov.b64 {tmp, %r7441}, %rd47056; }
	ld.const.u32 	%r7442, [MU_P];
	mul.lo.s32 	%r7443, %r7442, %r7440;
	mul.wide.u32 	%rd47057, %r3983, %r7443;
	and.b64  	%rd47058, %rd46769, 4294967295;
	add.s64 	%rd47059, %rd47057, %rd47058;
	shr.u64 	%rd47060, %rd47059, 32;
	cvt.u64.u32 	%rd12, %r3891;
	mul.wide.u32 	%rd47061, %r3891, %r7443;
	and.b64  	%rd47062, %rd46794, 4294967295;
	add.s64 	%rd47063, %rd47060, %rd47062;
	add.s64 	%rd47064, %rd47063, %rd47061;
	cvt.u32.u64 	%r7444, %rd47064;
	shr.u64 	%rd47065, %rd47064, 32;
	cvt.u64.u32 	%rd13, %r3919;
	mul.wide.u32 	%rd47066, %r3919, %r7443;
	and.b64  	%rd47067, %rd46832, 4294967295;
	add.s64 	%rd47068, %rd47065, %rd47067;
	add.s64 	%rd47069, %rd47068, %rd47066;
	shr.u64 	%rd47070, %rd47069, 32;
	cvt.u64.u32 	%rd14, %r3920;
	mul.wide.u32 	%rd47071, %r3920, %r7443;
	and.b64  	%rd47072, %rd46870, 4294967295;
	add.s64 	%rd47073, %rd47070, %rd47072;
	add.s64 	%rd47074, %rd47073, %rd47071;
	shr.u64 	%rd47075, %rd47074, 32;
	cvt.u64.u32 	%rd15, %r3892;
	mul.wide.u32 	%rd47076, %r3892, %r7443;
	and.b64  	%rd47077, %rd46908, 4294967295;
	add.s64 	%rd47078, %rd47075, %rd47077;
	add.s64 	%rd47079, %rd47078, %rd47076;
	shr.u64 	%rd47080, %rd47079, 32;
	cvt.u64.u32 	%rd16, %r3893;
	mul.wide.u32 	%rd47081, %r3893, %r7443;
	and.b64  	%rd47082, %rd46946, 4294967295;
	add.s64 	%rd47083, %rd47080, %rd47082;
	add.s64 	%rd47084, %rd47083, %rd47081;
	shr.u64 	%rd47085, %rd47084, 32;
	cvt.u64.u32 	%rd17, %r3894;
	mul.wide.u32 	%rd47086, %r3894, %r7443;
	and.b64  	%rd47087, %rd46984, 4294967295;
	add.s64 	%rd47088, %rd47085, %rd47087;
	add.s64 	%rd47089, %rd47088, %rd47086;
	shr.u64 	%rd47090, %rd47089, 32;
	mul.wide.u32 	%rd47091, %r3921, %r7443;
	and.b64  	%rd47092, %rd47022, 4294967295;
	add.s64 	%rd47093, %rd47090, %rd47092;
	add.s64 	%rd47094, %rd47093, %rd47091;
	shr.u64 	%rd47095, %rd47094, 32;
	and.b64  	%rd47096, %rd47027, 4294967295;
	add.s64 	%rd47097, %rd47095, %rd47096;
	shr.u64 	%rd47098, %rd47097, 32;
	and.b64  	%rd47099, %rd47032, 4294967295;
	add.s64 	%rd47100, %rd47098, %rd47099;
	shr.u64 	%rd47101, %rd47100, 32;
	and.b64  	%rd47102, %rd47037, 4294967295;
	add.s64 	%rd47103, %rd47101, %rd47102;
	shr.u64 	%rd47104, %rd47103, 32;
	and.b64  	%rd47105, %rd47042, 4294967295;
	add.s64 	%rd47106, %rd47104, %rd47105;
	shr.u64 	%rd47107, %rd47106, 32;
	and.b64  	%rd47108, %rd47047, 4294967295;
	add.s64 	%rd47109, %rd47107, %rd47108;
	shr.u64 	%rd47110, %rd47109, 32;
	and.b64  	%rd47111, %rd47052, 4294967295;
	add.s64 	%rd47112, %rd47110, %rd47111;
	shr.u64 	%rd47113, %rd47112, 32;
	and.b64  	%rd47114, %rd47056, 4294967295;
	add.s64 	%rd47115, %rd47113, %rd47114;
	{ .reg .b32 tmp; mov.b64 {tmp, %r7445}, %rd47115; }
	add.s32 	%r7446, %r7441, %r7445;
	mul.lo.s32 	%r7447, %r7442, %r7444;
	mul.wide.u32 	%rd47116, %r3983, %r7447;
	and.b64  	%rd47117, %rd47064, 4294967295;
	add.s64 	%rd47118, %rd47116, %rd47117;
	shr.u64 	%rd47119, %rd47118, 32;
	mul.wide.u32 	%rd47120, %r3891, %r7447;
	and.b64  	%rd47121, %rd47069, 4294967295;
	add.s64 	%rd47122, %rd47119, %rd47121;
	add.s64 	%rd47123, %rd47122, %rd47120;
	cvt.u32.u64 	%r7448, %rd47123;
	shr.u64 	%rd47124, %rd47123, 32;
	mul.wide.u32 	%rd47125, %r3919, %r7447;
	and.b64  	%rd47126, %rd47074, 4294967295;
	add.s64 	%rd47127, %rd47124, %rd47126;
	add.s64 	%rd47128, %rd47127, %rd47125;
	shr.u64 	%rd47129, %rd47128, 32;
	mul.wide.u32 	%rd47130, %r3920, %r7447;
	and.b64  	%rd47131, %rd47079, 4294967295;
	add.s64 	%rd47132, %rd47129, %rd47131;
	add.s64 	%rd47133, %rd47132, %rd47130;
	shr.u64 	%rd47134, %rd47133, 32;
	mul.wide.u32 	%rd47135, %r3892, %r7447;
	and.b64  	%rd47136, %rd47084, 4294967295;
	add.s64 	%rd47137, %rd47134, %rd47136;
	add.s64 	%rd47138, %rd47137, %rd47135;
	shr.u64 	%rd47139, %rd47138, 32;
	mul.wide.u32 	%rd47140, %r3893, %r7447;
	and.b64  	%rd47141, %rd47089, 4294967295;
	add.s64 	%rd47142, %rd47139, %rd47141;
	add.s64 	%rd47143, %rd47142, %rd47140;
	shr.u64 	%rd47144, %rd47143, 32;
	mul.wide.u32 	%rd47145, %r3894, %r7447;
	and.b64  	%rd47146, %rd47094, 4294967295;
	add.s64 	%rd47147, %rd47144, %rd47146;
	add.s64 	%rd47148, %rd47147, %rd47145;
	shr.u64 	%rd47149, %rd47148, 32;
	mul.wide.u32 	%rd47150, %r3921, %r7447;
	and.b64  	%rd47151, %rd47097, 4294967295;
	add.s64 	%rd47152, %rd47149, %rd47151;
	add.s64 	%rd47153, %rd47152, %rd47150;
	shr.u64 	%rd47154, %rd47153, 32;
	and.b64  	%rd47155, %rd47100, 4294967295;
	add.s64 	%rd47156, %rd47154, %rd47155;
	shr.u64 	%rd47157, %rd47156, 32;
	and.b64  	%rd47158, %rd47103, 4294967295;
	add.s64 	%rd47159, %rd47157, %rd47158;
	shr.u64 	%rd47160, %rd47159, 32;
	and.b64  	%rd47161, %rd47106, 4294967295;
	add.s64 	%rd47162, %rd47160, %rd47161;
	shr.u64 	%rd47163, %rd47162, 32;
	and.b64  	%rd47164, %rd47109, 4294967295;
	add.s64 	%rd47165, %rd47163, %rd47164;
	shr.u64 	%rd47166, %rd47165, 32;
	and.b64  	%rd47167, %rd47112, 4294967295;
	add.s64 	%rd47168, %rd47166, %rd47167;
	shr.u64 	%rd47169, %rd47168, 32;
	and.b64  	%rd47170, %rd47115, 4294967295;
	add.s64 	%rd47171, %rd47169, %rd47170;
	{ .reg .b32 tmp; mov.b64 {tmp, %r7449}, %rd47171; }
	add.s32 	%r7450, %r7446, %r7449;
	mul.lo.s32 	%r7451, %r7442, %r7448;
	mul.wide.u32 	%rd47172, %r3983, %r7451;
	and.b64  	%rd47173, %rd47123, 4294967295;
	add.s64 	%rd47174, %rd47172, %rd47173;
	shr.u64 	%rd47175, %rd47174, 32;
	mul.wide.u32 	%rd47176, %r3891, %r7451;
	and.b64  	%rd47177, %rd47128, 4294967295;
	add.s64 	%rd47178, %rd47175, %rd47177;
	add.s64 	%rd47179, %rd47178, %rd47176;
	cvt.u32.u64 	%r7452, %rd47179;
	shr.u64 	%rd47180, %rd47179, 32;
	mul.wide.u32 	%rd47181, %r3919, %r7451;
	and.b64  	%rd47182, %rd47133, 4294967295;
	add.s64 	%rd47183, %rd47180, %rd47182;
	add.s64 	%rd47184, %rd47183, %rd47181;
	shr.u64 	%rd47185, %rd47184, 32;
	mul.wide.u32 	%rd47186, %r3920, %r7451;
	and.b64  	%rd47187, %rd47138, 4294967295;
	add.s64 	%rd47188, %rd47185, %rd47187;
	add.s64 	%rd47189, %rd47188, %rd47186;
	shr.u64 	%rd47190, %rd47189, 32;
	mul.wide.u32 	%rd47191, %r3892, %r7451;
	and.b64  	%rd47192, %rd47143, 4294967295;
	add.s64 	%rd47193, %rd47190, %rd47192;
	add.s64 	%rd47194, %rd47193, %rd47191;
	shr.u64 	%rd47195, %rd47194, 32;
	mul.wide.u32 	%rd47196, %r3893, %r7451;
	and.b64  	%rd47197, %rd47148, 4294967295;
	add.s64 	%rd47198, %rd47195, %rd47197;
	add.s64 	%rd47199, %rd47198, %rd47196;
	shr.u64 	%rd47200, %rd47199, 32;
	mul.wide.u32 	%rd47201, %r3894, %r7451;
	and.b64  	%rd47202, %rd47153, 4294967295;
	add.s64 	%rd47203, %rd47200, %rd47202;
	add.s64 	%rd47204, %rd47203, %rd47201;
	shr.u64 	%rd47205, %rd47204, 32;
	mul.wide.u32 	%rd47206, %r3921, %r7451;
	and.b64  	%rd47207, %rd47156, 4294967295;
	add.s64 	%rd47208, %rd47205, %rd47207;
	add.s64 	%rd47209, %rd47208, %rd47206;
	shr.u64 	%rd47210, %rd47209, 32;
	and.b64  	%rd47211, %rd47159, 4294967295;
	add.s64 	%rd47212, %rd47210, %rd47211;
	shr.u64 	%rd47213, %rd47212, 32;
	and.b64  	%rd47214, %rd47162, 4294967295;
	add.s64 	%rd47215, %rd47213, %rd47214;
	shr.u64 	%rd47216, %rd47215, 32;
	and.b64  	%rd47217, %rd47165, 4294967295;
	add.s64 	%rd47218, %rd47216, %rd47217;
	shr.u64 	%rd47219, %rd47218, 32;
	and.b64  	%rd47220, %rd47168, 4294967295;
	add.s64 	%rd47221, %rd47219, %rd47220;
	shr.u64 	%rd47222, %rd47221, 32;
	and.b64  	%rd47223, %rd47171, 4294967295;
	add.s64 	%rd47224, %rd47222, %rd47223;
	{ .reg .b32 tmp; mov.b64 {tmp, %r7453}, %rd47224; }
	add.s32 	%r7454, %r7450, %r7453;
	mul.lo.s32 	%r7455, %r7442, %r7452;
	mul.wide.u32 	%rd47225, %r3983, %r7455;
	and.b64  	%rd47226, %rd47179, 4294967295;
	add.s64 	%rd47227, %rd47225, %rd47226;
	shr.u64 	%rd47228, %rd47227, 32;
	mul.wide.u32 	%rd47229, %r3891, %r7455;
	and.b64  	%rd47230, %rd47184, 4294967295;
	add.s64 	%rd47231, %rd47228, %rd47230;
	add.s64 	%rd47232, %rd47231, %rd47229;
	cvt.u32.u64 	%r7456, %rd47232;
	shr.u64 	%rd47233, %rd47232, 32;
	mul.wide.u32 	%rd47234, %r3919, %r7455;
	and.b64  	%rd47235, %rd47189, 4294967295;
	add.s64 	%rd47236, %rd47233, %rd47235;
	add.s64 	%rd47237, %rd47236, %rd47234;
	shr.u64 	%rd47238, %rd47237, 32;
	mul.wide.u32 	%rd47239, %r3920, %r7455;
	and.b64  	%rd47240, %rd47194, 4294967295;
	add.s64 	%rd47241, %rd47238, %rd47240;
	add.s64 	%rd47242, %rd47241, %rd47239;
	shr.u64 	%rd47243, %rd47242, 32;
	mul.wide.u32 	%rd47244, %r3892, %r7455;
	and.b64  	%rd47245, %rd47199, 4294967295;
	add.s64 	%rd47246, %rd47243, %rd47245;
	add.s64 	%rd47247, %rd47246, %rd47244;
	shr.u64 	%rd47248, %rd47247, 32;
	mul.wide.u32 	%rd47249, %r3893, %r7455;
	and.b64  	%rd47250, %rd47204, 4294967295;
	add.s64 	%rd47251, %rd47248, %rd47250;
	add.s64 	%rd47252, %rd47251, %rd47249;
	shr.u64 	%rd47253, %rd47252, 32;
	mul.wide.u32 	%rd47254, %r3894, %r7455;
	and.b64  	%rd47255, %rd47209, 4294967295;
	add.s64 	%rd47256, %rd47253, %rd47255;
	add.s64 	%rd47257, %rd47256, %rd47254;
	shr.u64 	%rd47258, %rd47257, 32;
	mul.wide.u32 	%rd47259, %r3921, %r7455;
	and.b64  	%rd47260, %rd47212, 4294967295;
	add.s64 	%rd47261, %rd47258, %rd47260;
	add.s64 	%rd47262, %rd47261, %rd47259;
	shr.u64 	%rd47263, %rd47262, 32;
	and.b64  	%rd47264, %rd47215, 4294967295;
	add.s64 	%rd47265, %rd47263, %rd47264;
	shr.u64 	%rd47266, %rd47265, 32;
	and.b64  	%rd47267, %rd47218, 4294967295;
	add.s64 	%rd47268, %rd47266, %rd47267;
	shr.u64 	%rd47269, %rd47268, 32;
	and.b64  	%rd47270, %rd47221, 4294967295;
	add.s64 	%rd47271, %rd47269, %rd47270;
	shr.u64 	%rd47272, %rd47271, 32;
	and.b64  	%rd47273, %rd47224, 4294967295;
	add.s64 	%rd47274, %rd47272, %rd47273;
	{ .reg .b32 tmp; mov.b64 {tmp, %r7457}, %rd47274; }
	add.s32 	%r7458, %r7454, %r7457;
	mul.lo.s32 	%r7459, %r7442, %r7456;
	mul.wide.u32 	%rd47275, %r3983, %r7459;
	and.b64  	%rd47276, %rd47232, 4294967295;
	add.s64 	%rd47277, %rd47275, %rd47276;
	shr.u64 	%rd47278, %rd47277, 32;
	mul.wide.u32 	%rd47279, %r3891, %r7459;
	and.b64  	%rd47280, %rd47237, 4294967295;
	add.s64 	%rd47281, %rd47278, %rd47280;
	add.s64 	%rd47282, %rd47281, %rd47279;
	cvt.u32.u64 	%r7460, %rd47282;
	shr.u64 	%rd47283, %rd47282, 32;
	mul.wide.u32 	%rd47284, %r3919, %r7459;
	and.b64  	%rd47285, %rd47242, 4294967295;
	add.s64 	%rd47286, %rd47283, %rd47285;
	add.s64 	%rd47287, %rd47286, %rd47284;
	shr.u64 	%rd47288, %rd47287, 32;
	mul.wide.u32 	%rd47289, %r3920, %r7459;
	and.b64  	%rd47290, %rd47247, 4294967295;
	add.s64 	%rd47291, %rd47288, %rd47290;
	add.s64 	%rd47292, %rd47291, %rd47289;
	shr.u64 	%rd47293, %rd47292, 32;
	mul.wide.u32 	%rd47294, %r3892, %r7459;
	and.b64  	%rd47295, %rd47252, 4294967295;
	add.s64 	%rd47296, %rd47293, %rd47295;
	add.s64 	%rd47297, %rd47296, %rd47294;
	shr.u64 	%rd47298, %rd47297, 32;
	mul.wide.u32 	%rd47299, %r3893, %r7459;
	and.b64  	%rd47300, %rd47257, 4294967295;
	add.s64 	%rd47301, %rd47298, %rd47300;
	add.s64 	%rd47302, %rd47301, %rd47299;
	shr.u64 	%rd47303, %rd47302, 32;
	mul.wide.u32 	%rd47304, %r3894, %r7459;
	and.b64  	%rd47305, %rd47262, 4294967295;
	add.s64 	%rd47306, %rd47303, %rd47305;
	add.s64 	%rd47307, %rd47306, %rd47304;
	shr.u64 	%rd47308, %rd47307, 32;
	mul.wide.u32 	%rd47309, %r3921, %r7459;
	and.b64  	%rd47310, %rd47265, 4294967295;
	add.s64 	%rd47311, %rd47308, %rd47310;
	add.s64 	%rd47312, %rd47311, %rd47309;
	shr.u64 	%rd47313, %rd47312, 32;
	and.b64  	%rd47314, %rd47268, 4294967295;
	add.s64 	%rd47315, %rd47313, %rd47314;
	shr.u64 	%rd47316, %rd47315, 32;
	and.b64  	%rd47317, %rd47271, 4294967295;
	add.s64 	%rd47318, %rd47316, %rd47317;
	shr.u64 	%rd47319, %rd47318, 32;
	and.b64  	%rd47320, %rd47274, 4294967295;
	add.s64 	%rd47321, %rd47319, %rd47320;
	{ .reg .b32 tmp; mov.b64 {tmp, %r7461}, %rd47321; }
	add.s32 	%r7462, %r7458, %r7461;
	mul.lo.s32 	%r7463, %r7442, %r7460;
	mul.wide.u32 	%rd47322, %r3983, %r7463;
	and.b64  	%rd47323, %rd47282, 4294967295;
	add.s64 	%rd47324, %rd47322, %rd47323;
	shr.u64 	%rd47325, %rd47324, 32;
	mul.wide.u32 	%rd47326, %r3891, %r7463;
	and.b64  	%rd47327, %rd47287, 4294967295;
	add.s64 	%rd47328, %rd47325, %rd47327;
	add.s64 	%rd47329, %rd47328, %rd47326;
	cvt.u32.u64 	%r7464, %rd47329;
	shr.u64 	%rd47330, %rd47329, 32;
	mul.wide.u32 	%rd47331, %r3919, %r7463;
	and.b64  	%rd47332, %rd47292, 4294967295;
	add.s64 	%rd47333, %rd47330, %rd47332;
	add.s64 	%rd47334, %rd47333, %rd47331;
	shr.u64 	%rd47335, %rd47334, 32;
	mul.wide.u32 	%rd47336, %r3920, %r7463;
	and.b64  	%rd47337, %rd47297, 4294967295;
	add.s64 	%rd47338, %rd47335, %rd47337;
	add.s64 	%rd47339, %rd47338, %rd47336;
	shr.u64 	%rd47340, %rd47339, 32;
	mul.wide.u32 	%rd47341, %r3892, %r7463;
	and.b64  	%rd47342, %rd47302, 4294967295;
	add.s64 	%rd47343, %rd47340, %rd47342;
	add.s64 	%rd47344, %rd47343, %rd47341;
	shr.u64 	%rd47345, %rd47344, 32;
	mul.wide.u32 	%rd47346, %r3893, %r7463;
	and.b64  	%rd47347, %rd47307, 4294967295;
	add.s64 	%rd47348, %rd47345, %rd47347;
	add.s64 	%rd47349, %rd47348, %rd47346;
	shr.u64 	%rd47350, %rd47349, 32;
	mul.wide.u32 	%rd47351, %r3894, %r7463;
	and.b64  	%rd47352, %rd47312, 4294967295;
	add.s64 	%rd47353, %rd47350, %rd47352;
	add.s64 	%rd47354, %rd47353, %rd47351;
	shr.u64 	%rd47355, %rd47354, 32;
	mul.wide.u32 	%rd47356, %r3921, %r7463;
	and.b64  	%rd47357, %rd47315, 4294967295;
	add.s64 	%rd47358, %rd47355, %rd47357;
	add.s64 	%rd47359, %rd47358, %rd47356;
	shr.u64 	%rd47360, %rd47359, 32;
	and.b64  	%rd47361, %rd47318, 4294967295;
	add.s64 	%rd47362, %rd47360, %rd47361;
	shr.u64 	%rd47363, %rd47362, 32;
	and.b64  	%rd47364, %rd47321, 4294967295;
	add.s64 	%rd47365, %rd47363, %rd47364;
	{ .reg .b32 tmp; mov.b64 {tmp, %r7465}, %rd47365; }
	add.s32 	%r7466, %r7462, %r7465;
	mul.lo.s32 	%r7467, %r7442, %r7464;
	mul.wide.u32 	%rd47366, %r3983, %r7467;
	and.b64  	%rd47367, %rd47329, 4294967295;
	add.s64 	%rd47368, %rd47366, %rd47367;
	shr.u64 	%rd47369, %rd47368, 32;
	mul.wide.u32 	%rd47370, %r3891, %r7467;
	and.b64  	%rd47371, %rd47334, 4294967295;
	add.s64 	%rd47372, %rd47369, %rd47371;
	add.s64 	%rd47373, %rd47372, %rd47370;
	cvt.u32.u64 	%r7468, %rd47373;
	shr.u64 	%rd47374, %rd47373, 32;
	mul.wide.u32 	%rd47375, %r3919, %r7467;
	and.b64  	%rd47376, %rd47339, 4294967295;
	add.s64 	%rd47377, %rd47374, %rd47376;
	add.s64 	%rd47378, %rd47377, %rd47375;
	shr.u64 	%rd47379, %rd47378, 32;
	mul.wide.u32 	%rd47380, %r3920, %r7467;
	and.b64  	%rd47381, %rd47344, 4294967295;
	add.s64 	%rd47382, %rd47379, %rd47381;
	add.s64 	%rd47383, %rd47382, %rd47380;
	shr.u64 	%rd47384, %rd47383, 32;
	mul.wide.u32 	%rd47385, %r3892, %r7467;
	and.b64  	%rd47386, %rd47349, 4294967295;
	add.s64 	%rd47387, %rd47384, %rd47386;
	add.s64 	%rd47388, %rd47387, %rd47385;
	shr.u64 	%rd47389, %rd47388, 32;
	mul.wide.u32 	%rd47390, %r3893, %r7467;
	and.b64  	%rd47391, %rd47354, 4294967295;
	add.s64 	%rd47392, %rd47389, %rd47391;
	add.s64 	%rd47393, %rd47392, %rd47390;
	shr.u64 	%rd47394, %rd47393, 32;
	mul.wide.u32 	%rd47395, %r3894, %r7467;
	and.b64  	%rd47396, %rd47359, 4294967295;
	add.s64 	%rd47397, %rd47394, %rd47396;
	add.s64 	%rd47398, %rd47397, %rd47395;
	shr.u64 	%rd47399, %rd47398, 32;
	mul.wide.u32 	%rd47400, %r3921, %r7467;
	and.b64  	%rd47401, %rd47362, 4294967295;
	add.s64 	%rd47402, %rd47399, %rd47401;
	add.s64 	%rd47403, %rd47402, %rd47400;
	shr.u64 	%rd47404, %rd47403, 32;
	and.b64  	%rd47405, %rd47365, 4294967295;
	add.s64 	%rd47406, %rd47404, %rd47405;
	{ .reg .b32 tmp; mov.b64 {tmp, %r7469}, %rd47406; }
	add.s32 	%r7470, %r7466, %r7469;
	mul.lo.s32 	%r7471, %r7442, %r7468;
	mul.wide.u32 	%rd47407, %r3983, %r7471;
	and.b64  	%rd47408, %rd47373, 4294967295;
	add.s64 	%rd47409, %rd47407, %rd47408;
	shr.u64 	%rd47410, %rd47409, 32;
	mul.wide.u32 	%rd47411, %r3891, %r7471;
	and.b64  	%rd47412, %rd47378, 4294967295;
	add.s64 	%rd47413, %rd47410, %rd47412;
	add.s64 	%rd47414, %rd47413, %rd47411;
	cvt.u32.u64 	%r8937, %rd47414;
	shr.u64 	%rd47415, %rd47414, 32;
	mul.wide.u32 	%rd47416, %r3919, %r7471;
	and.b64  	%rd47417, %rd47383, 4294967295;
	add.s64 	%rd47418, %rd47415, %rd47417;
	add.s64 	%rd47419, %rd47418, %rd47416;
	cvt.u32.u64 	%r8938, %rd47419;
	shr.u64 	%rd47420, %rd47419, 32;
	mul.wide.u32 	%rd47421, %r3920, %r7471;
	and.b64  	%rd47422, %rd47388, 4294967295;
	add.s64 	%rd47423, %rd47420, %rd47422;
	add.s64 	%rd47424, %rd47423, %rd47421;
	cvt.u32.u64 	%r8939, %rd47424;
	shr.u64 	%rd47425, %rd47424, 32;
	mul.wide.u32 	%rd47426, %r3892, %r7471;
	and.b64  	%rd47427, %rd47393, 4294967295;
	add.s64 	%rd47428, %rd47425, %rd47427;
	add.s64 	%rd47429, %rd47428, %rd47426;
	cvt.u32.u64 	%r8940, %rd47429;
	shr.u64 	%rd47430, %rd47429, 32;
	mul.wide.u32 	%rd47431, %r3893, %r7471;
	and.b64  	%rd47432, %rd47398, 4294967295;
	add.s64 	%rd47433, %rd47430, %rd47432;
	add.s64 	%rd47434, %rd47433, %rd47431;
	cvt.u32.u64 	%r8941, %rd47434;
	shr.u64 	%rd47435, %rd47434, 32;
	mul.wide.u32 	%rd47436, %r3894, %r7471;
	and.b64  	%rd47437, %rd47403, 4294967295;
	add.s64 	%rd47438, %rd47435, %rd47437;
	add.s64 	%rd47439, %rd47438, %rd47436;
	cvt.u32.u64 	%r8942, %rd47439;
	shr.u64 	%rd47440, %rd47439, 32;
	mul.wide.u32 	%rd47441, %r3921, %r7471;
	and.b64  	%rd47442, %rd47406, 4294967295;
	add.s64 	%rd47443, %rd47440, %rd47442;
	add.s64 	%rd47444, %rd47443, %rd47441;
	cvt.u32.u64 	%r8943, %rd47444;
	{ .reg .b32 tmp; mov.b64 {tmp, %r7472}, %rd47444; }
	add.s32 	%r8944, %r7470, %r7472;
	setp.gt.u32 	%p2098, %r8944, %r3921;
	@%p2098 bra 	$L__BB5_1809;
	setp.lt.u32 	%p2099, %r8944, %r3921;
	@%p2099 bra 	$L__BB5_1812;
	bra.uni 	$L__BB5_1797;
$L__BB5_1812:
	setp.eq.s32 	%p2114, %r8944, %r7346;
	setp.eq.s32 	%p2115, %r8943, %r7347;
	and.pred  	%p2116, %p2114, %p2115;
	setp.eq.s32 	%p2117, %r8942, %r7349;
	and.pred  	%p2118, %p2116, %p2117;
	setp.eq.s32 	%p2119, %r8941, %r7351;
	and.pred  	%p2120, %p2118, %p2119;
	setp.eq.s32 	%p2121, %r8940, %r7353;
	and.pred  	%p2122, %p2120, %p2121;
	setp.eq.s32 	%p2123, %r8939, %r7355;
	and.pred  	%p2124, %p2122, %p2123;
	setp.eq.s32 	%p2125, %r8938, %r7357;
	and.pred  	%p2126, %p2124, %p2125;
	setp.eq.s32 	%p2127, %r8937, %r7359;
	and.pred  	%p2128, %p2126, %p2127;
	@%p2128 bra 	$L__BB5_1858;
	mov.b32 	%r9034, 0;
	mov.b32 	%r9033, 1;
	mov.u32 	%r9035, %r9034;
	mov.u32 	%r9036, %r9034;
	mov.u32 	%r9037, %r9034;
	mov.u32 	%r9038, %r9034;
	mov.u32 	%r9039, %r9034;
	mov.u32 	%r9040, %r9034;
	mov.u32 	%r8953, %r9034;
	mov.u32 	%r8954, %r9034;
	mov.u32 	%r8955, %r9034;
	mov.u32 	%r8956, %r9034;
	mov.u32 	%r8957, %r9034;
	mov.u32 	%r8958, %r9034;
	mov.u32 	%r8959, %r9034;
	mov.u32 	%r8960, %r9034;
	mov.u32 	%r8961, %r9034;
	mov.u32 	%r8962, %r9034;
	mov.u32 	%r8963, %r9034;
	mov.u32 	%r8964, %r9034;
	mov.u32 	%r8965, %r9034;
	mov.u32 	%r8966, %r9034;
	mov.u32 	%r8967, %r9034;
	mov.u32 	%r8968, %r9034;
	mov.u32 	%r8969, %r9033;
	mov.u32 	%r8970, %r9034;
	mov.u32 	%r8971, %r9034;
	mov.u32 	%r8972, %r9034;
	mov.u32 	%r8973, %r9034;
	mov.u32 	%r8974, %r9034;
	mov.u32 	%r8975, %r9034;
	mov.u32 	%r8976, %r9034;
	mov.u32 	%r8977, %r3983;
	mov.u32 	%r8978, %r3891;
	mov.u32 	%r8979, %r3919;
	mov.u32 	%r8980, %r3920;
	mov.u32 	%r8981, %r3892;
	mov.u32 	%r8982, %r3893;
	mov.u32 	%r8983, %r3894;
	mov.u32 	%r8984, %r3921;
	mov.u32 	%r8985, %r2320;
	mov.u32 	%r8986, %r2319;
	mov.u32 	%r8987, %r2318;
	mov.u32 	%r8988, %r2317;
	mov.u32 	%r8989, %r2316;
	mov.u32 	%r8990, %r2315;
	mov.u32 	%r8991, %r2314;
	mov.u32 	%r8992, %r2313;
$L__BB5_1814:
	or.b32  	%r7482, %r8985, %r8986;
	or.b32  	%r7483, %r7482, %r8987;
	or.b32  	%r7484, %r7483, %r8988;
	or.b32  	%r7485, %r7484, %r8989;
	or.b32  	%r7486, %r7485, %r8990;
	or.b32  	%r7487, %r7486, %r8991;
	or.b32  	%r7488, %r7487, %r8992;
	setp.eq.s32 	%p2129, %r7488, 0;
	@%p2129 bra 	$L__BB5_1839;
	and.b32  	%r7489, %r8985, 1;
	setp.eq.b32 	%p2130, %r7489, 1;
	@%p2130 bra 	$L__BB5_1816;
	bra.uni 	$L__BB5_1821;
$L__BB5_1816:
	and.b32  	%r7495, %r8977, 1;
	setp.eq.b32 	%p2136, %r7495, 1;
	@%p2136 bra 	$L__BB5_1820;
$L__BB5_1817:
	shr.u32 	%r4192, %r8984, 1;
	shf.l.wrap.b32 	%r4193, %r8983, %r8984, 31;
	shf.l.wrap.b32 	%r4194, %r8982, %r8983, 31;
	shf.l.wrap.b32 	%r4195, %r8981, %r8982, 31;
	shf.l.wrap.b32 	%r4196, %r8980, %r8981, 31;
	shf.l.wrap.b32 	%r4197, %r8979, %r8980, 31;
	shf.l.wrap.b32 	%r4198, %r8978, %r8979, 31;
	shf.l.wrap.b32 	%r8977, %r8977, %r8978, 31;
	or.b32  	%r7496, %r8953, %r9033;
	and.b32  	%r7497, %r7496, 1;
	setp.eq.b32 	%p2137, %r7497, 1;
	not.pred 	%p2138, %p2137;
	@%p2138 bra 	$L__BB5_1819;
	add.s32 	%r4200, %r8953, %r3983;
	setp.lt.u32 	%p2139, %r4200, %r8953;
	selp.u64 	%rd47469, 1, 0, %p2139;
	cvt.u64.u32 	%rd47470, %r8954;
	add.s64 	%rd47471, %rd47469, %rd47470;
	add.s64 	%rd47472, %rd47471, %rd12;
	cvt.u32.u64 	%r8954, %rd47472;
	shr.u64 	%rd47473, %rd47472, 32;
	cvt.u64.u32 	%rd47474, %r8955;
	add.s64 	%rd47475, %rd47473, %rd47474;
	add.s64 	%rd47476, %rd47475, %rd13;
	cvt.u32.u64 	%r8955, %rd47476;
	shr.u64 	%rd47477, %rd47476, 32;
	cvt.u64.u32 	%rd47478, %r8956;
	add.s64 	%rd47479, %rd47477, %rd47478;
	add.s64 	%rd47480, %rd47479, %rd14;
	cvt.u32.u64 	%r8956, %rd47480;
	shr.u64 	%rd47481, %rd47480, 32;
	cvt.u64.u32 	%rd47482, %r8957;
	add.s64 	%rd47483, %rd47481, %rd47482;
	add.s64 	%rd47484, %rd47483, %rd15;
	cvt.u32.u64 	%r8957, %rd47484;
	shr.u64 	%rd47485, %rd47484, 32;
	cvt.u64.u32 	%rd47486, %r8958;
	add.s64 	%rd47487, %rd47485, %rd47486;
	add.s64 	%rd47488, %rd47487, %rd16;
	cvt.u32.u64 	%r8958, %rd47488;
	shr.u64 	%rd47489, %rd47488, 32;
	cvt.u64.u32 	%rd47490, %r8959;
	add.s64 	%rd47491, %rd47489, %rd47490;
	add.s64 	%rd47492, %rd47491, %rd17;
	cvt.u32.u64 	%r8959, %rd47492;
	{ .reg .b32 tmp; mov.b64 {tmp, %r7498}, %rd47492; }
	add.s32 	%r7499, %r8960, %r7498;
	add.s32 	%r8960, %r7499, %r3921;
	sub.s32 	%r9033, %r9033, %r2320;
	sub.s32 	%r9034, %r9034, %r2319;
	sub.s32 	%r9035, %r9035, %r2318;
	sub.s32 	%r9036, %r9036, %r2317;
	sub.s32 	%r9037, %r9037, %r2316;
	sub.s32 	%r9038, %r9038, %r2315;
	sub.s32 	%r9039, %r9039, %r2314;
	sub.s32 	%r9040, %r9040, %r2313;
	mov.u32 	%r8953, %r4200;
$L__BB5_1819:
	shr.u32 	%r4232, %r8960, 1;
	shf.l.wrap.b32 	%r4233, %r8959, %r8960, 31;
	shf.l.wrap.b32 	%r4234, %r8958, %r8959, 31;
	shf.l.wrap.b32 	%r4235, %r8957, %r8958, 31;
	shf.l.wrap.b32 	%r4236, %r8956, %r8957, 31;
	shf.l.wrap.b32 	%r4237, %r8955, %r8956, 31;
	shf.l.wrap.b32 	%r4238, %r8954, %r8955, 31;
	shf.l.wrap.b32 	%r8953, %r8953, %r8954, 31;
	shr.u32 	%r4240, %r9040, 1;
	shf.l.wrap.b32 	%r4241, %r9039, %r9040, 31;
	shf.l.wrap.b32 	%r4242, %r9038, %r9039, 31;
	shf.l.wrap.b32 	%r4243, %r9037, %r9038, 31;
	shf.l.wrap.b32 	%r4244, %r9036, %r9037, 31;
	shf.l.wrap.b32 	%r4245, %r9035, %r9036, 31;
	shf.l.wrap.b32 	%r4246, %r9034, %r9035, 31;
	shf.l.wrap.b32 	%r9033, %r9033, %r9034, 31;
	and.b32  	%r7500, %r8977, 1;
	setp.eq.b32 	%p2140, %r7500, 1;
	not.pred 	%p2141, %p2140;
	mov.u32 	%r9034, %r4246;
	mov.u32 	%r9035, %r4245;
	mov.u32 	%r9036, %r4244;
	mov.u32 	%r9037, %r4243;
	mov.u32 	%r9038, %r4242;
	mov.u32 	%r9039, %r4241;
	mov.u32 	%r9040, %r4240;
	mov.u32 	%r8954, %r4238;
	mov.u32 	%r8955, %r4237;
	mov.u32 	%r8956, %r4236;
	mov.u32 	%r8957, %r4235;
	mov.u32 	%r8958, %r4234;
	mov.u32 	%r8959, %r4233;
	mov.u32 	%r8960, %r4232;
	mov.u32 	%r8978, %r4198;
	mov.u32 	%r8979, %r4197;
	mov.u32 	%r8980, %r4196;
	mov.u32 	%r8981, %r4195;
	mov.u32 	%r8982, %r4194;
	mov.u32 	%r8983, %r4193;
	mov.u32 	%r8984, %r4192;
	@%p2141 bra 	$L__BB5_1817;
$L__BB5_1820:
	setp.gt.u32 	%p2142, %r8992, %r8984;
	@%p2142 bra 	$L__BB5_1836;
	bra.uni 	$L__BB5_1837;
$L__BB5_1821:
	shr.u32 	%r4112, %r8992, 1;
	shf.l.wrap.b32 	%r4113, %r8991, %r8992, 31;
	shf.l.wrap.b32 	%r4114, %r8990, %r8991, 31;
	shf.l.wrap.b32 	%r4115, %r8989, %r8990, 31;
	shf.l.wrap.b32 	%r4116, %r8988, %r8989, 31;
	shf.l.wrap.b32 	%r4117, %r8987, %r8988, 31;
	shf.l.wrap.b32 	%r4118, %r8986, %r8987, 31;
	shf.l.wrap.b32 	%r8985, %r8985, %r8986, 31;
	or.b32  	%r7490, %r8969, %r8961;
	and.b32  	%r7491, %r7490, 1;
	setp.eq.b32 	%p2131, %r7491, 1;
	not.pred 	%p2132, %p2131;
	@%p2132 bra 	$L__BB5_1823;
	add.s32 	%r4120, %r8969, %r3983;
	setp.lt.u32 	%p2133, %r4120, %r8969;
	selp.u64 	%rd47445, 1, 0, %p2133;
	cvt.u64.u32 	%rd47446, %r8970;
	add.s64 	%rd47447, %rd47445, %rd47446;
	add.s64 	%rd47448, %rd47447, %rd12;
	cvt.u32.u64 	%r8970, %rd47448;
	shr.u64 	%rd47449, %rd47448, 32;
	cvt.u64.u32 	%rd47450, %r8971;
	add.s64 	%rd47451, %rd47449, %rd47450;
	add.s64 	%rd47452, %rd47451, %rd13;
	cvt.u32.u64 	%r8971, %rd47452;
	shr.u64 	%rd47453, %rd47452, 32;
	cvt.u64.u32 	%rd47454, %r8972;
	add.s64 	%rd47455, %rd47453, %rd47454;
	add.s64 	%rd47456, %rd47455, %rd14;
	cvt.u32.u64 	%r8972, %rd47456;
	shr.u64 	%rd47457, %rd47456, 32;
	cvt.u64.u32 	%rd47458, %r8973;
	add.s64 	%rd47459, %rd47457, %rd47458;
	add.s64 	%rd47460, %rd47459, %rd15;
	cvt.u32.u64 	%r8973, %rd47460;
	shr.u64 	%rd47461, %rd47460, 32;
	cvt.u64.u32 	%rd47462, %r8974;
	add.s64 	%rd47463, %rd47461, %rd47462;
	add.s64 	%rd47464, %rd47463, %rd16;
	cvt.u32.u64 	%r8974, %rd47464;
	shr.u64 	%rd47465, %rd47464, 32;
	cvt.u64.u32 	%rd47466, %r8975;
	add.s64 	%rd47467, %rd47465, %rd47466;
	add.s64 	%rd47468, %rd47467, %rd17;
	cvt.u32.u64 	%r8975, %rd47468;
	{ .reg .b32 tmp; mov.b64 {tmp, %r7492}, %rd47468; }
	add.s32 	%r7493, %r8976, %r7492;
	add.s32 	%r8976, %r7493, %r3921;
	sub.s32 	%r8961, %r8961, %r2320;
	sub.s32 	%r8962, %r8962, %r2319;
	sub.s32 	%r8963, %r8963, %r2318;
	sub.s32 	%r8964, %r8964, %r2317;
	sub.s32 	%r8965, %r8965, %r2316;
	sub.s32 	%r8966, %r8966, %r2315;
	sub.s32 	%r8967, %r8967, %r2314;
	sub.s32 	%r8968, %r8968, %r2313;
	mov.u32 	%r8969, %r4120;
$L__BB5_1823:
	shr.u32 	%r4152, %r8976, 1;
	shf.l.wrap.b32 	%r4153, %r8975, %r8976, 31;
	shf.l.wrap.b32 	%r4154, %r8974, %r8975, 31;
	shf.l.wrap.b32 	%r4155, %r8973, %r8974, 31;
	shf.l.wrap.b32 	%r4156, %r8972, %r8973, 31;
	shf.l.wrap.b32 	%r4157, %r8971, %r8972, 31;
	shf.l.wrap.b32 	%r4158, %r8970, %r8971, 31;
	shf.l.wrap.b32 	%r8969, %r8969, %r8970, 31;
	shr.u32 	%r4160, %r8968, 1;
	shf.l.wrap.b32 	%r4161, %r8967, %r8968, 31;
	shf.l.wrap.b32 	%r4162, %r8966, %r8967, 31;
	shf.l.wrap.b32 	%r4163, %r8965, %r8966, 31;
	shf.l.wrap.b32 	%r4164, %r8964, %r8965, 31;
	shf.l.wrap.b32 	%r4165, %r8963, %r8964, 31;
	shf.l.wrap.b32 	%r4166, %r8962, %r8963, 31;
	shf.l.wrap.b32 	%r8961, %r8961, %r8962, 31;
	and.b32  	%r7494, %r8985, 1;
	setp.eq.b32 	%p2134, %r7494, 1;
	not.pred 	%p2135, %p2134;
	mov.u32 	%r8962, %r4166;
	mov.u32 	%r8963, %r4165;
	mov.u32 	%r8964, %r4164;
	mov.u32 	%r8965, %r4163;
	mov.u32 	%r8966, %r4162;
	mov.u32 	%r8967, %r4161;
	mov.u32 	%r8968, %r4160;
	mov.u32 	%r8970, %r4158;
	mov.u32 	%r8971, %r4157;
	mov.u32 	%r8972, %r4156;
	mov.u32 	%r8973, %r4155;
	mov.u32 	%r8974, %r4154;
	mov.u32 	%r8975, %r4153;
	mov.u32 	%r8976, %r4152;
	mov.u32 	%r8986, %r4118;
	mov.u32 	%r8987, %r4117;
	mov.u32 	%r8988, %r4116;
	mov.u32 	%r8989, %r4115;
	mov.u32 	%r8990, %r4114;
	mov.u32 	%r8991, %r4113;
	mov.u32 	%r8992, %r4112;
	@%p2135 bra 	$L__BB5_1821;
	bra.uni 	$L__BB5_1816;
$L__BB5_1824:
	setp.gt.u32 	%p2144, %r8991, %r8983;
	@%p2144 bra 	$L__BB5_1836;
	setp.lt.u32 	%p2145, %r8991, %r8983;
	@%p2145 bra 	$L__BB5_1838;
	setp.gt.u32 	%p2146, %r8990, %r8982;
	@%p2146 bra 	$L__BB5_1836;
	setp.lt.u32 	%p2147, %r8990, %r8982;
	@%p2147 bra 	$L__BB5_1838;
	setp.gt.u32 	%p2148, %r8989, %r8981;
	@%p2148 bra 	$L__BB5_1836;
	setp.lt.u32 	%p2149, %r8989, %r8981;
	@%p2149 bra 	$L__BB5_1838;
	setp.gt.u32 	%p2150, %r8988, %r8980;
	@%p2150 bra 	$L__BB5_1836;
	setp.lt.u32 	%p2151, %r8988, %r8980;
	@%p2151 bra 	$L__BB5_1838;
	setp.gt.u32 	%p2152, %r8987, %r8979;
	@%p2152 bra 	$L__BB5_1836;
	setp.lt.u32 	%p2153, %r8987, %r8979;
	@%p2153 bra 	$L__BB5_1838;
	setp.gt.u32 	%p2154, %r8986, %r8978;
	@%p2154 bra 	$L__BB5_1836;
	setp.lt.u32 	%p2155, %r8986, %r8978;
	setp.lt.u32 	%p2156, %r8985, %r8977;
	or.pred  	%p2157, %p2155, %p2156;
	@%p2157 bra 	$L__BB5_1838;
$L__BB5_1836:
	sub.s32 	%r8985, %r8985, %r8977;
	sub.s32 	%r8986, %r8986, %r8978;
	sub.s32 	%r8987, %r8987, %r8979;
	sub.s32 	%r8988, %r8988, %r8980;
	sub.s32 	%r8989, %r8989, %r8981;
	sub.s32 	%r8990, %r8990, %r8982;
	sub.s32 	%r8991, %r8991, %r8983;
	sub.s32 	%r8992, %r8992, %r8984;
	sub.s32 	%r8969, %r8969, %r8953;
	sub.s32 	%r8970, %r8970, %r8954;
	sub.s32 	%r8971, %r8971, %r8955;
	sub.s32 	%r8972, %r8972, %r8956;
	sub.s32 	%r8973, %r8973, %r8957;
	sub.s32 	%r8974, %r8974, %r8958;
	sub.s32 	%r8975, %r8975, %r8959;
	sub.s32 	%r8976, %r8976, %r8960;
	sub.s32 	%r8961, %r8961, %r9033;
	sub.s32 	%r8962, %r8962, %r9034;
	sub.s32 	%r8963, %r8963, %r9035;
	sub.s32 	%r8964, %r8964, %r9036;
	sub.s32 	%r8965, %r8965, %r9037;
	sub.s32 	%r8966, %r8966, %r9038;
	sub.s32 	%r8967, %r8967, %r9039;
	sub.s32 	%r8968, %r8968, %r9040;
	bra.uni 	$L__BB5_1814;
$L__BB5_1837:
	setp.lt.u32 	%p2143, %r8992, %r8984;
	@%p2143 bra 	$L__BB5_1838;
	bra.uni 	$L__BB5_1824;
$L__BB5_1838:
	sub.s32 	%r8977, %r8977, %r8985;
	sub.s32 	%r8978, %r8978, %r8986;
	sub.s32 	%r8979, %r8979, %r8987;
	sub.s32 	%r8980, %r8980, %r8988;
	sub.s32 	%r8981, %r8981, %r8989;
	sub.s32 	%r8982, %r8982, %r8990;
	sub.s32 	%r8983, %r8983, %r8991;
	sub.s32 	%r8984, %r8984, %r8992;
	sub.s32 	%r8953, %r8953, %r8969;
	sub.s32 	%r8954, %r8954, %r8970;
	sub.s32 	%r8955, %r8955, %r8971;
	sub.s32 	%r8956, %r8956, %r8972;
	sub.s32 	%r8957, %r8957, %r8973;
	sub.s32 	%r8958, %r8958, %r8974;
	sub.s32 	%r8959, %r8959, %r8975;
	sub.s32 	%r8960, %r8960, %r8976;
	sub.s32 	%r9033, %r9033, %r8961;
	sub.s32 	%r9034, %r9034, %r8962;
	sub.s32 	%r9035, %r9035, %r8963;
	sub.s32 	%r9036, %r9036, %r8964;
	sub.s32 	%r9037, %r9037, %r8965;
	sub.s32 	%r9038, %r9038, %r8966;
	sub.s32 	%r9039, %r9039, %r8967;
	sub.s32 	%r9040, %r9040, %r8968;
	bra.uni 	$L__BB5_1814;
$L__BB5_1839:
	setp.ne.s32 	%p2158, %r8984, %r7346;
	setp.ne.s32 	%p2159, %r8983, %r7347;
	or.pred  	%p2160, %p2158, %p2159;
	setp.ne.s32 	%p2161, %r8982, %r7349;
	or.pred  	%p2162, %p2160, %p2161;
	setp.ne.s32 	%p2163, %r8981, %r7351;
	or.pred  	%p2164, %p2162, %p2163;
	setp.ne.s32 	%p2165, %r8980, %r7353;
	or.pred  	%p2166, %p2164, %p2165;
	setp.ne.s32 	%p2167, %r8979, %r7355;
	or.pred  	%p2168, %p2166, %p2167;
	setp.ne.s32 	%p2169, %r8978, %r7357;
	or.pred  	%p2170, %p2168, %p2169;
	setp.ne.s32 	%p2171, %r8977, %r7359;
	mov.b32 	%r9081, 0;
	or.pred  	%p2172, %p2170, %p2171;
	mov.u32 	%r9082, %r9081;
	mov.u32 	%r9083, %r9081;
	mov.u32 	%r9084, %r9081;
	mov.u32 	%r9085, %r9081;
	mov.u32 	%r9086, %r9081;
	mov.u32 	%r9087, %r9081;
	mov.u32 	%r9088, %r9081;
	@%p2172 bra 	$L__BB5_1858;
	mov.u32 	%r9081, %r8953;
	mov.u32 	%r9082, %r8954;
	mov.u32 	%r9083, %r8955;
	mov.u32 	%r9084, %r8956;
	mov.u32 	%r9085, %r8957;
	mov.u32 	%r9086, %r8958;
	mov.u32 	%r9087, %r8959;
	mov.u32 	%r9088, %r8960;
$L__BB5_1841:
	setp.gt.u32 	%p2173, %r9088, %r3921;
	@%p2173 bra 	$L__BB5_1855;
	setp.lt.u32 	%p2174, %r9088, %r3921;
	@%p2174 bra 	$L__BB5_1856;
	setp.gt.u32 	%p2175, %r9087, %r3894;
	@%p2175 bra 	$L__BB5_1855;
	setp.lt.u32 	%p2176, %r9087, %r3894;
	@%p2176 bra 	$L__BB5_1856;
	setp.gt.u32 	%p2177, %r9086, %r3893;
	@%p2177 bra 	$L__BB5_1855;
	setp.lt.u32 	%p2178, %r9086, %r3893;
	@%p2178 bra 	$L__BB5_1856;
	setp.gt.u32 	%p2179, %r9085, %r3892;
	@%p2179 bra 	$L__BB5_1855;
	setp.lt.u32 	%p2180, %r9085, %r3892;
	@%p2180 bra 	$L__BB5_1856;
	setp.gt.u32 	%p2181, %r9084, %r3920;
	@%p2181 bra 	$L__BB5_1855;
	setp.lt.u32 	%p2182, %r9084, %r3920;
	@%p2182 bra 	$L__BB5_1856;
	setp.gt.u32 	%p2183, %r9083, %r3919;
	@%p2183 bra 	$L__BB5_1855;
	setp.lt.u32 	%p2184, %r9083, %r3919;
	@%p2184 bra 	$L__BB5_1856;
	setp.gt.u32 	%p2185, %r9082, %r3891;
	@%p2185 bra 	$L__BB5_1855;
	setp.lt.u32 	%p2186, %r9082, %r3891;
	setp.lt.u32 	%p2187, %r9081, %r3983;
	or.pred  	%p2188, %p2186, %p2187;
	@%p2188 bra 	$L__BB5_1856;
$L__BB5_1855:
	sub.s32 	%r9081, %r9081, %r3983;
	sub.s32 	%r9082, %r9082, %r3891;
	sub.s32 	%r9083, %r9083, %r3919;
	sub.s32 	%r9084, %r9084, %r3920;
	sub.s32 	%r9085, %r9085, %r3892;
	sub.s32 	%r9086, %r9086, %r3893;
	sub.s32 	%r9087, %r9087, %r3894;
	sub.s32 	%r9088, %r9088, %r3921;
	bra.uni 	$L__BB5_1841;
$L__BB5_1856:
	setp.gt.s32 	%p2189, %r9088, -1;
	@%p2189 bra 	$L__BB5_1858;
	sub.s32 	%r9081, %r3983, %r9081;
	sub.s32 	%r9082, %r3891, %r9082;
	sub.s32 	%r9083, %r3919, %r9083;
	sub.s32 	%r9084, %r3920, %r9084;
	sub.s32 	%r9085, %r3892, %r9085;
	sub.s32 	%r9086, %r3893, %r9086;
	sub.s32 	%r9087, %r3894, %r9087;
	sub.s32 	%r9088, %r3921, %r9088;
$L__BB5_1858:
	mul.wide.u32 	%rd47493, %r9081, %r9081;
	cvt.u32.u64 	%r7502, %rd47493;
	shr.u64 	%rd47494, %rd47493, 32;
	mul.wide.u32 	%rd47495, %r9082, %r9081;
	add.s64 	%rd47496, %rd47494, %rd47495;
	shr.u64 	%rd47497, %rd47496, 32;
	mul.wide.u32 	%rd47498, %r9083, %r9081;
	add.s64 	%rd47499, %rd47497, %rd47498;
	shr.u64 	%rd47500, %rd47499, 32;
	mul.wide.u32 	%rd47501, %r9084, %r9081;
	add.s64 	%rd47502, %rd47500, %rd47501;
	shr.u64 	%rd47503, %rd47502, 32;
	mul.wide.u32 	%rd47504, %r9085, %r9081;
	add.s64 	%rd47505, %rd47503, %rd47504;
	shr.u64 	%rd47506, %rd47505, 32;
	mul.wide.u32 	%rd47507, %r9086, %r9081;
	add.s64 	%rd47508, %rd47506, %rd47507;
	shr.u64 	%rd47509, %rd47508, 32;
	mul.wide.u32 	%rd47510, %r9087, %r9081;
	add.s64 	%rd47511, %rd47509, %rd47510;
	shr.u64 	%rd47512, %rd47511, 32;
	mul.wide.u32 	%rd47513, %r9088, %r9081;
	add.s64 	%rd47514, %rd47512, %rd47513;
	shr.u64 	%rd47515, %rd47514, 32;
	and.b64  	%rd47516, %rd47496, 4294967295;
	add.s64 	%rd47517, %rd47495, %rd47516;
	shr.u64 	%rd47518, %rd47517, 32;
	mul.wide.u32 	%rd47519, %r9082, %r9082;
	and.b64  	%rd47520, %rd47499, 4294967295;
	add.s64 	%rd47521, %rd47518, %rd47520;
	add.s64 	%rd47522, %rd47521, %rd47519;
	shr.u64 	%rd47523, %rd47522, 32;
	mul.wide.u32 	%rd47524, %r9083, %r9082;
	and.b64  	%rd47525, %rd47502, 4294967295;
	add.s64 	%rd47526, %rd47523, %rd47525;
	add.s64 	%rd47527, %rd47526, %rd47524;
	shr.u64 	%rd47528, %rd47527, 32;
	mul.wide.u32 	%rd47529, %r9084, %r9082;
	and.b64  	%rd47530, %rd47505, 4294967295;
	add.s64 	%rd47531, %rd47528, %rd47530;
	add.s64 	%rd47532, %rd47531, %rd47529;
	shr.u64 	%rd47533, %rd47532, 32;
	mul.wide.u32 	%rd47534, %r9085, %r9082;
	and.b64  	%rd47535, %rd47508, 4294967295;
	add.s64 	%rd47536, %rd47533, %rd47535;
	add.s64 	%rd47537, %rd47536, %rd47534;
	shr.u64 	%rd47538, %rd47537, 32;
	mul.wide.u32 	%rd47539, %r9086, %r9082;
	and.b64  	%rd47540, %rd47511, 4294967295;
	add.s64 	%rd47541, %rd47538, %rd47540;
	add.s64 	%rd47542, %rd47541, %rd47539;
	shr.u64 	%rd47543, %rd47542, 32;
	mul.wide.u32 	%rd47544, %r9087, %r9082;
	and.b64  	%rd47545, %rd47514, 4294967295;
	add.s64 	%rd47546, %rd47543, %rd47545;
	add.s64 	%rd47547, %rd47546, %rd47544;
	shr.u64 	%rd47548, %rd47547, 32;
	mul.wide.u32 	%rd47549, %r9088, %r9082;
	add.s64 	%rd47550, %rd47548, %rd47515;
	add.s64 	%rd47551, %rd47550, %rd47549;
	shr.u64 	%rd47552, %rd47551, 32;
	and.b64  	%rd47553, %rd47522, 4294967295;
	add.s64 	%rd47554, %rd47498, %rd47553;
	shr.u64 	%rd47555, %rd47554, 32;
	and.b64  	%rd47556, %rd47527, 4294967295;
	add.s64 	%rd47557, %rd47555, %rd47556;
	add.s64 	%rd47558, %rd47557, %rd47524;
	shr.u64 	%rd47559, %rd47558, 32;
	mul.wide.u32 	%rd47560, %r9083, %r9083;
	and.b64  	%rd47561, %rd47532, 4294967295;
	add.s64 	%rd47562, %rd47559, %rd47561;
	add.s64 	%rd47563, %rd47562, %rd47560;
	shr.u64 	%rd47564, %rd47563, 32;
	mul.wide.u32 	%rd47565, %r9084, %r9083;
	and.b64  	%rd47566, %rd47537, 4294967295;
	add.s64 	%rd47567, %rd47564, %rd47566;
	add.s64 	%rd47568, %rd47567, %rd47565;
	shr.u64 	%rd47569, %rd47568, 32;
	mul.wide.u32 	%rd47570, %r9085, %r9083;
	and.b64  	%rd47571, %rd47542, 4294967295;
	add.s64 	%rd47572, %rd47569, %rd47571;
	add.s64 	%rd47573, %rd47572, %rd47570;
	shr.u64 	%rd47574, %rd47573, 32;
	mul.wide.u32 	%rd47575, %r9086, %r9083;
	and.b64  	%rd47576, %rd47547, 4294967295;
	add.s64 	%rd47577, %rd47574, %rd47576;
	add.s64 	%rd47578, %rd47577, %rd47575;
	shr.u64 	%rd47579, %rd47578, 32;
	mul.wide.u32 	%rd47580, %r9087, %r9083;
	and.b64  	%rd47581, %rd47551, 4294967295;
	add.s64 	%rd47582, %rd47579, %rd47581;
	add.s64 	%rd47583, %rd47582, %rd47580;
	shr.u64 	%rd47584, %rd47583, 32;
	mul.wide.u32 	%rd47585, %r9088, %r9083;
	add.s64 	%rd47586, %rd47584, %rd47552;
	add.s64 	%rd47587, %rd47586, %rd47585;
	shr.u64 	%rd47588, %rd47587, 32;
	and.b64  	%rd47589, %rd47558, 4294967295;
	add.s64 	%rd47590, %rd47501, %rd47589;
	shr.u64 	%rd47591, %rd47590, 32;
	and.b64  	%rd47592, %rd47563, 4294967295;
	add.s64 	%rd47593, %rd47591, %rd47592;
	add.s64 	%rd47594, %rd47593, %rd47529;
	shr.u64 	%rd47595, %rd47594, 32;
	and.b64  	%rd47596, %rd47568, 4294967295;
	add.s64 	%rd47597, %rd47595, %rd47596;
	add.s64 	%rd47598, %rd47597, %rd47565;
	shr.u64 	%rd47599, %rd47598, 32;
	mul.wide.u32 	%rd47600, %r9084, %r9084;
	and.b64  	%rd47601, %rd47573, 4294967295;
	add.s64 	%rd47602, %rd47599, %rd47601;
	add.s64 	%rd47603, %rd47602, %rd47600;
	shr.u64 	%rd47604, %rd47603, 32;
	mul.wide.u32 	%rd47605, %r9085, %r9084;
	and.b64  	%rd47606, %rd47578, 4294967295;
	add.s64 	%rd47607, %rd47604, %rd47606;
	add.s64 	%rd47608, %rd47607, %rd47605;
	shr.u64 	%rd47609, %rd47608, 32;
	mul.wide.u32 	%rd47610, %r9086, %r9084;
	and.b64  	%rd47611, %rd47583, 4294967295;
	add.s64 	%rd47612, %rd47609, %rd47611;
	add.s64 	%rd47613, %rd47612, %rd47610;
	shr.u64 	%rd47614, %rd47613, 32;
	mul.wide.u32 	%rd47615, %r9087, %r9084;
	and.b64  	%rd47616, %rd47587, 4294967295;
	add.s64 	%rd47617, %rd47614, %rd47616;
	add.s64 	%rd47618, %rd47617, %rd47615;
	shr.u64 	%rd47619, %rd47618, 32;
	mul.wide.u32 	%rd47620, %r9088, %r9084;
	add.s64 	%rd47621, %rd47619, %rd47588;
	add.s64 	%rd47622, %rd47621, %rd47620;
	shr.u64 	%rd47623, %rd47622, 32;
	and.b64  	%rd47624, %rd47594, 4294967295;
	add.s64 	%rd47625, %rd47504, %rd47624;
	shr.u64 	%rd47626, %rd47625, 32;
	and.b64  	%rd47627, %rd47598, 4294967295;
	add.s64 	%rd47628, %rd47626, %rd47627;
	add.s64 	%rd47629, %rd47628, %rd47534;
	shr.u64 	%rd47630, %rd47629, 32;
	and.b64  	%rd47631, %rd47603, 4294967295;
	add.s64 	%rd47632, %rd47630, %rd47631;
	add.s64 	%rd47633, %rd47632, %rd47570;
	shr.u64 	%rd47634, %rd47633, 32;
	and.b64  	%rd47635, %rd47608, 4294967295;
	add.s64 	%rd47636, %rd47634, %rd47635;
	add.s64 	%rd47637, %rd47636, %rd47605;
	shr.u64 	%rd47638, %rd47637, 32;
	mul.wide.u32 	%rd47639, %r9085, %r9085;
	and.b64  	%rd47640, %rd47613, 4294967295;
	add.s64 	%rd47641, %rd47638, %rd47640;
	add.s64 	%rd47642, %rd47641, %rd47639;
	shr.u64 	%rd47643, %rd47642, 32;
	mul.wide.u32 	%rd47644, %r9086, %r9085;
	and.b64  	%rd47645, %rd47618, 4294967295;
	add.s64 	%rd47646, %rd47643, %rd47645;
	add.s64 	%rd47647, %rd47646, %rd47644;
	shr.u64 	%rd47648, %rd47647, 32;
	mul.wide.u32 	%rd47649, %r9087, %r9085;
	and.b64  	%rd47650, %rd47622, 4294967295;
	add.s64 	%rd47651, %rd47648, %rd47650;
	add.s64 	%rd47652, %rd47651, %rd47649;
	shr.u64 	%rd47653, %rd47652, 32;
	mul.wide.u32 	%rd47654, %r9088, %r9085;
	add.s64 	%rd47655, %rd47653, %rd47623;
	add.s64 	%rd47656, %rd47655, %rd47654;
	shr.u64 	%rd47657, %rd47656, 32;
	and.b64  	%rd47658, %rd47629, 4294967295;
	add.s64 	%rd47659, %rd47507, %rd47658;
	shr.u64 	%rd47660, %rd47659, 32;
	and.b64  	%rd47661, %rd47633, 4294967295;
	add.s64 	%rd47662, %rd47660, %rd47661;
	add.s64 	%rd47663, %rd47662, %rd47539;
	shr.u64 	%rd47664, %rd47663, 32;
	and.b64  	%rd47665, %rd47637, 4294967295;
	add.s64 	%rd47666, %rd47664, %rd47665;
	add.s64 	%rd47667, %rd47666, %rd47575;
	shr.u64 	%rd47668, %rd47667, 32;
	and.b64  	%rd47669, %rd47642, 4294967295;
	add.s64 	%rd47670, %rd47668, %rd47669;
	add.s64 	%rd47671, %rd47670, %rd47610;
	shr.u64 	%rd47672, %rd47671, 32;
	and.b64  	%rd47673, %rd47647, 4294967295;
	add.s64 	%rd47674, %rd47672, %rd47673;
	add.s64 	%rd47675, %rd47674, %rd47644;
	shr.u64 	%rd47676, %rd47675, 32;
	mul.wide.u32 	%rd47677, %r9086, %r9086;
	and.b64  	%rd47678, %rd47652, 4294967295;
	add.s64 	%rd47679, %rd47676, %rd47678;
	add.s64 	%rd47680, %rd47679, %rd47677;
	shr.u64 	%rd47681, %rd47680, 32;
	mul.wide.u32 	%rd47682, %r9087, %r9086;
	and.b64  	%rd47683, %rd47656, 4294967295;
	add.s64 	%rd47684, %rd47681, %rd47683;
	add.s64 	%rd47685, %rd47684, %rd47682;
	shr.u64 	%rd47686, %rd47685, 32;
	mul.wide.u32 	%rd47687, %r9088, %r9086;
	add.s64 	%rd47688, %rd47686, %rd47657;
	add.s64 	%rd47689, %rd47688, %rd47687;
	shr.u64 	%rd47690, %rd47689, 32;
	and.b64  	%rd47691, %rd47663, 4294967295;
	add.s64 	%rd47692, %rd47510, %rd47691;
	shr.u64 	%rd47693, %rd47692, 32;
	and.b64  	%rd47694, %rd47667, 4294967295;
	add.s64 	%rd47695, %rd47693, %rd47694;
	add.s64 	%rd47696, %rd47695, %rd47544;
	shr.u64 	%rd47697, %rd47696, 32;
	and.b64  	%rd47698, %rd47671, 4294967295;
	add.s64 	%rd47699, %rd47697, %rd47698;
	add.s64 	%rd47700, %rd47699, %rd47580;
	shr.u64 	%rd47701, %rd47700, 32;
	and.b64  	%rd47702, %rd47675, 4294967295;
	add.s64 	%rd47703, %rd47701, %rd47702;
	add.s64 	%rd47704, %rd47703, %rd47615;
	shr.u64 	%rd47705, %rd47704, 32;
	and.b64  	%rd47706, %rd47680, 4294967295;
	add.s64 	%rd47707, %rd47705, %rd47706;
	add.s64 	%rd47708, %rd47707, %rd47649;
	shr.u64 	%rd47709, %rd47708, 32;
	and.b64  	%rd47710, %rd47685, 4294967295;
	add.s64 	%rd47711, %rd47709, %rd47710;
	add.s64 	%rd47712, %rd47711, %rd47682;
	shr.u64 	%rd47713, %rd47712, 32;
	mul.wide.u32 	%rd47714, %r9087, %r9087;
	and.b64  	%rd47715, %rd47689, 4294967295;
	add.s64 	%rd47716, %rd47713, %rd47715;
	add.s64 	%rd47717, %rd47716, %rd47714;
	shr.u64 	%rd47718, %rd47717, 32;
	mul.wide.u32 	%rd47719, %r9088, %r9087;
	add.s64 	%rd47720, %rd47718, %rd47690;
	add.s64 	%rd47721, %rd47720, %rd47719;
	shr.u64 	%rd47722, %rd47721, 32;
	and.b64  	%rd47723, %rd47696, 4294967295;
	add.s64 	%rd47724, %rd47513, %rd47723;
	shr.u64 	%rd47725, %rd47724, 32;
	and.b64  	%rd47726, %rd47700, 4294967295;
	add.s64 	%rd47727, %rd47725, %rd47726;
	add.s64 	%rd47728, %rd47727, %rd47549;
	shr.u64 	%rd47729, %rd47728, 32;
	and.b64  	%rd47730, %rd47704, 4294967295;
	add.s64 	%rd47731, %rd47729, %rd47730;
	add.s64 	%rd47732, %rd47731, %rd47585;
	shr.u64 	%rd47733, %rd47732, 32;
	and.b64  	%rd47734, %rd47708, 4294967295;
	add.s64 	%rd47735, %rd47733, %rd47734;
	add.s64 	%rd47736, %rd47735, %rd47620;
	shr.u64 	%rd47737, %rd47736, 32;
	and.b64  	%rd47738, %rd47712, 4294967295;
	add.s64 	%rd47739, %rd47737, %rd47738;
	add.s64 	%rd47740, %rd47739, %rd47654;
	shr.u64 	%rd47741, %rd47740, 32;
	and.b64  	%rd47742, %rd47717, 4294967295;
	add.s64 	%rd47743, %rd47741, %rd47742;
	add.s64 	%rd47744, %rd47743, %rd47687;
	shr.u64 	%rd47745, %rd47744, 32;
	and.b64  	%rd47746, %rd47721, 4294967295;
	add.s64 	%rd47747, %rd47745, %rd47746;
	add.s64 	%rd47748, %rd47747, %rd47719;
	shr.u64 	%rd47749, %rd47748, 32;
	mul.wide.u32 	%rd47750, %r9088, %r9088;
	add.s64 	%rd47751, %rd47749, %rd47722;
	add.s64 	%rd47752, %rd47751, %rd47750;
	{ .reg .b32 tmp; mov.b64 {tmp, %r7503}, %rd47752; }
	ld.const.u32 	%r4352, [MU_P];
	mul.lo.s32 	%r7504, %r4352, %r7502;
	ld.const.u32 	%r4353, [P_CONST];
	mul.wide.u32 	%rd47753, %r4353, %r7504;
	and.b64  	%rd47754, %rd47493, 4294967293;
	add.s64 	%rd47755, %rd47753, %rd47754;
	shr.u64 	%rd47756, %rd47755, 32;
	ld.const.u32 	%r4354, [P_CONST+4];
	mul.wide.u32 	%rd47757, %r4354, %r7504;
	and.b64  	%rd47758, %rd47517, 4294967295;
	add.s64 	%rd47759, %rd47756, %rd47758;
	add.s64 	%rd47760, %rd47759, %rd47757;
	cvt.u32.u64 	%r7505, %rd47760;
	shr.u64 	%rd47761, %rd47760, 32;
	ld.const.u32 	%r4355, [P_CONST+8];
	mul.wide.u32 	%rd47762, %r4355, %r7504;
	and.b64  	%rd47763, %rd47554, 4294967295;
	add.s64 	%rd47764, %rd47761, %rd47763;
	add.s64 	%rd47765, %rd47764, %rd47762;
	shr.u64 	%rd47766, %rd47765, 32;
	ld.const.u32 	%r4356, [P_CONST+12];
	mul.wide.u32 	%rd47767, %r4356, %r7504;
	and.b64  	%rd47768, %rd47590, 4294967295;
	add.s64 	%rd47769, %rd47766, %rd47768;
	add.s64 	%rd47770, %rd47769, %rd47767;
	shr.u64 	%rd47771, %rd47770, 32;
	ld.const.u32 	%r4357, [P_CONST+16];
	mul.wide.u32 	%rd47772, %r4357, %r7504;
	and.b64  	%rd47773, %rd47625, 4294967295;
	add.s64 	%rd47774, %rd47771, %rd47773;
	add.s64 	%rd47775, %rd47774, %rd47772;
	shr.u64 	%rd47776, %rd47775, 32;
	ld.const.u32 	%r4358, [P_CONST+20];
	mul.wide.u32 	%rd47777, %r4358, %r7504;
	and.b64  	%rd47778, %rd47659, 4294967295;
	add.s64 	%rd47779, %rd47776, %rd47778;
	add.s64 	%rd47780, %rd47779, %rd47777;
	shr.u64 	%rd47781, %rd47780, 32;
	ld.const.u32 	%r4359, [P_CONST+24];
	mul.wide.u32 	%rd47782, %r4359, %r7504;
	and.b64  	%rd47783, %rd47692, 4294967295;
	add.s64 	%rd47784, %rd47781, %rd47783;
	add.s64 	%rd47785, %rd47784, %rd47782;
	shr.u64 	%rd47786, %rd47785, 32;
	ld.const.u32 	%r4360, [P_CONST+28];
	mul.wide.u32 	%rd47787, %r4360, %r7504;
	and.b64  	%rd47788, %rd47724, 4294967295;
	add.s64 	%rd47789, %rd47786, %rd47788;
	add.s64 	%rd47790, %rd47789, %rd47787;
	shr.u64 	%rd47791, %rd47790, 32;
	and.b64  	%rd47792, %rd47728, 4294967295;
	add.s64 	%rd47793, %rd47791, %rd47792;
	shr.u64 	%rd47794, %rd47793, 32;
	and.b64  	%rd47795, %rd47732, 4294967295;
	add.s64 	%rd47796, %rd47794, %rd47795;
	shr.u64 	%rd47797, %rd47796, 32;
	and.b64  	%rd47798, %rd47736, 4294967295;
	add.s64 	%rd47799, %rd47797, %rd47798;
	shr.u64 	%rd47800, %rd47799, 32;
	and.b64  	%rd47801, %rd47740, 4294967295;
	add.s64 	%rd47802, %rd47800, %rd47801;
	shr.u64 	%rd47803, %rd47802, 32;
	and.b64  	%rd47804, %rd47744, 4294967295;
	add.s64 	%rd47805, %rd47803, %rd47804;
	shr.u64 	%rd47806, %rd47805, 32;
	and.b64  	%rd47807, %rd47748, 4294967295;
	add.s64 	%rd47808, %rd47806, %rd47807;
	shr.u64 	%rd47809, %rd47808, 32;
	and.b64  	%rd47810, %rd47752, 4294967295;
	add.s64 	%rd47811, %rd47809, %rd47810;
	{ .reg .b32 tmp; mov.b64 {tmp, %r7506}, %rd47811; }
	add.s32 	%r7507, %r7503, %r7506;
	mul.lo.s32 	%r7508, %r4352, %r7505;
	mul.wide.u32 	%rd47812, %r4353, %r7508;
	and.b64  	%rd47813, %rd47760, 4294967295;
	add.s64 	%rd47814, %rd47812, %rd47813;
	shr.u64 	%rd47815, %rd47814, 32;
	mul.wide.u32 	%rd47816, %r4354, %r7508;
	and.b64  	%rd47817, %rd47765, 4294967295;
	add.s64 	%rd47818, %rd47815, %rd47817;
	add.s64 	%rd47819, %rd47818, %rd47816;
	cvt.u32.u64 	%r7509, %rd47819;
	shr.u64 	%rd47820, %rd47819, 32;
	mul.wide.u32 	%rd47821, %r4355, %r7508;
	and.b64  	%rd47822, %rd47770, 4294967295;
	add.s64 	%rd47823, %rd47820, %rd47822;
	add.s64 	%rd47824, %rd47823, %rd47821;
	shr.u64 	%rd47825, %rd47824, 32;
	mul.wide.u32 	%rd47826, %r4356, %r7508;
	and.b64  	%rd47827, %rd47775, 4294967295;
	add.s64 	%rd47828, %rd47825, %rd47827;
	add.s64 	%rd47829, %rd47828, %rd47826;
	shr.u64 	%rd47830, %rd47829, 32;
	mul.wide.u32 	%rd47831, %r4357, %r7508;
	and.b64  	%rd47832, %rd47780, 4294967295;
	add.s64 	%rd47833, %rd47830, %rd47832;
	add.s64 	%rd47834, %rd47833, %rd47831;
	shr.u64 	%rd47835, %rd47834, 32;
	mul.wide.u32 	%rd47836, %r4358, %r7508;
	and.b64  	%rd47837, %rd47785, 4294967295;
	add.s64 	%rd47838, %rd47835, %rd47837;
	add.s64 	%rd47839, %rd47838, %rd47836;
	shr.u64 	%rd47840, %rd47839, 32;
	mul.wide.u32 	%rd47841, %r4359, %r7508;
	and.b64  	%rd47842, %rd47790, 4294967295;
	add.s64 	%rd47843, %rd47840, %rd47842;
	add.s64 	%rd47844, %rd47843, %rd47841;
	shr.u64 	%rd47845, %rd47844, 32;
	mul.wide.u32 	%rd47846, %r4360, %r7508;
	and.b64  	%rd47847, %rd47793, 4294967295;
	add.s64 	%rd47848, %rd47845, %rd47847;
	add.s64 	%rd47849, %rd47848, %rd47846;
	shr.u64 	%rd47850, %rd47849, 32;
	and.b64  	%rd47851, %rd47796, 4294967295;
	add.s64 	%rd47852, %rd47850, %rd47851;
	shr.u64 	%rd47853, %rd47852, 32;
	and.b64  	%rd47854, %rd47799, 4294967295;
	add.s64 	%rd47855, %rd47853, %rd47854;
	shr.u64 	%rd47856, %rd47855, 32;
	and.b64  	%rd47857, %rd47802, 4294967295;
	add.s64 	%rd47858, %rd47856, %rd47857;
	shr.u64 	%rd47859, %rd47858, 32;
	and.b64  	%rd47860, %rd47805, 4294967295;
	add.s64 	%rd47861, %rd47859, %rd47860;
	shr.u64 	%rd47862, %rd47861, 32;
	and.b64  	%rd47863, %rd47808, 4294967295;
	add.s64 	%rd47864, %rd47862, %rd47863;
	shr.u64 	%rd47865, %rd47864, 32;
	and.b64  	%rd47866, %rd47811, 4294967295;
	add.s64 	%rd47867, %rd47865, %rd47866;
	{ .reg .b32 tmp; mov.b64 {tmp, %r7510}, %rd47867; }
	add.s32 	%r7511, %r7507, %r7510;
	mul.lo.s32 	%r7512, %r4352, %r7509;
	mul.wide.u32 	%rd47868, %r4353, %r7512;
	and.b64  	%rd47869, %rd47819, 4294967295;
	add.s64 	%rd47870, %rd47868, %rd47869;
	shr.u64 	%rd47871, %rd47870, 32;
	mul.wide.u32 	%rd47872, %r4354, %r7512;
	and.b64  	%rd47873, %rd47824, 4294967295;
	add.s64 	%rd47874, %rd47871, %rd47873;
	add.s64 	%rd47875, %rd47874, %rd47872;
	cvt.u32.u64 	%r7513, %rd47875;
	shr.u64 	%rd47876, %rd47875, 32;
	mul.wide.u32 	%rd47877, %r4355, %r7512;
	and.b64  	%rd47878, %rd47829, 4294967295;
	add.s64 	%rd47879, %rd47876, %rd47878;
	add.s64 	%rd47880, %rd47879, %rd47877;
	shr.u64 	%rd47881, %rd47880, 32;
	mul.wide.u32 	%rd47882, %r4356, %r7512;
	and.b64  	%rd47883, %rd47834, 4294967295;
	add.s64 	%rd47884, %rd47881, %rd47883;
	add.s64 	%rd47885, %rd47884, %rd47882;
	shr.u64 	%rd47886, %rd47885, 32;
	mul.wide.u32 	%rd47887, %r4357, %r7512;
	and.b64  	%rd47888, %rd47839, 4294967295;
	add.s64 	%rd47889, %rd47886, %rd47888;
	add.s64 	%rd47890, %rd47889, %rd47887;
	shr.u64 	%rd47891, %rd47890, 32;
	mul.wide.u32 	%rd47892, %r4358, %r7512;
	and.b64  	%rd47893, %rd47844, 4294967295;
	add.s64 	%rd47894, %rd47891, %rd47893;
	add.s64 	%rd47895, %rd47894, %rd47892;
	shr.u64 	%rd47896, %rd47895, 32;
	mul.wide.u32 	%rd47897, %r4359, %r7512;
	and.b64  	%rd47898, %rd47849, 4294967295;
	add.s64 	%rd47899, %rd47896, %rd47898;
	add.s64 	%rd47900, %rd47899, %rd47897;
	shr.u64 	%rd47901, %rd47900, 32;
	mul.wide.u32 	%rd47902, %r4360, %r7512;
	and.b64  	%rd47903, %rd47852, 4294967295;
	add.s64 	%rd47904, %rd47901, %rd47903;
	add.s64 	%rd47905, %rd47904, %rd47902;
	shr.u64 	%rd47906, %rd47905, 32;
	and.b64  	%rd47907, %rd47855, 4294967295;
	add.s64 	%rd47908, %rd47906, %rd47907;
	shr.u64 	%rd47909, %rd47908, 32;
	and.b64  	%rd47910, %rd47858, 4294967295;
	add.s64 	%rd47911, %rd47909, %rd47910;
	shr.u64 	%rd47912, %rd47911, 32;
	and.b64  	%rd47913, %rd47861, 4294967295;
	add.s64 	%rd47914, %rd47912, %rd47913;
	shr.u64 	%rd47915, %rd47914, 32;
	and.b64  	%rd47916, %rd47864, 4294967295;
	add.s64 	%rd47917, %rd47915, %rd47916;
	shr.u64 	%rd47918, %rd47917, 32;
	and.b64  	%rd47919, %rd47867, 4294967295;
	add.s64 	%rd47920, %rd47918, %rd47919;
	{ .reg .b32 tmp; mov.b64 {tmp, %r7514}, %rd47920; }
	add.s32 	%r7515, %r7511, %r7514;
	mul.lo.s32 	%r7516, %r4352, %r7513;
	mul.wide.u32 	%rd47921, %r4353, %r7516;
	and.b64  	%rd47922, %rd47875, 4294967295;
	add.s64 	%rd47923, %rd47921, %rd47922;
	shr.u64 	%rd47924, %rd47923, 32;
	mul.wide.u32 	%rd47925, %r4354, %r7516;
	and.b64  	%rd47926, %rd47880, 4294967295;
	add.s64 	%rd47927, %rd47924, %rd47926;
	add.s64 	%rd47928, %rd47927, %rd47925;
	cvt.u32.u64 	%r7517, %rd47928;
	shr.u64 	%rd47929, %rd47928, 32;
	mul.wide.u32 	%rd47930, %r4355, %r7516;
	and.b64  	%rd47931, %rd47885, 4294967295;
	add.s64 	%rd47932, %rd47929, %rd47931;
	add.s64 	%rd47933, %rd47932, %rd47930;
	shr.u64 	%rd47934, %rd47933, 32;
	mul.wide.u32 	%rd47935, %r4356, %r7516;
	and.b64  	%rd47936, %rd47890, 4294967295;
	add.s64 	%rd47937, %rd47934, %rd47936;
	add.s64 	%rd47938, %rd47937, %rd47935;
	shr.u64 	%rd47939, %rd47938, 32;
	mul.wide.u32 	%rd47940, %r4357, %r7516;
	and.b64  	%rd47941, %rd47895, 4294967295;
	add.s64 	%rd47942, %rd47939, %rd47941;
	add.s64 	%rd47943, %rd47942, %rd47940;
	shr.u64 	%rd47944, %rd47943, 32;
	mul.wide.u32 	%rd47945, %r4358, %r7516;
	and.b64  	%rd47946, %rd47900, 4294967295;
	add.s64 	%rd47947, %rd47944, %rd47946;
	add.s64 	%rd47948, %rd47947, %rd47945;
	shr.u64 	%rd47949, %rd47948, 32;
	mul.wide.u32 	%rd47950, %r4359, %r7516;
	and.b64  	%rd47951, %rd47905, 4294967295;
	add.s64 	%rd47952, %rd47949, %rd47951;
	add.s64 	%rd47953, %rd47952, %rd47950;
	shr.u64 	%rd47954, %rd47953, 32;
	mul.wide.u32 	%rd47955, %r4360, %r7516;
	and.b64  	%rd47956, %rd47908, 4294967295;
	add.s64 	%rd47957, %rd47954, %rd47956;
	add.s64 	%rd47958, %rd47957, %rd47955;
	shr.u64 	%rd47959, %rd47958, 32;
	and.b64  	%rd47960, %rd47911, 4294967295;
	add.s64 	%rd47961, %rd47959, %rd47960;
	shr.u64 	%rd47962, %rd47961, 32;
	and.b64  	%rd47963, %rd47914, 4294967295;
	add.s64 	%rd47964, %rd47962, %rd47963;
	shr.u64 	%rd47965, %rd47964, 32;
	and.b64  	%rd47966, %rd47917, 4294967295;
	add.s64 	%rd47967, %rd47965, %rd47966;
	shr.u64 	%rd47968, %rd47967, 32;
	and.b64  	%rd47969, %rd47920, 4294967295;
	add.s64 	%rd47970, %rd47968, %rd47969;
	{ .reg .b32 tmp; mov.b64 {tmp, %r7518}, %rd47970; }
	add.s32 	%r7519, %r7515, %r7518;
	mul.lo.s32 	%r7520, %r4352, %r7517;
	mul.wide.u32 	%rd47971, %r4353, %r7520;
	and.b64  	%rd47972, %rd47928, 4294967295;
	add.s64 	%rd47973, %rd47971, %rd47972;
	shr.u64 	%rd47974, %rd47973, 32;
	mul.wide.u32 	%rd47975, %r4354, %r7520;
	and.b64  	%rd47976, %rd47933, 4294967295;
	add.s64 	%rd47977, %rd47974, %rd47976;
	add.s64 	%rd47978, %rd47977, %rd47975;
	cvt.u32.u64 	%r7521, %rd47978;
	shr.u64 	%rd47979, %rd47978, 32;
	mul.wide.u32 	%rd47980, %r4355, %r7520;
	and.b64  	%rd47981, %rd47938, 4294967295;
	add.s64 	%rd47982, %rd47979, %rd47981;
	add.s64 	%rd47983, %rd47982, %rd47980;
	shr.u64 	%rd47984, %rd47983, 32;
	mul.wide.u32 	%rd47985, %r4356, %r7520;
	and.b64  	%rd47986, %rd47943, 4294967295;
	add.s64 	%rd47987, %rd47984, %rd47986;
	add.s64 	%rd47988, %rd47987, %rd47985;
	shr.u64 	%rd47989, %rd47988, 32;
	mul.wide.u32 	%rd47990, %r4357, %r7520;
	and.b64  	%rd47991, %rd47948, 4294967295;
	add.s64 	%rd47992, %rd47989, %rd47991;
	add.s64 	%rd47993, %rd47992, %rd47990;
	shr.u64 	%rd47994, %rd47993, 32;
	mul.wide.u32 	%rd47995, %r4358, %r7520;
	and.b64  	%rd47996, %rd47953, 4294967295;
	add.s64 	%rd47997, %rd47994, %rd47996;
	add.s64 	%rd47998, %rd47997, %rd47995;
	shr.u64 	%rd47999, %rd47998, 32;
	mul.wide.u32 	%rd48000, %r4359, %r7520;
	and.b64  	%rd48001, %rd47958, 4294967295;
	add.s64 	%rd48002, %rd47999, %rd48001;
	add.s64 	%rd48003, %rd48002, %rd48000;
	shr.u64 	%rd48004, %rd48003, 32;
	mul.wide.u32 	%rd48005, %r4360, %r7520;
	and.b64  	%rd48006, %rd47961, 4294967295;
	add.s64 	%rd48007, %rd48004, %rd48006;
	add.s64 	%rd48008, %rd48007, %rd48005;
	shr.u64 	%rd48009, %rd48008, 32;
	and.b64  	%rd48010, %rd47964, 4294967295;
	add.s64 	%rd48011, %rd48009, %rd48010;
	shr.u64 	%rd48012, %rd48011, 32;
	and.b64  	%rd48013, %rd47967, 4294967295;
	add.s64 	%rd48014, %rd48012, %rd48013;
	shr.u64 	%rd48015, %rd48014, 32;
	and.b64  	%rd48016, %rd47970, 4294967295;
	add.s64 	%rd48017, %rd48015, %rd48016;
	{ .reg .b32 tmp; mov.b64 {tmp, %r7522}, %rd48017; }
	add.s32 	%r7523, %r7519, %r7522;
	mul.lo.s32 	%r7524, %r4352, %r7521;
	mul.wide.u32 	%rd48018, %r4353, %r7524;
	and.b64  	%rd48019, %rd47978, 4294967295;
	add.s64 	%rd48020, %rd48018, %rd48019;
	shr.u64 	%rd48021, %rd48020, 32;
	mul.wide.u32 	%rd48022, %r4354, %r7524;
	and.b64  	%rd48023, %rd47983, 4294967295;
	add.s64 	%rd48024, %rd48021, %rd48023;
	add.s64 	%rd48025, %rd48024, %rd48022;
	cvt.u32.u64 	%r7525, %rd48025;
	shr.u64 	%rd48026, %rd48025, 32;
	mul.wide.u32 	%rd48027, %r4355, %r7524;
	and.b64  	%rd48028, %rd47988, 4294967295;
	add.s64 	%rd48029, %rd48026, %rd48028;
	add.s64 	%rd48030, %rd48029, %rd48027;
	shr.u64 	%rd48031, %rd48030, 32;
	mul.wide.u32 	%rd48032, %r4356, %r7524;
	and.b64  	%rd48033, %rd47993, 4294967295;
	add.s64 	%rd48034, %rd48031, %rd48033;
	add.s64 	%rd48035, %rd48034, %rd48032;
	shr.u64 	%rd48036, %rd48035, 32;
	mul.wide.u32 	%rd48037, %r4357, %r7524;
	and.b64  	%rd48038, %rd47998, 4294967295;
	add.s64 	%rd48039, %rd48036, %rd48038;
	add.s64 	%rd48040, %rd48039, %rd48037;
	shr.u64 	%rd48041, %rd48040, 32;
	mul.wide.u32 	%rd48042, %r4358, %r7524;
	and.b64  	%rd48043, %rd48003, 4294967295;
	add.s64 	%rd48044, %rd48041, %rd48043;
	add.s64 	%rd48045, %rd48044, %rd48042;
	shr.u64 	%rd48046, %rd48045, 32;
	mul.wide.u32 	%rd48047, %r4359, %r7524;
	and.b64  	%rd48048, %rd48008, 4294967295;
	add.s64 	%rd48049, %rd48046, %rd48048;
	add.s64 	%rd48050, %rd48049, %rd48047;
	shr.u64 	%rd48051, %rd48050, 32;
	mul.wide.u32 	%rd48052, %r4360, %r7524;
	and.b64  	%rd48053, %rd48011, 4294967295;
	add.s64 	%rd48054, %rd48051, %rd48053;
	add.s64 	%rd48055, %rd48054, %rd48052;
	shr.u64 	%rd48056, %rd48055, 32;
	and.b64  	%rd48057, %rd48014, 4294967295;
	add.s64 	%rd48058, %rd48056, %rd48057;
	shr.u64 	%rd48059, %rd48058, 32;
	and.b64  	%rd48060, %rd48017, 4294967295;
	add.s64 	%rd48061, %rd48059, %rd48060;
	{ .reg .b32 tmp; mov.b64 {tmp, %r7526}, %rd48061; }
	add.s32 	%r7527, %r7523, %r7526;
	mul.lo.s32 	%r7528, %r4352, %r7525;
	mul.wide.u32 	%rd48062, %r4353, %r7528;
	and.b64  	%rd48063, %rd48025, 4294967295;
	add.s64 	%rd48064, %rd48062, %rd48063;
	shr.u64 	%rd48065, %rd48064, 32;
	mul.wide.u32 	%rd48066, %r4354, %r7528;
	and.b64  	%rd48067, %rd48030, 4294967295;
	add.s64 	%rd48068, %rd48065, %rd48067;
	add.s64 	%rd48069, %rd48068, %rd48066;
	cvt.u32.u64 	%r7529, %rd48069;
	shr.u64 	%rd48070, %rd48069, 32;
	mul.wide.u32 	%rd48071, %r4355, %r7528;
	and.b64  	%rd48072, %rd48035, 4294967295;
	add.s64 	%rd48073, %rd48070, %rd48072;
	add.s64 	%rd48074, %rd48073, %rd48071;
	shr.u64 	%rd48075, %rd48074, 32;
	mul.wide.u32 	%rd48076, %r4356, %r7528;
	and.b64  	%rd48077, %rd48040, 4294967295;
	add.s64 	%rd48078, %rd48075, %rd48077;
	add.s64 	%rd48079, %rd48078, %rd48076;
	shr.u64 	%rd48080, %rd48079, 32;
	mul.wide.u32 	%rd48081, %r4357, %r7528;
	and.b64  	%rd48082, %rd48045, 4294967295;
	add.s64 	%rd48083, %rd48080, %rd48082;
	add.s64 	%rd48084, %rd48083, %rd48081;
	shr.u64 	%rd48085, %rd48084, 32;
	mul.wide.u32 	%rd48086, %r4358, %r7528;
	and.b64  	%rd48087, %rd48050, 4294967295;
	add.s64 	%rd48088, %rd48085, %rd48087;
	add.s64 	%rd48089, %rd48088, %rd48086;
	shr.u64 	%rd48090, %rd48089, 32;
	mul.wide.u32 	%rd48091, %r4359, %r7528;
	and.b64  	%rd48092, %rd48055, 4294967295;
	add.s64 	%rd48093, %rd48090, %rd48092;
	add.s64 	%rd48094, %rd48093, %rd48091;
	shr.u64 	%rd48095, %rd48094, 32;
	mul.wide.u32 	%rd48096, %r4360, %r7528;
	and.b64  	%rd48097, %rd48058, 4294967295;
	add.s64 	%rd48098, %rd48095, %rd48097;
	add.s64 	%rd48099, %rd48098, %rd48096;
	shr.u64 	%rd48100, %rd48099, 32;
	and.b64  	%rd48101, %rd48061, 4294967295;
	add.s64 	%rd48102, %rd48100, %rd48101;
	{ .reg .b32 tmp; mov.b64 {tmp, %r7530}, %rd48102; }
	add.s32 	%r7531, %r7527, %r7530;
	mul.lo.s32 	%r7532, %r4352, %r7529;
	mul.wide.u32 	%rd48103, %r4353, %r7532;
	and.b64  	%rd48104, %rd48069, 4294967295;
	add.s64 	%rd48105, %rd48103, %rd48104;
	shr.u64 	%rd48106, %rd48105, 32;
	mul.wide.u32 	%rd48107, %r4354, %r7532;
	and.b64  	%rd48108, %rd48074, 4294967295;
	add.s64 	%rd48109, %rd48106, %rd48108;
	add.s64 	%rd48110, %rd48109, %rd48107;
	cvt.u32.u64 	%r9089, %rd48110;
	shr.u64 	%rd48111, %rd48110, 32;
	mul.wide.u32 	%rd48112, %r4355, %r7532;
	and.b64  	%rd48113, %rd48079, 4294967295;
	add.s64 	%rd48114, %rd48111, %rd48113;
	add.s64 	%rd48115, %rd48114, %rd48112;
	cvt.u32.u64 	%r9090, %rd48115;
	shr.u64 	%rd48116, %rd48115, 32;
	mul.wide.u32 	%rd48117, %r4356, %r7532;
	and.b64  	%rd48118, %rd48084, 4294967295;
	add.s64 	%rd48119, %rd48116, %rd48118;
	add.s64 	%rd48120, %rd48119, %rd48117;
	cvt.u32.u64 	%r9091, %rd48120;
	shr.u64 	%rd48121, %rd48120, 32;
	mul.wide.u32 	%rd48122, %r4357, %r7532;
	and.b64  	%rd48123, %rd48089, 4294967295;
	add.s64 	%rd48124, %rd48121, %rd48123;
	add.s64 	%rd48125, %rd48124, %rd48122;
	cvt.u32.u64 	%r9092, %rd48125;
	shr.u64 	%rd48126, %rd48125, 32;
	mul.wide.u32 	%rd48127, %r4358, %r7532;
	and.b64  	%rd48128, %rd48094, 4294967295;
	add.s64 	%rd48129, %rd48126, %rd48128;
	add.s64 	%rd48130, %rd48129, %rd48127;
	cvt.u32.u64 	%r9093, %rd48130;
	shr.u64 	%rd48131, %rd48130, 32;
	mul.wide.u32 	%rd48132, %r4359, %r7532;
	and.b64  	%rd48133, %rd48099, 4294967295;
	add.s64 	%rd48134, %rd48131, %rd48133;
	add.s64 	%rd48135, %rd48134, %rd48132;
	cvt.u32.u64 	%r9094, %rd48135;
	shr.u64 	%rd48136, %rd48135, 32;
	mul.wide.u32 	%rd48137, %r4360, %r7532;
	and.b64  	%rd48138, %rd48102, 4294967295;
	add.s64 	%rd48139, %rd48136, %rd48138;
	add.s64 	%rd48140, %rd48139, %rd48137;
	cvt.u32.u64 	%r9095, %rd48140;
	{ .reg .b32 tmp; mov.b64 {tmp, %r7533}, %rd48140; }
	add.s32 	%r9096, %r7531, %r7533;
	setp.gt.u32 	%p2190, %r9096, %r4360;
	@%p2190 bra 	$L__BB5_1872;
	setp.lt.u32 	%p2191, %r9096, %r4360;
	@%p2191 bra 	$L__BB5_1873;
	setp.gt.u32 	%p2192, %r9095, %r4359;
	@%p2192 bra 	$L__BB5_1872;
	setp.lt.u32 	%p2193, %r9095, %r4359;
	@%p2193 bra 	$L__BB5_1873;
	setp.gt.u32 	%p2194, %r9094, %r4358;
	@%p2194 bra 	$L__BB5_1872;
	setp.lt.u32 	%p2195, %r9094, %r4358;
	@%p2195 bra 	$L__BB5_1873;
	setp.gt.u32 	%p2196, %r9093, %r4357;
	@%p2196 bra 	$L__BB5_1872;
	setp.lt.u32 	%p2197, %r9093, %r4357;
	@%p2197 bra 	$L__BB5_1873;
	setp.gt.u32 	%p2198, %r9092, %r4356;
	@%p2198 bra 	$L__BB5_1872;
	setp.lt.u32 	%p2199, %r9092, %r4356;
	@%p2199 bra 	$L__BB5_1873;
	setp.gt.u32 	%p2200, %r9091, %r4355;
	@%p2200 bra 	$L__BB5_1872;
	setp.lt.u32 	%p2201, %r9091, %r4355;
	@%p2201 bra 	$L__BB5_1873;
	setp.gt.u32 	%p2202, %r9090, %r4354;
	@%p2202 bra 	$L__BB5_1872;
	setp.lt.u32 	%p2203, %r9090, %r4354;
	setp.lt.u32 	%p2204, %r9089, %r4353;
	or.pred  	%p2205, %p2203, %p2204;
	@%p2205 bra 	$L__BB5_1873;
$L__BB5_1872:
	sub.s32 	%r9089, %r9089, %r4353;
	sub.s32 	%r9090, %r9090, %r4354;
	sub.s32 	%r9091, %r9091, %r4355;
	sub.s32 	%r9092, %r9092, %r4356;
	sub.s32 	%r9093, %r9093, %r4357;
	sub.s32 	%r9094, %r9094, %r4358;
	sub.s32 	%r9095, %r9095, %r4359;
	sub.s32 	%r9096, %r9096, %r4360;
$L__BB5_1873:
	mul.wide.u32 	%rd48141, %r9081, %r9089;
	cvt.u32.u64 	%r7534, %rd48141;
	shr.u64 	%rd48142, %rd48141, 32;
	mul.wide.u32 	%rd48143, %r9082, %r9089;
	add.s64 	%rd48144, %rd48142, %rd48143;
	shr.u64 	%rd48145, %rd48144, 32;
	mul.wide.u32 	%rd48146, %r9083, %r9089;
	add.s64 	%rd48147, %rd48145, %rd48146;
	shr.u64 	%rd48148, %rd48147, 32;
	mul.wide.u32 	%rd48149, %r9084, %r9089;
	add.s64 	%rd48150, %rd48148, %rd48149;
	shr.u64 	%rd48151, %rd48150, 32;
	mul.wide.u32 	%rd48152, %r9085, %r9089;
	add.s64 	%rd48153, %rd48151, %rd48152;
	shr.u64 	%rd48154, %rd48153, 32;
	mul.wide.u32 	%rd48155, %r9086, %r9089;
	add.s64 	%rd48156, %rd48154, %rd48155;
	shr.u64 	%rd48157, %rd48156, 32;
	mul.wide.u32 	%rd48158, %r9087, %r9089;
	add.s64 	%rd48159, %rd48157, %rd48158;
	shr.u64 	%rd48160, %rd48159, 32;
	mul.wide.u32 	%rd48161, %r9088, %r9089;
	add.s64 	%rd48162, %rd48160, %rd48161;
	shr.u64 	%rd48163, %rd48162, 32;
	mul.wide.u32 	%rd48164, %r9081, %r9090;
	and.b64  	%rd48165, %rd48144, 4294967295;
	add.s64 	%rd48166, %rd48164, %rd48165;
	shr.u64 	%rd48167, %rd48166, 32;
	mul.wide.u32 	%rd48168, %r9082, %r9090;
	and.b64  	%rd48169, %rd48147, 4294967295;
	add.s64 	%rd48170, %rd48167, %rd48169;
	add.s64 	%rd48171, %rd48170, %rd48168;
	shr.u64 	%rd48172, %rd48171, 32;
	mul.wide.u32 	%rd48173, %r9083, %r9090;
	and.b64  	%rd48174, %rd48150, 4294967295;
	add.s64 	%rd48175, %rd48172, %rd48174;
	add.s64 	%rd48176, %rd48175, %rd48173;
	shr.u64 	%rd48177, %rd48176, 32;
	mul.wide.u32 	%rd48178, %r9084, %r9090;
	and.b64  	%rd48179, %rd48153, 4294967295;
	add.s64 	%rd48180, %rd48177, %rd48179;
	add.s64 	%rd48181, %rd48180, %rd48178;
	shr.u64 	%rd48182, %rd48181, 32;
	mul.wide.u32 	%rd48183, %r9085, %r9090;
	and.b64  	%rd48184, %rd48156, 4294967295;
	add.s64 	%rd48185, %rd48182, %rd48184;
	add.s64 	%rd48186, %rd48185, %rd48183;
	shr.u64 	%rd48187, %rd48186, 32;
	mul.wide.u32 	%rd48188, %r9086, %r9090;
	and.b64  	%rd48189, %rd48159, 4294967295;
	add.s64 	%rd48190, %rd48187, %rd48189;
	add.s64 	%rd48191, %rd48190, %rd48188;
	shr.u64 	%rd48192, %rd48191, 32;
	mul.wide.u32 	%rd48193, %r9087, %r9090;
	and.b64  	%rd48194, %rd48162, 4294967295;
	add.s64 	%rd48195, %rd48192, %rd48194;
	add.s64 	%rd48196, %rd48195, %rd48193;
	shr.u64 	%rd48197, %rd48196, 32;
	mul.wide.u32 	%rd48198, %r9088, %r9090;
	add.s64 	%rd48199, %rd48197, %rd48163;
	add.s64 	%rd48200, %rd48199, %rd48198;
	shr.u64 	%rd48201, %rd48200, 32;
	mul.wide.u32 	%rd48202, %r9081, %r9091;
	and.b64  	%rd48203, %rd48171, 4294967295;
	add.s64 	%rd48204, %rd48202, %rd48203;
	shr.u64 	%rd48205, %rd48204, 32;
	mul.wide.u32 	%rd48206, %r9082, %r9091;
	and.b64  	%rd48207, %rd48176, 4294967295;
	add.s64 	%rd48208, %rd48205, %rd48207;
	add.s64 	%rd48209, %rd48208, %rd48206;
	shr.u64 	%rd48210, %rd48209, 32;
	mul.wide.u32 	%rd48211, %r9083, %r9091;
	and.b64  	%rd48212, %rd48181, 4294967295;
	add.s64 	%rd48213, %rd48210, %rd48212;
	add.s64 	%rd48214, %rd48213, %rd48211;
	shr.u64 	%rd48215, %rd48214, 32;
	mul.wide.u32 	%rd48216, %r9084, %r9091;
	and.b64  	%rd48217, %rd48186, 4294967295;
	add.s64 	%rd48218, %rd48215, %rd48217;
	add.s64 	%rd48219, %rd48218, %rd48216;
	shr.u64 	%rd48220, %rd48219, 32;
	mul.wide.u32 	%rd48221, %r9085, %r9091;
	and.b64  	%rd48222, %rd48191, 4294967295;
	add.s64 	%rd48223, %rd48220, %rd48222;
	add.s64 	%rd48224, %rd48223, %rd48221;
	shr.u64 	%rd48225, %rd48224, 32;
	mul.wide.u32 	%rd48226, %r9086, %r9091;
	and.b64  	%rd48227, %rd48196, 4294967295;
	add.s64 	%rd48228, %rd48225, %rd48227;
	add.s64 	%rd48229, %rd48228, %rd48226;
	shr.u64 	%rd48230, %rd48229, 32;
	mul.wide.u32 	%rd48231, %r9087, %r9091;
	and.b64  	%rd48232, %rd48200, 4294967295;
	add.s64 	%rd48233, %rd48230, %rd48232;
	add.s64 	%rd48234, %rd48233, %rd48231;
	shr.u64 	%rd48235, %rd48234, 32;
	mul.wide.u32 	%rd48236, %r9088, %r9091;
	add.s64 	%rd48237, %rd48235, %rd48201;
	add.s64 	%rd48238, %rd48237, %rd48236;
	shr.u64 	%rd48239, %rd48238, 32;
	mul.wide.u32 	%rd48240, %r9081, %r9092;
	and.b64  	%rd48241, %rd48209, 4294967295;
	add.s64 	%rd48242, %rd48240, %rd48241;
	shr.u64 	%rd48243, %rd48242, 32;
	mul.wide.u32 	%rd48244, %r9082, %r9092;
	and.b64  	%rd48245, %rd48214, 4294967295;
	add.s64 	%rd48246, %rd48243, %rd48245;
	add.s64 	%rd48247, %rd48246, %rd48244;
	shr.u64 	%rd48248, %rd48247, 32;
	mul.wide.u32 	%rd48249, %r9083, %r9092;
	and.b64  	%rd48250, %rd48219, 4294967295;
	add.s64 	%rd48251, %rd48248, %rd48250;
	add.s64 	%rd48252, %rd48251, %rd48249;
	shr.u64 	%rd48253, %rd48252, 32;
	mul.wide.u32 	%rd48254, %r9084, %r9092;
	and.b64  	%rd48255, %rd48224, 4294967295;
	add.s64 	%rd48256, %rd48253, %rd48255;
	add.s64 	%rd48257, %rd48256, %rd48254;
	shr.u64 	%rd48258, %rd48257, 32;
	mul.wide.u32 	%rd48259, %r9085, %r9092;
	and.b64  	%rd48260, %rd48229, 4294967295;
	add.s64 	%rd48261, %rd48258, %rd48260;
	add.s64 	%rd48262, %rd48261, %rd48259;
	shr.u64 	%rd48263, %rd48262, 32;
	mul.wide.u32 	%rd48264, %r9086, %r9092;
	and.b64  	%rd48265, %rd48234, 4294967295;
	add.s64 	%rd48266, %rd48263, %rd48265;
	add.s64 	%rd48267, %rd48266, %rd48264;
	shr.u64 	%rd48268, %rd48267, 32;
	mul.wide.u32 	%rd48269, %r9087, %r9092;
	and.b64  	%rd48270, %rd48238, 4294967295;
	add.s64 	%rd48271, %rd48268, %rd48270;
	add.s64 	%rd48272, %rd48271, %rd48269;
	shr.u64 	%rd48273, %rd48272, 32;
	mul.wide.u32 	%rd48274, %r9088, %r9092;
	add.s64 	%rd48275, %rd48273, %rd48239;
	add.s64 	%rd48276, %rd48275, %rd48274;
	shr.u64 	%rd48277, %rd48276, 32;
	mul.wide.u32 	%rd48278, %r9081, %r9093;
	and.b64  	%rd48279, %rd48247, 4294967295;
	add.s64 	%rd48280, %rd48278, %rd48279;
	shr.u64 	%rd48281, %rd48280, 32;
	mul.wide.u32 	%rd48282, %r9082, %r9093;
	and.b64  	%rd48283, %rd48252, 4294967295;
	add.s64 	%rd48284, %rd48281, %rd48283;
	add.s64 	%rd48285, %rd48284, %rd48282;
	shr.u64 	%rd48286, %rd48285, 32;
	mul.wide.u32 	%rd48287, %r9083, %r9093;
	and.b64  	%rd48288, %rd48257, 4294967295;
	add.s64 	%rd48289, %rd48286, %rd48288;
	add.s64 	%rd48290, %rd48289, %rd48287;
	shr.u64 	%rd48291, %rd48290, 32;
	mul.wide.u32 	%rd48292, %r9084, %r9093;
	and.b64  	%rd48293, %rd48262, 4294967295;
	add.s64 	%rd48294, %rd48291, %rd48293;
	add.s64 	%rd48295, %rd48294, %rd48292;
	shr.u64 	%rd48296, %rd48295, 32;
	mul.wide.u32 	%rd48297, %r9085, %r9093;
	and.b64  	%rd48298, %rd48267, 4294967295;
	add.s64 	%rd48299, %rd48296, %rd48298;
	add.s64 	%rd48300, %rd48299, %rd48297;
	shr.u64 	%rd48301, %rd48300, 32;
	mul.wide.u32 	%rd48302, %r9086, %r9093;
	and.b64  	%rd48303, %rd48272, 4294967295;
	add.s64 	%rd48304, %rd48301, %rd48303;
	add.s64 	%rd48305, %rd48304, %rd48302;
	shr.u64 	%rd48306, %rd48305, 32;
	mul.wide.u32 	%rd48307, %r9087, %r9093;
	and.b64  	%rd48308, %rd48276, 4294967295;
	add.s64 	%rd48309, %rd48306, %rd48308;
	add.s64 	%rd48310, %rd48309, %rd48307;
	shr.u64 	%rd48311, %rd48310, 32;
	mul.wide.u32 	%rd48312, %r9088, %r9093;
	add.s64 	%rd48313, %rd48311, %rd48277;
	add.s64 	%rd48314, %rd48313, %rd48312;
	shr.u64 	%rd48315, %rd48314, 32;
	mul.wide.u32 	%rd48316, %r9081, %r9094;
	and.b64  	%rd48317, %rd48285, 4294967295;
	add.s64 	%rd48318, %rd48316, %rd48317;
	shr.u64 	%rd48319, %rd48318, 32;
	mul.wide.u32 	%rd48320, %r9082, %r9094;
	and.b64  	%rd48321, %rd48290, 4294967295;
	add.s64 	%rd48322, %rd48319, %rd48321;
	add.s64 	%rd48323, %rd48322, %rd48320;
	shr.u64 	%rd48324, %rd48323, 32;
	mul.wide.u32 	%rd48325, %r9083, %r9094;
	and.b64  	%rd48326, %rd48295, 4294967295;
	add.s64 	%rd48327, %rd48324, %rd48326;
	add.s64 	%rd48328, %rd48327, %rd48325;
	shr.u64 	%rd48329, %rd48328, 32;
	mul.wide.u32 	%rd48330, %r9084, %r9094;
	and.b64  	%rd48331, %rd48300, 4294967295;
	add.s64 	%rd48332, %rd48329, %rd48331;
	add.s64 	%rd48333, %rd48332, %rd48330;
	shr.u64 	%rd48334, %rd48333, 32;
	mul.wide.u32 	%rd48335, %r9085, %r9094;
	and.b64  	%rd48336, %rd48305, 4294967295;
	add.s64 	%rd48337, %rd48334, %rd48336;
	add.s64 	%rd48338, %rd48337, %rd48335;
	shr.u64 	%rd48339, %rd48338, 32;
	mul.wide.u32 	%rd48340, %r9086, %r9094;
	and.b64  	%rd48341, %rd48310, 4294967295;
	add.s64 	%rd48342, %rd48339, %rd48341;
	add.s64 	%rd48343, %rd48342, %rd48340;
	shr.u64 	%rd48344, %rd48343, 32;
	mul.wide.u32 	%rd48345, %r9087, %r9094;
	and.b64  	%rd48346, %rd48314, 4294967295;
	add.s64 	%rd48347, %rd48344, %rd48346;
	add.s64 	%rd48348, %rd48347, %rd48345;
	shr.u64 	%rd48349, %rd48348, 32;
	mul.wide.u32 	%rd48350, %r9088, %r9094;
	add.s64 	%rd48351, %rd48349, %rd48315;
	add.s64 	%rd48352, %rd48351, %rd48350;
	shr.u64 	%rd48353, %rd48352, 32;
	mul.wide.u32 	%rd48354, %r9081, %r9095;
	and.b64  	%rd48355, %rd48323, 4294967295;
	add.s64 	%rd48356, %rd48354, %rd48355;
	shr.u64 	%rd48357, %rd48356, 32;
	mul.wide.u32 	%rd48358, %r9082, %r9095;
	and.b64  	%rd48359, %rd48328, 4294967295;
	add.s64 	%rd48360, %rd48357, %rd48359;
	add.s64 	%rd48361, %rd48360, %rd48358;
	shr.u64 	%rd48362, %rd48361, 32;
	mul.wide.u32 	%rd48363, %r9083, %r9095;
	and.b64  	%rd48364, %rd48333, 4294967295;
	add.s64 	%rd48365, %rd48362, %rd48364;
	add.s64 	%rd48366, %rd48365, %rd48363;
	shr.u64 	%rd48367, %rd48366, 32;
	mul.wide.u32 	%rd48368, %r9084, %r9095;
	and.b64  	%rd48369, %rd48338, 4294967295;
	add.s64 	%rd48370, %rd48367, %rd48369;
	add.s64 	%rd48371, %rd48370, %rd48368;
	shr.u64 	%rd48372, %rd48371, 32;
	mul.wide.u32 	%rd48373, %r9085, %r9095;
	and.b64  	%rd48374, %rd48343, 4294967295;
	add.s64 	%rd48375, %rd48372, %rd48374;
	add.s64 	%rd48376, %rd48375, %rd48373;
	shr.u64 	%rd48377, %rd48376, 32;
	mul.wide.u32 	%rd48378, %r9086, %r9095;
	and.b64  	%rd48379, %rd48348, 4294967295;
	add.s64 	%rd48380, %rd48377, %rd48379;
	add.s64 	%rd48381, %rd48380, %rd48378;
	shr.u64 	%rd48382, %rd48381, 32;
	mul.wide.u32 	%rd48383, %r9087, %r9095;
	and.b64  	%rd48384, %rd48352, 4294967295;
	add.s64 	%rd48385, %rd48382, %rd48384;
	add.s64 	%rd48386, %rd48385, %rd48383;
	shr.u64 	%rd48387, %rd48386, 32;
	mul.wide.u32 	%rd48388, %r9088, %r9095;
	add.s64 	%rd48389, %rd48387, %rd48353;
	add.s64 	%rd48390, %rd48389, %rd48388;
	shr.u64 	%rd48391, %rd48390, 32;
	mul.wide.u32 	%rd48392, %r9081, %r9096;
	and.b64  	%rd48393, %rd48361, 4294967295;
	add.s64 	%rd48394, %rd48392, %rd48393;
	shr.u64 	%rd48395, %rd48394, 32;
	mul.wide.u32 	%rd48396, %r9082, %r9096;
	and.b64  	%rd48397, %rd48366, 4294967295;
	add.s64 	%rd48398, %rd48395, %rd48397;
	add.s64 	%rd48399, %rd48398, %rd48396;
	shr.u64 	%rd48400, %rd48399, 32;
	mul.wide.u32 	%rd48401, %r9083, %r9096;
	and.b64  	%rd48402, %rd48371, 4294967295;
	add.s64 	%rd48403, %rd48400, %rd48402;
	add.s64 	%rd48404, %rd48403, %rd48401;
	shr.u64 	%rd48405, %rd48404, 32;
	mul.wide.u32 	%rd48406, %r9084, %r9096;
	and.b64  	%rd48407, %rd48376, 4294967295;
	add.s64 	%rd48408, %rd48405, %rd48407;
	add.s64 	%rd48409, %rd48408, %rd48406;
	shr.u64 	%rd48410, %rd48409, 32;
	mul.wide.u32 	%rd48411, %r9085, %r9096;
	and.b64  	%rd48412, %rd48381, 4294967295;
	add.s64 	%rd48413, %rd48410, %rd48412;
	add.s64 	%rd48414, %rd48413, %rd48411;
	shr.u64 	%rd48415, %rd48414, 32;
	mul.wide.u32 	%rd48416, %r9086, %r9096;
	and.b64  	%rd48417, %rd48386, 4294967295;
	add.s64 	%rd48418, %rd48415, %rd48417;
	add.s64 	%rd48419, %rd48418, %rd48416;
	shr.u64 	%rd48420, %rd48419, 32;
	mul.wide.u32 	%rd48421, %r9087, %r9096;
	and.b64  	%rd48422, %rd48390, 4294967295;
	add.s64 	%rd48423, %rd48420, %rd48422;
	add.s64 	%rd48424, %rd48423, %rd48421;
	shr.u64 	%rd48425, %rd48424, 32;
	mul.wide.u32 	%rd48426, %r9088, %r9096;
	add.s64 	%rd48427, %rd48425, %rd48391;
	add.s64 	%rd48428, %rd48427, %rd48426;
	{ .reg .b32 tmp; mov.b64 {tmp, %r7535}, %rd48428; }
	mul.lo.s32 	%r7536, %r4352, %r7534;
	mul.wide.u32 	%rd48429, %r4353, %r7536;
	and.b64  	%rd48430, %rd48141, 4294967295;
	add.s64 	%rd48431, %rd48429, %rd48430;
	shr.u64 	%rd48432, %rd48431, 32;
	mul.wide.u32 	%rd48433, %r4354, %r7536;
	and.b64  	%rd48434, %rd48166, 4294967295;
	add.s64 	%rd48435, %rd48432, %rd48434;
	add.s64 	%rd48436, %rd48435, %rd48433;
	cvt.u32.u64 	%r7537, %rd48436;
	shr.u64 	%rd48437, %rd48436, 32;
	mul.wide.u32 	%rd48438, %r4355, %r7536;
	and.b64  	%rd48439, %rd48204, 4294967295;
	add.s64 	%rd48440, %rd48437, %rd48439;
	add.s64 	%rd48441, %rd48440, %rd48438;
	shr.u64 	%rd48442, %rd48441, 32;
	mul.wide.u32 	%rd48443, %r4356, %r7536;
	and.b64  	%rd48444, %rd48242, 4294967295;
	add.s64 	%rd48445, %rd48442, %rd48444;
	add.s64 	%rd48446, %rd48445, %rd48443;
	shr.u64 	%rd48447, %rd48446, 32;
	mul.wide.u32 	%rd48448, %r4357, %r7536;
	and.b64  	%rd48449, %rd48280, 4294967295;
	add.s64 	%rd48450, %rd48447, %rd48449;
	add.s64 	%rd48451, %rd48450, %rd48448;
	shr.u64 	%rd48452, %rd48451, 32;
	mul.wide.u32 	%rd48453, %r4358, %r7536;
	and.b64  	%rd48454, %rd48318, 4294967295;
	add.s64 	%rd48455, %rd48452, %rd48454;
	add.s64 	%rd48456, %rd48455, %rd48453;
	shr.u64 	%rd48457, %rd48456, 32;
	mul.wide.u32 	%rd48458, %r4359, %r7536;
	and.b64  	%rd48459, %rd48356, 4294967295;
	add.s64 	%rd48460, %rd48457, %rd48459;
	add.s64 	%rd48461, %rd48460, %rd48458;
	shr.u64 	%rd48462, %rd48461, 32;
	mul.wide.u32 	%rd48463, %r4360, %r7536;
	and.b64  	%rd48464, %rd48394, 4294967295;
	add.s64 	%rd48465, %rd48462, %rd48464;
	add.s64 	%rd48466, %rd48465, %rd48463;
	shr.u64 	%rd48467, %rd48466, 32;
	and.b64  	%rd48468, %rd48399, 4294967295;
	add.s64 	%rd48469, %rd48467, %rd48468;
	shr.u64 	%rd48470, %rd48469, 32;
	and.b64  	%rd48471, %rd48404, 4294967295;
	add.s64 	%rd48472, %rd48470, %rd48471;
	shr.u64 	%rd48473, %rd48472, 32;
	and.b64  	%rd48474, %rd48409, 4294967295;
	add.s64 	%rd48475, %rd48473, %rd48474;
	shr.u64 	%rd48476, %rd48475, 32;
	and.b64  	%rd48477, %rd48414, 4294967295;
	add.s64 	%rd48478, %rd48476, %rd48477;
	shr.u64 	%rd48479, %rd48478, 32;
	and.b64  	%rd48480, %rd48419, 4294967295;
	add.s64 	%rd48481, %rd48479, %rd48480;
	shr.u64 	%rd48482, %rd48481, 32;
	and.b64  	%rd48483, %rd48424, 4294967295;
	add.s64 	%rd48484, %rd48482, %rd48483;
	shr.u64 	%rd48485, %rd48484, 32;
	and.b64  	%rd48486, %rd48428, 4294967295;
	add.s64 	%rd48487, %rd48485, %rd48486;
	{ .reg .b32 tmp; mov.b64 {tmp, %r7538}, %rd48487; }
	add.s32 	%r7539, %r7535, %r7538;
	mul.lo.s32 	%r7540, %r4352, %r7537;
	mul.wide.u32 	%rd48488, %r4353, %r7540;
	and.b64  	%rd48489, %rd48436, 4294967295;
	add.s64 	%rd48490, %rd48488, %rd48489;
	shr.u64 	%rd48491, %rd48490, 32;
	mul.wide.u32 	%rd48492, %r4354, %r7540;
	and.b64  	%rd48493, %rd48441, 4294967295;
	add.s64 	%rd48494, %rd48491, %rd48493;
	add.s64 	%rd48495, %rd48494, %rd48492;
	cvt.u32.u64 	%r7541, %rd48495;
	shr.u64 	%rd48496, %rd48495, 32;
	mul.wide.u32 	%rd48497, %r4355, %r7540;
	and.b64  	%rd48498, %rd48446, 4294967295;
	add.s64 	%rd48499, %rd48496, %rd48498;
	add.s64 	%rd48500, %rd48499, %rd48497;
	shr.u64 	%rd48501, %rd48500, 32;
	mul.wide.u32 	%rd48502, %r4356, %r7540;
	and.b64  	%rd48503, %rd48451, 4294967295;
	add.s64 	%rd48504, %rd48501, %rd48503;
	add.s64 	%rd48505, %rd48504, %rd48502;
	shr.u64 	%rd48506, %rd48505, 32;
	mul.wide.u32 	%rd48507, %r4357, %r7540;
	and.b64  	%rd48508, %rd48456, 4294967295;
	add.s64 	%rd48509, %rd48506, %rd48508;
	add.s64 	%rd48510, %rd48509, %rd48507;
	shr.u64 	%rd48511, %rd48510, 32;
	mul.wide.u32 	%rd48512, %r4358, %r7540;
	and.b64  	%rd48513, %rd48461, 4294967295;
	add.s64 	%rd48514, %rd48511, %rd48513;
	add.s64 	%rd48515, %rd48514, %rd48512;
	shr.u64 	%rd48516, %rd48515, 32;
	mul.wide.u32 	%rd48517, %r4359, %r7540;
	and.b64  	%rd48518, %rd48466, 4294967295;
	add.s64 	%rd48519, %rd48516, %rd48518;
	add.s64 	%rd48520, %rd48519, %rd48517;
	shr.u64 	%rd48521, %rd48520, 32;
	mul.wide.u32 	%rd48522, %r4360, %r7540;
	and.b64  	%rd48523, %rd48469, 4294967295;
	add.s64 	%rd48524, %rd48521, %rd48523;
	add.s64 	%rd48525, %rd48524, %rd48522;
	shr.u64 	%rd48526, %rd48525, 32;
	and.b64  	%rd48527, %rd48472, 4294967295;
	add.s64 	%rd48528, %rd48526, %rd48527;
	shr.u64 	%rd48529, %rd48528, 32;
	and.b64  	%rd48530, %rd48475, 4294967295;
	add.s64 	%rd48531, %rd48529, %rd48530;
	shr.u64 	%rd48532, %rd48531, 32;
	and.b64  	%rd48533, %rd48478, 4294967295;
	add.s64 	%rd48534, %rd48532, %rd48533;
	shr.u64 	%rd48535, %rd48534, 32;
	and.b64  	%rd48536, %rd48481, 4294967295;
	add.s64 	%rd48537, %rd48535, %rd48536;
	shr.u64 	%rd48538, %rd48537, 32;
	and.b64  	%rd48539, %rd48484, 4294967295;
	add.s64 	%rd48540, %rd48538, %rd48539;
	shr.u64 	%rd48541, %rd48540, 32;
	and.b64  	%rd48542, %rd48487, 4294967295;
	add.s64 	%rd48543, %rd48541, %rd48542;
	{ .reg .b32 tmp; mov.b64 {tmp, %r7542}, %rd48543; }
	add.s32 	%r7543, %r7539, %r7542;
	mul.lo.s32 	%r7544, %r4352, %r7541;
	mul.wide.u32 	%rd48544, %r4353, %r7544;
	and.b64  	%rd48545, %rd48495, 4294967295;
	add.s64 	%rd48546, %rd48544, %rd48545;
	shr.u64 	%rd48547, %rd48546, 32;
	mul.wide.u32 	%rd48548, %r4354, %r7544;
	and.b64  	%rd48549, %rd48500, 4294967295;
	add.s64 	%rd48550, %rd48547, %rd48549;
	add.s64 	%rd48551, %rd48550, %rd48548;
	cvt.u32.u64 	%r7545, %rd48551;
	shr.u64 	%rd48552, %rd48551, 32;
	mul.wide.u32 	%rd48553, %r4355, %r7544;
	and.b64  	%rd48554, %rd48505, 4294967295;
	add.s64 	%rd48555, %rd48552, %rd48554;
	add.s64 	%rd48556, %rd48555, %rd48553;
	shr.u64 	%rd48557, %rd48556, 32;
	mul.wide.u32 	%rd48558, %r4356, %r7544;
	and.b64  	%rd48559, %rd48510, 4294967295;
	add.s64 	%rd48560, %rd48557, %rd48559;
	add.s64 	%rd48561, %rd48560, %rd48558;
	shr.u64 	%rd48562, %rd48561, 32;
	mul.wide.u32 	%rd48563, %r4357, %r7544;
	and.b64  	%rd48564, %rd48515, 4294967295;
	add.s64 	%rd48565, %rd48562, %rd48564;
	add.s64 	%rd48566, %rd48565, %rd48563;
	shr.u64 	%rd48567, %rd48566, 32;
	mul.wide.u32 	%rd48568, %r4358, %r7544;
	and.b64  	%rd48569, %rd48520, 4294967295;
	add.s64 	%rd48570, %rd48567, %rd48569;
	add.s64 	%rd48571, %rd48570, %rd48568;
	shr.u64 	%rd48572, %rd48571, 32;
	mul.wide.u32 	%rd48573, %r4359, %r7544;
	and.b64  	%rd48574, %rd48525, 4294967295;
	add.s64 	%rd48575, %rd48572, %rd48574;
	add.s64 	%rd48576, %rd48575, %rd48573;
	shr.u64 	%rd48577, %rd48576, 32;
	mul.wide.u32 	%rd48578, %r4360, %r7544;
	and.b64  	%rd48579, %rd48528, 4294967295;
	add.s64 	%rd48580, %rd48577, %rd48579;
	add.s64 	%rd48581, %rd48580, %rd48578;
	shr.u64 	%rd48582, %rd48581, 32;
	and.b64  	%rd48583, %rd48531, 4294967295;
	add.s64 	%rd48584, %rd48582, %rd48583;
	shr.u64 	%rd48585, %rd48584, 32;
	and.b64  	%rd48586, %rd48534, 4294967295;
	add.s64 	%rd48587, %rd48585, %rd48586;
	shr.u64 	%rd48588, %rd48587, 32;
	and.b64  	%rd48589, %rd48537, 4294967295;
	add.s64 	%rd48590, %rd48588, %rd48589;
	shr.u64 	%rd48591, %rd48590, 32;
	and.b64  	%rd48592, %rd48540, 4294967295;
	add.s64 	%rd48593, %rd48591, %rd48592;
	shr.u64 	%rd48594, %rd48593, 32;
	and.b64  	%rd48595, %rd48543, 4294967295;
	add.s64 	%rd48596, %rd48594, %rd48595;
	{ .reg .b32 tmp; mov.b64 {tmp, %r7546}, %rd48596; }
	add.s32 	%r7547, %r7543, %r7546;
	mul.lo.s32 	%r7548, %r4352, %r7545;
	mul.wide.u32 	%rd48597, %r4353, %r7548;
	and.b64  	%rd48598, %rd48551, 4294967295;
	add.s64 	%rd48599, %rd48597, %rd48598;
	shr.u64 	%rd48600, %rd48599, 32;
	mul.wide.u32 	%rd48601, %r4354, %r7548;
	and.b64  	%rd48602, %rd48556, 4294967295;
	add.s64 	%rd48603, %rd48600, %rd48602;
	add.s64 	%rd48604, %rd48603, %rd48601;
	cvt.u32.u64 	%r7549, %rd48604;
	shr.u64 	%rd48605, %rd48604, 32;
	mul.wide.u32 	%rd48606, %r4355, %r7548;
	and.b64  	%rd48607, %rd48561, 4294967295;
	add.s64 	%rd48608, %rd48605, %rd48607;
	add.s64 	%rd48609, %rd48608, %rd48606;
	shr.u64 	%rd48610, %rd48609, 32;
	mul.wide.u32 	%rd48611, %r4356, %r7548;
	and.b64  	%rd48612, %rd48566, 4294967295;
	add.s64 	%rd48613, %rd48610, %rd48612;
	add.s64 	%rd48614, %rd48613, %rd48611;
	shr.u64 	%rd48615, %rd48614, 32;
	mul.wide.u32 	%rd48616, %r4357, %r7548;
	and.b64  	%rd48617, %rd48571, 4294967295;
	add.s64 	%rd48618, %rd48615, %rd48617;
	add.s64 	%rd48619, %rd48618, %rd48616;
	shr.u64 	%rd48620, %rd48619, 32;
	mul.wide.u32 	%rd48621, %r4358, %r7548;
	and.b64  	%rd48622, %rd48576, 4294967295;
	add.s64 	%rd48623, %rd48620, %rd48622;
	add.s64 	%rd48624, %rd48623, %rd48621;
	shr.u64 	%rd48625, %rd48624, 32;
	mul.wide.u32 	%rd48626, %r4359, %r7548;
	and.b64  	%rd48627, %rd48581, 4294967295;
	add.s64 	%rd48628, %rd48625, %rd48627;
	add.s64 	%rd48629, %rd48628, %rd48626;
	shr.u64 	%rd48630, %rd48629, 32;
	mul.wide.u32 	%rd48631, %r4360, %r7548;
	and.b64  	%rd48632, %rd48584, 4294967295;
	add.s64 	%rd48633, %rd48630, %rd48632;
	add.s64 	%rd48634, %rd48633, %rd48631;
	shr.u64 	%rd48635, %rd48634, 32;
	and.b64  	%rd48636, %rd48587, 4294967295;
	add.s64 	%rd48637, %rd48635, %rd48636;
	shr.u64 	%rd48638, %rd48637, 32;
	and.b64  	%rd48639, %rd48590, 4294967295;
	add.s64 	%rd48640, %rd48638, %rd48639;
	shr.u64 	%rd48641, %rd48640, 32;
	and.b64  	%rd48642, %rd48593, 4294967295;
	add.s64 	%rd48643, %rd48641, %rd48642;
	shr.u64 	%rd48644, %rd48643, 32;
	and.b64  	%rd48645, %rd48596, 4294967295;
	add.s64 	%rd48646, %rd48644, %rd48645;
	{ .reg .b32 tmp; mov.b64 {tmp, %r7550}, %rd48646; }
	add.s32 	%r7551, %r7547, %r7550;
	mul.lo.s32 	%r7552, %r4352, %r7549;
	mul.wide.u32 	%rd48647, %r4353, %r7552;
	and.b64  	%rd48648, %rd48604, 4294967295;
	add.s64 	%rd48649, %rd48647, %rd48648;
	shr.u64 	%rd48650, %rd48649, 32;
	mul.wide.u32 	%rd48651, %r4354, %r7552;
	and.b64  	%rd48652, %rd48609, 4294967295;
	add.s64 	%rd48653, %rd48650, %rd48652;
	add.s64 	%rd48654, %rd48653, %rd48651;
	cvt.u32.u64 	%r7553, %rd48654;
	shr.u64 	%rd48655, %rd48654, 32;
	mul.wide.u32 	%rd48656, %r4355, %r7552;
	and.b64  	%rd48657, %rd48614, 4294967295;
	add.s64 	%rd48658, %rd48655, %rd48657;
	add.s64 	%rd48659, %rd48658, %rd48656;
	shr.u64 	%rd48660, %rd48659, 32;
	mul.wide.u32 	%rd48661, %r4356, %r7552;
	and.b64  	%rd48662, %rd48619, 4294967295;
	add.s64 	%rd48663, %rd48660, %rd48662;
	add.s64 	%rd48664, %rd48663, %rd48661;
	shr.u64 	%rd48665, %rd48664, 32;
	mul.wide.u32 	%rd48666, %r4357, %r7552;
	and.b64  	%rd48667, %rd48624, 4294967295;
	add.s64 	%rd48668, %rd48665, %rd48667;
	add.s64 	%rd48669, %rd48668, %rd48666;
	shr.u64 	%rd48670, %rd48669, 32;
	mul.wide.u32 	%rd48671, %r4358, %r7552;
	and.b64  	%rd48672, %rd48629, 4294967295;
	add.s64 	%rd48673, %rd48670, %rd48672;
	add.s64 	%rd48674, %rd48673, %rd48671;
	shr.u64 	%rd48675, %rd48674, 32;
	mul.wide.u32 	%rd48676, %r4359, %r7552;
	and.b64  	%rd48677, %rd48634, 4294967295;
	add.s64 	%rd48678, %rd48675, %rd48677;
	add.s64 	%rd48679, %rd48678, %rd48676;
	shr.u64 	%rd48680, %rd48679, 32;
	mul.wide.u32 	%rd48681, %r4360, %r7552;
	and.b64  	%rd48682, %rd48637, 4294967295;
	add.s64 	%rd48683, %rd48680, %rd48682;
	add.s64 	%rd48684, %rd48683, %rd48681;
	shr.u64 	%rd48685, %rd48684, 32;
	and.b64  	%rd48686, %rd48640, 4294967295;
	add.s64 	%rd48687, %rd48685, %rd48686;
	shr.u64 	%rd48688, %rd48687, 32;
	and.b64  	%rd48689, %rd48643, 4294967295;
	add.s64 	%rd48690, %rd48688, %rd48689;
	shr.u64 	%rd48691, %rd48690, 32;
	and.b64  	%rd48692, %rd48646, 4294967295;
	add.s64 	%rd48693, %rd48691, %rd48692;
	{ .reg .b32 tmp; mov.b64 {tmp, %r7554}, %rd48693; }
	add.s32 	%r7555, %r7551, %r7554;
	mul.lo.s32 	%r7556, %r4352, %r7553;
	mul.wide.u32 	%rd48694, %r4353, %r7556;
	and.b64  	%rd48695, %rd48654, 4294967295;
	add.s64 	%rd48696, %rd48694, %rd48695;
	shr.u64 	%rd48697, %rd48696, 32;
	mul.wide.u32 	%rd48698, %r4354, %r7556;
	and.b64  	%rd48699, %rd48659, 4294967295;
	add.s64 	%rd48700, %rd48697, %rd48699;
	add.s64 	%rd48701, %rd48700, %rd48698;
	cvt.u32.u64 	%r7557, %rd48701;
	shr.u64 	%rd48702, %rd48701, 32;
	mul.wide.u32 	%rd48703, %r4355, %r7556;
	and.b64  	%rd48704, %rd48664, 4294967295;
	add.s64 	%rd48705, %rd48702, %rd48704;
	add.s64 	%rd48706, %rd48705, %rd48703;
	shr.u64 	%rd48707, %rd48706, 32;
	mul.wide.u32 	%rd48708, %r4356, %r7556;
	and.b64  	%rd48709, %rd48669, 4294967295;
	add.s64 	%rd48710, %rd48707, %rd48709;
	add.s64 	%rd48711, %rd48710, %rd48708;
	shr.u64 	%rd48712, %rd48711, 32;
	mul.wide.u32 	%rd48713, %r4357, %r7556;
	and.b64  	%rd48714, %rd48674, 4294967295;
	add.s64 	%rd48715, %rd48712, %rd48714;
	add.s64 	%rd48716, %rd48715, %rd48713;
	shr.u64 	%rd48717, %rd48716, 32;
	mul.wide.u32 	%rd48718, %r4358, %r7556;
	and.b64  	%rd48719, %rd48679, 4294967295;
	add.s64 	%rd48720, %rd48717, %rd48719;
	add.s64 	%rd48721, %rd48720, %rd48718;
	shr.u64 	%rd48722, %rd48721, 32;
	mul.wide.u32 	%rd48723, %r4359, %r7556;
	and.b64  	%rd48724, %rd48684, 4294967295;
	add.s64 	%rd48725, %rd48722, %rd48724;
	add.s64 	%rd48726, %rd48725, %rd48723;
	shr.u64 	%rd48727, %rd48726, 32;
	mul.wide.u32 	%rd48728, %r4360, %r7556;
	and.b64  	%rd48729, %rd48687, 4294967295;
	add.s64 	%rd48730, %rd48727, %rd48729;
	add.s64 	%rd48731, %rd48730, %rd48728;
	shr.u64 	%rd48732, %rd48731, 32;
	and.b64  	%rd48733, %rd48690, 4294967295;
	add.s64 	%rd48734, %rd48732, %rd48733;
	shr.u64 	%rd48735, %rd48734, 32;
	and.b64  	%rd48736, %rd48693, 4294967295;
	add.s64 	%rd48737, %rd48735, %rd48736;
	{ .reg .b32 tmp; mov.b64 {tmp, %r7558}, %rd48737; }
	add.s32 	%r7559, %r7555, %r7558;
	mul.lo.s32 	%r7560, %r4352, %r7557;
	mul.wide.u32 	%rd48738, %r4353, %r7560;
	and.b64  	%rd48739, %rd48701, 4294967295;
	add.s64 	%rd48740, %rd48738, %rd48739;
	shr.u64 	%rd48741, %rd48740, 32;
	mul.wide.u32 	%rd48742, %r4354, %r7560;
	and.b64  	%rd48743, %rd48706, 4294967295;
	add.s64 	%rd48744, %rd48741, %rd48743;
	add.s64 	%rd48745, %rd48744, %rd48742;
	cvt.u32.u64 	%r7561, %rd48745;
	shr.u64 	%rd48746, %rd48745, 32;
	mul.wide.u32 	%rd48747, %r4355, %r7560;
	and.b64  	%rd48748, %rd48711, 4294967295;
	add.s64 	%rd48749, %rd48746, %rd48748;
	add.s64 	%rd48750, %rd48749, %rd48747;
	shr.u64 	%rd48751, %rd48750, 32;
	mul.wide.u32 	%rd48752, %r4356, %r7560;
	and.b64  	%rd48753, %rd48716, 4294967295;
	add.s64 	%rd48754, %rd48751, %rd48753;
	add.s64 	%rd48755, %rd48754, %rd48752;
	shr.u64 	%rd48756, %rd48755, 32;
	mul.wide.u32 	%rd48757, %r4357, %r7560;
	and.b64  	%rd48758, %rd48721, 4294967295;
	add.s64 	%rd48759, %rd48756, %rd48758;
	add.s64 	%rd48760, %rd48759, %rd48757;
	shr.u64 	%rd48761, %rd48760, 32;
	mul.wide.u32 	%rd48762, %r4358, %r7560;
	and.b64  	%rd48763, %rd48726, 4294967295;
	add.s64 	%rd48764, %rd48761, %rd48763;
	add.s64 	%rd48765, %rd48764, %rd48762;
	shr.u64 	%rd48766, %rd48765, 32;
	mul.wide.u32 	%rd48767, %r4359, %r7560;
	and.b64  	%rd48768, %rd48731, 4294967295;
	add.s64 	%rd48769, %rd48766, %rd48768;
	add.s64 	%rd48770, %rd48769, %rd48767;
	shr.u64 	%rd48771, %rd48770, 32;
	mul.wide.u32 	%rd48772, %r4360, %r7560;
	and.b64  	%rd48773, %rd48734, 4294967295;
	add.s64 	%rd48774, %rd48771, %rd48773;
	add.s64 	%rd48775, %rd48774, %rd48772;
	shr.u64 	%rd48776, %rd48775, 32;
	and.b64  	%rd48777, %rd48737, 4294967295;
	add.s64 	%rd48778, %rd48776, %rd48777;
	{ .reg .b32 tmp; mov.b64 {tmp, %r7562}, %rd48778; }
	add.s32 	%r7563, %r7559, %r7562;
	mul.lo.s32 	%r7564, %r4352, %r7561;
	mul.wide.u32 	%rd48779, %r4353, %r7564;
	and.b64  	%rd48780, %rd48745, 4294967295;
	add.s64 	%rd48781, %rd48779, %rd48780;
	shr.u64 	%rd48782, %rd48781, 32;
	mul.wide.u32 	%rd48783, %r4354, %r7564;
	and.b64  	%rd48784, %rd48750, 4294967295;
	add.s64 	%rd48785, %rd48782, %rd48784;
	add.s64 	%rd48786, %rd48785, %rd48783;
	cvt.u32.u64 	%r9097, %rd48786;
	shr.u64 	%rd48787, %rd48786, 32;
	mul.wide.u32 	%rd48788, %r4355, %r7564;
	and.b64  	%rd48789, %rd48755, 4294967295;
	add.s64 	%rd48790, %rd48787, %rd48789;
	add.s64 	%rd48791, %rd48790, %rd48788;
	cvt.u32.u64 	%r9098, %rd48791;
	shr.u64 	%rd48792, %rd48791, 32;
	mul.wide.u32 	%rd48793, %r4356, %r7564;
	and.b64  	%rd48794, %rd48760, 4294967295;
	add.s64 	%rd48795, %rd48792, %rd48794;
	add.s64 	%rd48796, %rd48795, %rd48793;
	cvt.u32.u64 	%r9099, %rd48796;
	shr.u64 	%rd48797, %rd48796, 32;
	mul.wide.u32 	%rd48798, %r4357, %r7564;
	and.b64  	%rd48799, %rd48765, 4294967295;
	add.s64 	%rd48800, %rd48797, %rd48799;
	add.s64 	%rd48801, %rd48800, %rd48798;
	cvt.u32.u64 	%r9100, %rd48801;
	shr.u64 	%rd48802, %rd48801, 32;
	mul.wide.u32 	%rd48803, %r4358, %r7564;
	and.b64  	%rd48804, %rd48770, 4294967295;
	add.s64 	%rd48805, %rd48802, %rd48804;
	add.s64 	%rd48806, %rd48805, %rd48803;
	cvt.u32.u64 	%r9101, %rd48806;
	shr.u64 	%rd48807, %rd48806, 32;
	mul.wide.u32 	%rd48808, %r4359, %r7564;
	and.b64  	%rd48809, %rd48775, 4294967295;
	add.s64 	%rd48810, %rd48807, %rd48809;
	add.s64 	%rd48811, %rd48810, %rd48808;
	cvt.u32.u64 	%r9102, %rd48811;
	shr.u64 	%rd48812, %rd48811, 32;
	mul.wide.u32 	%rd48813, %r4360, %r7564;
	and.b64  	%rd48814, %rd48778, 4294967295;
	add.s64 	%rd48815, %rd48812, %rd48814;
	add.s64 	%rd48816, %rd48815, %rd48813;
	cvt.u32.u64 	%r9103, %rd48816;
	{ .reg .b32 tmp; mov.b64 {tmp, %r7565}, %rd48816; }
	add.s32 	%r9104, %r7563, %r7565;
	setp.gt.u32 	%p2206, %r9104, %r4360;
	@%p2206 bra 	$L__BB5_1887;
	setp.lt.u32 	%p2207, %r9104, %r4360;
	@%p2207 bra 	$L__BB5_1888;
	setp.gt.u32 	%p2208, %r9103, %r4359;
	@%p2208 bra 	$L__BB5_1887;
	setp.lt.u32 	%p2209, %r9103, %r4359;
	@%p2209 bra 	$L__BB5_1888;
	setp.gt.u32 	%p2210, %r9102, %r4358;
	@%p2210 bra 	$L__BB5_1887;
	setp.lt.u32 	%p2211, %r9102, %r4358;
	@%p2211 bra 	$L__BB5_1888;
	setp.gt.u32 	%p2212, %r9101, %r4357;
	@%p2212 bra 	$L__BB5_1887;
	setp.lt.u32 	%p2213, %r9101, %r4357;
	@%p2213 bra 	$L__BB5_1888;
	setp.gt.u32 	%p2214, %r9100, %r4356;
	@%p2214 bra 	$L__BB5_1887;
	setp.lt.u32 	%p2215, %r9100, %r4356;
	@%p2215 bra 	$L__BB5_1888;
	setp.gt.u32 	%p2216, %r9099, %r4355;
	@%p2216 bra 	$L__BB5_1887;
	setp.lt.u32 	%p2217, %r9099, %r4355;
	@%p2217 bra 	$L__BB5_1888;
	setp.gt.u32 	%p2218, %r9098, %r4354;
	@%p2218 bra 	$L__BB5_1887;
	setp.lt.u32 	%p2219, %r9098, %r4354;
	setp.lt.u32 	%p2220, %r9097, %r4353;
	or.pred  	%p2221, %p2219, %p2220;
	@%p2221 bra 	$L__BB5_1888;
$L__BB5_1887:
	sub.s32 	%r9097, %r9097, %r4353;
	sub.s32 	%r9098, %r9098, %r4354;
	sub.s32 	%r9099, %r9099, %r4355;
	sub.s32 	%r9100, %r9100, %r4356;
	sub.s32 	%r9101, %r9101, %r4357;
	sub.s32 	%r9102, %r9102, %r4358;
	sub.s32 	%r9103, %r9103, %r4359;
	sub.s32 	%r9104, %r9104, %r4360;
$L__BB5_1888:
	ld.param.u64 	%rd50174, [_Z24benchmark_methods_kernelP7ECPointS0_PKjPKS_i_param_1];
	mul.wide.u32 	%rd48817, %r9089, %r2336;
	cvt.u32.u64 	%r7566, %rd48817;
	shr.u64 	%rd48818, %rd48817, 32;
	mul.wide.u32 	%rd48819, %r9090, %r2336;
	add.s64 	%rd48820, %rd48818, %rd48819;
	shr.u64 	%rd48821, %rd48820, 32;
	mul.wide.u32 	%rd48822, %r9091, %r2336;
	add.s64 	%rd48823, %rd48821, %rd48822;
	shr.u64 	%rd48824, %rd48823, 32;
	mul.wide.u32 	%rd48825, %r9092, %r2336;
	add.s64 	%rd48826, %rd48824, %rd48825;
	shr.u64 	%rd48827, %rd48826, 32;
	mul.wide.u32 	%rd48828, %r9093, %r2336;
	add.s64 	%rd48829, %rd48827, %rd48828;
	shr.u64 	%rd48830, %rd48829, 32;
	mul.wide.u32 	%rd48831, %r9094, %r2336;
	add.s64 	%rd48832, %rd48830, %rd48831;
	shr.u64 	%rd48833, %rd48832, 32;
	mul.wide.u32 	%rd48834, %r9095, %r2336;
	add.s64 	%rd48835, %rd48833, %rd48834;
	shr.u64 	%rd48836, %rd48835, 32;
	mul.wide.u32 	%rd48837, %r9096, %r2336;
	add.s64 	%rd48838, %rd48836, %rd48837;
	shr.u64 	%rd48839, %rd48838, 32;
	mul.wide.u32 	%rd48840, %r9089, %r2335;
	and.b64  	%rd48841, %rd48820, 4294967295;
	add.s64 	%rd48842, %rd48840, %rd48841;
	shr.u64 	%rd48843, %rd48842, 32;
	mul.wide.u32 	%rd48844, %r9090, %r2335;
	and.b64  	%rd48845, %rd48823, 4294967295;
	add.s64 	%rd48846, %rd48843, %rd48845;
	add.s64 	%rd48847, %rd48846, %rd48844;
	shr.u64 	%rd48848, %rd48847, 32;
	mul.wide.u32 	%rd48849, %r9091, %r2335;
	and.b64  	%rd48850, %rd48826, 4294967295;
	add.s64 	%rd48851, %rd48848, %rd48850;
	add.s64 	%rd48852, %rd48851, %rd48849;
	shr.u64 	%rd48853, %rd48852, 32;
	mul.wide.u32 	%rd48854, %r9092, %r2335;
	and.b64  	%rd48855, %rd48829, 4294967295;
	add.s64 	%rd48856, %rd48853, %rd48855;
	add.s64 	%rd48857, %rd48856, %rd48854;
	shr.u64 	%rd48858, %rd48857, 32;
	mul.wide.u32 	%rd48859, %r9093, %r2335;
	and.b64  	%rd48860, %rd48832, 4294967295;
	add.s64 	%rd48861, %rd48858, %rd48860;
	add.s64 	%rd48862, %rd48861, %rd48859;
	shr.u64 	%rd48863, %rd48862, 32;
	mul.wide.u32 	%rd48864, %r9094, %r2335;
	and.b64  	%rd48865, %rd48835, 4294967295;
	add.s64 	%rd48866, %rd48863, %rd48865;
	add.s64 	%rd48867, %rd48866, %rd48864;
	shr.u64 	%rd48868, %rd48867, 32;
	mul.wide.u32 	%rd48869, %r9095, %r2335;
	and.b64  	%rd48870, %rd48838, 4294967295;
	add.s64 	%rd48871, %rd48868, %rd48870;
	add.s64 	%rd48872, %rd48871, %rd48869;
	shr.u64 	%rd48873, %rd48872, 32;
	mul.wide.u32 	%rd48874, %r9096, %r2335;
	add.s64 	%rd48875, %rd48873, %rd48839;
	add.s64 	%rd48876, %rd48875, %rd48874;
	shr.u64 	%rd48877, %rd48876, 32;
	mul.wide.u32 	%rd48878, %r9089, %r2334;
	and.b64  	%rd48879, %rd48847, 4294967295;
	add.s64 	%rd48880, %rd48878, %rd48879;
	shr.u64 	%rd48881, %rd48880, 32;
	mul.wide.u32 	%rd48882, %r9090, %r2334;
	and.b64  	%rd48883, %rd48852, 4294967295;
	add.s64 	%rd48884, %rd48881, %rd48883;
	add.s64 	%rd48885, %rd48884, %rd48882;
	shr.u64 	%rd48886, %rd48885, 32;
	mul.wide.u32 	%rd48887, %r9091, %r2334;
	and.b64  	%rd48888, %rd48857, 4294967295;
	add.s64 	%rd48889, %rd48886, %rd48888;
	add.s64 	%rd48890, %rd48889, %rd48887;
	shr.u64 	%rd48891, %rd48890, 32;
	mul.wide.u32 	%rd48892, %r9092, %r2334;
	and.b64  	%rd48893, %rd48862, 4294967295;
	add.s64 	%rd48894, %rd48891, %rd48893;
	add.s64 	%rd48895, %rd48894, %rd48892;
	shr.u64 	%rd48896, %rd48895, 32;
	mul.wide.u32 	%rd48897, %r9093, %r2334;
	and.b64  	%rd48898, %rd48867, 4294967295;
	add.s64 	%rd48899, %rd48896, %rd48898;
	add.s64 	%rd48900, %rd48899, %rd48897;
	shr.u64 	%rd48901, %rd48900, 32;
	mul.wide.u32 	%rd48902, %r9094, %r2334;
	and.b64  	%rd48903, %rd48872, 4294967295;
	add.s64 	%rd48904, %rd48901, %rd48903;
	add.s64 	%rd48905, %rd48904, %rd48902;
	shr.u64 	%rd48906, %rd48905, 32;
	mul.wide.u32 	%rd48907, %r9095, %r2334;
	and.b64  	%rd48908, %rd48876, 4294967295;
	add.s64 	%rd48909, %rd48906, %rd48908;
	add.s64 	%rd48910, %rd48909, %rd48907;
	shr.u64 	%rd48911, %rd48910, 32;
	mul.wide.u32 	%rd48912, %r9096, %r2334;
	add.s64 	%rd48913, %rd48911, %rd48877;
	add.s64 	%rd48914, %rd48913, %rd48912;
	shr.u64 	%rd48915, %rd48914, 32;
	mul.wide.u32 	%rd48916, %r9089, %r2333;
	and.b64  	%rd48917, %rd48885, 4294967295;
	add.s64 	%rd48918, %rd48916, %rd48917;
	shr.u64 	%rd48919, %rd48918, 32;
	mul.wide.u32 	%rd48920, %r9090, %r2333;
	and.b64  	%rd48921, %rd48890, 4294967295;
	add.s64 	%rd48922, %rd48919, %rd48921;
	add.s64 	%rd48923, %rd48922, %rd48920;
	shr.u64 	%rd48924, %rd48923, 32;
	mul.wide.u32 	%rd48925, %r9091, %r2333;
	and.b64  	%rd48926, %rd48895, 4294967295;
	add.s64 	%rd48927, %rd48924, %rd48926;
	add.s64 	%rd48928, %rd48927, %rd48925;
	shr.u64 	%rd48929, %rd48928, 32;
	mul.wide.u32 	%rd48930, %r9092, %r2333;
	and.b64  	%rd48931, %rd48900, 4294967295;
	add.s64 	%rd48932, %rd48929, %rd48931;
	add.s64 	%rd48933, %rd48932, %rd48930;
	shr.u64 	%rd48934, %rd48933, 32;
	mul.wide.u32 	%rd48935, %r9093, %r2333;
	and.b64  	%rd48936, %rd48905, 4294967295;
	add.s64 	%rd48937, %rd48934, %rd48936;
	add.s64 	%rd48938, %rd48937, %rd48935;
	shr.u64 	%rd48939, %rd48938, 32;
	mul.wide.u32 	%rd48940, %r9094, %r2333;
	and.b64  	%rd48941, %rd48910, 4294967295;
	add.s64 	%rd48942, %rd48939, %rd48941;
	add.s64 	%rd48943, %rd48942, %rd48940;
	shr.u64 	%rd48944, %rd48943, 32;
	mul.wide.u32 	%rd48945, %r9095, %r2333;
	and.b64  	%rd48946, %rd48914, 4294967295;
	add.s64 	%rd48947, %rd48944, %rd48946;
	add.s64 	%rd48948, %rd48947, %rd48945;
	shr.u64 	%rd48949, %rd48948, 32;
	mul.wide.u32 	%rd48950, %r9096, %r2333;
	add.s64 	%rd48951, %rd48949, %rd48915;
	add.s64 	%rd48952, %rd48951, %rd48950;
	shr.u64 	%rd48953, %rd48952, 32;
	mul.wide.u32 	%rd48954, %r9089, %r2332;
	and.b64  	%rd48955, %rd48923, 4294967295;
	add.s64 	%rd48956, %rd48954, %rd48955;
	shr.u64 	%rd48957, %rd48956, 32;
	mul.wide.u32 	%rd48958, %r9090, %r2332;
	and.b64  	%rd48959, %rd48928, 4294967295;
	add.s64 	%rd48960, %rd48957, %rd48959;
	add.s64 	%rd48961, %rd48960, %rd48958;
	shr.u64 	%rd48962, %rd48961, 32;
	mul.wide.u32 	%rd48963, %r9091, %r2332;
	and.b64  	%rd48964, %rd48933, 4294967295;
	add.s64 	%rd48965, %rd48962, %rd48964;
	add.s64 	%rd48966, %rd48965, %rd48963;
	shr.u64 	%rd48967, %rd48966, 32;
	mul.wide.u32 	%rd48968, %r9092, %r2332;
	and.b64  	%rd48969, %rd48938, 4294967295;
	add.s64 	%rd48970, %rd48967, %rd48969;
	add.s64 	%rd48971, %rd48970, %rd48968;
	shr.u64 	%rd48972, %rd48971, 32;
	mul.wide.u32 	%rd48973, %r9093, %r2332;
	and.b64  	%rd48974, %rd48943, 4294967295;
	add.s64 	%rd48975, %rd48972, %rd48974;
	add.s64 	%rd48976, %rd48975, %rd48973;
	shr.u64 	%rd48977, %rd48976, 32;
	mul.wide.u32 	%rd48978, %r9094, %r2332;
	and.b64  	%rd48979, %rd48948, 4294967295;
	add.s64 	%rd48980, %rd48977, %rd48979;
	add.s64 	%rd48981, %rd48980, %rd48978;
	shr.u64 	%rd48982, %rd48981, 32;
	mul.wide.u32 	%rd48983, %r9095, %r2332;
	and.b64  	%rd48984, %rd48952, 4294967295;
	add.s64 	%rd48985, %rd48982, %rd48984;
	add.s64 	%rd48986, %rd48985, %rd48983;
	shr.u64 	%rd48987, %rd48986, 32;
	mul.wide.u32 	%rd48988, %r9096, %r2332;
	add.s64 	%rd48989, %rd48987, %rd48953;
	add.s64 	%rd48990, %rd48989, %rd48988;
	shr.u64 	%rd48991, %rd48990, 32;
	mul.wide.u32 	%rd48992, %r9089, %r2331;
	and.b64  	%rd48993, %rd48961, 4294967295;
	add.s64 	%rd48994, %rd48992, %rd48993;
	shr.u64 	%rd48995, %rd48994, 32;
	mul.wide.u32 	%rd48996, %r9090, %r2331;
	and.b64  	%rd48997, %rd48966, 4294967295;
	add.s64 	%rd48998, %rd48995, %rd48997;
	add.s64 	%rd48999, %rd48998, %rd48996;
	shr.u64 	%rd49000, %rd48999, 32;
	mul.wide.u32 	%rd49001, %r9091, %r2331;
	and.b64  	%rd49002, %rd48971, 4294967295;
	add.s64 	%rd49003, %rd49000, %rd49002;
	add.s64 	%rd49004, %rd49003, %rd49001;
	shr.u64 	%rd49005, %rd49004, 32;
	mul.wide.u32 	%rd49006, %r9092, %r2331;
	and.b64  	%rd49007, %rd48976, 4294967295;
	add.s64 	%rd49008, %rd49005, %rd49007;
	add.s64 	%rd49009, %rd49008, %rd49006;
	shr.u64 	%rd49010, %rd49009, 32;
	mul.wide.u32 	%rd49011, %r9093, %r2331;
	and.b64  	%rd49012, %rd48981, 4294967295;
	add.s64 	%rd49013, %rd49010, %rd49012;
	add.s64 	%rd49014, %rd49013, %rd49011;
	shr.u64 	%rd49015, %rd49014, 32;
	mul.wide.u32 	%rd49016, %r9094, %r2331;
	and.b64  	%rd49017, %rd48986, 4294967295;
	add.s64 	%rd49018, %rd49015, %rd49017;
	add.s64 	%rd49019, %rd49018, %rd49016;
	shr.u64 	%rd49020, %rd49019, 32;
	mul.wide.u32 	%rd49021, %r9095, %r2331;
	and.b64  	%rd49022, %rd48990, 4294967295;
	add.s64 	%rd49023, %rd49020, %rd49022;
	add.s64 	%rd49024, %rd49023, %rd49021;
	shr.u64 	%rd49025, %rd49024, 32;
	mul.wide.u32 	%rd49026, %r9096, %r2331;
	add.s64 	%rd49027, %rd49025, %rd48991;
	add.s64 	%rd49028, %rd49027, %rd49026;
	shr.u64 	%rd49029, %rd49028, 32;
	mul.wide.u32 	%rd49030, %r9089, %r2330;
	and.b64  	%rd49031, %rd48999, 4294967295;
	add.s64 	%rd49032, %rd49030, %rd49031;
	shr.u64 	%rd49033, %rd49032, 32;
	mul.wide.u32 	%rd49034, %r9090, %r2330;
	and.b64  	%rd49035, %rd49004, 4294967295;
	add.s64 	%rd49036, %rd49033, %rd49035;
	add.s64 	%rd49037, %rd49036, %rd49034;
	shr.u64 	%rd49038, %rd49037, 32;
	mul.wide.u32 	%rd49039, %r9091, %r2330;
	and.b64  	%rd49040, %rd49009, 4294967295;
	add.s64 	%rd49041, %rd49038, %rd49040;
	add.s64 	%rd49042, %rd49041, %rd49039;
	shr.u64 	%rd49043, %rd49042, 32;
	mul.wide.u32 	%rd49044, %r9092, %r2330;
	and.b64  	%rd49045, %rd49014, 4294967295;
	add.s64 	%rd49046, %rd49043, %rd49045;
	add.s64 	%rd49047, %rd49046, %rd49044;
	shr.u64 	%rd49048, %rd49047, 32;
	mul.wide.u32 	%rd49049, %r9093, %r2330;
	and.b64  	%rd49050, %rd49019, 4294967295;
	add.s64 	%rd49051, %rd49048, %rd49050;
	add.s64 	%rd49052, %rd49051, %rd49049;
	shr.u64 	%rd49053, %rd49052, 32;
	mul.wide.u32 	%rd49054, %r9094, %r2330;
	and.b64  	%rd49055, %rd49024, 4294967295;
	add.s64 	%rd49056, %rd49053, %rd49055;
	add.s64 	%rd49057, %rd49056, %rd49054;
	shr.u64 	%rd49058, %rd49057, 32;
	mul.wide.u32 	%rd49059, %r9095, %r2330;
	and.b64  	%rd49060, %rd49028, 4294967295;
	add.s64 	%rd49061, %rd49058, %rd49060;
	add.s64 	%rd49062, %rd49061, %rd49059;
	shr.u64 	%rd49063, %rd49062, 32;
	mul.wide.u32 	%rd49064, %r9096, %r2330;
	add.s64 	%rd49065, %rd49063, %rd49029;
	add.s64 	%rd49066, %rd49065, %rd49064;
	shr.u64 	%rd49067, %rd49066, 32;
	mul.wide.u32 	%rd49068, %r9089, %r2329;
	and.b64  	%rd49069, %rd49037, 4294967295;
	add.s64 	%rd49070, %rd49068, %rd49069;
	shr.u64 	%rd49071, %rd49070, 32;
	mul.wide.u32 	%rd49072, %r9090, %r2329;
	and.b64  	%rd49073, %rd49042, 4294967295;
	add.s64 	%rd49074, %rd49071, %rd49073;
	add.s64 	%rd49075, %rd49074, %rd49072;
	shr.u64 	%rd49076, %rd49075, 32;
	mul.wide.u32 	%rd49077, %r9091, %r2329;
	and.b64  	%rd49078, %rd49047, 4294967295;
	add.s64 	%rd49079, %rd49076, %rd49078;
	add.s64 	%rd49080, %rd49079, %rd49077;
	shr.u64 	%rd49081, %rd49080, 32;
	mul.wide.u32 	%rd49082, %r9092, %r2329;
	and.b64  	%rd49083, %rd49052, 4294967295;
	add.s64 	%rd49084, %rd49081, %rd49083;
	add.s64 	%rd49085, %rd49084, %rd49082;
	shr.u64 	%rd49086, %rd49085, 32;
	mul.wide.u32 	%rd49087, %r9093, %r2329;
	and.b64  	%rd49088, %rd49057, 4294967295;
	add.s64 	%rd49089, %rd49086, %rd49088;
	add.s64 	%rd49090, %rd49089, %rd49087;
	shr.u64 	%rd49091, %rd49090, 32;
	mul.wide.u32 	%rd49092, %r9094, %r2329;
	and.b64  	%rd49093, %rd49062, 4294967295;
	add.s64 	%rd49094, %rd49091, %rd49093;
	add.s64 	%rd49095, %rd49094, %rd49092;
	shr.u64 	%rd49096, %rd49095, 32;
	mul.wide.u32 	%rd49097, %r9095, %r2329;
	and.b64  	%rd49098, %rd49066, 4294967295;
	add.s64 	%rd49099, %rd49096, %rd49098;
	add.s64 	%rd49100, %rd49099, %rd49097;
	shr.u64 	%rd49101, %rd49100, 32;
	mul.wide.u32 	%rd49102, %r9096, %r2329;
	add.s64 	%rd49103, %rd49101, %rd49067;
	add.s64 	%rd49104, %rd49103, %rd49102;
	{ .reg .b32 tmp; mov.b64 {tmp, %r7567}, %rd49104; }
	mul.lo.s32 	%r7568, %r4352, %r7566;
	mul.wide.u32 	%rd49105, %r4353, %r7568;
	and.b64  	%rd49106, %rd48817, 4294967295;
	add.s64 	%rd49107, %rd49105, %rd49106;
	shr.u64 	%rd49108, %rd49107, 32;
	mul.wide.u32 	%rd49109, %r4354, %r7568;
	and.b64  	%rd49110, %rd48842, 4294967295;
	add.s64 	%rd49111, %rd49108, %rd49110;
	add.s64 	%rd49112, %rd49111, %rd49109;
	cvt.u32.u64 	%r7569, %rd49112;
	shr.u64 	%rd49113, %rd49112, 32;
	mul.wide.u32 	%rd49114, %r4355, %r7568;
	and.b64  	%rd49115, %rd48880, 4294967295;
	add.s64 	%rd49116, %rd49113, %rd49115;
	add.s64 	%rd49117, %rd49116, %rd49114;
	shr.u64 	%rd49118, %rd49117, 32;
	mul.wide.u32 	%rd49119, %r4356, %r7568;
	and.b64  	%rd49120, %rd48918, 4294967295;
	add.s64 	%rd49121, %rd49118, %rd49120;
	add.s64 	%rd49122, %rd49121, %rd49119;
	shr.u64 	%rd49123, %rd49122, 32;
	mul.wide.u32 	%rd49124, %r4357, %r7568;
	and.b64  	%rd49125, %rd48956, 4294967295;
	add.s64 	%rd49126, %rd49123, %rd49125;
	add.s64 	%rd49127, %rd49126, %rd49124;
	shr.u64 	%rd49128, %rd49127, 32;
	mul.wide.u32 	%rd49129, %r4358, %r7568;
	and.b64  	%rd49130, %rd48994, 4294967295;
	add.s64 	%rd49131, %rd49128, %rd49130;
	add.s64 	%rd49132, %rd49131, %rd49129;
	shr.u64 	%rd49133, %rd49132, 32;
	mul.wide.u32 	%rd49134, %r4359, %r7568;
	and.b64  	%rd49135, %rd49032, 4294967295;
	add.s64 	%rd49136, %rd49133, %rd49135;
	add.s64 	%rd49137, %rd49136, %rd49134;
	shr.u64 	%rd49138, %rd49137, 32;
	mul.wide.u32 	%rd49139, %r4360, %r7568;
	and.b64  	%rd49140, %rd49070, 4294967295;
	add.s64 	%rd49141, %rd49138, %rd49140;
	add.s64 	%rd49142, %rd49141, %rd49139;
	shr.u64 	%rd49143, %rd49142, 32;
	and.b64  	%rd49144, %rd49075, 4294967295;
	add.s64 	%rd49145, %rd49143, %rd49144;
	shr.u64 	%rd49146, %rd49145, 32;
	and.b64  	%rd49147, %rd49080, 4294967295;
	add.s64 	%rd49148, %rd49146, %rd49147;
	shr.u64 	%rd49149, %rd49148, 32;
	and.b64  	%rd49150, %rd49085, 4294967295;
	add.s64 	%rd49151, %rd49149, %rd49150;
	shr.u64 	%rd49152, %rd49151, 32;
	and.b64  	%rd49153, %rd49090, 4294967295;
	add.s64 	%rd49154, %rd49152, %rd49153;
	shr.u64 	%rd49155, %rd49154, 32;
	and.b64  	%rd49156, %rd49095, 4294967295;
	add.s64 	%rd49157, %rd49155, %rd49156;
	shr.u64 	%rd49158, %rd49157, 32;
	and.b64  	%rd49159, %rd49100, 4294967295;
	add.s64 	%rd49160, %rd49158, %rd49159;
	shr.u64 	%rd49161, %rd49160, 32;
	and.b64  	%rd49162, %rd49104, 4294967295;
	add.s64 	%rd49163, %rd49161, %rd49162;
	{ .reg .b32 tmp; mov.b64 {tmp, %r7570}, %rd49163; }
	add.s32 	%r7571, %r7567, %r7570;
	mul.lo.s32 	%r7572, %r4352, %r7569;
	mul.wide.u32 	%rd49164, %r4353, %r7572;
	and.b64  	%rd49165, %rd49112, 4294967295;
	add.s64 	%rd49166, %rd49164, %rd49165;
	shr.u64 	%rd49167, %rd49166, 32;
	mul.wide.u32 	%rd49168, %r4354, %r7572;
	and.b64  	%rd49169, %rd49117, 4294967295;
	add.s64 	%rd49170, %rd49167, %rd49169;
	add.s64 	%rd49171, %rd49170, %rd49168;
	cvt.u32.u64 	%r7573, %rd49171;
	shr.u64 	%rd49172, %rd49171, 32;
	mul.wide.u32 	%rd49173, %r4355, %r7572;
	and.b64  	%rd49174, %rd49122, 4294967295;
	add.s64 	%rd49175, %rd49172, %rd49174;
	add.s64 	%rd49176, %rd49175, %rd49173;
	shr.u64 	%rd49177, %rd49176, 32;
	mul.wide.u32 	%rd49178, %r4356, %r7572;
	and.b64  	%rd49179, %rd49127, 4294967295;
	add.s64 	%rd49180, %rd49177, %rd49179;
	add.s64 	%rd49181, %rd49180, %rd49178;
	shr.u64 	%rd49182, %rd49181, 32;
	mul.wide.u32 	%rd49183, %r4357, %r7572;
	and.b64  	%rd49184, %rd49132, 4294967295;
	add.s64 	%rd49185, %rd49182, %rd49184;
	add.s64 	%rd49186, %rd49185, %rd49183;
	shr.u64 	%rd49187, %rd49186, 32;
	mul.wide.u32 	%rd49188, %r4358, %r7572;
	and.b64  	%rd49189, %rd49137, 4294967295;
	add.s64 	%rd49190, %rd49187, %rd49189;
	add.s64 	%rd49191, %rd49190, %rd49188;
	shr.u64 	%rd49192, %rd49191, 32;
	mul.wide.u32 	%rd49193, %r4359, %r7572;
	and.b64  	%rd49194, %rd49142, 4294967295;
	add.s64 	%rd49195, %rd49192, %rd49194;
	add.s64 	%rd49196, %rd49195, %rd49193;
	shr.u64 	%rd49197, %rd49196, 32;
	mul.wide.u32 	%rd49198, %r4360, %r7572;
	and.b64  	%rd49199, %rd49145, 4294967295;
	add.s64 	%rd49200, %rd49197, %rd49199;
	add.s64 	%rd49201, %rd49200, %rd49198;
	shr.u64 	%rd49202, %rd49201, 32;
	and.b64  	%rd49203, %rd49148, 4294967295;
	add.s64 	%rd49204, %rd49202, %rd49203;
	shr.u64 	%rd49205, %rd49204, 32;
	and.b64  	%rd49206, %rd49151, 4294967295;
	add.s64 	%rd49207, %rd49205, %rd49206;
	shr.u64 	%rd49208, %rd49207, 32;
	and.b64  	%rd49209, %rd49154, 4294967295;
	add.s64 	%rd49210, %rd49208, %rd49209;
	shr.u64 	%rd49211, %rd49210, 32;
	and.b64  	%rd49212, %rd49157, 4294967295;
	add.s64 	%rd49213, %rd49211, %rd49212;
	shr.u64 	%rd49214, %rd49213, 32;
	and.b64  	%rd49215, %rd49160, 4294967295;
	add.s64 	%rd49216, %rd49214, %rd49215;
	shr.u64 	%rd49217, %rd49216, 32;
	and.b64  	%rd49218, %rd49163, 4294967295;
	add.s64 	%rd49219, %rd49217, %rd49218;
	{ .reg .b32 tmp; mov.b64 {tmp, %r7574}, %rd49219; }
	add.s32 	%r7575, %r7571, %r7574;
	mul.lo.s32 	%r7576, %r4352, %r7573;
	mul.wide.u32 	%rd49220, %r4353, %r7576;
	and.b64  	%rd49221, %rd49171, 4294967295;
	add.s64 	%rd49222, %rd49220, %rd49221;
	shr.u64 	%rd49223, %rd49222, 32;
	mul.wide.u32 	%rd49224, %r4354, %r7576;
	and.b64  	%rd49225, %rd49176, 4294967295;
	add.s64 	%rd49226, %rd49223, %rd49225;
	add.s64 	%rd49227, %rd49226, %rd49224;
	cvt.u32.u64 	%r7577, %rd49227;
	shr.u64 	%rd49228, %rd49227, 32;
	mul.wide.u32 	%rd49229, %r4355, %r7576;
	and.b64  	%rd49230, %rd49181, 4294967295;
	add.s64 	%rd49231, %rd49228, %rd49230;
	add.s64 	%rd49232, %rd49231, %rd49229;
	shr.u64 	%rd49233, %rd49232, 32;
	mul.wide.u32 	%rd49234, %r4356, %r7576;
	and.b64  	%rd49235, %rd49186, 4294967295;
	add.s64 	%rd49236, %rd49233, %rd49235;
	add.s64 	%rd49237, %rd49236, %rd49234;
	shr.u64 	%rd49238, %rd49237, 32;
	mul.wide.u32 	%rd49239, %r4357, %r7576;
	and.b64  	%rd49240, %rd49191, 4294967295;
	add.s64 	%rd49241, %rd49238, %rd49240;
	add.s64 	%rd49242, %rd49241, %rd49239;
	shr.u64 	%rd49243, %rd49242, 32;
	mul.wide.u32 	%rd49244, %r4358, %r7576;
	and.b64  	%rd49245, %rd49196, 4294967295;
	add.s64 	%rd49246, %rd49243, %rd49245;
	add.s64 	%rd49247, %rd49246, %rd49244;
	shr.u64 	%rd49248, %rd49247, 32;
	mul.wide.u32 	%rd49249, %r4359, %r7576;
	and.b64  	%rd49250, %rd49201, 4294967295;
	add.s64 	%rd49251, %rd49248, %rd49250;
	add.s64 	%rd49252, %rd49251, %rd49249;
	shr.u64 	%rd49253, %rd49252, 32;
	mul.wide.u32 	%rd49254, %r4360, %r7576;
	and.b64  	%rd49255, %rd49204, 4294967295;
	add.s64 	%rd49256, %rd49253, %rd49255;
	add.s64 	%rd49257, %rd49256, %rd49254;
	shr.u64 	%rd49258, %rd49257, 32;
	and.b64  	%rd49259, %rd49207, 4294967295;
	add.s64 	%rd49260, %rd49258, %rd49259;
	shr.u64 	%rd49261, %rd49260, 32;
	and.b64  	%rd49262, %rd49210, 4294967295;
	add.s64 	%rd49263, %rd49261, %rd49262;
	shr.u64 	%rd49264, %rd49263, 32;
	and.b64  	%rd49265, %rd49213, 4294967295;
	add.s64 	%rd49266, %rd49264, %rd49265;
	shr.u64 	%rd49267, %rd49266, 32;
	and.b64  	%rd49268, %rd49216, 4294967295;
	add.s64 	%rd49269, %rd49267, %rd49268;
	shr.u64 	%rd49270, %rd49269, 32;
	and.b64  	%rd49271, %rd49219, 4294967295;
	add.s64 	%rd49272, %rd49270, %rd49271;
	{ .reg .b32 tmp; mov.b64 {tmp, %r7578}, %rd49272; }
	add.s32 	%r7579, %r7575, %r7578;
	mul.lo.s32 	%r7580, %r4352, %r7577;
	mul.wide.u32 	%rd49273, %r4353, %r7580;
	and.b64  	%rd49274, %rd49227, 4294967295;
	add.s64 	%rd49275, %rd49273, %rd49274;
	shr.u64 	%rd49276, %rd49275, 32;
	mul.wide.u32 	%rd49277, %r4354, %r7580;
	and.b64  	%rd49278, %rd49232, 4294967295;
	add.s64 	%rd49279, %rd49276, %rd49278;
	add.s64 	%rd49280, %rd49279, %rd49277;
	cvt.u32.u64 	%r7581, %rd49280;
	shr.u64 	%rd49281, %rd49280, 32;
	mul.wide.u32 	%rd49282, %r4355, %r7580;
	and.b64  	%rd49283, %rd49237, 4294967295;
	add.s64 	%rd49284, %rd49281, %rd49283;
	add.s64 	%rd49285, %rd49284, %rd49282;
	shr.u64 	%rd49286, %rd49285, 32;
	mul.wide.u32 	%rd49287, %r4356, %r7580;
	and.b64  	%rd49288, %rd49242, 4294967295;
	add.s64 	%rd49289, %rd49286, %rd49288;
	add.s64 	%rd49290, %rd49289, %rd49287;
	shr.u64 	%rd49291, %rd49290, 32;
	mul.wide.u32 	%rd49292, %r4357, %r7580;
	and.b64  	%rd49293, %rd49247, 4294967295;
	add.s64 	%rd49294, %rd49291, %rd49293;
	add.s64 	%rd49295, %rd49294, %rd49292;
	shr.u64 	%rd49296, %rd49295, 32;
	mul.wide.u32 	%rd49297, %r4358, %r7580;
	and.b64  	%rd49298, %rd49252, 4294967295;
	add.s64 	%rd49299, %rd49296, %rd49298;
	add.s64 	%rd49300, %rd49299, %rd49297;
	shr.u64 	%rd49301, %rd49300, 32;
	mul.wide.u32 	%rd49302, %r4359, %r7580;
	and.b64  	%rd49303, %rd49257, 4294967295;
	add.s64 	%rd49304, %rd49301, %rd49303;
	add.s64 	%rd49305, %rd49304, %rd49302;
	shr.u64 	%rd49306, %rd49305, 32;
	mul.wide.u32 	%rd49307, %r4360, %r7580;
	and.b64  	%rd49308, %rd49260, 4294967295;
	add.s64 	%rd49309, %rd49306, %rd49308;
	add.s64 	%rd49310, %rd49309, %rd49307;
	shr.u64 	%rd49311, %rd49310, 32;
	and.b64  	%rd49312, %rd49263, 4294967295;
	add.s64 	%rd49313, %rd49311, %rd49312;
	shr.u64 	%rd49314, %rd49313, 32;
	and.b64  	%rd49315, %rd49266, 4294967295;
	add.s64 	%rd49316, %rd49314, %rd49315;
	shr.u64 	%rd49317, %rd49316, 32;
	and.b64  	%rd49318, %rd49269, 4294967295;
	add.s64 	%rd49319, %rd49317, %rd49318;
	shr.u64 	%rd49320, %rd49319, 32;
	and.b64  	%rd49321, %rd49272, 4294967295;
	add.s64 	%rd49322, %rd49320, %rd49321;
	{ .reg .b32 tmp; mov.b64 {tmp, %r7582}, %rd49322; }
	add.s32 	%r7583, %r7579, %r7582;
	mul.lo.s32 	%r7584, %r4352, %r7581;
	mul.wide.u32 	%rd49323, %r4353, %r7584;
	and.b64  	%rd49324, %rd49280, 4294967295;
	add.s64 	%rd49325, %rd49323, %rd49324;
	shr.u64 	%rd49326, %rd49325, 32;
	mul.wide.u32 	%rd49327, %r4354, %r7584;
	and.b64  	%rd49328, %rd49285, 4294967295;
	add.s64 	%rd49329, %rd49326, %rd49328;
	add.s64 	%rd49330, %rd49329, %rd49327;
	cvt.u32.u64 	%r7585, %rd49330;
	shr.u64 	%rd49331, %rd49330, 32;
	mul.wide.u32 	%rd49332, %r4355, %r7584;
	and.b64  	%rd49333, %rd49290, 4294967295;
	add.s64 	%rd49334, %rd49331, %rd49333;
	add.s64 	%rd49335, %rd49334, %rd49332;
	shr.u64 	%rd49336, %rd49335, 32;
	mul.wide.u32 	%rd49337, %r4356, %r7584;
	and.b64  	%rd49338, %rd49295, 4294967295;
	add.s64 	%rd49339, %rd49336, %rd49338;
	add.s64 	%rd49340, %rd49339, %rd49337;
	shr.u64 	%rd49341, %rd49340, 32;
	mul.wide.u32 	%rd49342, %r4357, %r7584;
	and.b64  	%rd49343, %rd49300, 4294967295;
	add.s64 	%rd49344, %rd49341, %rd49343;
	add.s64 	%rd49345, %rd49344, %rd49342;
	shr.u64 	%rd49346, %rd49345, 32;
	mul.wide.u32 	%rd49347, %r4358, %r7584;
	and.b64  	%rd49348, %rd49305, 4294967295;
	add.s64 	%rd49349, %rd49346, %rd49348;
	add.s64 	%rd49350, %rd49349, %rd49347;
	shr.u64 	%rd49351, %rd49350, 32;
	mul.wide.u32 	%rd49352, %r4359, %r7584;
	and.b64  	%rd49353, %rd49310, 4294967295;
	add.s64 	%rd49354, %rd49351, %rd49353;
	add.s64 	%rd49355, %rd49354, %rd49352;
	shr.u64 	%rd49356, %rd49355, 32;
	mul.wide.u32 	%rd49357, %r4360, %r7584;
	and.b64  	%rd49358, %rd49313, 4294967295;
	add.s64 	%rd49359, %rd49356, %rd49358;
	add.s64 	%rd49360, %rd49359, %rd49357;
	shr.u64 	%rd49361, %rd49360, 32;
	and.b64  	%rd49362, %rd49316, 4294967295;
	add.s64 	%rd49363, %rd49361, %rd49362;
	shr.u64 	%rd49364, %rd49363, 32;
	and.b64  	%rd49365, %rd49319, 4294967295;
	add.s64 	%rd49366, %rd49364, %rd49365;
	shr.u64 	%rd49367, %rd49366, 32;
	and.b64  	%rd49368, %rd49322, 4294967295;
	add.s64 	%rd49369, %rd49367, %rd49368;
	{ .reg .b32 tmp; mov.b64 {tmp, %r7586}, %rd49369; }
	add.s32 	%r7587, %r7583, %r7586;
	mul.lo.s32 	%r7588, %r4352, %r7585;
	mul.wide.u32 	%rd49370, %r4353, %r7588;
	and.b64  	%rd49371, %rd49330, 4294967295;
	add.s64 	%rd49372, %rd49370, %rd49371;
	shr.u64 	%rd49373, %rd49372, 32;
	mul.wide.u32 	%rd49374, %r4354, %r7588;
	and.b64  	%rd49375, %rd49335, 4294967295;
	add.s64 	%rd49376, %rd49373, %rd49375;
	add.s64 	%rd49377, %rd49376, %rd49374;
	cvt.u32.u64 	%r7589, %rd49377;
	shr.u64 	%rd49378, %rd49377, 32;
	mul.wide.u32 	%rd49379, %r4355, %r7588;
	and.b64  	%rd49380, %rd49340, 4294967295;
	add.s64 	%rd49381, %rd49378, %rd49380;
	add.s64 	%rd49382, %rd49381, %rd49379;
	shr.u64 	%rd49383, %rd49382, 32;
	mul.wide.u32 	%rd49384, %r4356, %r7588;
	and.b64  	%rd49385, %rd49345, 4294967295;
	add.s64 	%rd49386, %rd49383, %rd49385;
	add.s64 	%rd49387, %rd49386, %rd49384;
	shr.u64 	%rd49388, %rd49387, 32;
	mul.wide.u32 	%rd49389, %r4357, %r7588;
	and.b64  	%rd49390, %rd49350, 4294967295;
	add.s64 	%rd49391, %rd49388, %rd49390;
	add.s64 	%rd49392, %rd49391, %rd49389;
	shr.u64 	%rd49393, %rd49392, 32;
	mul.wide.u32 	%rd49394, %r4358, %r7588;
	and.b64  	%rd49395, %rd49355, 4294967295;
	add.s64 	%rd49396, %rd49393, %rd49395;
	add.s64 	%rd49397, %rd49396, %rd49394;
	shr.u64 	%rd49398, %rd49397, 32;
	mul.wide.u32 	%rd49399, %r4359, %r7588;
	and.b64  	%rd49400, %rd49360, 4294967295;
	add.s64 	%rd49401, %rd49398, %rd49400;
	add.s64 	%rd49402, %rd49401, %rd49399;
	shr.u64 	%rd49403, %rd49402, 32;
	mul.wide.u32 	%rd49404, %r4360, %r7588;
	and.b64  	%rd49405, %rd49363, 4294967295;
	add.s64 	%rd49406, %rd49403, %rd49405;
	add.s64 	%rd49407, %rd49406, %rd49404;
	shr.u64 	%rd49408, %rd49407, 32;
	and.b64  	%rd49409, %rd49366, 4294967295;
	add.s64 	%rd49410, %rd49408, %rd49409;
	shr.u64 	%rd49411, %rd49410, 32;
	and.b64  	%rd49412, %rd49369, 4294967295;
	add.s64 	%rd49413, %rd49411, %rd49412;
	{ .reg .b32 tmp; mov.b64 {tmp, %r7590}, %rd49413; }
	add.s32 	%r7591, %r7587, %r7590;
	mul.lo.s32 	%r7592, %r4352, %r7589;
	mul.wide.u32 	%rd49414, %r4353, %r7592;
	and.b64  	%rd49415, %rd49377, 4294967295;
	add.s64 	%rd49416, %rd49414, %rd49415;
	shr.u64 	%rd49417, %rd49416, 32;
	mul.wide.u32 	%rd49418, %r4354, %r7592;
	and.b64  	%rd49419, %rd49382, 4294967295;
	add.s64 	%rd49420, %rd49417, %rd49419;
	add.s64 	%rd49421, %rd49420, %rd49418;
	cvt.u32.u64 	%r7593, %rd49421;
	shr.u64 	%rd49422, %rd49421, 32;
	mul.wide.u32 	%rd49423, %r4355, %r7592;
	and.b64  	%rd49424, %rd49387, 4294967295;
	add.s64 	%rd49425, %rd49422, %rd49424;
	add.s64 	%rd49426, %rd49425, %rd49423;
	shr.u64 	%rd49427, %rd49426, 32;
	mul.wide.u32 	%rd49428, %r4356, %r7592;
	and.b64  	%rd49429, %rd49392, 4294967295;
	add.s64 	%rd49430, %rd49427, %rd49429;
	add.s64 	%rd49431, %rd49430, %rd49428;
	shr.u64 	%rd49432, %rd49431, 32;
	mul.wide.u32 	%rd49433, %r4357, %r7592;
	and.b64  	%rd49434, %rd49397, 4294967295;
	add.s64 	%rd49435, %rd49432, %rd49434;
	add.s64 	%rd49436, %rd49435, %rd49433;
	shr.u64 	%rd49437, %rd49436, 32;
	mul.wide.u32 	%rd49438, %r4358, %r7592;
	and.b64  	%rd49439, %rd49402, 4294967295;
	add.s64 	%rd49440, %rd49437, %rd49439;
	add.s64 	%rd49441, %rd49440, %rd49438;
	shr.u64 	%rd49442, %rd49441, 32;
	mul.wide.u32 	%rd49443, %r4359, %r7592;
	and.b64  	%rd49444, %rd49407, 4294967295;
	add.s64 	%rd49445, %rd49442, %rd49444;
	add.s64 	%rd49446, %rd49445, %rd49443;
	shr.u64 	%rd49447, %rd49446, 32;
	mul.wide.u32 	%rd49448, %r4360, %r7592;
	and.b64  	%rd49449, %rd49410, 4294967295;
	add.s64 	%rd49450, %rd49447, %rd49449;
	add.s64 	%rd49451, %rd49450, %rd49448;
	shr.u64 	%rd49452, %rd49451, 32;
	and.b64  	%rd49453, %rd49413, 4294967295;
	add.s64 	%rd49454, %rd49452, %rd49453;
	{ .reg .b32 tmp; mov.b64 {tmp, %r7594}, %rd49454; }
	add.s32 	%r7595, %r7591, %r7594;
	mul.lo.s32 	%r7596, %r4352, %r7593;
	mul.wide.u32 	%rd49455, %r4353, %r7596;
	and.b64  	%rd49456, %rd49421, 4294967295;
	add.s64 	%rd49457, %rd49455, %rd49456;
	shr.u64 	%rd49458, %rd49457, 32;
	mul.wide.u32 	%rd49459, %r4354, %r7596;
	and.b64  	%rd49460, %rd49426, 4294967295;
	add.s64 	%rd49461, %rd49458, %rd49460;
	add.s64 	%rd49462, %rd49461, %rd49459;
	cvt.u32.u64 	%r4409, %rd49462;
	shr.u64 	%rd49463, %rd49462, 32;
	mul.wide.u32 	%rd49464, %r4355, %r7596;
	and.b64  	%rd49465, %rd49431, 4294967295;
	add.s64 	%rd49466, %rd49463, %rd49465;
	add.s64 	%rd49467, %rd49466, %rd49464;
	cvt.u32.u64 	%r4410, %rd49467;
	shr.u64 	%rd49468, %rd49467, 32;
	mul.wide.u32 	%rd49469, %r4356, %r7596;
	and.b64  	%rd49470, %rd49436, 4294967295;
	add.s64 	%rd49471, %rd49468, %rd49470;
	add.s64 	%rd49472, %rd49471, %rd49469;
	cvt.u32.u64 	%r4411, %rd49472;
	shr.u64 	%rd49473, %rd49472, 32;
	mul.wide.u32 	%rd49474, %r4357, %r7596;
	and.b64  	%rd49475, %rd49441, 4294967295;
	add.s64 	%rd49476, %rd49473, %rd49475;
	add.s64 	%rd49477, %rd49476, %rd49474;
	cvt.u32.u64 	%r4412, %rd49477;
	shr.u64 	%rd49478, %rd49477, 32;
	mul.wide.u32 	%rd49479, %r4358, %r7596;
	and.b64  	%rd49480, %rd49446, 4294967295;
	add.s64 	%rd49481, %rd49478, %rd49480;
	add.s64 	%rd49482, %rd49481, %rd49479;
	cvt.u32.u64 	%r4413, %rd49482;
	shr.u64 	%rd49483, %rd49482, 32;
	mul.wide.u32 	%rd49484, %r4359, %r7596;
	and.b64  	%rd49485, %rd49451, 4294967295;
	add.s64 	%rd49486, %rd49483, %rd49485;
	add.s64 	%rd49487, %rd49486, %rd49484;
	cvt.u32.u64 	%r4414, %rd49487;
	shr.u64 	%rd49488, %rd49487, 32;
	mul.wide.u32 	%rd49489, %r4360, %r7596;
	and.b64  	%rd49490, %rd49454, 4294967295;
	add.s64 	%rd49491, %rd49488, %rd49490;
	add.s64 	%rd49492, %rd49491, %rd49489;
	cvt.u32.u64 	%r4415, %rd49492;
	{ .reg .b32 tmp; mov.b64 {tmp, %r7597}, %rd49492; }
	add.s32 	%r4416, %r7595, %r7597;
	cvta.to.global.u64 	%rd49493, %rd50174;
	add.s64 	%rd18, %rd49493, %rd45444;
	st.global.u32 	[%rd18], %r4409;
	st.global.u32 	[%rd18+4], %r4410;
	st.global.u32 	[%rd18+8], %r4411;
	st.global.u32 	[%rd18+12], %r4412;
	st.global.u32 	[%rd18+16], %r4413;
	st.global.u32 	[%rd18+20], %r4414;
	st.global.u32 	[%rd18+24], %r4415;
	st.global.u32 	[%rd18+28], %r4416;
	setp.gt.u32 	%p2222, %r4416, %r4360;
	@%p2222 bra 	$L__BB5_1902;
	setp.lt.u32 	%p2223, %r4416, %r4360;
	@%p2223 bra 	$L__BB5_1903;
	setp.gt.u32 	%p2224, %r4415, %r4359;
	@%p2224 bra 	$L__BB5_1902;
	setp.lt.u32 	%p2225, %r4415, %r4359;
	@%p2225 bra 	$L__BB5_1903;
	setp.gt.u32 	%p2226, %r4414, %r4358;
	@%p2226 bra 	$L__BB5_1902;
	setp.lt.u32 	%p2227, %r4414, %r4358;
	@%p2227 bra 	$L__BB5_1903;
	setp.gt.u32 	%p2228, %r4413, %r4357;
	@%p2228 bra 	$L__BB5_1902;
	setp.lt.u32 	%p2229, %r4413, %r4357;
	@%p2229 bra 	$L__BB5_1903;
	setp.gt.u32 	%p2230, %r4412, %r4356;
	@%p2230 bra 	$L__BB5_1902;
	setp.lt.u32 	%p2231, %r4412, %r4356;
	@%p2231 bra 	$L__BB5_1903;
	setp.gt.u32 	%p2232, %r4411, %r4355;
	@%p2232 bra 	$L__BB5_1902;
	setp.lt.u32 	%p2233, %r4411, %r4355;
	@%p2233 bra 	$L__BB5_1903;
	setp.gt.u32 	%p2234, %r4410, %r4354;
	@%p2234 bra 	$L__BB5_1902;
	setp.lt.u32 	%p2235, %r4410, %r4354;
	setp.lt.u32 	%p2236, %r4409, %r4353;
	or.pred  	%p2237, %p2235, %p2236;
	@%p2237 bra 	$L__BB5_1903;
$L__BB5_1902:
	sub.s32 	%r7602, %r4409, %r4353;
	st.global.u32 	[%rd18], %r7602;
	sub.s32 	%r7603, %r4410, %r4354;
	st.global.u32 	[%rd18+4], %r7603;
	sub.s32 	%r7604, %r4411, %r4355;
	st.global.u32 	[%rd18+8], %r7604;
	sub.s32 	%r7605, %r4412, %r4356;
	st.global.u32 	[%rd18+12], %r7605;
	sub.s32 	%r7606, %r4413, %r4357;
	st.global.u32 	[%rd18+16], %r7606;
	sub.s32 	%r7607, %r4414, %r4358;
	st.global.u32 	[%rd18+20], %r7607;
	sub.s32 	%r7608, %r4415, %r4359;
	st.global.u32 	[%rd18+24], %r7608;
	sub.s32 	%r7609, %r4416, %r4360;
	st.global.u32 	[%rd18+28], %r7609;
$L__BB5_1903:
	mul.wide.u32 	%rd49495, %r9097, %r2328;
	cvt.u32.u64 	%r7610, %rd49495;
	shr.u64 	%rd49496, %rd49495, 32;
	mul.wide.u32 	%rd49497, %r9098, %r2328;
	add.s64 	%rd49498, %rd49496, %rd49497;
	shr.u64 	%rd49499, %rd49498, 32;
	mul.wide.u32 	%rd49500, %r9099, %r2328;
	add.s64 	%rd49501, %rd49499, %rd49500;
	shr.u64 	%rd49502, %rd49501, 32;
	mul.wide.u32 	%rd49503, %r9100, %r2328;
	add.s64 	%rd49504, %rd49502, %rd49503;
	shr.u64 	%rd49505, %rd49504, 32;
	mul.wide.u32 	%rd49506, %r9101, %r2328;
	add.s64 	%rd49507, %rd49505, %rd49506;
	shr.u64 	%rd49508, %rd49507, 32;
	mul.wide.u32 	%rd49509, %r9102, %r2328;
	add.s64 	%rd49510, %rd49508, %rd49509;
	shr.u64 	%rd49511, %rd49510, 32;
	mul.wide.u32 	%rd49512, %r9103, %r2328;
	add.s64 	%rd49513, %rd49511, %rd49512;
	shr.u64 	%rd49514, %rd49513, 32;
	mul.wide.u32 	%rd49515, %r9104, %r2328;
	add.s64 	%rd49516, %rd49514, %rd49515;
	shr.u64 	%rd49517, %rd49516, 32;
	mul.wide.u32 	%rd49518, %r9097, %r2327;
	and.b64  	%rd49519, %rd49498, 4294967295;
	add.s64 	%rd49520, %rd49518, %rd49519;
	shr.u64 	%rd49521, %rd49520, 32;
	mul.wide.u32 	%rd49522, %r9098, %r2327;
	and.b64  	%rd49523, %rd49501, 4294967295;
	add.s64 	%rd49524, %rd49521, %rd49523;
	add.s64 	%rd49525, %rd49524, %rd49522;
	shr.u64 	%rd49526, %rd49525, 32;
	mul.wide.u32 	%rd49527, %r9099, %r2327;
	and.b64  	%rd49528, %rd49504, 4294967295;
	add.s64 	%rd49529, %rd49526, %rd49528;
	add.s64 	%rd49530, %rd49529, %rd49527;
	shr.u64 	%rd49531, %rd49530, 32;
	mul.wide.u32 	%rd49532, %r9100, %r2327;
	and.b64  	%rd49533, %rd49507, 4294967295;
	add.s64 	%rd49534, %rd49531, %rd49533;
	add.s64 	%rd49535, %rd49534, %rd49532;
	shr.u64 	%rd49536, %rd49535, 32;
	mul.wide.u32 	%rd49537, %r9101, %r2327;
	and.b64  	%rd49538, %rd49510, 4294967295;
	add.s64 	%rd49539, %rd49536, %rd49538;
	add.s64 	%rd49540, %rd49539, %rd49537;
	shr.u64 	%rd49541, %rd49540, 32;
	mul.wide.u32 	%rd49542, %r9102, %r2327;
	and.b64  	%rd49543, %rd49513, 4294967295;
	add.s64 	%rd49544, %rd49541, %rd49543;
	add.s64 	%rd49545, %rd49544, %rd49542;
	shr.u64 	%rd49546, %rd49545, 32;
	mul.wide.u32 	%rd49547, %r9103, %r2327;
	and.b64  	%rd49548, %rd49516, 4294967295;
	add.s64 	%rd49549, %rd49546, %rd49548;
	add.s64 	%rd49550, %rd49549, %rd49547;
	shr.u64 	%rd49551, %rd49550, 32;
	mul.wide.u32 	%rd49552, %r9104, %r2327;
	add.s64 	%rd49553, %rd49551, %rd49517;
	add.s64 	%rd49554, %rd49553, %rd49552;
	shr.u64 	%rd49555, %rd49554, 32;
	mul.wide.u32 	%rd49556, %r9097, %r2326;
	and.b64  	%rd49557, %rd49525, 4294967295;
	add.s64 	%rd49558, %rd49556, %rd49557;
	shr.u64 	%rd49559, %rd49558, 32;
	mul.wide.u32 	%rd49560, %r9098, %r2326;
	and.b64  	%rd49561, %rd49530, 4294967295;
	add.s64 	%rd49562, %rd49559, %rd49561;
	add.s64 	%rd49563, %rd49562, %rd49560;
	shr.u64 	%rd49564, %rd49563, 32;
	mul.wide.u32 	%rd49565, %r9099, %r2326;
	and.b64  	%rd49566, %rd49535, 4294967295;
	add.s64 	%rd49567, %rd49564, %rd49566;
	add.s64 	%rd49568, %rd49567, %rd49565;
	shr.u64 	%rd49569, %rd49568, 32;
	mul.wide.u32 	%rd49570, %r9100, %r2326;
	and.b64  	%rd49571, %rd49540, 4294967295;
	add.s64 	%rd49572, %rd49569, %rd49571;
	add.s64 	%rd49573, %rd49572, %rd49570;
	shr.u64 	%rd49574, %rd49573, 32;
	mul.wide.u32 	%rd49575, %r9101, %r2326;
	and.b64  	%rd49576, %rd49545, 4294967295;
	add.s64 	%rd49577, %rd49574, %rd49576;
	add.s64 	%rd49578, %rd49577, %rd49575;
	shr.u64 	%rd49579, %rd49578, 32;
	mul.wide.u32 	%rd49580, %r9102, %r2326;
	and.b64  	%rd49581, %rd49550, 4294967295;
	add.s64 	%rd49582, %rd49579, %rd49581;
	add.s64 	%rd49583, %rd49582, %rd49580;
	shr.u64 	%rd49584, %rd49583, 32;
	mul.wide.u32 	%rd49585, %r9103, %r2326;
	and.b64  	%rd49586, %rd49554, 4294967295;
	add.s64 	%rd49587, %rd49584, %rd49586;
	add.s64 	%rd49588, %rd49587, %rd49585;
	shr.u64 	%rd49589, %rd49588, 32;
	mul.wide.u32 	%rd49590, %r9104, %r2326;
	add.s64 	%rd49591, %rd49589, %rd49555;
	add.s64 	%rd49592, %rd49591, %rd49590;
	shr.u64 	%rd49593, %rd49592, 32;
	mul.wide.u32 	%rd49594, %r9097, %r2325;
	and.b64  	%rd49595, %rd49563, 4294967295;
	add.s64 	%rd49596, %rd49594, %rd49595;
	shr.u64 	%rd49597, %rd49596, 32;
	mul.wide.u32 	%rd49598, %r9098, %r2325;
	and.b64  	%rd49599, %rd49568, 4294967295;
	add.s64 	%rd49600, %rd49597, %rd49599;
	add.s64 	%rd49601, %rd49600, %rd49598;
	shr.u64 	%rd49602, %rd49601, 32;
	mul.wide.u32 	%rd49603, %r9099, %r2325;
	and.b64  	%rd49604, %rd49573, 4294967295;
	add.s64 	%rd49605, %rd49602, %rd49604;
	add.s64 	%rd49606, %rd49605, %rd49603;
	shr.u64 	%rd49607, %rd49606, 32;
	mul.wide.u32 	%rd49608, %r9100, %r2325;
	and.b64  	%rd49609, %rd49578, 4294967295;
	add.s64 	%rd49610, %rd49607, %rd49609;
	add.s64 	%rd49611, %rd49610, %rd49608;
	shr.u64 	%rd49612, %rd49611, 32;
	mul.wide.u32 	%rd49613, %r9101, %r2325;
	and.b64  	%rd49614, %rd49583, 4294967295;
	add.s64 	%rd49615, %rd49612, %rd49614;
	add.s64 	%rd49616, %rd49615, %rd49613;
	shr.u64 	%rd49617, %rd49616, 32;
	mul.wide.u32 	%rd49618, %r9102, %r2325;
	and.b64  	%rd49619, %rd49588, 4294967295;
	add.s64 	%rd49620, %rd49617, %rd49619;
	add.s64 	%rd49621, %rd49620, %rd49618;
	shr.u64 	%rd49622, %rd49621, 32;
	mul.wide.u32 	%rd49623, %r9103, %r2325;
	and.b64  	%rd49624, %rd49592, 4294967295;
	add.s64 	%rd49625, %rd49622, %rd49624;
	add.s64 	%rd49626, %rd49625, %rd49623;
	shr.u64 	%rd49627, %rd49626, 32;
	mul.wide.u32 	%rd49628, %r9104, %r2325;
	add.s64 	%rd49629, %rd49627, %rd49593;
	add.s64 	%rd49630, %rd49629, %rd49628;
	shr.u64 	%rd49631, %rd49630, 32;
	mul.wide.u32 	%rd49632, %r9097, %r2324;
	and.b64  	%rd49633, %rd49601, 4294967295;
	add.s64 	%rd49634, %rd49632, %rd49633;
	shr.u64 	%rd49635, %rd49634, 32;
	mul.wide.u32 	%rd49636, %r9098, %r2324;
	and.b64  	%rd49637, %rd49606, 4294967295;
	add.s64 	%rd49638, %rd49635, %rd49637;
	add.s64 	%rd49639, %rd49638, %rd49636;
	shr.u64 	%rd49640, %rd49639, 32;
	mul.wide.u32 	%rd49641, %r9099, %r2324;
	and.b64  	%rd49642, %rd49611, 4294967295;
	add.s64 	%rd49643, %rd49640, %rd49642;
	add.s64 	%rd49644, %rd49643, %rd49641;
	shr.u64 	%rd49645, %rd49644, 32;
	mul.wide.u32 	%rd49646, %r9100, %r2324;
	and.b64  	%rd49647, %rd49616, 4294967295;
	add.s64 	%rd49648, %rd49645, %rd49647;
	add.s64 	%rd49649, %rd49648, %rd49646;
	shr.u64 	%rd49650, %rd49649, 32;
	mul.wide.u32 	%rd49651, %r9101, %r2324;
	and.b64  	%rd49652, %rd49621, 4294967295;
	add.s64 	%rd49653, %rd49650, %rd49652;
	add.s64 	%rd49654, %rd49653, %rd49651;
	shr.u64 	%rd49655, %rd49654, 32;
	mul.wide.u32 	%rd49656, %r9102, %r2324;
	and.b64  	%rd49657, %rd49626, 4294967295;
	add.s64 	%rd49658, %rd49655, %rd49657;
	add.s64 	%rd49659, %rd49658, %rd49656;
	shr.u64 	%rd49660, %rd49659, 32;
	mul.wide.u32 	%rd49661, %r9103, %r2324;
	and.b64  	%rd49662, %rd49630, 4294967295;
	add.s64 	%rd49663, %rd49660, %rd49662;
	add.s64 	%rd49664, %rd49663, %rd49661;
	shr.u64 	%rd49665, %rd49664, 32;
	mul.wide.u32 	%rd49666, %r9104, %r2324;
	add.s64 	%rd49667, %rd49665, %rd49631;
	add.s64 	%rd49668, %rd49667, %rd49666;
	shr.u64 	%rd49669, %rd49668, 32;
	mul.wide.u32 	%rd49670, %r9097, %r2323;
	and.b64  	%rd49671, %rd49639, 4294967295;
	add.s64 	%rd49672, %rd49670, %rd49671;
	shr.u64 	%rd49673, %rd49672, 32;
	mul.wide.u32 	%rd49674, %r9098, %r2323;
	and.b64  	%rd49675, %rd49644, 4294967295;
	add.s64 	%rd49676, %rd49673, %rd49675;
	add.s64 	%rd49677, %rd49676, %rd49674;
	shr.u64 	%rd49678, %rd49677, 32;
	mul.wide.u32 	%rd49679, %r9099, %r2323;
	and.b64  	%rd49680, %rd49649, 4294967295;
	add.s64 	%rd49681, %rd49678, %rd49680;
	add.s64 	%rd49682, %rd49681, %rd49679;
	shr.u64 	%rd49683, %rd49682, 32;
	mul.wide.u32 	%rd49684, %r9100, %r2323;
	and.b64  	%rd49685, %rd49654, 4294967295;
	add.s64 	%rd49686, %rd49683, %rd49685;
	add.s64 	%rd49687, %rd49686, %rd49684;
	shr.u64 	%rd49688, %rd49687, 32;
	mul.wide.u32 	%rd49689, %r9101, %r2323;
	and.b64  	%rd49690, %rd49659, 4294967295;
	add.s64 	%rd49691, %rd49688, %rd49690;
	add.s64 	%rd49692, %rd49691, %rd49689;
	shr.u64 	%rd49693, %rd49692, 32;
	mul.wide.u32 	%rd49694, %r9102, %r2323;
	and.b64  	%rd49695, %rd49664, 4294967295;
	add.s64 	%rd49696, %rd49693, %rd49695;
	add.s64 	%rd49697, %rd49696, %rd49694;
	shr.u64 	%rd49698, %rd49697, 32;
	mul.wide.u32 	%rd49699, %r9103, %r2323;
	and.b64  	%rd49700, %rd49668, 4294967295;
	add.s64 	%rd49701, %rd49698, %rd49700;
	add.s64 	%rd49702, %rd49701, %rd49699;
	shr.u64 	%rd49703, %rd49702, 32;
	mul.wide.u32 	%rd49704, %r9104, %r2323;
	add.s64 	%rd49705, %rd49703, %rd49669;
	add.s64 	%rd49706, %rd49705, %rd49704;
	shr.u64 	%rd49707, %rd49706, 32;
	mul.wide.u32 	%rd49708, %r9097, %r2322;
	and.b64  	%rd49709, %rd49677, 4294967295;
	add.s64 	%rd49710, %rd49708, %rd49709;
	shr.u64 	%rd49711, %rd49710, 32;
	mul.wide.u32 	%rd49712, %r9098, %r2322;
	and.b64  	%rd49713, %rd49682, 4294967295;
	add.s64 	%rd49714, %rd49711, %rd49713;
	add.s64 	%rd49715, %rd49714, %rd49712;
	shr.u64 	%rd49716, %rd49715, 32;
	mul.wide.u32 	%rd49717, %r9099, %r2322;
	and.b64  	%rd49718, %rd49687, 4294967295;
	add.s64 	%rd49719, %rd49716, %rd49718;
	add.s64 	%rd49720, %rd49719, %rd49717;
	shr.u64 	%rd49721, %rd49720, 32;
	mul.wide.u32 	%rd49722, %r9100, %r2322;
	and.b64  	%rd49723, %rd49692, 4294967295;
	add.s64 	%rd49724, %rd49721, %rd49723;
	add.s64 	%rd49725, %rd49724, %rd49722;
	shr.u64 	%rd49726, %rd49725, 32;
	mul.wide.u32 	%rd49727, %r9101, %r2322;
	and.b64  	%rd49728, %rd49697, 4294967295;
	add.s64 	%rd49729, %rd49726, %rd49728;
	add.s64 	%rd49730, %rd49729, %rd49727;
	shr.u64 	%rd49731, %rd49730, 32;
	mul.wide.u32 	%rd49732, %r9102, %r2322;
	and.b64  	%rd49733, %rd49702, 4294967295;
	add.s64 	%rd49734, %rd49731, %rd49733;
	add.s64 	%rd49735, %rd49734, %rd49732;
	shr.u64 	%rd49736, %rd49735, 32;
	mul.wide.u32 	%rd49737, %r9103, %r2322;
	and.b64  	%rd49738, %rd49706, 4294967295;
	add.s64 	%rd49739, %rd49736, %rd49738;
	add.s64 	%rd49740, %rd49739, %rd49737;
	shr.u64 	%rd49741, %rd49740, 32;
	mul.wide.u32 	%rd49742, %r9104, %r2322;
	add.s64 	%rd49743, %rd49741, %rd49707;
	add.s64 	%rd49744, %rd49743, %rd49742;
	shr.u64 	%rd49745, %rd49744, 32;
	mul.wide.u32 	%rd49746, %r9097, %r2321;
	and.b64  	%rd49747, %rd49715, 4294967295;
	add.s64 	%rd49748, %rd49746, %rd49747;
	shr.u64 	%rd49749, %rd49748, 32;
	mul.wide.u32 	%rd49750, %r9098, %r2321;
	and.b64  	%rd49751, %rd49720, 4294967295;
	add.s64 	%rd49752, %rd49749, %rd49751;
	add.s64 	%rd49753, %rd49752, %rd49750;
	shr.u64 	%rd49754, %rd49753, 32;
	mul.wide.u32 	%rd49755, %r9099, %r2321;
	and.b64  	%rd49756, %rd49725, 4294967295;
	add.s64 	%rd49757, %rd49754, %rd49756;
	add.s64 	%rd49758, %rd49757, %rd49755;
	shr.u64 	%rd49759, %rd49758, 32;
	mul.wide.u32 	%rd49760, %r9100, %r2321;
	and.b64  	%rd49761, %rd49730, 4294967295;
	add.s64 	%rd49762, %rd49759, %rd49761;
	add.s64 	%rd49763, %rd49762, %rd49760;
	shr.u64 	%rd49764, %rd49763, 32;
	mul.wide.u32 	%rd49765, %r9101, %r2321;
	and.b64  	%rd49766, %rd49735, 4294967295;
	add.s64 	%rd49767, %rd49764, %rd49766;
	add.s64 	%rd49768, %rd49767, %rd49765;
	shr.u64 	%rd49769, %rd49768, 32;
	mul.wide.u32 	%rd49770, %r9102, %r2321;
	and.b64  	%rd49771, %rd49740, 4294967295;
	add.s64 	%rd49772, %rd49769, %rd49771;
	add.s64 	%rd49773, %rd49772, %rd49770;
	shr.u64 	%rd49774, %rd49773, 32;
	mul.wide.u32 	%rd49775, %r9103, %r2321;
	and.b64  	%rd49776, %rd49744, 4294967295;
	add.s64 	%rd49777, %rd49774, %rd49776;
	add.s64 	%rd49778, %rd49777, %rd49775;
	shr.u64 	%rd49779, %rd49778, 32;
	mul.wide.u32 	%rd49780, %r9104, %r2321;
	add.s64 	%rd49781, %rd49779, %rd49745;
	add.s64 	%rd49782, %rd49781, %rd49780;
	{ .reg .b32 tmp; mov.b64 {tmp, %r7611}, %rd49782; }
	mul.lo.s32 	%r7612, %r4352, %r7610;
	mul.wide.u32 	%rd49783, %r4353, %r7612;
	and.b64  	%rd49784, %rd49495, 4294967295;
	add.s64 	%rd49785, %rd49783, %rd49784;
	shr.u64 	%rd49786, %rd49785, 32;
	mul.wide.u32 	%rd49787, %r4354, %r7612;
	and.b64  	%rd49788, %rd49520, 4294967295;
	add.s64 	%rd49789, %rd49786, %rd49788;
	add.s64 	%rd49790, %rd49789, %rd49787;
	cvt.u32.u64 	%r7613, %rd49790;
	shr.u64 	%rd49791, %rd49790, 32;
	mul.wide.u32 	%rd49792, %r4355, %r7612;
	and.b64  	%rd49793, %rd49558, 4294967295;
	add.s64 	%rd49794, %rd49791, %rd49793;
	add.s64 	%rd49795, %rd49794, %rd49792;
	shr.u64 	%rd49796, %rd49795, 32;
	mul.wide.u32 	%rd49797, %r4356, %r7612;
	and.b64  	%rd49798, %rd49596, 4294967295;
	add.s64 	%rd49799, %rd49796, %rd49798;
	add.s64 	%rd49800, %rd49799, %rd49797;
	shr.u64 	%rd49801, %rd49800, 32;
	mul.wide.u32 	%rd49802, %r4357, %r7612;
	and.b64  	%rd49803, %rd49634, 4294967295;
	add.s64 	%rd49804, %rd49801, %rd49803;
	add.s64 	%rd49805, %rd49804, %rd49802;
	shr.u64 	%rd49806, %rd49805, 32;
	mul.wide.u32 	%rd49807, %r4358, %r7612;
	and.b64  	%rd49808, %rd49672, 4294967295;
	add.s64 	%rd49809, %rd49806, %rd49808;
	add.s64 	%rd49810, %rd49809, %rd49807;
	shr.u64 	%rd49811, %rd49810, 32;
	mul.wide.u32 	%rd49812, %r4359, %r7612;
	and.b64  	%rd49813, %rd49710, 4294967295;
	add.s64 	%rd49814, %rd49811, %rd49813;
	add.s64 	%rd49815, %rd49814, %rd49812;
	shr.u64 	%rd49816, %rd49815, 32;
	mul.wide.u32 	%rd49817, %r4360, %r7612;
	and.b64  	%rd49818, %rd49748, 4294967295;
	add.s64 	%rd49819, %rd49816, %rd49818;
	add.s64 	%rd49820, %rd49819, %rd49817;
	shr.u64 	%rd49821, %rd49820, 32;
	and.b64  	%rd49822, %rd49753, 4294967295;
	add.s64 	%rd49823, %rd49821, %rd49822;
	shr.u64 	%rd49824, %rd49823, 32;
	and.b64  	%rd49825, %rd49758, 4294967295;
	add.s64 	%rd49826, %rd49824, %rd49825;
	shr.u64 	%rd49827, %rd49826, 32;
	and.b64  	%rd49828, %rd49763, 4294967295;
	add.s64 	%rd49829, %rd49827, %rd49828;
	shr.u64 	%rd49830, %rd49829, 32;
	and.b64  	%rd49831, %rd49768, 4294967295;
	add.s64 	%rd49832, %rd49830, %rd49831;
	shr.u64 	%rd49833, %rd49832, 32;
	and.b64  	%rd49834, %rd49773, 4294967295;
	add.s64 	%rd49835, %rd49833, %rd49834;
	shr.u64 	%rd49836, %rd49835, 32;
	and.b64  	%rd49837, %rd49778, 4294967295;
	add.s64 	%rd49838, %rd49836, %rd49837;
	shr.u64 	%rd49839, %rd49838, 32;
	and.b64  	%rd49840, %rd49782, 4294967295;
	add.s64 	%rd49841, %rd49839, %rd49840;
	{ .reg .b32 tmp; mov.b64 {tmp, %r7614}, %rd49841; }
	add.s32 	%r7615, %r7611, %r7614;
	mul.lo.s32 	%r7616, %r4352, %r7613;
	mul.wide.u32 	%rd49842, %r4353, %r7616;
	and.b64  	%rd49843, %rd49790, 4294967295;
	add.s64 	%rd49844, %rd49842, %rd49843;
	shr.u64 	%rd49845, %rd49844, 32;
	mul.wide.u32 	%rd49846, %r4354, %r7616;
	and.b64  	%rd49847, %rd49795, 4294967295;
	add.s64 	%rd49848, %rd49845, %rd49847;
	add.s64 	%rd49849, %rd49848, %rd49846;
	cvt.u32.u64 	%r7617, %rd49849;
	shr.u64 	%rd49850, %rd49849, 32;
	mul.wide.u32 	%rd49851, %r4355, %r7616;
	and.b64  	%rd49852, %rd49800, 4294967295;
	add.s64 	%rd49853, %rd49850, %rd49852;
	add.s64 	%rd49854, %rd49853, %rd49851;
	shr.u64 	%rd49855, %rd49854, 32;
	mul.wide.u32 	%rd49856, %r4356, %r7616;
	and.b64  	%rd49857, %rd49805, 4294967295;
	add.s64 	%rd49858, %rd49855, %rd49857;
	add.s64 	%rd49859, %rd49858, %rd49856;
	shr.u64 	%rd49860, %rd49859, 32;
	mul.wide.u32 	%rd49861, %r4357, %r7616;
	and.b64  	%rd49862, %rd49810, 4294967295;
	add.s64 	%rd49863, %rd49860, %rd49862;
	add.s64 	%rd49864, %rd49863, %rd49861;
	shr.u64 	%rd49865, %rd49864, 32;
	mul.wide.u32 	%rd49866, %r4358, %r7616;
	and.b64  	%rd49867, %rd49815, 4294967295;
	add.s64 	%rd49868, %rd49865, %rd49867;
	add.s64 	%rd49869, %rd49868, %rd49866;
	shr.u64 	%rd49870, %rd49869, 32;
	mul.wide.u32 	%rd49871, %r4359, %r7616;
	and.b64  	%rd49872, %rd49820, 4294967295;
	add.s64 	%rd49873, %rd49870, %rd49872;
	add.s64 	%rd49874, %rd49873, %rd49871;
	shr.u64 	%rd49875, %rd49874, 32;
	mul.wide.u32 	%rd49876, %r4360, %r7616;
	and.b64  	%rd49877, %rd49823, 4294967295;
	add.s64 	%rd49878, %rd49875, %rd49877;
	add.s64 	%rd49879, %rd49878, %rd49876;
	shr.u64 	%rd49880, %rd49879, 32;
	and.b64  	%rd49881, %rd49826, 4294967295;
	add.s64 	%rd49882, %rd49880, %rd49881;
	shr.u64 	%rd49883, %rd49882, 32;
	and.b64  	%rd49884, %rd49829, 4294967295;
	add.s64 	%rd49885, %rd49883, %rd49884;
	shr.u64 	%rd49886, %rd49885, 32;
	and.b64  	%rd49887, %rd49832, 4294967295;
	add.s64 	%rd49888, %rd49886, %rd49887;
	shr.u64 	%rd49889, %rd49888, 32;
	and.b64  	%rd49890, %rd49835, 4294967295;
	add.s64 	%rd49891, %rd49889, %rd49890;
	shr.u64 	%rd49892, %rd49891, 32;
	and.b64  	%rd49893, %rd49838, 4294967295;
	add.s64 	%rd49894, %rd49892, %rd49893;
	shr.u64 	%rd49895, %rd49894, 32;
	and.b64  	%rd49896, %rd49841, 4294967295;
	add.s64 	%rd49897, %rd49895, %rd49896;
	{ .reg .b32 tmp; mov.b64 {tmp, %r7618}, %rd49897; }
	add.s32 	%r7619, %r7615, %r7618;
	mul.lo.s32 	%r7620, %r4352, %r7617;
	mul.wide.u32 	%rd49898, %r4353, %r7620;
	and.b64  	%rd49899, %rd49849, 4294967295;
	add.s64 	%rd49900, %rd49898, %rd49899;
	shr.u64 	%rd49901, %rd49900, 32;
	mul.wide.u32 	%rd49902, %r4354, %r7620;
	and.b64  	%rd49903, %rd49854, 4294967295;
	add.s64 	%rd49904, %rd49901, %rd49903;
	add.s64 	%rd49905, %rd49904, %rd49902;
	cvt.u32.u64 	%r7621, %rd49905;
	shr.u64 	%rd49906, %rd49905, 32;
	mul.wide.u32 	%rd49907, %r4355, %r7620;
	and.b64  	%rd49908, %rd49859, 4294967295;
	add.s64 	%rd49909, %rd49906, %rd49908;
	add.s64 	%rd49910, %rd49909, %rd49907;
	shr.u64 	%rd49911, %rd49910, 32;
	mul.wide.u32 	%rd49912, %r4356, %r7620;
	and.b64  	%rd49913, %rd49864, 4294967295;
	add.s64 	%rd49914, %rd49911, %rd49913;
	add.s64 	%rd49915, %rd49914, %rd49912;
	shr.u64 	%rd49916, %rd49915, 32;
	mul.wide.u32 	%rd49917, %r4357, %r7620;
	and.b64  	%rd49918, %rd49869, 4294967295;
	add.s64 	%rd49919, %rd49916, %rd49918;
	add.s64 	%rd49920, %rd49919, %rd49917;
	shr.u64 	%rd49921, %rd49920, 32;
	mul.wide.u32 	%rd49922, %r4358, %r7620;
	and.b64  	%rd49923, %rd49874, 4294967295;
	add.s64 	%rd49924, %rd49921, %rd49923;
	add.s64 	%rd49925, %rd49924, %rd49922;
	shr.u64 	%rd49926, %rd49925, 32;
	mul.wide.u32 	%rd49927, %r4359, %r7620;
	and.b64  	%rd49928, %rd49879, 4294967295;
	add.s64 	%rd49929, %rd49926, %rd49928;
	add.s64 	%rd49930, %rd49929, %rd49927;
	shr.u64 	%rd49931, %rd49930, 32;
	mul.wide.u32 	%rd49932, %r4360, %r7620;
	and.b64  	%rd49933, %rd49882, 4294967295;
	add.s64 	%rd49934, %rd49931, %rd49933;
	add.s64 	%rd49935, %rd49934, %rd49932;
	shr.u64 	%rd49936, %rd49935, 32;
	and.b64  	%rd49937, %rd49885, 4294967295;
	add.s64 	%rd49938, %rd49936, %rd49937;
	shr.u64 	%rd49939, %rd49938, 32;
	and.b64  	%rd49940, %rd49888, 4294967295;
	add.s64 	%rd49941, %rd49939, %rd49940;
	shr.u64 	%rd49942, %rd49941, 32;
	and.b64  	%rd49943, %rd49891, 4294967295;
	add.s64 	%rd49944, %rd49942, %rd49943;
	shr.u64 	%rd49945, %rd49944, 32;
	and.b64  	%rd49946, %rd49894, 4294967295;
	add.s64 	%rd49947, %rd49945, %rd49946;
	shr.u64 	%rd49948, %rd49947, 32;
	and.b64  	%rd49949, %rd49897, 4294967295;
	add.s64 	%rd49950, %rd49948, %rd49949;
	{ .reg .b32 tmp; mov.b64 {tmp, %r7622}, %rd49950; }
	add.s32 	%r7623, %r7619, %r7622;
	mul.lo.s32 	%r7624, %r4352, %r7621;
	mul.wide.u32 	%rd49951, %r4353, %r7624;
	and.b64  	%rd49952, %rd49905, 4294967295;
	add.s64 	%rd49953, %rd49951, %rd49952;
	shr.u64 	%rd49954, %rd49953, 32;
	mul.wide.u32 	%rd49955, %r4354, %r7624;
	and.b64  	%rd49956, %rd49910, 4294967295;
	add.s64 	%rd49957, %rd49954, %rd49956;
	add.s64 	%rd49958, %rd49957, %rd49955;
	cvt.u32.u64 	%r7625, %rd49958;
	shr.u64 	%rd49959, %rd49958, 32;
	mul.wide.u32 	%rd49960, %r4355, %r7624;
	and.b64  	%rd49961, %rd49915, 4294967295;
	add.s64 	%rd49962, %rd49959, %rd49961;
	add.s64 	%rd49963, %rd49962, %rd49960;
	shr.u64 	%rd49964, %rd49963, 32;
	mul.wide.u32 	%rd49965, %r4356, %r7624;
	and.b64  	%rd49966, %rd49920, 4294967295;
	add.s64 	%rd49967, %rd49964, %rd49966;
	add.s64 	%rd49968, %rd49967, %rd49965;
	shr.u64 	%rd49969, %rd49968, 32;
	mul.wide.u32 	%rd49970, %r4357, %r7624;
	and.b64  	%rd49971, %rd49925, 4294967295;
	add.s64 	%rd49972, %rd49969, %rd49971;
	add.s64 	%rd49973, %rd49972, %rd49970;
	shr.u64 	%rd49974, %rd49973, 32;
	mul.wide.u32 	%rd49975, %r4358, %r7624;
	and.b64  	%rd49976, %rd49930, 4294967295;
	add.s64 	%rd49977, %rd49974, %rd49976;
	add.s64 	%rd49978, %rd49977, %rd49975;
	shr.u64 	%rd49979, %rd49978, 32;
	mul.wide.u32 	%rd49980, %r4359, %r7624;
	and.b64  	%rd49981, %rd49935, 4294967295;
	add.s64 	%rd49982, %rd49979, %rd49981;
	add.s64 	%rd49983, %rd49982, %rd49980;
	shr.u64 	%rd49984, %rd49983, 32;
	mul.wide.u32 	%rd49985, %r4360, %r7624;
	and.b64  	%rd49986, %rd49938, 4294967295;
	add.s64 	%rd49987, %rd49984, %rd49986;
	add.s64 	%rd49988, %rd49987, %rd49985;
	shr.u64 	%rd49989, %rd49988, 32;
	and.b64  	%rd49990, %rd49941, 4294967295;
	add.s64 	%rd49991, %rd49989, %rd49990;
	shr.u64 	%rd49992, %rd49991, 32;
	and.b64  	%rd49993, %rd49944, 4294967295;
	add.s64 	%rd49994, %rd49992, %rd49993;
	shr.u64 	%rd49995, %rd49994, 32;
	and.b64  	%rd49996, %rd49947, 4294967295;
	add.s64 	%rd49997, %rd49995, %rd49996;
	shr.u64 	%rd49998, %rd49997, 32;
	and.b64  	%rd49999, %rd49950, 4294967295;
	add.s64 	%rd50000, %rd49998, %rd49999;
	{ .reg .b32 tmp; mov.b64 {tmp, %r7626}, %rd50000; }
	add.s32 	%r7627, %r7623, %r7626;
	mul.lo.s32 	%r7628, %r4352, %r7625;
	mul.wide.u32 	%rd50001, %r4353, %r7628;
	and.b64  	%rd50002, %rd49958, 4294967295;
	add.s64 	%rd50003, %rd50001, %rd50002;
	shr.u64 	%rd50004, %rd50003, 32;
	mul.wide.u32 	%rd50005, %r4354, %r7628;
	and.b64  	%rd50006, %rd49963, 4294967295;
	add.s64 	%rd50007, %rd50004, %rd50006;
	add.s64 	%rd50008, %rd50007, %rd50005;
	cvt.u32.u64 	%r7629, %rd50008;
	shr.u64 	%rd50009, %rd50008, 32;
	mul.wide.u32 	%rd50010, %r4355, %r7628;
	and.b64  	%rd50011, %rd49968, 4294967295;
	add.s64 	%rd50012, %rd50009, %rd50011;
	add.s64 	%rd50013, %rd50012, %rd50010;
	shr.u64 	%rd50014, %rd50013, 32;
	mul.wide.u32 	%rd50015, %r4356, %r7628;
	and.b64  	%rd50016, %rd49973, 4294967295;
	add.s64 	%rd50017, %rd50014, %rd50016;
	add.s64 	%rd50018, %rd50017, %rd50015;
	shr.u64 	%rd50019, %rd50018, 32;
	mul.wide.u32 	%rd50020, %r4357, %r7628;
	and.b64  	%rd50021, %rd49978, 4294967295;
	add.s64 	%rd50022, %rd50019, %rd50021;
	add.s64 	%rd50023, %rd50022, %rd50020;
	shr.u64 	%rd50024, %rd50023, 32;
	mul.wide.u32 	%rd50025, %r4358, %r7628;
	and.b64  	%rd50026, %rd49983, 4294967295;
	add.s64 	%rd50027, %rd50024, %rd50026;
	add.s64 	%rd50028, %rd50027, %rd50025;
	shr.u64 	%rd50029, %rd50028, 32;
	mul.wide.u32 	%rd50030, %r4359, %r7628;
	and.b64  	%rd50031, %rd49988, 4294967295;
	add.s64 	%rd50032, %rd50029, %rd50031;
	add.s64 	%rd50033, %rd50032, %rd50030;
	shr.u64 	%rd50034, %rd50033, 32;
	mul.wide.u32 	%rd50035, %r4360, %r7628;
	and.b64  	%rd50036, %rd49991, 4294967295;
	add.s64 	%rd50037, %rd50034, %rd50036;
	add.s64 	%rd50038, %rd50037, %rd50035;
	shr.u64 	%rd50039, %rd50038, 32;
	and.b64  	%rd50040, %rd49994, 4294967295;
	add.s64 	%rd50041, %rd50039, %rd50040;
	shr.u64 	%rd50042, %rd50041, 32;
	and.b64  	%rd50043, %rd49997, 4294967295;
	add.s64 	%rd50044, %rd50042, %rd50043;
	shr.u64 	%rd50045, %rd50044, 32;
	and.b64  	%rd50046, %rd50000, 4294967295;
	add.s64 	%rd50047, %rd50045, %rd50046;
	{ .reg .b32 tmp; mov.b64 {tmp, %r7630}, %rd50047; }
	add.s32 	%r7631, %r7627, %r7630;
	mul.lo.s32 	%r7632, %r4352, %r7629;
	mul.wide.u32 	%rd50048, %r4353, %r7632;
	and.b64  	%rd50049, %rd50008, 4294967295;
	add.s64 	%rd50050, %rd50048, %rd50049;
	shr.u64 	%rd50051, %rd50050, 32;
	mul.wide.u32 	%rd50052, %r4354, %r7632;
	and.b64  	%rd50053, %rd50013, 4294967295;
	add.s64 	%rd50054, %rd50051, %rd50053;
	add.s64 	%rd50055, %rd50054, %rd50052;
	cvt.u32.u64 	%r7633, %rd50055;
	shr.u64 	%rd50056, %rd50055, 32;
	mul.wide.u32 	%rd50057, %r4355, %r7632;
	and.b64  	%rd50058, %rd50018, 4294967295;
	add.s64 	%rd50059, %rd50056, %rd50058;
	add.s64 	%rd50060, %rd50059, %rd50057;
	shr.u64 	%rd50061, %rd50060, 32;
	mul.wide.u32 	%rd50062, %r4356, %r7632;
	and.b64  	%rd50063, %rd50023, 4294967295;
	add.s64 	%rd50064, %rd50061, %rd50063;
	add.s64 	%rd50065, %rd50064, %rd50062;
	shr.u64 	%rd50066, %rd50065, 32;
	mul.wide.u32 	%rd50067, %r4357, %r7632;
	and.b64  	%rd50068, %rd50028, 4294967295;
	add.s64 	%rd50069, %rd50066, %rd50068;
	add.s64 	%rd50070, %rd50069, %rd50067;
	shr.u64 	%rd50071, %rd50070, 32;
	mul.wide.u32 	%rd50072, %r4358, %r7632;
	and.b64  	%rd50073, %rd50033, 4294967295;
	add.s64 	%rd50074, %rd50071, %rd50073;
	add.s64 	%rd50075, %rd50074, %rd50072;
	shr.u64 	%rd50076, %rd50075, 32;
	mul.wide.u32 	%rd50077, %r4359, %r7632;
	and.b64  	%rd50078, %rd50038, 4294967295;
	add.s64 	%rd50079, %rd50076, %rd50078;
	add.s64 	%rd50080, %rd50079, %rd50077;
	shr.u64 	%rd50081, %rd50080, 32;
	mul.wide.u32 	%rd50082, %r4360, %r7632;
	and.b64  	%rd50083, %rd50041, 4294967295;
	add.s64 	%rd50084, %rd50081, %rd50083;
	add.s64 	%rd50085, %rd50084, %rd50082;
	shr.u64 	%rd50086, %rd50085, 32;
	and.b64  	%rd50087, %rd50044, 4294967295;
	add.s64 	%rd50088, %rd50086, %rd50087;
	shr.u64 	%rd50089, %rd50088, 32;
	and.b64  	%rd50090, %rd50047, 4294967295;
	add.s64 	%rd50091, %rd50089, %rd50090;
	{ .reg .b32 tmp; mov.b64 {tmp, %r7634}, %rd50091; }
	add.s32 	%r7635, %r7631, %r7634;
	mul.lo.s32 	%r7636, %r4352, %r7633;
	mul.wide.u32 	%rd50092, %r4353, %r7636;
	and.b64  	%rd50093, %rd50055, 4294967295;
	add.s64 	%rd50094, %rd50092, %rd50093;
	shr.u64 	%rd50095, %rd50094, 32;
	mul.wide.u32 	%rd50096, %r4354, %r7636;
	and.b64  	%rd50097, %rd50060, 4294967295;
	add.s64 	%rd50098, %rd50095, %rd50097;
	add.s64 	%rd50099, %rd50098, %rd50096;
	cvt.u32.u64 	%r7637, %rd50099;
	shr.u64 	%rd50100, %rd50099, 32;
	mul.wide.u32 	%rd50101, %r4355, %r7636;
	and.b64  	%rd50102, %rd50065, 4294967295;
	add.s64 	%rd50103, %rd50100, %rd50102;
	add.s64 	%rd50104, %rd50103, %rd50101;
	shr.u64 	%rd50105, %rd50104, 32;
	mul.wide.u32 	%rd50106, %r4356, %r7636;
	and.b64  	%rd50107, %rd50070, 4294967295;
	add.s64 	%rd50108, %rd50105, %rd50107;
	add.s64 	%rd50109, %rd50108, %rd50106;
	shr.u64 	%rd50110, %rd50109, 32;
	mul.wide.u32 	%rd50111, %r4357, %r7636;
	and.b64  	%rd50112, %rd50075, 4294967295;
	add.s64 	%rd50113, %rd50110, %rd50112;
	add.s64 	%rd50114, %rd50113, %rd50111;
	shr.u64 	%rd50115, %rd50114, 32;
	mul.wide.u32 	%rd50116, %r4358, %r7636;
	and.b64  	%rd50117, %rd50080, 4294967295;
	add.s64 	%rd50118, %rd50115, %rd50117;
	add.s64 	%rd50119, %rd50118, %rd50116;
	shr.u64 	%rd50120, %rd50119, 32;
	mul.wide.u32 	%rd50121, %r4359, %r7636;
	and.b64  	%rd50122, %rd50085, 4294967295;
	add.s64 	%rd50123, %rd50120, %rd50122;
	add.s64 	%rd50124, %rd50123, %rd50121;
	shr.u64 	%rd50125, %rd50124, 32;
	mul.wide.u32 	%rd50126, %r4360, %r7636;
	and.b64  	%rd50127, %rd50088, 4294967295;
	add.s64 	%rd50128, %rd50125, %rd50127;
	add.s64 	%rd50129, %rd50128, %rd50126;
	shr.u64 	%rd50130, %rd50129, 32;
	and.b64  	%rd50131, %rd50091, 4294967295;
	add.s64 	%rd50132, %rd50130, %rd50131;
	{ .reg .b32 tmp; mov.b64 {tmp, %r7638}, %rd50132; }
	add.s32 	%r7639, %r7635, %r7638;
	mul.lo.s32 	%r7640, %r4352, %r7637;
	mul.wide.u32 	%rd50133, %r4353, %r7640;
	and.b64  	%rd50134, %rd50099, 4294967295;
	add.s64 	%rd50135, %rd50133, %rd50134;
	shr.u64 	%rd50136, %rd50135, 32;
	mul.wide.u32 	%rd50137, %r4354, %r7640;
	and.b64  	%rd50138, %rd50104, 4294967295;
	add.s64 	%rd50139, %rd50136, %rd50138;
	add.s64 	%rd50140, %rd50139, %rd50137;
	cvt.u32.u64 	%r4417, %rd50140;
	shr.u64 	%rd50141, %rd50140, 32;
	mul.wide.u32 	%rd50142, %r4355, %r7640;
	and.b64  	%rd50143, %rd50109, 4294967295;
	add.s64 	%rd50144, %rd50141, %rd50143;
	add.s64 	%rd50145, %rd50144, %rd50142;
	cvt.u32.u64 	%r4418, %rd50145;
	shr.u64 	%rd50146, %rd50145, 32;
	mul.wide.u32 	%rd50147, %r4356, %r7640;
	and.b64  	%rd50148, %rd50114, 4294967295;
	add.s64 	%rd50149, %rd50146, %rd50148;
	add.s64 	%rd50150, %rd50149, %rd50147;
	cvt.u32.u64 	%r4419, %rd50150;
	shr.u64 	%rd50151, %rd50150, 32;
	mul.wide.u32 	%rd50152, %r4357, %r7640;
	and.b64  	%rd50153, %rd50119, 4294967295;
	add.s64 	%rd50154, %rd50151, %rd50153;
	add.s64 	%rd50155, %rd50154, %rd50152;
	cvt.u32.u64 	%r4420, %rd50155;
	shr.u64 	%rd50156, %rd50155, 32;
	mul.wide.u32 	%rd50157, %r4358, %r7640;
	and.b64  	%rd50158, %rd50124, 4294967295;
	add.s64 	%rd50159, %rd50156, %rd50158;
	add.s64 	%rd50160, %rd50159, %rd50157;
	cvt.u32.u64 	%r4421, %rd50160;
	shr.u64 	%rd50161, %rd50160, 32;
	mul.wide.u32 	%rd50162, %r4359, %r7640;
	and.b64  	%rd50163, %rd50129, 4294967295;
	add.s64 	%rd50164, %rd50161, %rd50163;
	add.s64 	%rd50165, %rd50164, %rd50162;
	cvt.u32.u64 	%r4422, %rd50165;
	shr.u64 	%rd50166, %rd50165, 32;
	mul.wide.u32 	%rd50167, %r4360, %r7640;
	and.b64  	%rd50168, %rd50132, 4294967295;
	add.s64 	%rd50169, %rd50166, %rd50168;
	add.s64 	%rd50170, %rd50169, %rd50167;
	cvt.u32.u64 	%r4423, %rd50170;
	{ .reg .b32 tmp; mov.b64 {tmp, %r7641}, %rd50170; }
	add.s32 	%r4424, %r7639, %r7641;
	st.global.u32 	[%rd18+32], %r4417;
	st.global.u32 	[%rd18+36], %r4418;
	st.global.u32 	[%rd18+40], %r4419;
	st.global.u32 	[%rd18+44], %r4420;
	st.global.u32 	[%rd18+48], %r4421;
	st.global.u32 	[%rd18+52], %r4422;
	st.global.u32 	[%rd18+56], %r4423;
	st.global.u32 	[%rd18+60], %r4424;
	setp.gt.u32 	%p2238, %r4424, %r4360;
	@%p2238 bra 	$L__BB5_1917;
	setp.lt.u32 	%p2239, %r4424, %r4360;
	@%p2239 bra 	$L__BB5_1918;
	setp.gt.u32 	%p2240, %r4423, %r4359;
	@%p2240 bra 	$L__BB5_1917;
	setp.lt.u32 	%p2241, %r4423, %r4359;
	@%p2241 bra 	$L__BB5_1918;
	setp.gt.u32 	%p2242, %r4422, %r4358;
	@%p2242 bra 	$L__BB5_1917;
	setp.lt.u32 	%p2243, %r4422, %r4358;
	@%p2243 bra 	$L__BB5_1918;
	setp.gt.u32 	%p2244, %r4421, %r4357;
	@%p2244 bra 	$L__BB5_1917;
	setp.lt.u32 	%p2245, %r4421, %r4357;
	@%p2245 bra 	$L__BB5_1918;
	setp.gt.u32 	%p2246, %r4420, %r4356;
	@%p2246 bra 	$L__BB5_1917;
	setp.lt.u32 	%p2247, %r4420, %r4356;
	@%p2247 bra 	$L__BB5_1918;
	setp.gt.u32 	%p2248, %r4419, %r4355;
	@%p2248 bra 	$L__BB5_1917;
	setp.lt.u32 	%p2249, %r4419, %r4355;
	@%p2249 bra 	$L__BB5_1918;
	setp.gt.u32 	%p2250, %r4418, %r4354;
	@%p2250 bra 	$L__BB5_1917;
	setp.lt.u32 	%p2251, %r4418, %r4354;
	setp.lt.u32 	%p2252, %r4417, %r4353;
	or.pred  	%p2253, %p2251, %p2252;
	@%p2253 bra 	$L__BB5_1918;
$L__BB5_1917:
	sub.s32 	%r7642, %r4417, %r4353;
	st.global.u32 	[%rd18+32], %r7642;
	sub.s32 	%r7643, %r4418, %r4354;
	st.global.u32 	[%rd18+36], %r7643;
	sub.s32 	%r7644, %r4419, %r4355;
	st.global.u32 	[%rd18+40], %r7644;
	sub.s32 	%r7645, %r4420, %r4356;
	st.global.u32 	[%rd18+44], %r7645;
	sub.s32 	%r7646, %r4421, %r4357;
	st.global.u32 	[%rd18+48], %r7646;
	sub.s32 	%r7647, %r4422, %r4358;
	st.global.u32 	[%rd18+52], %r7647;
	sub.s32 	%r7648, %r4423, %r4359;
	st.global.u32 	[%rd18+56], %r7648;
	sub.s32 	%r7649, %r4424, %r4360;
	st.global.u32 	[%rd18+60], %r7649;
$L__BB5_1918:
	mov.b32 	%r7650, 0;
	st.global.u32 	[%rd18+64], %r7650;
$L__BB5_1919:
	ret;

}


// ===== COMPILED SASS (sm_100) =====

	.target	sm_100

	.elftype	@"ET_EXEC"


//--------------------- .note.nv.tkinfo           --------------------------
	.section	.note.nv.tkinfo,"",@"SHT_NOTE"
	.sectionflags	@"SHF_NOTE_NV_TKINFO"
	.tkinfo
        /*0018*/ 	.word	0x00000002
        /*0030*/ 	.string	""
        /*0030*/ 	.string	"ptxas"
        /*0030*/ 	.string	"Cuda compilation tools, release 13.0, V13.0.88"
        /*0030*/ 	.string	"Build cuda_13.0.r13.0/compiler.36424714_0"
        /*0030*/ 	.string	"-arch sm_100 -m 64 "



//--------------------- .note.nv.cuinfo           --------------------------
	.section	.note.nv.cuinfo,"",@"SHT_NOTE"
	.sectionflags	@"SHF_NOTE_NV_CUINFO"
        /*0018*/ 	.short	0x0002
        /*001a*/ 	.short	0x0064
        /*001c*/ 	.short	0x0082
	.zero		2


//--------------------- .nv.info                  --------------------------
	.section	.nv.info,"",@"SHT_CUDA_INFO"
	.align	4


	//----- nvinfo : EIATTR_REGCOUNT
	.align		4
        /*0000*/ 	.byte	0x04, 0x2f
        /*0002*/ 	.short	(.L_15 - .L_14)
	.align		4
.L_14:
        /*0004*/ 	.word	index@(_Z33batch_scalar_mult_jacobian_kernelP7ECPointPKjPKS_i)
        /*0008*/ 	.word	0x00000082


	//----- nvinfo : EIATTR_FRAME_SIZE
	.align		4
.L_15:
        /*000c*/ 	.byte	0x04, 0x11
        /*000e*/ 	.short	(.L_17 - .L_16)
	.align		4
.L_16:
        /*0010*/ 	.word	index@(_Z33batch_scalar_mult_jacobian_kernelP7ECPointPKjPKS_i)
        /*0014*/ 	.word	0x00000000


	//----- nvinfo : EIATTR_REGCOUNT
	.align		4
.L_17:
        /*0018*/ 	.byte	0x04, 0x2f
        /*001a*/ 	.short	(.L_19 - .L_18)
	.align		4
.L_18:
        /*001c*/ 	.word	index@(_Z24batch_scalar_mult_kernelP7ECPointPKjPKS_i)
        /*0020*/ 	.word	0x00000082


	//----- nvinfo : EIATTR_FRAME_SIZE
	.align		4
.L_19:
        /*0024*/ 	.byte	0x04, 0x11
        /*0026*/ 	.short	(.L_21 - .L_20)
	.align		4
.L_20:
        /*0028*/ 	.word	index@(_Z24batch_scalar_mult_kernelP7ECPointPKjPKS_i)
        /*002c*/ 	.word	0x00000000


	//----- nvinfo : EIATTR_REGCOUNT
	.align		4
.L_21:
        /*0030*/ 	.byte	0x04, 0x2f
        /*0032*/ 	.short	(.L_23 - .L_22)
	.align		4
.L_22:
        /*0034*/ 	.word	index@(_Z22validate_points_kernelPK7ECPointPii)
        /*0038*/ 	.word	0x0000003c


	//----- nvinfo : EIATTR_FRAME_SIZE
	.align		4
.L_23:
        /*003c*/ 	.byte	0x04, 0x11
        /*003e*/ 	.short	(.L_25 - .L_24)
	.align		4
.L_24:
        /*0040*/ 	.word	index@(_Z22validate_points_kernelPK7ECPointPii)
        /*0044*/ 	.word	0x00000000


	//----- nvinfo : EIATTR_REGCOUNT
	.align		4
.L_25:
        /*0048*/ 	.byte	0x04, 0x2f
        /*004a*/ 	.short	(.L_27 - .L_26)
	.align		4
.L_26:
        /*004c*/ 	.word	index@(_Z27compress_public_keys_kernelPhPK7ECPointi)
        /*0050*/ 	.word	0x00000018


	//----- nvinfo : EIATTR_FRAME_SIZE
	.align		4
.L_27:
        /*0054*/ 	.byte	0x04, 0x11
        /*0056*/ 	.short	(.L_29 - .L_28)
	.align		4
.L_28:
        /*0058*/ 	.word	index@(_Z27compress_public_keys_kernelPhPK7ECPointi)
        /*005c*/ 	.word	0x00000000


	//----- nvinfo : EIATTR_REGCOUNT
	.align		4
.L_29:
        /*0060*/ 	.byte	0x04, 0x2f
        /*0062*/ 	.short	(.L_31 - .L_30)
	.align		4
.L_30:
        /*0064*/ 	.word	index@(_Z27test_modular_inverse_kernelPKjPjPii)
        /*0068*/ 	.word	0x00000046


	//----- nvinfo : EIATTR_FRAME_SIZE
	.align		4
.L_31:
        /*006c*/ 	.byte	0x04, 0x11
        /*006e*/ 	.short	(.L_33 - .L_32)
	.align		4
.L_32:
        /*0070*/ 	.word	index@(_Z27test_modular_inverse_kernelPKjPjPii)
        /*0074*/ 	.word	0x00000000


	//----- nvinfo : EIATTR_REGCOUNT
	.align		4
.L_33:
        /*0078*/ 	.byte	0x04, 0x2f
        /*007a*/ 	.short	(.L_35 - .L_34)
	.align		4
.L_34:
        /*007c*/ 	.word	index@(_Z24benchmark_methods_kernelP7ECPointS0_PKjPKS_i)
        /*0080*/ 	.word	0x00000082


	//----- nvinfo : EIATTR_FRAME_SIZE
	.align		4
.L_35:
        /*0084*/ 	.byte	0x04, 0x11
        /*0086*/ 	.short	(.L_37 - .L_36)
	.align		4
.L_36:
        /*0088*/ 	.word	index@(_Z24benchmark_methods_kernelP7ECPointS0_PKjPKS_i)
        /*008c*/ 	.word	0x00000000


	//----- nvinfo : EIATTR_MIN_STACK_SIZE
	.align		4
.L_37:
        /*0090*/ 	.byte	0x04, 0x12
        /*0092*/ 	.short	(.L_39 - .L_38)
	.align		4
.L_38:
        /*0094*/ 	.word	index@(_Z24benchmark_methods_kernelP7ECPointS0_PKjPKS_i)
        /*0098*/ 	.word	0x00000000


	//----- nvinfo : EIATTR_MIN_STACK_SIZE
	.align		4
.L_39:
        /*009c*/ 	.byte	0x04, 0x12
        /*009e*/ 	.short	(.L_41 - .L_40)
	.align		4
.L_40:
        /*00a0*/ 	.word	index@(_Z27test_modular_inverse_kernelPKjPjPii)
        /*00a4*/ 	.word	0x00000000


	//----- nvinfo : EIATTR_MIN_STACK_SIZE
	.align		4
.L_41:
        /*00a8*/ 	.byte	0x04, 0x12
        /*00aa*/ 	.short	(.L_43 - .L_42)
	.align		4
.L_42:
        /*00ac*/ 	.word	index@(_Z27compress_public_keys_kernelPhPK7ECPointi)
        /*00b0*/ 	.word	0x00000000


	//----- nvinfo : EIATTR_MIN_STACK_SIZE
	.align		4
.L_43:
        /*00b4*/ 	.byte	0x04, 0x12
        /*00b6*/ 	.short	(.L_45 - .L_44)
	.align		4
.L_44:
        /*00b8*/ 	.word	index@(_Z22validate_points_kernelPK7ECPointPii)
        /*00bc*/ 	.word	0x00000000


	//----- nvinfo : EIATTR_MIN_STACK_SIZE
	.align		4
.L_45:
        /*00c0*/ 	.byte	0x04, 0x12
        /*00c2*/ 	.short	(.L_47 - .L_46)
	.align		4
.L_46:
        /*00c4*/ 	.word	index@(_Z24batch_scalar_mult_kernelP7ECPointPKjPKS_i)
        /*00c8*/ 	.word	0x00000000


	//----- nvinfo : EIATTR_MIN_STACK_SIZE
	.align		4
.L_47:
        /*00cc*/ 	.byte	0x04, 0x12
        /*00ce*/ 	.short	(.L_49 - .L_48)
	.align		4
.L_48:
        /*00d0*/ 	.word	index@(_Z33batch_scalar_mult_jacobian_kernelP7ECPointPKjPKS_i)
        /*00d4*/ 	.word	0x00000000
.L_49:


//--------------------- .nv.compat                --------------------------
	.section	.nv.compat,"",@"SHT_CUDA_COMPAT_INFO"
	.align	4
        /*0000*/ 	.byte	0x02, 0x09, 0x00, 0x00, 0x02, 0x02, 0x01, 0x00, 0x02, 0x05, 0x05, 0x00, 0x03, 0x07, 0x01, 0x01
        /*0010*/ 	.byte	0x02, 0x03, 0x00, 0x00, 0x02, 0x06, 0x01, 0x00, 0x04, 0x0b, 0x08, 0x00, 0x09, 0x00, 0x00, 0x00
        /*0020*/ 	.byte	0x00, 0x00, 0x00, 0x00


//--------------------- .nv.info._Z24benchmark_methods_kernelP7ECPointS0_PKjPKS_i --------------------------
	.section	.nv.info._Z24benchmark_methods_kernelP7ECPointS0_PKjPKS_i,"",@"SHT_CUDA_INFO"
	.sectionflags	@""
	.align	4


	//----- nvinfo : EIATTR_CUDA_API_VERSION
	.align		4
        /*0000*/ 	.byte	0x04, 0x37
        /*0002*/ 	.short	(.L_51 - .L_50)
.L_50:
        /*0004*/ 	.word	0x00000082


	//----- nvinfo : EIATTR_KPARAM_INFO
	.align		4
.L_51:
        /*0008*/ 	.byte	0x04, 0x17
        /*000a*/ 	.short	(.L_53 - .L_52)
.L_52:
        /*000c*/ 	.word	0x00000000
        /*0010*/ 	.short	0x0004
        /*0012*/ 	.short	0x0020
        /*0014*/ 	.byte	0x00, 0xf0, 0x11, 0x00


	//----- nvinfo : EIATTR_KPARAM_INFO
	.align		4
.L_53:
        /*0018*/ 	.byte	0x04, 0x17
        /*001a*/ 	.short	(.L_55 - .L_54)
.L_54:
        /*001c*/ 	.word	0x00000000
        /*0020*/ 	.short	0x0003
        /*0022*/ 	.short	0x0018
        /*0024*/ 	.byte	0x00, 0xf5, 0x21, 0x00


	//----- nvinfo : EIATTR_KPARAM_INFO
	.align		4
.L_55:
        /*0028*/ 	.byte	0x04, 0x17
        /*002a*/ 	.short	(.L_57 - .L_56)
.L_56:
        /*002c*/ 	.word	0x00000000
        /*0030*/ 	.short	0x0002
        /*0032*/ 	.short	0x0010
        /*0034*/ 	.byte	0x00, 0xf5, 0x21, 0x00


	//----- nvinfo : EIATTR_KPARAM_INFO
	.align		4
.L_57:
        /*0038*/ 	.byte	0x04, 0x17
        /*003a*/ 	.short	(.L_59 - .L_58)
.L_58:
        /*003c*/ 	.word	0x00000000
        /*0040*/ 	.short	0x0001
        /*0042*/ 	.short	0x0008
        /*0044*/ 	.byte	0x00, 0xf5, 0x21, 0x00


	//----- nvinfo : EIATTR_KPARAM_INFO
	.align		4
.L_59:
        /*0048*/ 	.byte	0x04, 0x17
        /*004a*/ 	.short	(.L_61 - .L_60)
.L_60:
        /*004c*/ 	.word	0x00000000
        /*0050*/ 	.short	0x0000
        /*0052*/ 	.short	0x0000
        /*0054*/ 	.byte	0x00, 0xf5, 0x21, 0x00


	//----- nvinfo : EIATTR_SPARSE_MMA_MASK
	.align		4
.L_61:
        /*0058*/ 	.byte	0x03, 0x50
        /*005a*/ 	.short	0x0000


	//----- nvinfo : EIATTR_MAXREG_COUNT
	.align		4
        /*005c*/ 	.byte	0x03, 0x1b
        /*005e*/ 	.short	0x00ff


	//----- nvinfo : EIATTR_MERCURY_ISA_VERSION
	.align		4
        /*0060*/ 	.byte	0x03, 0x5f
        /*0062*/ 	.short	0x0101


	//----- nvinfo : EIATTR_VRC_CTA_INIT_COUNT
	.align		4
        /*0064*/ 	.byte	0x02, 0x4a
	.zero		1
	.zero		1


	//----- nvinfo : EIATTR_EXIT_INSTR_OFFSETS
	.align		4
        /*0068*/ 	.byte	0x04, 0x1c
        /*006a*/ 	.short	(.L_63 - .L_62)


	//   ....[0]....
.L_62:
        /*006c*/ 	.word	0x00000070


	//   ....[1]....
        /*0070*/ 	.word	0x0008eb60


	//   ....[2]....
        /*0074*/ 	.word	0x0009dd90


	//----- nvinfo : EIATTR_CRS_STACK_SIZE
	.align		4
.L_63:
        /*0078*/ 	.byte	0x04, 0x1e
        /*007a*/ 	.short	(.L_65 - .L_64)
.L_64:
        /*007c*/ 	.word	0x00000000


	//----- nvinfo : EIATTR_CBANK_PARAM_SIZE
	.align		4
.L_65:
        /*0080*/ 	.byte	0x03, 0x19
        /*0082*/ 	.short	0x0024


	//----- nvinfo : EIATTR_PARAM_CBANK
	.align		4
        /*0084*/ 	.byte	0x04, 0x0a
        /*0086*/ 	.short	(.L_67 - .L_66)
	.align		4
.L_66:
        /*0088*/ 	.word	index@(.nv.constant0._Z24benchmark_methods_kernelP7ECPointS0_PKjPKS_i)
        /*008c*/ 	.short	0x0380
        /*008e*/ 	.short	0x0024


	//----- nvinfo : EIATTR_SW_WAR
	.align		4
.L_67:
        /*0090*/ 	.byte	0x04, 0x36
        /*0092*/ 	.short	(.L_69 - .L_68)
.L_68:
        /*0094*/ 	.word	0x00000008
.L_69:


//--------------------- .nv.info._Z27test_modular_inverse_kernelPKjPjPii --------------------------
	.section	.nv.info._Z27test_modular_inverse_kernelPKjPjPii,"",@"SHT_CUDA_INFO"
	.sectionflags	@""
	.align	4


	//----- nvinfo : EIATTR_CUDA_API_VERSION
	.align		4
        /*0000*/ 	.byte	0x04, 0x37
        /*0002*/ 	.short	(.L_71 - .L_70)
.L_70:
        /*0004*/ 	.word	0x00000082


	//----- nvinfo : EIATTR_KPARAM_INFO
	.align		4
.L_71:
        /*0008*/ 	.byte	0x04, 0x17
        /*000a*/ 	.short	(.L_73 - .L_72)
.L_72:
        /*000c*/ 	.word	0x00000000
        /*0010*/ 	.short	0x0003
        /*0012*/ 	.short	0x0018
        /*0014*/ 	.byte	0x00, 0xf0, 0x11, 0x00


	//----- nvinfo : EIATTR_KPARAM_INFO
	.align		4
.L_73:
        /*0018*/ 	.byte	0x04, 0x17
        /*001a*/ 	.short	(.L_75 - .L_74)
.L_74:
        /*001c*/ 	.word	0x00000000
        /*0020*/ 	.short	0x0002
        /*0022*/ 	.short	0x0010
        /*0024*/ 	.byte	0x00, 0xf5, 0x21, 0x00


	//----- nvinfo : EIATTR_KPARAM_INFO
	.align		4
.L_75:
        /*0028*/ 	.byte	0x04, 0x17
        /*002a*/ 	.short	(.L_77 - .L_76)
.L_76:
        /*002c*/ 	.word	0x00000000
        /*0030*/ 	.short	0x0001
        /*0032*/ 	.short	0x0008
        /*0034*/ 	.byte	0x00, 0xf5, 0x21, 0x00


	//----- nvinfo : EIATTR_KPARAM_INFO
	.align		4
.L_77:
        /*0038*/ 	.byte	0x04, 0x17
        /*003a*/ 	.short	(.L_79 - .L_78)
.L_78:
        /*003c*/ 	.word	0x00000000
        /*0040*/ 	.short	0x0000
        /*0042*/ 	.short	0x0000
        /*0044*/ 	.byte	0x00, 0xf5, 0x21, 0x00


	//----- nvinfo : EIATTR_SPARSE_MMA_MASK
	.align		4
.L_79:
        /*0048*/ 	.byte	0x03, 0x50
        /*004a*/ 	.short	0x0000


	//----- nvinfo : EIATTR_MAXREG_COUNT
	.align		4
        /*004c*/ 	.byte	0x03, 0x1b
        /*004e*/ 	.short	0x00ff


	//----- nvinfo : EIATTR_MERCURY_ISA_VERSION
	.align		4
        /*0050*/ 	.byte	0x03, 0x5f
        /*0052*/ 	.short	0x0101


	//----- nvinfo : EIATTR_VRC_CTA_INIT_COUNT
	.align		4
        /*0054*/ 	.byte	0x02, 0x4a
	.zero		1
	.zero		1


	//----- nvinfo : EIATTR_EXIT_INSTR_OFFSETS
	.align		4
        /*0058*/ 	.byte	0x04, 0x1c
        /*005a*/ 	.short	(.L_81 - .L_80)


	//   ....[0]....
.L_80:
        /*005c*/ 	.word	0x00000070


	//   ....[1]....
        /*0060*/ 	.word	0x00009a10


	//----- nvinfo : EIATTR_CRS_STACK_SIZE
	.align		4
.L_81:
        /*0064*/ 	.byte	0x04, 0x1e
        /*0066*/ 	.short	(.L_83 - .L_82)
.L_82:
        /*0068*/ 	.word	0x00000000


	//----- nvinfo : EIATTR_CBANK_PARAM_SIZE
	.align		4
.L_83:
        /*006c*/ 	.byte	0x03, 0x19
        /*006e*/ 	.short	0x001c


	//----- nvinfo : EIATTR_PARAM_CBANK
	.align		4
        /*0070*/ 	.byte	0x04, 0x0a
        /*0072*/ 	.short	(.L_85 - .L_84)
	.align		4
.L_84:
        /*0074*/ 	.word	index@(.nv.constant0._Z27test_modular_inverse_kernelPKjPjPii)
        /*0078*/ 	.short	0x0380
        /*007a*/ 	.short	0x001c


	//----- nvinfo : EIATTR_SW_WAR
	.align		4
.L_85:
        /*007c*/ 	.byte	0x04, 0x36
        /*007e*/ 	.short	(.L_87 - .L_86)
.L_86:
        /*0080*/ 	.word	0x00000008
.L_87:


//--------------------- .nv.info._Z27compress_public_keys_kernelPhPK7ECPointi --------------------------
	.section	.nv.info._Z27compress_public_keys_kernelPhPK7ECPointi,"",@"SHT_CUDA_INFO"
	.sectionflags	@""
	.align	4


	//----- nvinfo : EIATTR_CUDA_API_VERSION
	.align		4
        /*0000*/ 	.byte	0x04, 0x37
        /*0002*/ 	.short	(.L_89 - .L_88)
.L_88:
        /*0004*/ 	.word	0x00000082


	//----- nvinfo : EIATTR_KPARAM_INFO
	.align		4
.L_89:
        /*0008*/ 	.byte	0x04, 0x17
        /*000a*/ 	.short	(.L_91 - .L_90)
.L_90:
        /*000c*/ 	.word	0x00000000
        /*0010*/ 	.short	0x0002
        /*0012*/ 	.short	0x0010
        /*0014*/ 	.byte	0x00, 0xf0, 0x11, 0x00


	//----- nvinfo : EIATTR_KPARAM_INFO
	.align		4
.L_91:
        /*0018*/ 	.byte	0x04, 0x17
        /*001a*/ 	.short	(.L_93 - .L_92)
.L_92:
        /*001c*/ 	.word	0x00000000
        /*0020*/ 	.short	0x0001
        /*0022*/ 	.short	0x0008
        /*0024*/ 	.byte	0x00, 0xf5, 0x21, 0x00


	//----- nvinfo : EIATTR_KPARAM_INFO
	.align		4
.L_93:
        /*0028*/ 	.byte	0x04, 0x17
        /*002a*/ 	.short	(.L_95 - .L_94)
.L_94:
        /*002c*/ 	.word	0x00000000
        /*0030*/ 	.short	0x0000
        /*0032*/ 	.short	0x0000
        /*0034*/ 	.byte	0x00, 0xf5, 0x21, 0x00


	//----- nvinfo : EIATTR_SPARSE_MMA_MASK
	.align		4
.L_95:
        /*0038*/ 	.byte	0x03, 0x50
        /*003a*/ 	.short	0x0000


	//----- nvinfo : EIATTR_MAXREG_COUNT
	.align		4
        /*003c*/ 	.byte	0x03, 0x1b
        /*003e*/ 	.short	0x00ff


	//----- nvinfo : EIATTR_MERCURY_ISA_VERSION
	.align		4
        /*0040*/ 	.byte	0x03, 0x5f
        /*0042*/ 	.short	0x0101


	//----- nvinfo : EIATTR_VRC_CTA_INIT_COUNT
	.align		4
        /*0044*/ 	.byte	0x02, 0x4a
	.zero		1
	.zero		1


	//----- nvinfo : EIATTR_EXIT_INSTR_OFFSETS
	.align		4
        /*0048*/ 	.byte	0x04, 0x1c
        /*004a*/ 	.short	(.L_97 - .L_96)


	//   ....[0]....
.L_96:
        /*004c*/ 	.word	0x00000070


	//   ....[1]....
        /*0050*/ 	.word	0x00000530


	//----- nvinfo : EIATTR_CBANK_PARAM_SIZE
	.align		4
.L_97:
        /*0054*/ 	.byte	0x03, 0x19
        /*0056*/ 	.short	0x0014


	//----- nvinfo : EIATTR_PARAM_CBANK
	.align		4
        /*0058*/ 	.byte	0x04, 0x0a
        /*005a*/ 	.short	(.L_99 - .L_98)
	.align		4
.L_98:
        /*005c*/ 	.word	index@(.nv.constant0._Z27compress_public_keys_kernelPhPK7ECPointi)
        /*0060*/ 	.short	0x0380
        /*0062*/ 	.short	0x0014


	//----- nvinfo : EIATTR_SW_WAR
	.align		4
.L_99:
        /*0064*/ 	.byte	0x04, 0x36
        /*0066*/ 	.short	(.L_101 - .L_100)
.L_100:
        /*0068*/ 	.word	0x00000008
.L_101:


//--------------------- .nv.info._Z22validate_points_kernelPK7ECPointPii --------------------------
	.section	.nv.info._Z22validate_points_kernelPK7ECPointPii,"",@"SHT_CUDA_INFO"
	.sectionflags	@""
	.align	4


	//----- nvinfo : EIATTR_CUDA_API_VERSION
	.align		4
        /*0000*/ 	.byte	0x04, 0x37
        /*0002*/ 	.short	(.L_103 - .L_102)
.L_102:
        /*0004*/ 	.word	0x00000082


	//----- nvinfo : EIATTR_KPARAM_INFO
	.align		4
.L_103:
        /*0008*/ 	.byte	0x04, 0x17
        /*000a*/ 	.short	(.L_105 - .L_104)
.L_104:
        /*000c*/ 	.word	0x00000000
        /*0010*/ 	.short	0x0002
        /*0012*/ 	.short	0x0010
        /*0014*/ 	.byte	0x00, 0xf0, 0x11, 0x00


	//----- nvinfo : EIATTR_KPARAM_INFO
	.align		4
.L_105:
        /*0018*/ 	.byte	0x04, 0x17
        /*001a*/ 	.short	(.L_107 - .L_106)
.L_106:
        /*001c*/ 	.word	0x00000000
        /*0020*/ 	.short	0x0001
        /*0022*/ 	.short	0x0008
        /*0024*/ 	.byte	0x00, 0xf5, 0x21, 0x00


	//----- nvinfo : EIATTR_KPARAM_INFO
	.align		4
.L_107:
        /*0028*/ 	.byte	0x04, 0x17
        /*002a*/ 	.short	(.L_109 - .L_108)
.L_108:
        /*002c*/ 	.word	0x00000000
        /*0030*/ 	.short	0x0000
        /*0032*/ 	.short	0x0000
        /*0034*/ 	.byte	0x00, 0xf5, 0x21, 0x00


	//----- nvinfo : EIATTR_SPARSE_MMA_MASK
	.align		4
.L_109:
        /*0038*/ 	.byte	0x03, 0x50
        /*003a*/ 	.short	0x0000


	//----- nvinfo : EIATTR_MAXREG_COUNT
	.align		4
        /*003c*/ 	.byte	0x03, 0x1b
        /*003e*/ 	.short	0x00ff


	//----- nvinfo : EIATTR_MERCURY_ISA_VERSION
	.align		4
        /*0040*/ 	.byte	0x03, 0x5f
        /*0042*/ 	.short	0x0101


	//----- nvinfo : EIATTR_VRC_CTA_INIT_COUNT
	.align		4
        /*0044*/ 	.byte	0x02, 0x4a
	.zero		1
	.zero		1


	//----- nvinfo : EIATTR_EXIT_INSTR_OFFSETS
	.align		4
        /*0048*/ 	.byte	0x04, 0x1c
        /*004a*/ 	.short	(.L_111 - .L_110)


	//   ....[0]....
.L_110:
        /*004c*/ 	.word	0x00000070


	//   ....[1]....
        /*0050*/ 	.word	0x000061a0


	//----- nvinfo : EIATTR_CRS_STACK_SIZE
	.align		4
.L_111:
        /*0054*/ 	.byte	0x04, 0x1e
        /*0056*/ 	.short	(.L_113 - .L_112)
.L_112:
        /*0058*/ 	.word	0x00000000


	//----- nvinfo : EIATTR_CBANK_PARAM_SIZE
	.align		4
.L_113:
        /*005c*/ 	.byte	0x03, 0x19
        /*005e*/ 	.short	0x0014


	//----- nvinfo : EIATTR_PARAM_CBANK
	.align		4
        /*0060*/ 	.byte	0x04, 0x0a
        /*0062*/ 	.short	(.L_115 - .L_114)
	.align		4
.L_114:
        /*0064*/ 	.word	index@(.nv.constant0._Z22validate_points_kernelPK7ECPointPii)
        /*0068*/ 	.short	0x0380
        /*006a*/ 	.short	0x0014


	//----- nvinfo : EIATTR_SW_WAR
	.align		4
.L_115:
        /*006c*/ 	.byte	0x04, 0x36
        /*006e*/ 	.short	(.L_117 - .L_116)
.L_116:
        /*0070*/ 	.word	0x00000008
.L_117:


//--------------------- .nv.info._Z24batch_scalar_mult_kernelP7ECPointPKjPKS_i --------------------------
	.section	.nv.info._Z24batch_scalar_mult_kernelP7ECPointPKjPKS_i,"",@"SHT_CUDA_INFO"
	.sectionflags	@""
	.align	4


	//----- nvinfo : EIATTR_CUDA_API_VERSION
	.align		4
        /*0000*/ 	.byte	0x04, 0x37
        /*0002*/ 	.short	(.L_119 - .L_118)
.L_118:
        /*0004*/ 	.word	0x00000082


	//----- nvinfo : EIATTR_KPARAM_INFO
	.align		4
.L_119:
        /*0008*/ 	.byte	0x04, 0x17
        /*000a*/ 	.short	(.L_121 - .L_120)
.L_120:
        /*000c*/ 	.word	0x00000000
        /*0010*/ 	.short	0x0003
        /*0012*/ 	.short	0x0018
        /*0014*/ 	.byte	0x00, 0xf0, 0x11, 0x00


	//----- nvinfo : EIATTR_KPARAM_INFO
	.align		4
.L_121:
        /*0018*/ 	.byte	0x04, 0x17
        /*001a*/ 	.short	(.L_123 - .L_122)
.L_122:
        /*001c*/ 	.word	0x00000000
        /*0020*/ 	.short	0x0002
        /*0022*/ 	.short	0x0010
        /*0024*/ 	.byte	0x00, 0xf5, 0x21, 0x00


	//----- nvinfo : EIATTR_KPARAM_INFO
	.align		4
.L_123:
        /*0028*/ 	.byte	0x04, 0x17
        /*002a*/ 	.short	(.L_125 - .L_124)
.L_124:
        /*002c*/ 	.word	0x00000000
        /*0030*/ 	.short	0x0001
        /*0032*/ 	.short	0x0008
        /*0034*/ 	.byte	0x00, 0xf5, 0x21, 0x00


	//----- nvinfo : EIATTR_KPARAM_INFO
	.align		4
.L_125:
        /*0038*/ 	.byte	0x04, 0x17
        /*003a*/ 	.short	(.L_127 - .L_126)
.L_126:
        /*003c*/ 	.word	0x00000000
        /*0040*/ 	.short	0x0000
        /*0042*/ 	.short	0x0000
        /*0044*/ 	.byte	0x00, 0xf5, 0x21, 0x00


	//----- nvinfo : EIATTR_SPARSE_MMA_MASK
	.align		4
.L_127:
        /*0048*/ 	.byte	0x03, 0x50
        /*004a*/ 	.short	0x0000


	//----- nvinfo : EIATTR_MAXREG_COUNT
	.align		4
        /*004c*/ 	.byte	0x03, 0x1b
        /*004e*/ 	.short	0x00ff


	//----- nvinfo : EIATTR_MERCURY_ISA_VERSION
	.align		4
        /*0050*/ 	.byte	0x03, 0x5f
        /*0052*/ 	.short	0x0101


	//----- nvinfo : EIATTR_VRC_CTA_INIT_COUNT
	.align		4
        /*0054*/ 	.byte	0x02, 0x4a
	.zero		1
	.zero		1


	//----- nvinfo : EIATTR_EXIT_INSTR_OFFSETS
	.align		4
        /*0058*/ 	.byte	0x04, 0x1c
        /*005a*/ 	.short	(.L_129 - .L_128)


	//   ....[0]....
.L_128:
        /*005c*/ 	.word	0x00000070


	//   ....[1]....
        /*0060*/ 	.word	0x0003fce0


	//   ....[2]....
        /*0064*/ 	.word	0x0004efc0


	//----- nvinfo : EIATTR_CRS_STACK_SIZE
	.align		4
.L_129:
        /*0068*/ 	.byte	0x04, 0x1e
        /*006a*/ 	.short	(.L_131 - .L_130)
.L_130:
        /*006c*/ 	.word	0x00000000


	//----- nvinfo : EIATTR_CBANK_PARAM_SIZE
	.align		4
.L_131:
        /*0070*/ 	.byte	0x03, 0x19
        /*0072*/ 	.short	0x001c


	//----- nvinfo : EIATTR_PARAM_CBANK
	.align		4
        /*0074*/ 	.byte	0x04, 0x0a
        /*0076*/ 	.short	(.L_133 - .L_132)
	.align		4
.L_132:
        /*0078*/ 	.word	index@(.nv.constant0._Z24batch_scalar_mult_kernelP7ECPointPKjPKS_i)
        /*007c*/ 	.short	0x0380
        /*007e*/ 	.short	0x001c


	//----- nvinfo : EIATTR_SW_WAR
	.align		4
.L_133:
        /*0080*/ 	.byte	0x04, 0x36
        /*0082*/ 	.short	(.L_135 - .L_134)
.L_134:
        /*0084*/ 	.word	0x00000008
.L_135:


//--------------------- .nv.info._Z33batch_scalar_mult_jacobian_kernelP7ECPointPKjPKS_i --------------------------
	.section	.nv.info._Z33batch_scalar_mult_jacobian_kernelP7ECPointPKjPKS_i,"",@"SHT_CUDA_INFO"
	.sectionflags	@""
	.align	4


	//----- nvinfo : EIATTR_CUDA_API_VERSION
	.align		4
        /*0000*/ 	.byte	0x04, 0x37
        /*0002*/ 	.short	(.L_137 - .L_136)
.L_136:
        /*0004*/ 	.word	0x00000082


	//----- nvinfo : EIATTR_KPARAM_INFO
	.align		4
.L_137:
        /*0008*/ 	.byte	0x04, 0x17
        /*000a*/ 	.short	(.L_139 - .L_138)
.L_138:
        /*000c*/ 	.word	0x00000000
        /*0010*/ 	.short	0x0003
        /*0012*/ 	.short	0x0018
        /*0014*/ 	.byte	0x00, 0xf0, 0x11, 0x00


	//----- nvinfo : EIATTR_KPARAM_INFO
	.align		4
.L_139:
        /*0018*/ 	.byte	0x04, 0x17
        /*001a*/ 	.short	(.L_141 - .L_140)
.L_140:
        /*001c*/ 	.word	0x00000000
        /*0020*/ 	.short	0x0002
        /*0022*/ 	.short	0x0010
        /*0024*/ 	.byte	0x00, 0xf5, 0x21, 0x00


	//----- nvinfo : EIATTR_KPARAM_INFO
	.align		4
.L_141:
        /*0028*/ 	.byte	0x04, 0x17
        /*002a*/ 	.short	(.L_143 - .L_142)
.L_142:
        /*002c*/ 	.word	0x00000000
        /*0030*/ 	.short	0x0001
        /*0032*/ 	.short	0x0008
        /*0034*/ 	.byte	0x00, 0xf5, 0x21, 0x00


	//----- nvinfo : EIATTR_KPARAM_INFO
	.align		4
.L_143:
        /*0038*/ 	.byte	0x04, 0x17
        /*003a*/ 	.short	(.L_145 - .L_144)
.L_144:
        /*003c*/ 	.word	0x00000000
        /*0040*/ 	.short	0x0000
        /*0042*/ 	.short	0x0000
        /*0044*/ 	.byte	0x00, 0xf5, 0x21, 0x00


	//----- nvinfo : EIATTR_SPARSE_MMA_MASK
	.align		4
.L_145:
        /*0048*/ 	.byte	0x03, 0x50
        /*004a*/ 	.short	0x0000


	//----- nvinfo : EIATTR_MAXREG_COUNT
	.align		4
        /*004c*/ 	.byte	0x03, 0x1b
        /*004e*/ 	.short	0x00ff


	//----- nvinfo : EIATTR_MERCURY_ISA_VERSION
	.align		4
        /*0050*/ 	.byte	0x03, 0x5f
        /*0052*/ 	.short	0x0101


	//----- nvinfo : EIATTR_VRC_CTA_INIT_COUNT
	.align		4
        /*0054*/ 	.byte	0x02, 0x4a
	.zero		1
	.zero		1


	//----- nvinfo : EIATTR_EXIT_INSTR_OFFSETS
	.align		4
        /*0058*/ 	.byte	0x04, 0x1c
        /*005a*/ 	.short	(.L_147 - .L_146)


	//   ....[0]....
.L_146:
        /*005c*/ 	.word	0x00000070


	//   ....[1]....
        /*0060*/ 	.word	0x0003fce0


	//   ....[2]....
        /*0064*/ 	.word	0x0004ef10


	//----- nvinfo : EIATTR_CRS_STACK_SIZE
	.align		4
.L_147:
        /*0068*/ 	.byte	0x04, 0x1e
        /*006a*/ 	.short	(.L_149 - .L_148)
.L_148:
        /*006c*/ 	.word	0x00000000


	//----- nvinfo : EIATTR_CBANK_PARAM_SIZE
	.align		4
.L_149:
        /*0070*/ 	.byte	0x03, 0x19
        /*0072*/ 	.short	0x001c


	//----- nvinfo : EIATTR_PARAM_CBANK
	.align		4
        /*0074*/ 	.byte	0x04, 0x0a
        /*0076*/ 	.short	(.L_151 - .L_150)
	.align		4
.L_150:
        /*0078*/ 	.word	index@(.nv.constant0._Z33batch_scalar_mult_jacobian_kernelP7ECPointPKjPKS_i)
        /*007c*/ 	.short	0x0380
        /*007e*/ 	.short	0x001c


	//----- nvinfo : EIATTR_SW_WAR
	.align		4
.L_151:
        /*0080*/ 	.byte	0x04, 0x36
        /*0082*/ 	.short	(.L_153 - .L_152)
.L_152:
        /*0084*/ 	.word	0x00000008
.L_153:


//--------------------- .nv.callgraph             --------------------------
	.section	.nv.callgraph,"",@"SHT_CUDA_CALLGRAPH"
	.align	4
	.sectionentsize	8
	.align		4
        /*0000*/ 	.word	0x00000000
	.align		4
        /*0004*/ 	.word	0xffffffff
	.align		4
        /*0008*/ 	.word	0x00000000
	.align		4
        /*000c*/ 	.word	0xfffffffe
	.align		4
        /*0010*/ 	.word	0x00000000
	.align		4
        /*0014*/ 	.word	0xfffffffd
	.align		4
        /*0018*/ 	.word	0x00000000
	.align		4
        /*001c*/ 	.word	0xfffffffc


//--------------------- .nv.constant3             --------------------------
	.section	.nv.constant3,"a",@progbits
	.align	4
.nv.constant3:
	.type		P_CONST,@object
	.size		P_CONST,(N_CONST - P_CONST)
P_CONST:
        /*0000*/ 	.byte	0x2f, 0xfc, 0xff, 0xff, 0xfe, 0xff, 0xff, 0xff, 0xff, 0xff, 0xff, 0xff, 0xff, 0xff, 0xff, 0xff
        /*0010*/ 	.byte	0xff, 0xff, 0xff, 0xff, 0xff, 0xff, 0xff, 0xff, 0xff, 0xff, 0xff, 0xff, 0xff, 0xff, 0xff, 0xff
	.type		N_CONST,@object
	.size		N_CONST,(GX_CONST - N_CONST)
N_CONST:
        /*0020*/ 	.byte	0x41, 0x41, 0x36, 0xd0, 0x8c, 0x5e, 0xd2, 0xbf, 0x3b, 0xa0, 0x48, 0xaf, 0xe6, 0xdc, 0xae, 0xba
        /*0030*/ 	.byte	0xfe, 0xff, 0xff, 0xff, 0xff, 0xff, 0xff, 0xff, 0xff, 0xff, 0xff, 0xff, 0xff, 0xff, 0xff, 0xff
	.type		GX_CONST,@object
	.size		GX_CONST,(GY_CONST - GX_CONST)
GX_CONST:
        /*0040*/ 	.byte	0x98, 0x17, 0xf8, 0x16, 0x5b, 0x81, 0xf2, 0x59, 0xd9, 0x28, 0xce, 0x2d, 0xdb, 0xfc, 0x9b, 0x02
        /*0050*/ 	.byte	0x07, 0x0b, 0x87, 0xce, 0x95, 0x62, 0xa0, 0x55, 0xac, 0xbb, 0xdc, 0xf9, 0x7e, 0x66, 0xbe, 0x79
	.type		GY_CONST,@object
	.size		GY_CONST,(R_MOD_P - GY_CONST)
GY_CONST:
        /*0060*/ 	.byte	0xb8, 0xd4, 0x10, 0xfb, 0x8f, 0xd0, 0x47, 0x9c, 0x19, 0x54, 0x85, 0xa6, 0x48, 0xb4, 0x17, 0xfd
        /*0070*/ 	.byte	0xa8, 0x08, 0x11, 0x0e, 0xfc, 0xfb, 0xa4, 0x5d, 0x65, 0xc4, 0xa3, 0x26, 0x77, 0xda, 0x3a, 0x48
	.type		R_MOD_P,@object
	.size		R_MOD_P,(R2_MOD_P - R_MOD_P)
R_MOD_P:
        /*0080*/ 	.byte	0xd1, 0x03, 0x00, 0x00, 0x00, 0x00, 0x00, 0x00, 0x00, 0x00, 0x00, 0x00, 0x00, 0x00, 0x00, 0x00
        /*0090*/ 	.byte	0x00, 0x00, 0x00, 0x00, 0x00, 0x00, 0x00, 0x00, 0x00, 0x00, 0x00, 0x00, 0x00, 0x00, 0x00, 0x00
	.type		R2_MOD_P,@object
	.size		R2_MOD_P,(R2_MOD_N - R2_MOD_P)
R2_MOD_P:
        /*00a0*/ 	.byte	0xa1, 0x90, 0x0e, 0x00, 0x37, 0xa6, 0x2d, 0x7a, 0x47, 0x28, 0x9b, 0x27, 0xdd, 0x33, 0x52, 0xeb
        /*00b0*/ 	.byte	0xc7, 0x71, 0x1c, 0xc7, 0x1c, 0xc7, 0x71, 0x1c, 0x71, 0x1c, 0xc7, 0x71, 0x0e, 0x00, 0x00, 0x00
	.type		R2_MOD_N,@object
	.size		R2_MOD_N,(MU_P - R2_MOD_N)
R2_MOD_N:
        /*00c0*/ 	.byte	0xd5, 0x1c, 0x67, 0x9d, 0xc5, 0x9b, 0xc6, 0x81, 0x1d, 0x33, 0xce, 0x19, 0x7e, 0x3e, 0xa2, 0x7c
        /*00d0*/ 	.byte	0x3d, 0x0a, 0xd7, 0xa3, 0x0a, 0xd7, 0xa3, 0x70, 0xd7, 0xa3, 0x70, 0x3d, 0x00, 0x00, 0x00, 0x00
	.type		MU_P,@object
	.size		MU_P,(MU_N - MU_P)
MU_P:
        /*00e0*/ 	.byte	0x31, 0x35, 0x25, 0xd2
	.type		MU_N,@object
	.size		MU_N,(ZERO - MU_N)
MU_N:
        /*00e4*/ 	.byte	0xfe, 0x9b, 0xdf, 0xee
	.type		ZERO,@object
	.size		ZERO,(ONE - ZERO)
ZERO:
	.zero		32
	.type		ONE,@object
	.size		ONE,(TWO - ONE)
ONE:
        /*0108*/ 	.byte	0x01, 0x00, 0x00, 0x00, 0x00, 0x00, 0x00, 0x00, 0x00, 0x00, 0x00, 0x00, 0x00, 0x00, 0x00, 0x00
        /*0118*/ 	.byte	0x00, 0x00, 0x00, 0x00, 0x00, 0x00, 0x00, 0x00, 0x00, 0x00, 0x00, 0x00, 0x00, 0x00, 0x00, 0x00
	.type		TWO,@object
	.size		TWO,(THREE - TWO)
TWO:
        /*0128*/ 	.byte	0x02, 0x00, 0x00, 0x00, 0x00, 0x00, 0x00, 0x00, 0x00, 0x00, 0x00, 0x00, 0x00, 0x00, 0x00, 0x00
        /*0138*/ 	.byte	0x00, 0x00, 0x00, 0x00, 0x00, 0x00, 0x00, 0x00, 0x00, 0x00, 0x00, 0x00, 0x00, 0x00, 0x00, 0x00
	.type		THREE,@object
	.size		THREE,(SEVEN - THREE)
THREE:
        /*0148*/ 	.byte	0x03, 0x00, 0x00, 0x00, 0x00, 0x00, 0x00, 0x00, 0x00, 0x00, 0x00, 0x00, 0x00, 0x00, 0x00, 0x00
        /*0158*/ 	.byte	0x00, 0x00, 0x00, 0x00, 0x00, 0x00, 0x00, 0x00, 0x00, 0x00, 0x00, 0x00, 0x00, 0x00, 0x00, 0x00
	.type		SEVEN,@object
	.size		SEVEN,(.L_13 - SEVEN)
SEVEN:
        /*0168*/ 	.byte	0x07, 0x00, 0x00, 0x00, 0x00, 0x00, 0x00, 0x00, 0x00, 0x00, 0x00, 0x00, 0x00, 0x00, 0x00, 0x00
        /*0178*/ 	.byte	0x00, 0x00, 0x00, 0x00, 0x00, 0x00, 0x00, 0x00, 0x00, 0x00, 0x00, 0x00, 0x00, 0x00, 0x00, 0x00
.L_13:


//--------------------- .text._Z24benchmark_methods_kernelP7ECPointS0_PKjPKS_i --------------------------
	.section	.text._Z24benchmark_methods_kernelP7ECPointS0_PKjPKS_i,"ax",@progbits
	.align	128
        .global         _Z24benchmark_methods_kernelP7ECPointS0_PKjPKS_i
        .type           _Z24benchmark_methods_kernelP7ECPointS0_PKjPKS_i,@function
        .size           _Z24benchmark_methods_kernelP7ECPointS0_PKjPKS_i,(.L_x_918 - _Z24benchmark_methods_kernelP7ECPointS0_PKjPKS_i)
        .other          _Z24benchmark_methods_kernelP7ECPointS0_PKjPKS_i,@"STO_CUDA_ENTRY STV_DEFAULT"
_Z24benchmark_methods_kernelP7ECPointS0_PKjPKS_i:
.text._Z24benchmark_methods_kernelP7ECPointS0_PKjPKS_i:
[----:B------:R-:W-:Y:S01]  /*0000*/  LDC R1, c[0x0][0x37c] ;  /* 0x0000df00ff017b82 */ /* 0x000fe20000000800 */
[----:B------:R-:W0:Y:S07]  /*0010*/  S2R R3, SR_TID.X ;  /* 0x0000000000037919 */ /* 0x000e2e0000002100 */
[----:B------:R-:W0:Y:S01]  /*0020*/  S2UR UR4, SR_CTAID.X ;  /* 0x00000000000479c3 */ /* 0x000e220000002500 */
[----:B------:R-:W1:Y:S07]  /*0030*/  LDCU UR5, c[0x0][0x3a0] ;  /* 0x00007400ff0577ac */ /* 0x000e6e0008000800 */
[----:B------:R-:W0:Y:S02]  /*0040*/  LDC R0, c[0x0][0x360] ;  /* 0x0000d800ff007b82 */ /* 0x000e240000000800 */
[----:B0-----:R-:W-:-:S05]  /*0050*/  IMAD R0, R0, UR4, R3 ;  /* 0x0000000400007c24 */ /* 0x001fca000f8e0203 */
[----:B-1----:R-:W-:-:S13]  /*0060*/  ISETP.GE.AND P0, PT, R0, UR5, PT ;  /* 0x0000000500007c0c */ /* 0x002fda000bf06270 */
[----:B------:R-:W-:Y:S05]  /*0070*/  @P0 EXIT ;  /* 0x000000000000094d */ /* 0x000fea0003800000 */
[----:B------:R-:W0:Y:S01]  /*0080*/  LDC.64 R2, c[0x0][0x398] ;  /* 0x0000e600ff027b82 */ /* 0x000e220000000a00 */
[----:B------:R-:W0:Y:S07]  /*0090*/  LDCU.64 UR4, c[0x0][0x358] ;  /* 0x00006b00ff0477ac */ /* 0x000e2e0008000a00 */
[----:B------:R-:W1:Y:S01]  /*00a0*/  LDC.64 R4, c[0x0][0x390] ;  /* 0x0000e400ff047b82 */ /* 0x000e620000000a00 */
[----:B------:R-:W-:Y:S02]  /*00b0*/  IMAD.SHL.U32 R7, R0, 0x8, RZ ;  /* 0x0000000800077824 */ /* 0x000fe400078e00ff */
[----:B------:R-:W-:-:S02]  /*00c0*/  HFMA2 R42, -RZ, RZ, 0, 0 ;  /* 0x00000000ff2a7431 */ /* 0x000fc400000001ff */
[----:B------:R-:W-:Y:S01]  /*00d0*/  IMAD.MOV.U32 R35, RZ, RZ, 0x1 ;  /* 0x00000001ff237424 */ /* 0x000fe200078e00ff */
[----:B------:R-:W-:Y:S02]  /*00e0*/  CS2R R36, SRZ ;  /* 0x0000000000247805 */ /* 0x000fe4000001ff00 */
[----:B------:R-:W-:Y:S02]  /*00f0*/  CS2R R38, SRZ ;  /* 0x0000000000267805 */ /* 0x000fe4000001ff00 */
[----:B------:R-:W-:Y:S01]  /*0100*/  CS2R R40, SRZ ;  /* 0x0000000000287805 */ /* 0x000fe2000001ff00 */
[----:B------:R-:W-:Y:S01]  /*0110*/  IMAD.MOV.U32 R43, RZ, RZ, 0x1 ;  /* 0x00000001ff2b7424 */ /* 0x000fe200078e00ff */
[----:B------:R-:W-:Y:S02]  /*0120*/  CS2R R44, SRZ ;  /* 0x00000000002c7805 */ /* 0x000fe4000001ff00 */
[----:B------:R-:W-:Y:S02]  /*0130*/  CS2R R46, SRZ ;  /* 0x00000000002e7805 */ /* 0x000fe4000001ff00 */
[----:B------:R-:W-:-:S02]  /*0140*/  CS2R R48, SRZ ;  /* 0x0000000000307805 */ /* 0x000fc4000001ff00 */
[----:B------:R-:W-:Y:S01]  /*0150*/  CS2R R76, SRZ ;  /* 0x00000000004c7805 */ /* 0x000fe2000001ff00 */
[----:B------:R-:W2:Y:S01]  /*0160*/  LDCU UR14, c[0x3][0x38] ;  /* 0x00c00700ff0e77ac */ /* 0x000ea20008000800 */
[----:B0-----:R-:W3:Y:S01]  /*0170*/  LDG.E R6, desc[UR4][R2.64+0x40] ;  /* 0x0000400402067981 */ /* 0x001ee2000c1e1900 */
[----:B------:R-:W0:Y:S01]  /*0180*/  LDCU.64 UR6, c[0x3][0x20] ;  /* 0x00c00400ff0677ac */ /* 0x000e220008000a00 */
[----:B------:R-:W4:Y:S01]  /*0190*/  LDCU.64 UR12, c[0x3][0x30] ;  /* 0x00c00600ff0c77ac */ /* 0x000f220008000a00 */
[----:B-1----:R-:W-:Y:S01]  /*01a0*/  IMAD.WIDE R4, R7, 0x4, R4 ;  /* 0x0000000407047825 */ /* 0x002fe200078e0204 */
[----:B------:R-:W1:Y:S04]  /*01b0*/  LDCU.128 UR8, c[0x3][0x20] ;  /* 0x00c00400ff0877ac */ /* 0x000e680008000c00 */
[----:B------:R-:W5:Y:S04]  /*01c0*/  LDG.E R0, desc[UR4][R4.64] ;  /* 0x0000000404007981 */ /* 0x000f68000c1e1900 */
[----:B------:R-:W5:Y:S04]  /*01d0*/  LDG.E R28, desc[UR4][R4.64+0x4] ;  /* 0x00000404041c7981 */ /* 0x000f68000c1e1900 */
[----:B------:R-:W5:Y:S04]  /*01e0*/  LDG.E R29, desc[UR4][R4.64+0x8] ;  /* 0x00000804041d7981 */ /* 0x000f68000c1e1900 */
[----:B------:R-:W5:Y:S04]  /*01f0*/  LDG.E R30, desc[UR4][R4.64+0xc] ;  /* 0x00000c04041e7981 */ /* 0x000f68000c1e1900 */
[----:B------:R-:W5:Y:S04]  /*0200*/  LDG.E R31, desc[UR4][R4.64+0x10] ;  /* 0x00001004041f7981 */ /* 0x000f68000c1e1900 */
[----:B------:R-:W5:Y:S04]  /*0210*/  LDG.E R32, desc[UR4][R4.64+0x14] ;  /* 0x0000140404207981 */ /* 0x000f68000c1e1900 */
[----:B------:R-:W5:Y:S04]  /*0220*/  LDG.E R33, desc[UR4][R4.64+0x18] ;  /* 0x0000180404217981 */ /* 0x000f68000c1e1900 */
[----:B------:R-:W5:Y:S01]  /*0230*/  LDG.E R34, desc[UR4][R4.64+0x1c] ;  /* 0x00001c0404227981 */ /* 0x000f62000c1e1900 */
[----:B------:R-:W-:Y:S01]  /*0240*/  BSSY.RECONVERGENT B1, `(.L_x_0) ;  /* 0x0000047000017945 */ /* 0x000fe20003800200 */
[----:B---3--:R-:W-:-:S13]  /*0250*/  ISETP.NE.AND P0, PT, R6, RZ, PT ;  /* 0x000000ff0600720c */ /* 0x008fda0003f05270 */
[----:B------:R-:W5:Y:S01]  /*0260*/  @!P0 LDG.E R35, desc[UR4][R2.64] ;  /* 0x0000000402238981 */ /* 0x000f62000c1e1900 */
[----:B------:R-:W-:-:S03]  /*0270*/  @!P0 MOV R77, 0x1 ;  /* 0x00000001004d8802 */ /* 0x000fc60000000f00 */
[----:B------:R-:W5:Y:S04]  /*0280*/  @!P0 LDG.E R36, desc[UR4][R2.64+0x4] ;  /* 0x0000040402248981 */ /* 0x000f68000c1e1900 */
        /* <DEDUP_REMOVED lines=13> */
[----:B------:R3:W5:Y:S02]  /*0360*/  @!P0 LDG.E R76, desc[UR4][R2.64+0x3c] ;  /* 0x00003c04024c8981 */ /* 0x000764000c1e1900 */
[----:B---3--:R-:W-:-:S02]  /*0370*/  IMAD.MOV.U32 R2, RZ, RZ, 0x1 ;  /* 0x00000001ff027424 */ /* 0x008fc400078e00ff */
[----:B012-4-:R-:W-:-:S07]  /*0380*/  @!P0 IMAD.MOV.U32 R2, RZ, RZ, RZ ;  /* 0x000000ffff028224 */ /* 0x017fce00078e00ff */
.L_x_4:
[----:B------:R-:W0:Y:S01]  /*0390*/  LDC R3, c[0x3][0x3c] ;  /* 0x00c00f00ff037b82 */ /* 0x000e220000000800 */
[----:B------:R-:W-:Y:S01]  /*03a0*/  BSSY.RELIABLE B0, `(.L_x_1) ;  /* 0x0000027000007945 */ /* 0x000fe20003800100 */
[----:B0----5:R-:W-:-:S13]  /*03b0*/  ISETP.GT.U32.AND P0, PT, R34, R3, PT ;  /* 0x000000032200720c */ /* 0x021fda0003f04070 */
[----:B------:R-:W-:Y:S05]  /*03c0*/  @P0 BRA `(.L_x_2) ;  /* 0x0000000000900947 */ /* 0x000fea0003800000 */
[----:B------:R-:W-:-:S13]  /*03d0*/  ISETP.GE.U32.AND P0, PT, R34, R3, PT ;  /* 0x000000032200720c */ /* 0x000fda0003f06070 */
[----:B------:R-:W-:Y:S05]  /*03e0*/  @!P0 BREAK.RELIABLE B0 ;  /* 0x0000000000008942 */ /* 0x000fea0003800100 */
[----:B------:R-:W-:Y:S05]  /*03f0*/  @!P0 BRA `(.L_x_3) ;  /* 0x0000000000ac8947 */ /* 0x000fea0003800000 */
[----:B------:R-:W0:Y:S02]  /*0400*/  LDC R4, c[0x3][0x38] ;  /* 0x00c00e00ff047b82 */ /* 0x000e240000000800 */
[----:B0-----:R-:W-:-:S13]  /*0410*/  ISETP.GT.U32.AND P0, PT, R33, R4, PT ;  /* 0x000000042100720c */ /* 0x001fda0003f04070 */
        /* <DEDUP_REMOVED lines=25> */
[----:B------:R-:W-:-:S04]  /*05b0*/  ISETP.GE.U32.AND P0, PT, R0, UR6, PT ;  /* 0x0000000600007c0c */ /* 0x000fc8000bf06070 */
[----:B------:R-:W-:-:S04]  /*05c0*/  ISETP.LT.U32.OR P0, PT, R28, UR7, !P0 ;  /* 0x000000071c007c0c */ /* 0x000fc8000c701470 */
[----:B------:R-:W-:-:S04]  /*05d0*/  ISETP.LE.U32.AND P0, PT, R28, UR7, P0 ;  /* 0x000000071c007c0c */ /* 0x000fc80008703070 */
[----:B------:R-:W-:-:S13]  /*05e0*/  ISETP.LT.U32.OR P0, PT, R29, R4, P0 ;  /* 0x000000041d00720c */ /* 0x000fda0000701470 */
[----:B------:R-:W-:Y:S05]  /*05f0*/  @P0 BREAK.RELIABLE B0 ;  /* 0x0000000000000942 */ /* 0x000fea0003800100 */
[----:B------:R-:W-:Y:S05]  /*0600*/  @P0 BRA `(.L_x_3) ;  /* 0x0000000000280947 */ /* 0x000fea0003800000 */
.L_x_2:
[----:B------:R-:W-:Y:S05]  /*0610*/  BSYNC.RELIABLE B0 ;  /* 0x0000000000007941 */ /* 0x000fea0003800100 */
.L_x_1:
[----:B------:R-:W-:Y:S01]  /*0620*/  IMAD.IADD R34, R34, 0x1, -R3 ;  /* 0x0000000122227824 */ /* 0x000fe200078e0a03 */
[----:B------:R-:W-:Y:S01]  /*0630*/  IADD3 R0, PT, PT, R0, -UR8, RZ ;  /* 0x8000000800007c10 */ /* 0x000fe2000fffe0ff */
[----:B------:R-:W-:Y:S01]  /*0640*/  VIADD R28, R28, -UR9 ;  /* 0x800000091c1c7c36 */ /* 0x000fe20008000000 */
[----:B------:R-:W-:Y:S01]  /*0650*/  IADD3 R30, PT, PT, R30, -UR11, RZ ;  /* 0x8000000b1e1e7c10 */ /* 0x000fe2000fffe0ff */
[----:B------:R-:W-:Y:S01]  /*0660*/  VIADD R29, R29, -UR10 ;  /* 0x8000000a1d1d7c36 */ /* 0x000fe20008000000 */
[----:B------:R-:W-:Y:S01]  /*0670*/  IADD3 R33, PT, PT, R33, -UR14, RZ ;  /* 0x8000000e21217c10 */ /* 0x000fe2000fffe0ff */
[----:B------:R-:W-:Y:S02]  /*0680*/  VIADD R31, R31, -UR12 ;  /* 0x8000000c1f1f7c36 */ /* 0x000fe40008000000 */
[----:B------:R-:W-:Y:S01]  /*0690*/  VIADD R32, R32, -UR13 ;  /* 0x8000000d20207c36 */ /* 0x000fe20008000000 */
[----:B------:R-:W-:Y:S06]  /*06a0*/  BRA `(.L_x_4) ;  /* 0xfffffffc00387947 */ /* 0x000fec000383ffff */
.L_x_3:
[----:B------:R-:W-:Y:S05]  /*06b0*/  BSYNC.RECONVERGENT B1 ;  /* 0x0000000000017941 */ /* 0x000fea0003800200 */
.L_x_0:
[----:B------:R-:W-:Y:S05]  /*06c0*/  WARPSYNC.ALL ;  /* 0x0000000000007948 */ /* 0x000fea0003800000 */
[----:B------:R-:W-:Y:S01]  /*06d0*/  LOP3.LUT R3, R29, R0, R28, 0xfe, !PT ;  /* 0x000000001d037212 */ /* 0x000fe200078efe1c */
[----:B------:R-:W-:Y:S01]  /*06e0*/  BSSY.RECONVERGENT B1, `(.L_x_5) ;  /* 0x0003f3c000017945 */ /* 0x000fe20003800200 */
[----:B------:R-:W-:Y:S01]  /*06f0*/  IMAD.MOV.U32 R4, RZ, RZ, 0x1 ;  /* 0x00000001ff047424 */ /* 0x000fe200078e00ff */
[----:B------:R-:W-:Y:S02]  /*0700*/  CS2R R6, SRZ ;  /* 0x0000000000067805 */ /* 0x000fe4000001ff00 */
[----:B------:R-:W-:-:S02]  /*0710*/  LOP3.LUT R3, R31, R3, R30, 0xfe, !PT ;  /* 0x000000031f037212 */ /* 0x000fc400078efe1e */
[----:B------:R-:W-:Y:S02]  /*0720*/  CS2R R8, SRZ ;  /* 0x0000000000087805 */ /* 0x000fe4000001ff00 */
[----:B------:R-:W-:Y:S01]  /*0730*/  CS2R R10, SRZ ;  /* 0x00000000000a7805 */ /* 0x000fe2000001ff00 */
[----:B------:R-:W-:Y:S01]  /*0740*/  IMAD.MOV.U32 R12, RZ, RZ, 0x1 ;  /* 0x00000001ff0c7424 */ /* 0x000fe200078e00ff */
[----:B------:R-:W-:Y:S01]  /*0750*/  LOP3.LUT R5, R33, R3, R32, 0xfe, !PT ;  /* 0x0000000321057212 */ /* 0x000fe200078efe20 */
[----:B------:R-:W-:Y:S01]  /*0760*/  IMAD.MOV.U32 R3, RZ, RZ, 0x1 ;  /* 0x00000001ff037424 */ /* 0x000fe200078e00ff */
[----:B------:R-:W-:Y:S01]  /*0770*/  CS2R R14, SRZ ;  /* 0x00000000000e7805 */ /* 0x000fe2000001ff00 */
[----:B------:R-:W-:Y:S01]  /*0780*/  IMAD.MOV.U32 R13, RZ, RZ, RZ ;  /* 0x000000ffff0d7224 */ /* 0x000fe200078e00ff */
[----:B------:R-:W-:Y:S01]  /*0790*/  LOP3.LUT P0, RZ, R5, R34, RZ, 0xfc, !PT ;  /* 0x0000002205ff7212 */ /* 0x000fe2000780fcff */
[----:B------:R-:W-:Y:S01]  /*07a0*/  HFMA2 R5, -RZ, RZ, 0, 0 ;  /* 0x00000000ff057431 */ /* 0x000fe200000001ff */
[----:B------:R-:W-:-:S02]  /*07b0*/  CS2R R16, SRZ ;  /* 0x0000000000107805 */ /* 0x000fc4000001ff00 */
[----:B------:R-:W-:Y:S02]  /*07c0*/  CS2R R18, SRZ ;  /* 0x0000000000127805 */ /* 0x000fe4000001ff00 */
[----:B------:R-:W-:Y:S02]  /*07d0*/  CS2R R20, SRZ ;  /* 0x0000000000147805 */ /* 0x000fe4000001ff00 */
[----:B------:R-:W-:Y:S02]  /*07e0*/  CS2R R22, SRZ ;  /* 0x0000000000167805 */ /* 0x000fe4000001ff00 */
[----:B------:R-:W-:Y:S02]  /*07f0*/  CS2R R24, SRZ ;  /* 0x0000000000187805 */ /* 0x000fe4000001ff00 */
[----:B------:R-:W-:Y:S01]  /*0800*/  CS2R R26, SRZ ;  /* 0x00000000001a7805 */ /* 0x000fe2000001ff00 */
[----:B------:R-:W-:Y:S06]  /*0810*/  @!P0 BRA `(.L_x_6) ;  /* 0x000003f000a08947 */ /* 0x000fec0003800000 */
[----:B------:R-:W-:Y:S02]  /*0820*/  CS2R R78, SRZ ;  /* 0x00000000004e7805 */ /* 0x000fe4000001ff00 */
[----:B------:R-:W-:Y:S02]  /*0830*/  CS2R R80, SRZ ;  /* 0x0000000000507805 */ /* 0x000fe4000001ff00 */
[----:B------:R-:W-:Y:S02]  /*0840*/  CS2R R82, SRZ ;  /* 0x0000000000527805 */ /* 0x000fe4000001ff00 */
[----:B------:R-:W-:-:S07]  /*0850*/  MOV R84, RZ ;  /* 0x000000ff00547202 */ /* 0x000fce0000000f00 */
.L_x_160:
[----:B------:R-:W-:Y:S01]  /*0860*/  LOP3.LUT R50, R0, 0x1, RZ, 0xc0, !PT ;  /* 0x0000000100327812 */ /* 0x000fe200078ec0ff */
[----:B------:R-:W-:Y:S01]  /*0870*/  BSSY.RECONVERGENT B2, `(.L_x_7) ;  /* 0x0002f79000027945 */ /* 0x000fe20003800200 */
[----:B------:R-:W-:Y:S01]  /*0880*/  IMAD.MOV.U32 R70, RZ, RZ, R27 ;  /* 0x000000ffff467224 */ /* 0x000fe200078e001b */
[----:B------:R-:W-:Y:S01]  /*0890*/  MOV R72, R25 ;  /* 0x0000001900487202 */ /* 0x000fe20000000f00 */
[----:B------:R-:W-:Y:S01]  /*08a0*/  IMAD.MOV.U32 R71, RZ, RZ, R26 ;  /* 0x000000ffff477224 */ /* 0x000fe200078e001a */
[----:B------:R-:W-:Y:S01]  /*08b0*/  ISETP.NE.U32.AND P0, PT, R50, 0x1, PT ;  /* 0x000000013200780c */ /* 0x000fe20003f05070 */
[----:B------:R-:W-:Y:S01]  /*08c0*/  IMAD.MOV.U32 R73, RZ, RZ, R24 ;  /* 0x000000ffff497224 */ /* 0x000fe200078e0018 */
[----:B------:R-:W-:Y:S01]  /*08d0*/  MOV R75, R22 ;  /* 0x00000016004b7202 */ /* 0x000fe20000000f00 */
        /* <DEDUP_REMOVED lines=12> */
[----:B------:R-:W-:-:S02]  /*09a0*/  IMAD.MOV.U32 R87, RZ, RZ, R14 ;  /* 0x000000ffff577224 */ /* 0x000fc400078e000e */
[----:B------:R-:W-:Y:S02]  /*09b0*/  IMAD.MOV.U32 R68, RZ, RZ, R12 ;  /* 0x000000ffff447224 */ /* 0x000fe400078e000c */
[----:B------:R-:W-:Y:S02]  /*09c0*/  IMAD.MOV.U32 R65, RZ, RZ, R11 ;  /* 0x000000ffff417224 */ /* 0x000fe400078e000b */
[----:B------:R-:W-:Y:S02]  /*09d0*/  IMAD.MOV.U32 R63, RZ, RZ, R9 ;  /* 0x000000ffff3f7224 */ /* 0x000fe400078e0009 */
[----:B------:R-:W-:Y:S02]  /*09e0*/  IMAD.MOV.U32 R62, RZ, RZ, R8 ;  /* 0x000000ffff3e7224 */ /* 0x000fe400078e0008 */
[----:B------:R-:W-:Y:S02]  /*09f0*/  IMAD.MOV.U32 R60, RZ, RZ, R6 ;  /* 0x000000ffff3c7224 */ /* 0x000fe400078e0006 */
[----:B------:R-:W-:Y:S01]  /*0a00*/  IMAD.MOV.U32 R59, RZ, RZ, R5 ;  /* 0x000000ffff3b7224 */ /* 0x000fe200078e0005 */
[----:B------:R-:W-:Y:S06]  /*0a10*/  @P0 BRA `(.L_x_8) ;  /* 0x000002f400780947 */ /* 0x000fec0003800000 */
[----:B------:R-:W-:Y:S01]  /*0a20*/  ISETP.NE.AND P0, PT, R3, RZ, PT ;  /* 0x000000ff0300720c */ /* 0x000fe20003f05270 */
        /* <DEDUP_REMOVED lines=22> */
[----:B------:R-:W-:-:S02]  /*0b90*/  IMAD.MOV.U32 R60, RZ, RZ, R37 ;  /* 0x000000ffff3c7224 */ /* 0x000fc400078e0025 */
[----:B------:R-:W-:Y:S02]  /*0ba0*/  IMAD.MOV.U32 R59, RZ, RZ, R36 ;  /* 0x000000ffff3b7224 */ /* 0x000fe400078e0024 */
[----:B------:R-:W-:Y:S01]  /*0bb0*/  IMAD.MOV.U32 R3, RZ, RZ, R2 ;  /* 0x000000ffff037224 */ /* 0x000fe200078e0002 */
[----:B------:R-:W-:Y:S06]  /*0bc0*/  @P0 BRA `(.L_x_8) ;  /* 0x000002f4000c0947 */ /* 0x000fec0003800000 */
[----:B------:R-:W-:Y:S01]  /*0bd0*/  LOP3.LUT R3, R22, R20, R21, 0xfe, !PT ;  /* 0x0000001416037212 */ /* 0x000fe200078efe15 */
[----:B------:R-:W-:Y:S01]  /*0be0*/  IMAD.MOV.U32 R71, RZ, RZ, R83 ;  /* 0x000000ffff477224 */ /* 0x000fe200078e0053 */
[----:B------:R-:W-:Y:S01]  /*0bf0*/  MOV R70, R84 ;  /* 0x0000005400467202 */ /* 0x000fe20000000f00 */
[----:B------:R-:W-:Y:S01]  /*0c00*/  IMAD.MOV.U32 R72, RZ, RZ, R82 ;  /* 0x000000ffff487224 */ /* 0x000fe200078e0052 */
        /* <DEDUP_REMOVED lines=8> */
[----:B------:R-:W-:Y:S01]  /*0c90*/  LOP3.LUT P0, RZ, R50, R27, RZ, 0xfc, !PT ;  /* 0x0000001b32ff7212 */ /* 0x000fe2000780fcff */
        /* <DEDUP_REMOVED lines=15> */
[----:B------:R-:W-:Y:S01]  /*0d90*/  IMAD.MOV.U32 R58, RZ, RZ, R35 ;  /* 0x000000ffff3a7224 */ /* 0x000fe200078e0023 */
[----:B------:R-:W-:Y:S06]  /*0da0*/  @!P0 BRA `(.L_x_8) ;  /* 0x000002f000948947 */ /* 0x000fec0003800000 */
[----:B------:R-:W-:Y:S01]  /*0db0*/  ISETP.NE.AND P0, PT, R2, RZ, PT ;  /* 0x000000ff0200720c */ /* 0x000fe20003f05270 */
[----:B------:R-:W-:Y:S02]  /*0dc0*/  HFMA2 R3, -RZ, RZ, 0, 0 ;  /* 0x00000000ff037431 */ /* 0x000fe400000001ff */
        /* <DEDUP_REMOVED lines=52> */
[----:B------:R-:W-:Y:S01]  /*1110*/  IMAD.MOV.U32 R59, RZ, RZ, R5 ;  /* 0x000000ffff3b7224 */ /* 0x000fe200078e0005 */
[----:B------:R-:W-:Y:S06]  /*1120*/  @!P0 BRA `(.L_x_8) ;  /* 0x000002ec00b48947 */ /* 0x000fec0003800000 */
[----:B------:R-:W-:-:S04]  /*1130*/  IMAD.WIDE.U32 R92, R20, R20, RZ ;  /* 0x00000014145c7225 */ /* 0x000fc800078e00ff */
[----:B------:R-:W-:Y:S01]  /*1140*/  HFMA2 R55, -RZ, RZ, 0, 0 ;  /* 0x00000000ff377431 */ /* 0x000fe200000001ff */
[----:B------:R-:W-:Y:S01]  /*1150*/  MOV R89, RZ ;  /* 0x000000ff00597202 */ /* 0x000fe20000000f00 */
[----:B------:R-:W0:Y:S01]  /*1160*/  LDC R85, c[0x3][0xe0] ;  /* 0x00c03800ff557b82 */ /* 0x000e220000000800 */
[----:B------:R-:W-:Y:S01]  /*1170*/  IMAD.MOV.U32 R50, RZ, RZ, R93 ;  /* 0x000000ffff327224 */ /* 0x000fe200078e005d */
[----:B------:R-:W-:Y:S01]  /*1180*/  BSSY.RECONVERGENT B3, `(.L_x_9) ;  /* 0x00001e1000037945 */ /* 0x000fe20003800200 */
[----:B------:R-:W-:Y:S02]  /*1190*/  IMAD.MOV.U32 R51, RZ, RZ, RZ ;  /* 0x000000ffff337224 */ /* 0x000fe400078e00ff */
[----:B------:R-:W-:Y:S02]  /*11a0*/  IMAD.MOV.U32 R53, RZ, RZ, RZ ;  /* 0x000000ffff357224 */ /* 0x000fe400078e00ff */
[----:B------:R-:W-:-:S04]  /*11b0*/  IMAD.WIDE.U32 R50, R21, R20, R50 ;  /* 0x0000001415327225 */ /* 0x000fc800078e0032 */
[----:B------:R-:W-:Y:S01]  /*11c0*/  IMAD.MOV.U32 R54, RZ, RZ, R50 ;  /* 0x000000ffff367224 */ /* 0x000fe200078e0032 */
[----:B------:R-:W-:-:S03]  /*11d0*/  MOV R52, R51 ;  /* 0x0000003300347202 */ /* 0x000fc60000000f00 */
[----:B------:R-:W-:-:S04]  /*11e0*/  IMAD.WIDE.U32 R54, R21, R20, R54 ;  /* 0x0000001415367225 */ /* 0x000fc800078e0036 */
[----:B------:R-:W-:Y:S01]  /*11f0*/  IMAD.WIDE.U32 R50, R22, R20, R52 ;  /* 0x0000001416327225 */ /* 0x000fe200078e0034 */
[----:B------:R-:W-:-:S03]  /*1200*/  LOP3.LUT R52, R92, 0xfffffffd, RZ, 0xc0, !PT ;  /* 0xfffffffd5c347812 */ /* 0x000fc600078ec0ff */
[----:B------:R-:W-:Y:S01]  /*1210*/  IMAD.MOV.U32 R88, RZ, RZ, R51 ;  /* 0x000000ffff587224 */ /* 0x000fe200078e0033 */
[----:B------:R-:W-:Y:S01]  /*1220*/  IADD3 R58, P0, PT, R50, R55, RZ ;  /* 0x00000037323a7210 */ /* 0x000fe20007f1e0ff */
[----:B0-----:R-:W-:Y:S01]  /*1230*/  IMAD R92, R92, R85, RZ ;  /* 0x000000555c5c7224 */ /* 0x001fe200078e02ff */
[----:B------:R-:W0:Y:S01]  /*1240*/  LDC.64 R50, c[0x3][RZ] ;  /* 0x00c00000ff327b82 */ /* 0x000e220000000a00 */
[----:B------:R-:W-:-:S04]  /*1250*/  IMAD.WIDE.U32 R88, R23, R20, R88 ;  /* 0x0000001417587225 */ /* 0x000fc800078e0058 */
[----:B------:R-:W-:Y:S02]  /*1260*/  IMAD.X R59, RZ, RZ, RZ, P0 ;  /* 0x000000ffff3b7224 */ /* 0x000fe400000e06ff */
[----:B------:R-:W-:-:S05]  /*1270*/  IMAD.WIDE.U32 R58, R21, R21, R58 ;  /* 0x00000015153a7225 */ /* 0x000fca00078e003a */
[----:B------:R-:W-:Y:S01]  /*1280*/  IADD3 R68, P0, PT, R88, R59, RZ ;  /* 0x0000003b58447210 */ /* 0x000fe20007f1e0ff */
[----:B------:R-:W-:Y:S02]  /*1290*/  IMAD.MOV.U32 R88, RZ, RZ, R89 ;  /* 0x000000ffff587224 */ /* 0x000fe400078e0059 */
[----:B------:R-:W-:Y:S02]  /*12a0*/  HFMA2 R89, -RZ, RZ, 0, 0 ;  /* 0x00000000ff597431 */ /* 0x000fe400000001ff */
[----:B------:R-:W-:Y:S02]  /*12b0*/  IMAD.MOV.U32 R59, RZ, RZ, RZ ;  /* 0x000000ffff3b7224 */ /* 0x000fe400078e00ff */
[----:B------:R-:W-:Y:S02]  /*12c0*/  IMAD.X R69, RZ, RZ, RZ, P0 ;  /* 0x000000ffff457224 */ /* 0x000fe400000e06ff */
[----:B------:R-:W-:-:S04]  /*12d0*/  IMAD.WIDE.U32 R58, R22, R20, R58 ;  /* 0x00000014163a7225 */ /* 0x000fc800078e003a */
[----:B------:R-:W-:-:S04]  /*12e0*/  IMAD.WIDE.U32 R68, R22, R21, R68 ;  /* 0x0000001516447225 */ /* 0x000fc800078e0044 */
[----:B------:R-:W-:Y:S01]  /*12f0*/  IMAD.WIDE.U32 R88, R24, R20, R88 ;  /* 0x0000001418587225 */ /* 0x000fe200078e0058 */
[----:B------:R-:W-:-:S03]  /*1300*/  IADD3 R68, P1, PT, R68, R59, RZ ;  /* 0x0000003b44447210 */ /* 0x000fc60007f3e0ff */
[----:B0-----:R-:W-:Y:S01]  /*1310*/  IMAD.HI.U32 R53, R92, R50, R52 ;  /* 0x000000325c357227 */ /* 0x001fe200078e0034 */
[----:B------:R-:W-:Y:S02]  /*1320*/  IADD3 R66, P0, PT, R88, R69, RZ ;  /* 0x0000004558427210 */ /* 0x000fe40007f1e0ff */
[----:B------:R-:W-:Y:S01]  /*1330*/  IADD3.X R69, PT, PT, RZ, RZ, RZ, P1, !PT ;  /* 0x000000ffff457210 */ /* 0x000fe20000ffe4ff */
[----:B------:R-:W-:Y:S02]  /*1340*/  IMAD.MOV.U32 R88, RZ, RZ, R89 ;  /* 0x000000ffff587224 */ /* 0x000fe400078e0059 */
[----:B------:R-:W-:Y:S02]  /*1350*/  IMAD.X R67, RZ, RZ, RZ, P0 ;  /* 0x000000ffff437224 */ /* 0x000fe400000e06ff */
[----:B------:R-:W-:Y:S02]  /*1360*/  IMAD.MOV.U32 R89, RZ, RZ, RZ ;  /* 0x000000ffff597224 */ /* 0x000fe400078e00ff */
[----:B------:R-:W-:-:S04]  /*1370*/  IMAD.WIDE.U32 R66, R23, R21, R66 ;  /* 0x0000001517427225 */ /* 0x000fc800078e0042 */
[----:B------:R-:W-:-:S04]  /*1380*/  IMAD.WIDE.U32 R88, R25, R20, R88 ;  /* 0x0000001419587225 */ /* 0x000fc800078e0058 */
[----:B------:R-:W-:Y:S01]  /*1390*/  IMAD.WIDE.U32 R68, R22, R21, R68 ;  /* 0x0000001516447225 */ /* 0x000fe200078e0044 */
[----:B------:R-:W-:-:S03]  /*13a0*/  IADD3 R64, P0, PT, R88, R67, RZ ;  /* 0x0000004358407210 */ /* 0x000fc60007f1e0ff */
[----:B------:R-:W-:Y:S01]  /*13b0*/  IMAD.MOV.U32 R88, RZ, RZ, R89 ;  /* 0x000000ffff587224 */ /* 0x000fe200078e0059 */
[----:B------:R-:W-:Y:S01]  /*13c0*/  IADD3 R66, P1, PT, R66, R69, RZ ;  /* 0x0000004542427210 */ /* 0x000fe20007f3e0ff */
[----:B------:R-:W-:Y:S01]  /*13d0*/  IMAD.MOV.U32 R69, RZ, RZ, RZ ;  /* 0x000000ffff457224 */ /* 0x000fe200078e00ff */
[----:B------:R-:W-:Y:S02]  /*13e0*/  IADD3.X R65, PT, PT, RZ, RZ, RZ, P0, !PT ;  /* 0x000000ffff417210 */ /* 0x000fe400007fe4ff */
[----:B------:R-:W-:Y:S01]  /*13f0*/  MOV R89, RZ ;  /* 0x000000ff00597202 */ /* 0x000fe20000000f00 */
[----:B------:R-:W-:Y:S02]  /*1400*/  IMAD.X R67, RZ, RZ, RZ, P1 ;  /* 0x000000ffff437224 */ /* 0x000fe400008e06ff */
[----:B------:R-:W-:-:S04]  /*1410*/  IMAD.WIDE.U32 R64, R24, R21, R64 ;  /* 0x0000001518407225 */ /* 0x000fc800078e0040 */
[----:B------:R-:W-:-:S04]  /*1420*/  IMAD.WIDE.U32 R88, R26, R20, R88 ;  /* 0x000000141a587225 */ /* 0x000fc800078e0058 */
[----:B------:R-:W-:Y:S01]  /*1430*/  IMAD.WIDE.U32 R66, R22, R22, R66 ;  /* 0x0000001616427225 */ /* 0x000fe200078e0042 */
[----:B------:R-:W-:-:S03]  /*1440*/  IADD3 R60, P0, PT, R88, R65, RZ ;  /* 0x00000041583c7210 */ /* 0x000fc60007f1e0ff */
[----:B------:R-:W-:Y:S01]  /*1450*/  IMAD.WIDE.U32 R68, R23, R20, R68 ;  /* 0x0000001417447225 */ /* 0x000fe200078e0044 */
[----:B------:R-:W-:-:S03]  /*1460*/  IADD3 R64, P1, PT, R64, R67, RZ ;  /* 0x0000004340407210 */ /* 0x000fc60007f3e0ff */
[----:B------:R-:W-:Y:S02]  /*1470*/  IMAD.MOV.U32 R88, RZ, RZ, R89 ;  /* 0x000000ffff587224 */ /* 0x000fe400078e0059 */
[----:B------:R-:W-:Y:S01]  /*1480*/  HFMA2 R89, -RZ, RZ, 0, 0 ;  /* 0x00000000ff597431 */ /* 0x000fe200000001ff */
[----:B------:R-:W-:Y:S01]  /*1490*/  IADD3 R66, P2, PT, R66, R69, RZ ;  /* 0x0000004542427210 */ /* 0x000fe20007f5e0ff */
[----:B------:R-:W-:Y:S01]  /*14a0*/  IMAD.X R61, RZ, RZ, RZ, P0 ;  /* 0x000000ffff3d7224 */ /* 0x000fe200000e06ff */
[----:B------:R-:W-:-:S03]  /*14b0*/  IADD3.X R65, PT, PT, RZ, RZ, RZ, P1, !PT ;  /* 0x000000ffff417210 */ /* 0x000fc60000ffe4ff */
[----:B------:R-:W-:Y:S02]  /*14c0*/  IMAD.X R67, RZ, RZ, RZ, P2 ;  /* 0x000000ffff437224 */ /* 0x000fe400010e06ff */
[----:B------:R-:W-:-:S04]  /*14d0*/  IMAD.WIDE.U32 R60, R25, R21, R60 ;  /* 0x00000015193c7225 */ /* 0x000fc800078e003c */
[----:B------:R-:W-:-:S04]  /*14e0*/  IMAD.WIDE.U32 R88, R27, R20, R88 ;  /* 0x000000141b587225 */ /* 0x000fc800078e0058 */
[----:B------:R-:W-:Y:S01]  /*14f0*/  IMAD.WIDE.U32 R64, R23, R22, R64 ;  /* 0x0000001617407225 */ /* 0x000fe200078e0040 */
[----:B------:R-:W-:-:S03]  /*1500*/  IADD3 R56, P0, PT, R88, R61, RZ ;  /* 0x0000003d58387210 */ /* 0x000fc60007f1e0ff */
[----:B------:R-:W-:Y:S01]  /*1510*/  IMAD.WIDE.U32 R66, R23, R21, R66 ;  /* 0x0000001517427225 */ /* 0x000fe200078e0042 */
[----:B------:R-:W-:-:S03]  /*1520*/  IADD3 R60, P1, PT, R60, R65, RZ ;  /* 0x000000413c3c7210 */ /* 0x000fc60007f3e0ff */
[----:B------:R-:W-:Y:S01]  /*1530*/  IMAD.X R57, RZ, RZ, RZ, P0 ;  /* 0x000000ffff397224 */ /* 0x000fe200000e06ff */
[----:B------:R-:W-:Y:S01]  /*1540*/  IADD3 R64, P2, PT, R64, R67, RZ ;  /* 0x0000004340407210 */ /* 0x000fe20007f5e0ff */
[----:B------:R-:W-:Y:S02]  /*1550*/  IMAD.X R61, RZ, RZ, RZ, P1 ;  /* 0x000000ffff3d7224 */ /* 0x000fe400008e06ff */
[----:B------:R-:W-:Y:S01]  /*1560*/  IMAD.MOV.U32 R67, RZ, RZ, RZ ;  /* 0x000000ffff437224 */ /* 0x000fe200078e00ff */
[----:B------:R-:W-:Y:S01]  /*1570*/  IADD3.X R65, PT, PT, RZ, RZ, RZ, P2, !PT ;  /* 0x000000ffff417210 */ /* 0x000fe200017fe4ff */
[----:B------:R-:W-:-:S04]  /*1580*/  IMAD.WIDE.U32 R56, R26, R21, R56 ;  /* 0x000000151a387225 */ /* 0x000fc800078e0038 */
[----:B------:R-:W-:Y:S01]  /*1590*/  IMAD.WIDE.U32 R60, R24, R22, R60 ;  /* 0x00000016183c7225 */ /* 0x000fe200078e003c */
[----:B------:R-:W-:-:S03]  /*15a0*/  IADD3 R88, P0, PT, R89, R57, RZ ;  /* 0x0000003959587210 */ /* 0x000fc60007f1e0ff */
[----:B------:R-:W-:Y:S01]  /*15b0*/  IMAD.WIDE.U32 R64, R23, R22, R64 ;  /* 0x0000001617407225 */ /* 0x000fe200078e0040 */
[----:B------:R-:W-:-:S03]  /*15c0*/  IADD3 R56, P1, PT, R56, R61, RZ ;  /* 0x0000003d38387210 */ /* 0x000fc60007f3e0ff */
[----:B------:R-:W-:Y:S01]  /*15d0*/  IMAD.WIDE.U32 R66, R24, R20, R66 ;  /* 0x0000001418427225 */ /* 0x000fe200078e0042 */
[----:B------:R-:W-:Y:S02]  /*15e0*/  IADD3 R60, P2, PT, R60, R65, RZ ;  /* 0x000000413c3c7210 */ /* 0x000fe40007f5e0ff */
[----:B------:R-:W-:Y:S01]  /*15f0*/  IADD3.X R57, PT, PT, RZ, RZ, RZ, P1, !PT ;  /* 0x000000ffff397210 */ /* 0x000fe20000ffe4ff */
[----:B------:R-:W-:Y:S01]  /*1600*/  IMAD.X R89, RZ, RZ, RZ, P0 ;  /* 0x000000ffff597224 */ /* 0x000fe200000e06ff */
[----:B------:R-:W-:Y:S01]  /*1610*/  IADD3 R64, P3, PT, R64, R67, RZ ;  /* 0x0000004340407210 */ /* 0x000fe20007f7e0ff */
[----:B------:R-:W-:Y:S01]  /*1620*/  IMAD.X R61, RZ, RZ, RZ, P2 ;  /* 0x000000ffff3d7224 */ /* 0x000fe200010e06ff */
[----:B------:R-:W-:Y:S01]  /*1630*/  MOV R67, RZ ;  /* 0x000000ff00437202 */ /* 0x000fe20000000f00 */
[----:B------:R-:W-:-:S04]  /*1640*/  IMAD.WIDE.U32 R88, R27, R21, R88 ;  /* 0x000000151b587225 */ /* 0x000fc800078e0058 */
[----:B------:R-:W-:Y:S02]  /*1650*/  IMAD.X R65, RZ, RZ, RZ, P3 ;  /* 0x000000ffff417224 */ /* 0x000fe400018e06ff */
[----:B------:R-:W-:-:S04]  /*1660*/  IMAD.WIDE.U32 R56, R25, R22, R56 ;  /* 0x0000001619387225 */ /* 0x000fc800078e0038 */
[----:B------:R-:W-:Y:S01]  /*1670*/  IMAD.WIDE.U32 R60, R23, R23, R60 ;  /* 0x00000017173c7225 */ /* 0x000fe200078e003c */
[----:B------:R-:W-:-:S03]  /*1680*/  IADD3 R86, P0, PT, R88, R57, RZ ;  /* 0x0000003958567210 */ /* 0x000fc60007f1e0ff */
[----:B------:R-:W-:Y:S01]  /*1690*/  IMAD.WIDE.U32 R64, R24, R21, R64 ;  /* 0x0000001518407225 */ /* 0x000fe200078e0040 */
[----:B------:R-:W-:Y:S02]  /*16a0*/  IADD3 R56, P1, PT, R56, R61, RZ ;  /* 0x0000003d38387210 */ /* 0x000fe40007f3e0ff */
[----:B------:R-:W-:Y:S02]  /*16b0*/  IADD3.X R87, PT, PT, RZ, RZ, RZ, P0, !PT ;  /* 0x000000ffff577210 */ /* 0x000fe400007fe4ff */
[----:B------:R-:W-:Y:S01]  /*16c0*/  IADD3 R60, P2, PT, R60, R65, RZ ;  /* 0x000000413c3c7210 */ /* 0x000fe20007f5e0ff */
[----:B------:R-:W-:Y:S01]  /*16d0*/  IMAD.X R57, RZ, RZ, RZ, P1 ;  /* 0x000000ffff397224 */ /* 0x000fe200008e06ff */
[----:B------:R-:W-:Y:S01]  /*16e0*/  MOV R65, RZ ;  /* 0x000000ff00417202 */ /* 0x000fe20000000f00 */
[----:B------:R-:W-:-:S04]  /*16f0*/  IMAD.WIDE.U32 R86, R26, R22, R86 ;  /* 0x000000161a567225 */ /* 0x000fc800078e0056 */
[----:B------:R-:W-:Y:S01]  /*1700*/  IMAD.X R61, RZ, RZ, RZ, P2 ;  /* 0x000000ffff3d7224 */ /* 0x000fe200010e06ff */
[----:B------:R-:W-:Y:S01]  /*1710*/  IADD3 R88, P0, PT, R89, R87, RZ ;  /* 0x0000005759587210 */ /* 0x000fe20007f1e0ff */
[----:B------:R-:W-:-:S04]  /*1720*/  IMAD.WIDE.U32 R56, R24, R23, R56 ;  /* 0x0000001718387225 */ /* 0x000fc800078e0038 */
[----:B------:R-:W-:Y:S01]  /*1730*/  IMAD.WIDE.U32 R60, R24, R22, R60 ;  /* 0x00000016183c7225 */ /* 0x000fe200078e003c */
[----:B------:R-:W-:-:S03]  /*1740*/  IADD3 R86, P1, PT, R86, R57, RZ ;  /* 0x0000003956567210 */ /* 0x000fc60007f3e0ff */
[----:B------:R-:W-:Y:S01]  /*1750*/  IMAD.WIDE.U32 R64, R25, R20, R64 ;  /* 0x0000001419407225 */ /* 0x000fe200078e0040 */
[----:B------:R-:W-:-:S03]  /*1760*/  IADD3 R56, P2, PT, R56, R61, RZ ;  /* 0x0000003d38387210 */ /* 0x000fc60007f5e0ff */
[----:B------:R-:W-:Y:S01]  /*1770*/  IMAD.X R89, RZ, RZ, RZ, P0 ;  /* 0x000000ffff597224 */ /* 0x000fe200000e06ff */
[----:B------:R-:W-:Y:S01]  /*1780*/  IADD3 R60, P3, PT, R60, R65, RZ ;  /* 0x000000413c3c7210 */ /* 0x000fe20007f7e0ff */
[----:B------:R-:W-:Y:S01]  /*1790*/  IMAD.X R87, RZ, RZ, RZ, P1 ;  /* 0x000000ffff577224 */ /* 0x000fe200008e06ff */
[----:B------:R-:W-:Y:S01]  /*17a0*/  IADD3.X R57, PT, PT, RZ, RZ, RZ, P2, !PT ;  /* 0x000000ffff397210 */ /* 0x000fe200017fe4ff */
[----:B------:R-:W-:Y:S01]  /*17b0*/  IMAD.WIDE.U32 R88, R27, R22, R88 ;  /* 0x000000161b587225 */ /* 0x000fe200078e0058 */
[----:B------:R-:W-:Y:S02]  /*17c0*/  IADD3 R54, P1, PT, R54, R53, RZ ;  /* 0x0000003536367210 */ /* 0x000fe40007f3e0ff */
[----:B------:R-:W0:Y:S01]  /*17d0*/  LDC.64 R52, c[0x3][0x8] ;  /* 0x00c00200ff347b82 */ /* 0x000e220000000a00 */
[----:B------:R-:W-:Y:S01]  /*17e0*/  IMAD.X R61, RZ, RZ, RZ, P3 ;  /* 0x000000ffff3d7224 */ /* 0x000fe200018e06ff */
[----:B------:R-:W-:Y:S01]  /*17f0*/  IADD3.X R55, PT, PT, RZ, RZ, RZ, P1, !PT ;  /* 0x000000ffff377210 */ /* 0x000fe20000ffe4ff */
[----:B------:R-:W-:-:S04]  /*1800*/  IMAD.WIDE.U32 R86, R25, R23, R86 ;  /* 0x0000001719567225 */ /* 0x000fc800078e0056 */
[----:B------:R-:W-:Y:S01]  /*1810*/  IMAD.WIDE.U32 R56, R24, R23, R56 ;  /* 0x0000001718387225 */ /* 0x000fe200078e0038 */
[----:B------:R-:W-:-:S03]  /*1820*/  IADD3 R74, P0, PT, R88, R87, RZ ;  /* 0x00000057584a7210 */ /* 0x000fc60007f1e0ff */
[----:B------:R-:W-:-:S04]  /*1830*/  IMAD.WIDE.U32 R60, R25, R21, R60 ;  /* 0x00000015193c7225 */ /* 0x000fc800078e003c */
[----:B------:R-:W-:Y:S01]  /*1840*/  IMAD.WIDE.U32 R54, R92, R51, R54 ;  /* 0x000000335c367225 */ /* 0x000fe200078e0036 */
[----:B------:R-:W-:-:S03]  /*1850*/  IADD3 R56, P1, PT, R56, R61, RZ ;  /* 0x0000003d38387210 */ /* 0x000fc60007f3e0ff */
[----:B------:R-:W-:Y:S02]  /*1860*/  HFMA2 R61, -RZ, RZ, 0, 0 ;  /* 0x00000000ff3d7431 */ /* 0x000fe400000001ff */
[----:B------:R-:W-:Y:S01]  /*1870*/  IMAD.X R75, RZ, RZ, RZ, P0 ;  /* 0x000000ffff4b7224 */ /* 0x000fe200000e06ff */
[----:B------:R-:W-:Y:S01]  /*1880*/  IADD3 R86, P0, PT, R86, R57, RZ ;  /* 0x0000003956567210 */ /* 0x000fe20007f1e0ff */
[----:B------:R-:W-:Y:S01]  /*1890*/  IMAD.X R57, RZ, RZ, RZ, P1 ;  /* 0x000000ffff397224 */ /* 0x000fe200008e06ff */
[----:B------:R-:W-:Y:S01]  /*18a0*/  IADD3 R58, P2, PT, R58, R55, RZ ;  /* 0x000000373a3a7210 */ /* 0x000fe20007f5e0ff */
[----:B------:R-:W-:-:S04]  /*18b0*/  IMAD.WIDE.U32 R74, R26, R23, R74 ;  /* 0x000000171a4a7225 */ /* 0x000fc800078e004a */
[----:B------:R-:W-:-:S04]  /*18c0*/  IMAD.WIDE.U32 R56, R25, R22, R56 ;  /* 0x0000001619387225 */ /* 0x000fc800078e0038 */
[----:B------:R-:W-:-:S04]  /*18d0*/  IMAD.WIDE.U32 R60, R26, R20, R60 ;  /* 0x000000141a3c7225 */ /* 0x000fc800078e003c */
[----:B------:R-:W-:Y:S01]  /*18e0*/  IMAD.X R87, RZ, RZ, RZ, P0 ;  /* 0x000000ffff577224 */ /* 0x000fe200000e06ff */
[----:B------:R-:W-:Y:S01]  /*18f0*/  IADD3 R56, P3, PT, R56, R61, RZ ;  /* 0x0000003d38387210 */ /* 0x000fe20007f7e0ff */
[----:B------:R-:W-:Y:S01]  /*1900*/  IMAD R91, R54, R85, RZ ;  /* 0x00000055365b7224 */ /* 0x000fe200078e02ff */
[----:B------:R-:W-:Y:S01]  /*1910*/  IADD3 R88, P0, PT, R89, R75, RZ ;  /* 0x0000004b59587210 */ /* 0x000fe20007f1e0ff */
[----:B------:R-:W-:Y:S02]  /*1920*/  IMAD.MOV.U32 R55, RZ, RZ, RZ ;  /* 0x000000ffff377224 */ /* 0x000fe400078e00ff */
[----:B------:R-:W-:Y:S01]  /*1930*/  IMAD.X R59, RZ, RZ, RZ, P2 ;  /* 0x000000ffff3b7224 */ /* 0x000fe200010e06ff */
[----:B------:R-:W-:Y:S01]  /*1940*/  IADD3.X R89, PT, PT, RZ, RZ, RZ, P0, !PT ;  /* 0x000000ffff597210 */ /* 0x000fe200007fe4ff */
[----:B------:R-:W-:-:S04]  /*1950*/  IMAD.WIDE.U32 R86, R24, R24, R86 ;  /* 0x0000001818567225 */ /* 0x000fc800078e0056 */
[----:B------:R-:W-:Y:S01]  /*1960*/  IMAD.HI.U32 R61, R91, R50, R54 ;  /* 0x000000325b3d7227 */ /* 0x000fe200078e0036 */
[----:B------:R-:W-:Y:S02]  /*1970*/  IADD3 R86, P2, PT, R86, R57, RZ ;  /* 0x0000003956567210 */ /* 0x000fe40007f5e0ff */
[----:B------:R-:W-:Y:S01]  /*1980*/  IADD3.X R57, PT, PT, RZ, RZ, RZ, P3, !PT ;  /* 0x000000ffff397210 */ /* 0x000fe20001ffe4ff */
[----:B0-----:R-:W-:Y:S01]  /*1990*/  IMAD.WIDE.U32 R54, R92, R52, R58 ;  /* 0x000000345c367225 */ /* 0x001fe200078e003a */
[----:B------:R-:W-:-:S03]  /*19a0*/  IADD3 R74, P1, PT, R74, R87, RZ ;  /* 0x000000574a4a7210 */ /* 0x000fc60007f3e0ff */
[----:B------:R-:W-:Y:S01]  /*19b0*/  IMAD.X R87, RZ, RZ, RZ, P2 ;  /* 0x000000ffff577224 */ /* 0x000fe200010e06ff */
[----:B------:R-:W-:Y:S01]  /*19c0*/  IADD3 R58, P0, PT, R54, R61, RZ ;  /* 0x0000003d363a7210 */ /* 0x000fe20007f1e0ff */
[----:B------:R-:W-:Y:S01]  /*19d0*/  IMAD.X R75, RZ, RZ, RZ, P1 ;  /* 0x000000ffff4b7224 */ /* 0x000fe200008e06ff */
[----:B------:R-:W-:Y:S01]  /*19e0*/  IADD3 R68, P3, PT, R68, R55, RZ ;  /* 0x0000003744447210 */ /* 0x000fe20007f7e0ff */
[----:B------:R-:W-:Y:S01]  /*19f0*/  IMAD.WIDE.U32 R86, R25, R23, R86 ;  /* 0x0000001719567225 */ /* 0x000fe200078e0056 */
[----:B------:R-:W0:Y:S03]  /*1a00*/  LDC.64 R54, c[0x3][0x10] ;  /* 0x00c00400ff367b82 */ /* 0x000e260000000a00 */
[----:B------:R-:W-:Y:S02]  /*1a10*/  IMAD.X R59, RZ, RZ, RZ, P0 ;  /* 0x000000ffff3b7224 */ /* 0x000fe400000e06ff */
[----:B------:R-:W-:-:S02]  /*1a20*/  IMAD.X R69, RZ, RZ, RZ, P3 ;  /* 0x000000ffff457224 */ /* 0x000fc400018e06ff */
[----:B------:R-:W-:-:S04]  /*1a30*/  IMAD.WIDE.U32 R58, R91, R51, R58 ;  /* 0x000000335b3a7225 */ /* 0x000fc800078e003a */
[----:B------:R-:W-:-:S04]  /*1a40*/  IMAD.WIDE.U32 R68, R92, R53, R68 ;  /* 0x000000355c447225 */ /* 0x000fc800078e0044 */
[----:B------:R-:W-:Y:S01]  /*1a50*/  IMAD.WIDE.U32 R56, R26, R21, R56 ;  /* 0x000000151a387225 */ /* 0x000fe200078e0038 */
[----:B------:R-:W-:-:S03]  /*1a60*/  IADD3 R62, P3, PT, R68, R59, RZ ;  /* 0x0000003b443e7210 */ /* 0x000fc60007f7e0ff */
[----:B------:R-:W-:Y:S01]  /*1a70*/  IMAD.WIDE.U32 R74, R25, R24, R74 ;  /* 0x00000018194a7225 */ /* 0x000fe200078e004a */
[----:B------:R-:W-:Y:S02]  /*1a80*/  IADD3 R86, P2, PT, R86, R57, RZ ;  /* 0x0000003956567210 */ /* 0x000fe40007f5e0ff */
[----:B------:R-:W-:Y:S01]  /*1a90*/  IADD3.X R63, PT, PT, RZ, RZ, RZ, P3, !PT ;  /* 0x000000ffff3f7210 */ /* 0x000fe20001ffe4ff */
[----:B------:R-:W-:Y:S01]  /*1aa0*/  IMAD R90, R58, R85, RZ ;  /* 0x000000553a5a7224 */ /* 0x000fe200078e02ff */
[----:B------:R-:W-:Y:S01]  /*1ab0*/  IADD3 R74, P1, PT, R74, R87, RZ ;  /* 0x000000574a4a7210 */ /* 0x000fe20007f3e0ff */
[----:B------:R-:W-:Y:S02]  /*1ac0*/  IMAD.MOV.U32 R59, RZ, RZ, RZ ;  /* 0x000000ffff3b7224 */ /* 0x000fe400078e00ff */
[----:B------:R-:W-:-:S04]  /*1ad0*/  IMAD.WIDE.U32 R88, R27, R23, R88 ;  /* 0x000000171b587225 */ /* 0x000fc800078e0058 */
[----:B------:R-:W-:Y:S01]  /*1ae0*/  IMAD.HI.U32 R57, R90, R50, R58 ;  /* 0x000000325a397227 */ /* 0x000fe200078e003a */
[----:B------:R-:W-:Y:S02]  /*1af0*/  IADD3 R58, P3, PT, R66, R69, RZ ;  /* 0x00000045423a7210 */ /* 0x000fe40007f7e0ff */
[----:B------:R-:W-:Y:S01]  /*1b00*/  IADD3 R72, P0, PT, R88, R75, RZ ;  /* 0x0000004b58487210 */ /* 0x000fe20007f1e0ff */
[----:B------:R-:W-:Y:S02]  /*1b10*/  IMAD.X R75, RZ, RZ, RZ, P1 ;  /* 0x000000ffff4b7224 */ /* 0x000fe400008e06ff */
[----:B------:R-:W-:Y:S01]  /*1b20*/  IMAD.X R87, RZ, RZ, RZ, P2 ;  /* 0x000000ffff577224 */ /* 0x000fe200010e06ff */
[----:B------:R-:W-:Y:S01]  /*1b30*/  IADD3.X R73, PT, PT, RZ, RZ, RZ, P0, !PT ;  /* 0x000000ffff497210 */ /* 0x000fe200007fe4ff */
[----:B------:R-:W-:Y:S02]  /*1b40*/  IMAD.X R59, RZ, RZ, RZ, P3 ;  /* 0x000000ffff3b7224 */ /* 0x000fe400018e06ff */
[----:B------:R-:W-:-:S04]  /*1b50*/  IMAD.WIDE.U32 R74, R25, R24, R74 ;  /* 0x00000018194a7225 */ /* 0x000fc800078e004a */
[----:B------:R-:W-:-:S04]  /*1b60*/  IMAD.WIDE.U32 R86, R26, R22, R86 ;  /* 0x000000161a567225 */ /* 0x000fc800078e0056 */
[----:B------:R-:W-:Y:S01]  /*1b70*/  IMAD.WIDE.U32 R62, R91, R52, R62 ;  /* 0x000000345b3e7225 */ /* 0x000fe200078e003e */
[----:B------:R-:W-:-:S03]  /*1b80*/  IADD3 R74, P2, PT, R74, R87, RZ ;  /* 0x000000574a4a7210 */ /* 0x000fc60007f5e0ff */
[----:B0-----:R-:W-:-:S04]  /*1b90*/  IMAD.WIDE.U32 R58, R92, R54, R58 ;  /* 0x000000365c3a7225 */ /* 0x001fc800078e003a */
[----:B------:R-:W-:-:S04]  /*1ba0*/  IMAD.WIDE.U32 R72, R26, R24, R72 ;  /* 0x000000181a487225 */ /* 0x000fc800078e0048 */
[----:B------:R-:W-:Y:S01]  /*1bb0*/  IMAD.MOV.U32 R66, RZ, RZ, R56 ;  /* 0x000000ffff427224 */ /* 0x000fe200078e0038 */
[----:B------:R-:W-:Y:S02]  /*1bc0*/  IADD3 R56, P4, PT, R62, R57, RZ ;  /* 0x000000393e387210 */ /* 0x000fe40007f9e0ff */
[----:B------:R-:W-:Y:S01]  /*1bd0*/  IADD3 R62, P3, PT, R58, R63, RZ ;  /* 0x0000003f3a3e7210 */ /* 0x000fe20007f7e0ff */
[----:B------:R-:W-:Y:S01]  /*1be0*/  IMAD.WIDE.U32 R66, R27, R20, R66 ;  /* 0x000000141b427225 */ /* 0x000fe200078e0042 */
[----:B------:R-:W-:Y:S02]  /*1bf0*/  IADD3 R88, P0, PT, R89, R73, RZ ;  /* 0x0000004959587210 */ /* 0x000fe40007f1e0ff */
[----:B------:R-:W-:Y:S01]  /*1c00*/  IADD3 R72, P1, PT, R72, R75, RZ ;  /* 0x0000004b48487210 */ /* 0x000fe20007f3e0ff */
[----:B------:R-:W-:Y:S01]  /*1c10*/  IMAD.X R75, RZ, RZ, RZ, P2 ;  /* 0x000000ffff4b7224 */ /* 0x000fe200010e06ff */
[----:B------:R-:W-:Y:S01]  /*1c20*/  IADD3.X R63, PT, PT, RZ, RZ, RZ, P3, !PT ;  /* 0x000000ffff3f7210 */ /* 0x000fe20001ffe4ff */
[----:B------:R-:W-:Y:S01]  /*1c30*/  IMAD.X R57, RZ, RZ, RZ, P4 ;  /* 0x000000ffff397224 */ /* 0x000fe200020e06ff */
[----:B------:R-:W-:Y:S01]  /*1c40*/  IADD3.X R73, PT, PT, RZ, RZ, RZ, P1, !PT ;  /* 0x000000ffff497210 */ /* 0x000fe20000ffe4ff */
[----:B------:R-:W-:Y:S01]  /*1c50*/  IMAD.X R89, RZ, RZ, RZ, P0 ;  /* 0x000000ffff597224 */ /* 0x000fe200000e06ff */
[----:B------:R-:W-:Y:S01]  /*1c60*/  IADD3 R86, P2, PT, R86, R67, RZ ;  /* 0x0000004356567210 */ /* 0x000fe20007f5e0ff */
[----:B------:R-:W-:Y:S01]  /*1c70*/  IMAD.WIDE.U32 R56, R90, R51, R56 ;  /* 0x000000335a387225 */ /* 0x000fe200078e0038 */
[----:B------:R-:W-:-:S03]  /*1c80*/  IADD3 R64, P3, PT, R64, R59, RZ ;  /* 0x0000003b40407210 */ /* 0x000fc60007f7e0ff */
[----:B------:R-:W-:-:S04]  /*1c90*/  IMAD.WIDE.U32 R62, R91, R53, R62 ;  /* 0x000000355b3e7225 */ /* 0x000fc800078e003e */
[----:B------:R-:W-:Y:S01]  /*1ca0*/  IMAD.WIDE.U32 R88, R27, R24, R88 ;  /* 0x000000181b587225 */ /* 0x000fe200078e0058 */
[----:B------:R-:W-:-:S03]  /*1cb0*/  IADD3 R58, P4, PT, R62, R57, RZ ;  /* 0x000000393e3a7210 */ /* 0x000fc60007f9e0ff */
[----:B------:R-:W-:Y:S02]  /*1cc0*/  HFMA2 R57, -RZ, RZ, 0, 0 ;  /* 0x00000000ff397431 */ /* 0x000fe400000001ff */
[----:B------:R-:W-:-:S04]  /*1cd0*/  IMAD.WIDE.U32 R72, R25, R25, R72 ;  /* 0x0000001919487225 */ /* 0x000fc800078e0048 */
[----:B------:R-:W-:Y:S01]  /*1ce0*/  IMAD.WIDE.U32 R74, R26, R23, R74 ;  /* 0x000000171a4a7225 */ /* 0x000fe200078e004a */
[----:B------:R-:W-:-:S03]  /*1cf0*/  IADD3 R70, P0, PT, R88, R73, RZ ;  /* 0x0000004958467210 */ /* 0x000fc60007f1e0ff */
[----:B------:R-:W-:Y:S01]  /*1d00*/  IMAD.X R87, RZ, RZ, RZ, P2 ;  /* 0x000000ffff577224 */ /* 0x000fe200010e06ff */
[----:B------:R-:W-:Y:S01]  /*1d10*/  IADD3 R72, P1, PT, R72, R75, RZ ;  /* 0x0000004b48487210 */ /* 0x000fe20007f3e0ff */
[----:B------:R-:W-:Y:S01]  /*1d20*/  IMAD.X R65, RZ, RZ, RZ, P3 ;  /* 0x000000ffff417224 */ /* 0x000fe200018e06ff */
[----:B------:R-:W-:Y:S01]  /*1d30*/  IADD3.X R71, PT, PT, RZ, RZ, RZ, P0, !PT ;  /* 0x000000ffff477210 */ /* 0x000fe200007fe4ff */
[----:B------:R-:W-:-:S04]  /*1d40*/  IMAD.WIDE.U32 R86, R27, R21, R86 ;  /* 0x000000151b567225 */ /* 0x000fc800078e0056 */
[----:B------:R-:W-:Y:S01]  /*1d50*/  IMAD.X R73, RZ, RZ, RZ, P1 ;  /* 0x000000ffff497224 */ /* 0x000fe200008e06ff */
[----:B------:R-:W-:Y:S01]  /*1d60*/  IADD3 R74, P2, PT, R74, R87, RZ ;  /* 0x000000574a4a7210 */ /* 0x000fe20007f5e0ff */
[----:B------:R-:W-:Y:S02]  /*1d70*/  IMAD R87, R56, R85, RZ ;  /* 0x0000005538577224 */ /* 0x000fe400078e02ff */
[----:B------:R-:W-:-:S04]  /*1d80*/  IMAD.WIDE.U32 R70, R26, R25, R70 ;  /* 0x000000191a467225 */ /* 0x000fc800078e0046 */
[----:B------:R-:W-:Y:S01]  /*1d90*/  IMAD.WIDE.U32 R72, R26, R24, R72 ;  /* 0x000000181a487225 */ /* 0x000fe200078e0048 */
[----:B------:R-:W-:-:S03]  /*1da0*/  IADD3 R88, P0, PT, R89, R71, RZ ;  /* 0x0000004759587210 */ /* 0x000fc60007f1e0ff */
[----:B------:R-:W-:Y:S01]  /*1db0*/  IMAD.X R75, RZ, RZ, RZ, P2 ;  /* 0x000000ffff4b7224 */ /* 0x000fe200010e06ff */
[----:B------:R-:W-:Y:S01]  /*1dc0*/  IADD3 R70, P1, PT, R70, R73, RZ ;  /* 0x0000004946467210 */ /* 0x000fe20007f3e0ff */
[----:B------:R-:W-:Y:S02]  /*1dd0*/  IMAD.HI.U32 R61, R87, R50, R56 ;  /* 0x00000032573d7227 */ /* 0x000fe400078e0038 */
[----:B------:R-:W0:Y:S01]  /*1de0*/  LDC.64 R56, c[0x3][0x18] ;  /* 0x00c00600ff387b82 */ /* 0x000e220000000a00 */
[----:B------:R-:W-:Y:S01]  /*1df0*/  IADD3.X R71, PT, PT, RZ, RZ, RZ, P1, !PT ;  /* 0x000000ffff477210 */ /* 0x000fe20000ffe4ff */
[----:B------:R-:W-:-:S04]  /*1e00*/  IMAD.WIDE.U32 R74, R27, R22, R74 ;  /* 0x000000161b4a7225 */ /* 0x000fc800078e004a */
[----:B------:R-:W-:Y:S01]  /*1e10*/  IMAD.WIDE.U32 R64, R92, R55, R64 ;  /* 0x000000375c407225 */ /* 0x000fe200078e0040 */
[----:B------:R-:W-:-:S03]  /*1e20*/  IADD3 R72, P2, PT, R72, R75, RZ ;  /* 0x0000004b48487210 */ /* 0x000fc60007f5e0ff */
[----:B------:R-:W-:Y:S01]  /*1e30*/  IMAD.X R89, RZ, RZ, RZ, P0 ;  /* 0x000000ffff597224 */ /* 0x000fe200000e06ff */
[----:B------:R-:W-:Y:S01]  /*1e40*/  IADD3 R62, P3, PT, R64, R63, RZ ;  /* 0x0000003f403e7210 */ /* 0x000fe20007f7e0ff */
[----:B------:R-:W-:Y:S02]  /*1e50*/  IMAD.X R59, RZ, RZ, RZ, P4 ;  /* 0x000000ffff3b7224 */ /* 0x000fe400020e06ff */
[----:B------:R-:W-:Y:S01]  /*1e60*/  IMAD.X R73, RZ, RZ, RZ, P2 ;  /* 0x000000ffff497224 */ /* 0x000fe200010e06ff */
[----:B------:R-:W-:Y:S01]  /*1e70*/  IADD3 R60, P2, PT, R60, R65, RZ ;  /* 0x000000413c3c7210 */ /* 0x000fe20007f5e0ff */
[----:B------:R-:W-:-:S04]  /*1e80*/  IMAD.WIDE.U32 R88, R27, R25, R88 ;  /* 0x000000191b587225 */ /* 0x000fc800078e0058 */
[----:B------:R-:W-:-:S04]  /*1e90*/  IMAD.WIDE.U32 R70, R26, R25, R70 ;  /* 0x000000191a467225 */ /* 0x000fc800078e0046 */
[----:B------:R-:W-:Y:S01]  /*1ea0*/  IMAD.WIDE.U32 R58, R90, R52, R58 ;  /* 0x000000345a3a7225 */ /* 0x000fe200078e003a */
[----:B------:R-:W-:-:S03]  /*1eb0*/  IADD3 R68, P0, PT, R88, R71, RZ ;  /* 0x0000004758447210 */ /* 0x000fc60007f1e0ff */
[----:B------:R-:W-:Y:S01]  /*1ec0*/  IMAD.X R63, RZ, RZ, RZ, P3 ;  /* 0x000000ffff3f7224 */ /* 0x000fe200018e06ff */
[----:B------:R-:W-:Y:S01]  /*1ed0*/  IADD3 R64, P3, PT, R58, R61, RZ ;  /* 0x0000003d3a407210 */ /* 0x000fe20007f7e0ff */
[----:B------:R-:W-:-:S03]  /*1ee0*/  IMAD.WIDE.U32 R72, R27, R23, R72 ;  /* 0x000000171b487225 */ /* 0x000fc600078e0048 */
[----:B------:R-:W-:Y:S01]  /*1ef0*/  IADD3.X R65, PT, PT, RZ, RZ, RZ, P3, !PT ;  /* 0x000000ffff417210 */ /* 0x000fe20001ffe4ff */
[----:B------:R-:W-:Y:S01]  /*1f00*/  IMAD.WIDE.U32 R62, R91, R54, R62 ;  /* 0x000000365b3e7225 */ /* 0x000fe200078e003e */
[----:B------:R-:W-:-:S03]  /*1f10*/  IADD3 R70, P1, PT, R70, R73, RZ ;  /* 0x0000004946467210 */ /* 0x000fc60007f3e0ff */
[----:B------:R-:W-:Y:S01]  /*1f20*/  IMAD.X R61, RZ, RZ, RZ, P2 ;  /* 0x000000ffff3d7224 */ /* 0x000fe200010e06ff */
[----:B------:R-:W-:Y:S01]  /*1f30*/  IADD3.X R71, PT, PT, RZ, RZ, RZ, P1, !PT ;  /* 0x000000ffff477210 */ /* 0x000fe20000ffe4ff */
[----:B------:R-:W-:Y:S01]  /*1f40*/  IMAD.X R69, RZ, RZ, RZ, P0 ;  /* 0x000000ffff457224 */ /* 0x000fe200000e06ff */
[----:B------:R-:W-:Y:S01]  /*1f50*/  IADD3 R58, P0, PT, R62, R59, RZ ;  /* 0x0000003b3e3a7210 */ /* 0x000fe20007f1e0ff */
[----:B0-----:R-:W-:-:S04]  /*1f60*/  IMAD.WIDE.U32 R60, R92, R56, R60 ;  /* 0x000000385c3c7225 */ /* 0x001fc800078e003c */
[----:B------:R-:W-:Y:S01]  /*1f70*/  IMAD.X R59, RZ, RZ, RZ, P0 ;  /* 0x000000ffff3b7224 */ /* 0x000fe200000e06ff */
[----:B------:R-:W-:Y:S01]  /*1f80*/  IADD3 R60, P3, PT, R60, R63, RZ ;  /* 0x0000003f3c3c7210 */ /* 0x000fe20007f7e0ff */
[----:B------:R-:W-:Y:S01]  /*1f90*/  IMAD.WIDE.U32 R68, R26, R26, R68 ;  /* 0x0000001a1a447225 */ /* 0x000fe200078e0044 */
[----:B------:R-:W-:-:S03]  /*1fa0*/  IADD3 R66, P2, PT, R66, R61, RZ ;  /* 0x0000003d42427210 */ /* 0x000fc60007f5e0ff */
[----:B------:R-:W-:Y:S01]  /*1fb0*/  IMAD.WIDE.U32 R70, R27, R24, R70 ;  /* 0x000000181b467225 */ /* 0x000fe200078e0046 */
[----:B------:R-:W-:-:S03]  /*1fc0*/  IADD3 R88, P0, PT, R89, R69, RZ ;  /* 0x0000004559587210 */ /* 0x000fc60007f1e0ff */
[----:B------:R-:W-:Y:S01]  /*1fd0*/  IMAD.WIDE.U32 R64, R87, R51, R64 ;  /* 0x0000003357407225 */ /* 0x000fe200078e0040 */
[----:B------:R-:W-:Y:S02]  /*1fe0*/  IADD3 R68, P1, PT, R68, R71, RZ ;  /* 0x0000004744447210 */ /* 0x000fe40007f3e0ff */
[----:B------:R-:W-:Y:S01]  /*1ff0*/  IADD3.X R89, PT, PT, RZ, RZ, RZ, P0, !PT ;  /* 0x000000ffff597210 */ /* 0x000fe200007fe4ff */
[----:B------:R-:W-:Y:S01]  /*2000*/  IMAD.WIDE.U32 R58, R90, R53, R58 ;  /* 0x000000355a3a7225 */ /* 0x000fe200078e003a */
[----:B------:R-:W-:-:S03]  /*2010*/  MOV R62, R64 ;  /* 0x00000040003e7202 */ /* 0x000fc60000000f00 */
[----:B------:R-:W-:Y:S02]  /*2020*/  IMAD.X R61, RZ, RZ, RZ, P3 ;  /* 0x000000ffff3d7224 */ /* 0x000fe400018e06ff */
[----:B------:R-:W-:Y:S02]  /*2030*/  IMAD R71, R64, R85, RZ ;  /* 0x0000005540477224 */ /* 0x000fe400078e02ff */
[----:B------:R-:W-:Y:S01]  /*2040*/  IMAD.X R67, RZ, RZ, RZ, P2 ;  /* 0x000000ffff437224 */ /* 0x000fe200010e06ff */
[----:B------:R-:W-:Y:S01]  /*2050*/  IADD3 R64, P2, PT, R58, R65, RZ ;  /* 0x000000413a407210 */ /* 0x000fe20007f5e0ff */
[----:B------:R-:W-:-:S04]  /*2060*/  IMAD.WIDE.U32 R60, R91, R55, R60 ;  /* 0x000000375b3c7225 */ /* 0x000fc800078e003c */
[----:B------:R-:W-:-:S04]  /*2070*/  IMAD.WIDE.U32 R66, R92, R57, R66 ;  /* 0x000000395c427225 */ /* 0x000fc800078e0042 */
[----:B------:R-:W-:Y:S02]  /*2080*/  IMAD.X R69, RZ, RZ, RZ, P1 ;  /* 0x000000ffff457224 */ /* 0x000fe400008e06ff */
[----:B------:R-:W-:Y:S01]  /*2090*/  IMAD.X R65, RZ, RZ, RZ, P2 ;  /* 0x000000ffff417224 */ /* 0x000fe200010e06ff */
[----:B------:R-:W-:Y:S01]  /*20a0*/  IADD3 R58, P2, PT, R60, R59, RZ ;  /* 0x0000003b3c3a7210 */ /* 0x000fe20007f5e0ff */
[----:B------:R-:W-:Y:S01]  /*20b0*/  IMAD.MOV.U32 R63, RZ, RZ, RZ ;  /* 0x000000ffff3f7224 */ /* 0x000fe200078e00ff */
[----:B------:R-:W-:Y:S01]  /*20c0*/  IADD3 R60, P1, PT, R66, R61, RZ ;  /* 0x0000003d423c7210 */ /* 0x000fe20007f3e0ff */
[----:B------:R-:W-:Y:S01]  /*20d0*/  IMAD.WIDE.U32 R88, R27, R26, R88 ;  /* 0x0000001a1b587225 */ /* 0x000fe200078e0058 */
[----:B------:R-:W-:-:S03]  /*20e0*/  IADD3.X R59, PT, PT, RZ, RZ, RZ, P2, !PT ;  /* 0x000000ffff3b7210 */ /* 0x000fc600017fe4ff */
[----:B------:R-:W-:-:S04]  /*20f0*/  IMAD.WIDE.U32 R68, R27, R25, R68 ;  /* 0x000000191b447225 */ /* 0x000fc800078e0044 */
[----:B------:R-:W-:Y:S01]  /*2100*/  IMAD.HI.U32 R73, R71, R50, R62 ;  /* 0x0000003247497227 */ /* 0x000fe200078e003e */
[----:B------:R-:W-:-:S03]  /*2110*/  IADD3 R62, P0, PT, R88, R69, RZ ;  /* 0x00000045583e7210 */ /* 0x000fc60007f1e0ff */
[----:B------:R-:W-:-:S04]  /*2120*/  IMAD.WIDE.U32 R64, R87, R52, R64 ;  /* 0x0000003457407225 */ /* 0x000fc800078e0040 */
[----:B------:R-:W-:Y:S01]  /*2130*/  IMAD.X R61, RZ, RZ, RZ, P1 ;  /* 0x000000ffff3d7224 */ /* 0x000fe200008e06ff */
[----:B------:R-:W-:Y:S01]  /*2140*/  IADD3 R64, P1, PT, R64, R73, RZ ;  /* 0x0000004940407210 */ /* 0x000fe20007f3e0ff */
[----:B------:R-:W-:-:S04]  /*2150*/  IMAD.WIDE.U32 R58, R90, R54, R58 ;  /* 0x000000365a3a7225 */ /* 0x000fc800078e003a */
[----:B------:R-:W-:Y:S01]  /*2160*/  IMAD.X R63, RZ, RZ, RZ, P0 ;  /* 0x000000ffff3f7224 */ /* 0x000fe200000e06ff */
[----:B------:R-:W-:Y:S01]  /*2170*/  IADD3 R67, P0, PT, R86, R67, RZ ;  /* 0x0000004356437210 */ /* 0x000fe20007f1e0ff */
[----:B------:R-:W-:Y:S01]  /*2180*/  IMAD.WIDE.U32 R60, R91, R56, R60 ;  /* 0x000000385b3c7225 */ /* 0x000fe200078e003c */
[----:B------:R-:W-:Y:S02]  /*2190*/  IADD3 R66, P2, PT, R58, R65, RZ ;  /* 0x000000413a427210 */ /* 0x000fe40007f5e0ff */
[----:B------:R-:W-:Y:S01]  /*21a0*/  IADD3.X R65, PT, PT, RZ, RZ, RZ, P1, !PT ;  /* 0x000000ffff417210 */ /* 0x000fe20000ffe4ff */
[----:B------:R-:W-:Y:S01]  /*21b0*/  IMAD.WIDE.U32 R62, R27, R26, R62 ;  /* 0x0000001a1b3e7225 */ /* 0x000fe200078e003e */
[----:B------:R-:W-:-:S03]  /*21c0*/  IADD3 R58, P1, PT, R61, R67, RZ ;  /* 0x000000433d3a7210 */ /* 0x000fc60007f3e0ff */
[----:B------:R-:W-:Y:S01]  /*21d0*/  IMAD.X R67, RZ, RZ, RZ, P2 ;  /* 0x000000ffff437224 */ /* 0x000fe200010e06ff */
[----:B------:R-:W-:Y:S01]  /*21e0*/  IADD3 R60, P2, PT, R60, R59, RZ ;  /* 0x0000003b3c3c7210 */ /* 0x000fe20007f5e0ff */
[----:B------:R-:W-:Y:S01]  /*21f0*/  IMAD.X R59, RZ, RZ, RZ, P1 ;  /* 0x000000ffff3b7224 */ /* 0x000fe200008e06ff */
[----:B------:R-:W-:Y:S01]  /*2200*/  IADD3 R88, P3, PT, R89, R63, RZ ;  /* 0x0000003f59587210 */ /* 0x000fe20007f7e0ff */
[----:B------:R-:W-:Y:S01]  /*2210*/  IMAD.WIDE.U32 R64, R71, R51, R64 ;  /* 0x0000003347407225 */ /* 0x000fe200078e0040 */
[----:B------:R-:W-:-:S03]  /*2220*/  IADD3.X R61, PT, PT, RZ, RZ, RZ, P2, !PT ;  /* 0x000000ffff3d7210 */ /* 0x000fc600017fe4ff */
[----:B------:R-:W-:-:S04]  /*2230*/  IMAD.WIDE.U32 R66, R87, R53, R66 ;  /* 0x0000003557427225 */ /* 0x000fc800078e0042 */
[----:B------:R-:W-:-:S04]  /*2240*/  IMAD.WIDE.U32 R92, R91, R57, R58 ;  /* 0x000000395b5c7225 */ /* 0x000fc800078e003a */
[----:B------:R-:W-:Y:S01]  /*2250*/  IMAD.X R75, RZ, RZ, RZ, P0 ;  /* 0x000000ffff4b7224 */ /* 0x000fe200000e06ff */
[----:B------:R-:W-:Y:S01]  /*2260*/  IADD3 R58, P0, PT, R66, R65, RZ ;  /* 0x00000041423a7210 */ /* 0x000fe20007f1e0ff */
[----:B------:R-:W-:-:S03]  /*2270*/  IMAD.WIDE.U32 R60, R90, R55, R60 ;  /* 0x000000375a3c7225 */ /* 0x000fc600078e003c */
[----:B------:R-:W-:Y:S01]  /*2280*/  IADD3.X R59, PT, PT, RZ, RZ, RZ, P0, !PT ;  /* 0x000000ffff3b7210 */ /* 0x000fe200007fe4ff */
[----:B------:R-:W-:Y:S01]  /*2290*/  IMAD R63, R64, R85, RZ ;  /* 0x00000055403f7224 */ /* 0x000fe200078e02ff */
[----:B------:R-:W-:Y:S01]  /*22a0*/  IADD3 R66, P4, PT, R60, R67, RZ ;  /* 0x000000433c427210 */ /* 0x000fe20007f9e0ff */
[----:B------:R-:W-:Y:S01]  /*22b0*/  IMAD.MOV.U32 R65, RZ, RZ, RZ ;  /* 0x000000ffff417224 */ /* 0x000fe200078e00ff */
[----:B------:R-:W-:Y:S01]  /*22c0*/  IADD3 R60, P2, PT, R92, R61, RZ ;  /* 0x0000003d5c3c7210 */ /* 0x000fe20007f5e0ff */
[----:B------:R-:W-:Y:S01]  /*22d0*/  IMAD.WIDE.U32 R58, R71, R52, R58 ;  /* 0x00000034473a7225 */ /* 0x000fe200078e003a */
[----:B------:R-:W-:Y:S02]  /*22e0*/  IADD3.X R67, PT, PT, RZ, RZ, RZ, P4, !PT ;  /* 0x000000ffff437210 */ /* 0x000fe400027fe4ff */
[----:B------:R-:W-:Y:S01]  /*22f0*/  IADD3 R75, P0, PT, R74, R75, RZ ;  /* 0x0000004b4a4b7210 */ /* 0x000fe20007f1e0ff */
[----:B------:R-:W-:-:S03]  /*2300*/  IMAD.HI.U32 R65, R63, R50, R64 ;  /* 0x000000323f417227 */ /* 0x000fc600078e0040 */
[----:B------:R-:W-:Y:S01]  /*2310*/  IADD3 R93, P1, PT, R93, R75, RZ ;  /* 0x0000004b5d5d7210 */ /* 0x000fe20007f3e0ff */
[----:B------:R-:W-:Y:S01]  /*2320*/  IMAD.X R61, RZ, RZ, RZ, P2 ;  /* 0x000000ffff3d7224 */ /* 0x000fe200010e06ff */
[----:B------:R-:W-:Y:S01]  /*2330*/  IADD3 R64, P2, PT, R58, R65, RZ ;  /* 0x000000413a407210 */ /* 0x000fe20007f5e0ff */
[----:B------:R-:W-:-:S04]  /*2340*/  IMAD.WIDE.U32 R66, R87, R54, R66 ;  /* 0x0000003657427225 */ /* 0x000fc800078e0042 */
[----:B------:R-:W-:Y:S01]  /*2350*/  IMAD.WIDE.U32 R60, R90, R56, R60 ;  /* 0x000000385a3c7225 */ /* 0x000fe200078e003c */
[----:B------:R-:W-:-:S03]  /*2360*/  IADD3 R66, P5, PT, R66, R59, RZ ;  /* 0x0000003b42427210 */ /* 0x000fc60007fbe0ff */
[----:B------:R-:W-:Y:S01]  /*2370*/  IMAD.X R69, RZ, RZ, RZ, P0 ;  /* 0x000000ffff457224 */ /* 0x000fe200000e06ff */
[----:B------:R-:W-:Y:S01]  /*2380*/  IADD3 R60, P4, PT, R60, R67, RZ ;  /* 0x000000433c3c7210 */ /* 0x000fe20007f9e0ff */
[----:B------:R-:W-:Y:S01]  /*2390*/  IMAD.X R65, RZ, RZ, RZ, P2 ;  /* 0x000000ffff417224 */ /* 0x000fe200010e06ff */
[----:B------:R-:W-:Y:S01]  /*23a0*/  IADD3 R58, P2, PT, R61, R93, RZ ;  /* 0x0000005d3d3a7210 */ /* 0x000fe20007f5e0ff */
[----:B------:R-:W-:Y:S01]  /*23b0*/  IMAD.X R89, RZ, RZ, RZ, P3 ;  /* 0x000000ffff597224 */ /* 0x000fe200018e06ff */
[----:B------:R-:W-:Y:S01]  /*23c0*/  IADD3 R72, P0, PT, R72, R69, RZ ;  /* 0x0000004548487210 */ /* 0x000fe20007f1e0ff */
[----:B------:R-:W-:Y:S01]  /*23d0*/  IMAD.X R61, RZ, RZ, RZ, P4 ;  /* 0x000000ffff3d7224 */ /* 0x000fe200020e06ff */
[----:B------:R-:W-:Y:S01]  /*23e0*/  IADD3.X R67, PT, PT, RZ, RZ, RZ, P5, !PT ;  /* 0x000000ffff437210 */ /* 0x000fe20002ffe4ff */
[----:B------:R-:W-:Y:S01]  /*23f0*/  IMAD.X R59, RZ, RZ, RZ, P2 ;  /* 0x000000ffff3b7224 */ /* 0x000fe200010e06ff */
[----:B------:R-:W-:Y:S01]  /*2400*/  IADD3.X R75, PT, PT, RZ, RZ, RZ, P0, !PT ;  /* 0x000000ffff4b7210 */ /* 0x000fe200007fe4ff */
[----:B------:R-:W-:-:S02]  /*2410*/  IMAD.X R69, RZ, RZ, RZ, P1 ;  /* 0x000000ffff457224 */ /* 0x000fc400008e06ff */
[----:B------:R-:W-:Y:S01]  /*2420*/  IMAD.WIDE.U32 R64, R63, R51, R64 ;  /* 0x000000333f407225 */ /* 0x000fe200078e0040 */
[----:B------:R-:W-:Y:S02]  /*2430*/  IADD3 R75, P0, PT, R70, R75, RZ ;  /* 0x0000004b464b7210 */ /* 0x000fe40007f1e0ff */
[----:B------:R-:W-:Y:S01]  /*2440*/  IADD3 R69, P1, PT, R69, R72, RZ ;  /* 0x0000004845457210 */ /* 0x000fe20007f3e0ff */
[----:B------:R-:W-:-:S04]  /*2450*/  IMAD.WIDE.U32 R58, R90, R57, R58 ;  /* 0x000000395a3a7225 */ /* 0x000fc800078e003a */
[----:B------:R-:W-:-:S04]  /*2460*/  IMAD.WIDE.U32 R60, R87, R55, R60 ;  /* 0x00000037573c7225 */ /* 0x000fc800078e003c */
[----:B------:R-:W-:-:S04]  /*2470*/  IMAD.WIDE.U32 R72, R71, R53, R66 ;  /* 0x0000003547487225 */ /* 0x000fc800078e0042 */
[----:B------:R-:W-:Y:S02]  /*2480*/  HFMA2 R67, -RZ, RZ, 0, 0 ;  /* 0x00000000ff437431 */ /* 0x000fe400000001ff */
[----:B------:R-:W-:Y:S01]  /*2490*/  IMAD R70, R64, R85, RZ ;  /* 0x0000005540467224 */ /* 0x000fe200078e02ff */
[----:B------:R-:W-:Y:S01]  /*24a0*/  IADD3 R72, P5, PT, R72, R65, RZ ;  /* 0x0000004148487210 */ /* 0x000fe20007fbe0ff */
[----:B------:R-:W-:Y:S01]  /*24b0*/  IMAD.MOV.U32 R66, RZ, RZ, R64 ;  /* 0x000000ffff427224 */ /* 0x000fe200078e0040 */
[----:B------:R-:W-:Y:S01]  /*24c0*/  IADD3 R64, P4, PT, R58, R61, RZ ;  /* 0x0000003d3a407210 */ /* 0x000fe20007f9e0ff */
[----:B------:R-:W-:Y:S02]  /*24d0*/  IMAD.X R61, RZ, RZ, RZ, P0 ;  /* 0x000000ffff3d7224 */ /* 0x000fe400000e06ff */
[----:B------:R-:W-:Y:S01]  /*24e0*/  IMAD.X R74, RZ, RZ, RZ, P1 ;  /* 0x000000ffff4a7224 */ /* 0x000fe200008e06ff */
[----:B------:R-:W-:Y:S01]  /*24f0*/  IADD3 R60, P1, PT, R60, R73, RZ ;  /* 0x000000493c3c7210 */ /* 0x000fe20007f3e0ff */
[----:B------:R-:W-:Y:S01]  /*2500*/  IMAD.X R65, RZ, RZ, RZ, P4 ;  /* 0x000000ffff417224 */ /* 0x000fe200020e06ff */
[----:B------:R-:W-:Y:S01]  /*2510*/  IADD3 R68, P0, PT, R68, R61, RZ ;  /* 0x0000003d44447210 */ /* 0x000fe20007f1e0ff */
[----:B------:R-:W-:Y:S01]  /*2520*/  IMAD.X R73, RZ, RZ, RZ, P5 ;  /* 0x000000ffff497224 */ /* 0x000fe200028e06ff */
[----:B------:R-:W-:Y:S01]  /*2530*/  IADD3.X R61, PT, PT, RZ, RZ, RZ, P1, !PT ;  /* 0x000000ffff3d7210 */ /* 0x000fe20000ffe4ff */
[----:B------:R-:W-:Y:S01]  /*2540*/  IMAD.WIDE.U32 R64, R87, R56, R64 ;  /* 0x0000003857407225 */ /* 0x000fe200078e0040 */
[----:B------:R-:W-:-:S03]  /*2550*/  IADD3 R59, P4, PT, R59, R69, RZ ;  /* 0x000000453b3b7210 */ /* 0x000fc60007f9e0ff */
[----:B------:R-:W-:Y:S01]  /*2560*/  IMAD.WIDE.U32 R60, R71, R54, R60 ;  /* 0x00000036473c7225 */ /* 0x000fe200078e003c */
[----:B------:R-:W-:Y:S02]  /*2570*/  IADD3.X R69, PT, PT, RZ, RZ, RZ, P4, !PT ;  /* 0x000000ffff457210 */ /* 0x000fe400027fe4ff */
[----:B------:R-:W-:Y:S01]  /*2580*/  IADD3 R58, P1, PT, R65, R59, RZ ;  /* 0x0000003b413a7210 */ /* 0x000fe20007f3e0ff */
[----:B------:R-:W-:Y:S01]  /*2590*/  IMAD.WIDE.U32 R72, R63, R52, R72 ;  /* 0x000000343f487225 */ /* 0x000fe200078e0048 */
[----:B------:R-:W-:-:S03]  /*25a0*/  IADD3 R64, P4, PT, R64, R61, RZ ;  /* 0x0000003d40407210 */ /* 0x000fc60007f9e0ff */
[----:B------:R-:W-:Y:S01]  /*25b0*/  IMAD.HI.U32 R67, R70, R50, R66 ;  /* 0x0000003246437227 */ /* 0x000fe200078e0042 */
[----:B------:R-:W-:Y:S02]  /*25c0*/  IADD3 R60, P5, PT, R60, R73, RZ ;  /* 0x000000493c3c7210 */ /* 0x000fe40007fbe0ff */
[----:B------:R-:W-:Y:S01]  /*25d0*/  IADD3 R66, P2, PT, R74, R75, RZ ;  /* 0x0000004b4a427210 */ /* 0x000fe20007f5e0ff */
[----:B------:R-:W-:Y:S01]  /*25e0*/  IMAD.X R59, RZ, RZ, RZ, P1 ;  /* 0x000000ffff3b7224 */ /* 0x000fe200008e06ff */
[----:B------:R-:W-:Y:S01]  /*25f0*/  IADD3 R72, P6, PT, R72, R67, RZ ;  /* 0x0000004348487210 */ /* 0x000fe20007fde0ff */
[----:B------:R-:W-:Y:S01]  /*2600*/  IMAD.X R65, RZ, RZ, RZ, P4 ;  /* 0x000000ffff417224 */ /* 0x000fe200020e06ff */
[----:B------:R-:W-:Y:S01]  /*2610*/  IADD3.X R61, PT, PT, RZ, RZ, RZ, P5, !PT ;  /* 0x000000ffff3d7210 */ /* 0x000fe20002ffe4ff */
[----:B------:R-:W-:Y:S01]  /*2620*/  IMAD.X R75, RZ, RZ, RZ, P2 ;  /* 0x000000ffff4b7224 */ /* 0x000fe200010e06ff */
[----:B------:R-:W-:Y:S01]  /*2630*/  IADD3 R69, P2, PT, R69, R66, RZ ;  /* 0x0000004245457210 */ /* 0x000fe20007f5e0ff */
[----:B------:R-:W-:-:S02]  /*2640*/  IMAD.X R73, RZ, RZ, RZ, P6 ;  /* 0x000000ffff497224 */ /* 0x000fc400030e06ff */
[----:B------:R-:W-:Y:S01]  /*2650*/  IMAD.WIDE.U32 R58, R87, R57, R58 ;  /* 0x00000039573a7225 */ /* 0x000fe200078e003a */
[----:B------:R-:W-:Y:S02]  /*2660*/  IADD3.X R74, PT, PT, RZ, RZ, RZ, P2, !PT ;  /* 0x000000ffff4a7210 */ /* 0x000fe400017fe4ff */
        /* <DEDUP_REMOVED lines=8> */
[----:B------:R-:W-:Y:S01]  /*26f0*/  IMAD R116, R72, R85, RZ ;  /* 0x0000005548747224 */ /* 0x000fe200078e02ff */
[----:B------:R-:W-:Y:S01]  /*2700*/  IADD3.X R65, PT, PT, RZ, RZ, RZ, P2, !PT ;  /* 0x000000ffff417210 */ /* 0x000fe200017fe4ff */
[----:B------:R-:W-:Y:S01]  /*2710*/  IMAD.MOV.U32 R73, RZ, RZ, RZ ;  /* 0x000000ffff497224 */ /* 0x000fe200078e00ff */
[----:B------:R-:W-:Y:S01]  /*2720*/  IADD3 R62, P4, PT, R62, R67, RZ ;  /* 0x000000433e3e7210 */ /* 0x000fe20007f9e0ff */
[----:B------:R-:W-:Y:S01]  /*2730*/  IMAD.X R67, RZ, RZ, RZ, P6 ;  /* 0x000000ffff437224 */ /* 0x000fe200030e06ff */
[----:B------:R-:W-:Y:S01]  /*2740*/  IADD3 R74, P0, PT, R74, R75, RZ ;  /* 0x0000004b4a4a7210 */ /* 0x000fe20007f1e0ff */
[----:B------:R-:W-:Y:S02]  /*2750*/  IMAD.X R61, RZ, RZ, RZ, P5 ;  /* 0x000000ffff3d7224 */ /* 0x000fe400028e06ff */
[----:B------:R-:W-:-:S04]  /*2760*/  IMAD.WIDE.U32 R66, R71, R56, R66 ;  /* 0x0000003847427225 */ /* 0x000fc800078e0042 */
[----:B------:R-:W-:-:S04]  /*2770*/  IMAD.WIDE.U32 R64, R63, R54, R64 ;  /* 0x000000363f407225 */ /* 0x000fc800078e0040 */
[----:B------:R-:W-:Y:S01]  /*2780*/  IMAD.X R75, RZ, RZ, RZ, P1 ;  /* 0x000000ffff4b7224 */ /* 0x000fe200008e06ff */
[----:B------:R-:W-:Y:S01]  /*2790*/  IADD3 R59, P1, PT, R59, R69, RZ ;  /* 0x000000453b3b7210 */ /* 0x000fe20007f3e0ff */
[----:B------:R-:W-:Y:S01]  /*27a0*/  IMAD.WIDE.U32 R60, R70, R52, R60 ;  /* 0x00000034463c7225 */ /* 0x000fe200078e003c */
[----:B------:R-:W-:Y:S02]  /*27b0*/  IADD3 R66, P5, PT, R66, R65, RZ ;  /* 0x0000004142427210 */ /* 0x000fe40007fbe0ff */
[----:B------:R-:W-:Y:S01]  /*27c0*/  IADD3 R58, P2, PT, R67, R59, RZ ;  /* 0x0000003b433a7210 */ /* 0x000fe20007f5e0ff */
[----:B------:R-:W-:Y:S01]  /*27d0*/  IMAD.HI.U32 R73, R116, R50, R72 ;  /* 0x0000003274497227 */ /* 0x000fe200078e0048 */
[----:B------:R-:W-:Y:S02]  /*27e0*/  IADD3 R64, P6, PT, R64, R61, RZ ;  /* 0x0000003d40407210 */ /* 0x000fe40007fde0ff */
[----:B------:R-:W-:Y:S01]  /*27f0*/  IADD3.X R59, PT, PT, RZ, RZ, RZ, P2, !PT ;  /* 0x000000ffff3b7210 */ /* 0x000fe200017fe4ff */
[----:B------:R-:W-:Y:S01]  /*2800*/  IMAD.X R67, RZ, RZ, RZ, P5 ;  /* 0x000000ffff437224 */ /* 0x000fe200028e06ff */
[----:B------:R-:W-:Y:S01]  /*2810*/  IADD3 R68, P5, PT, R60, R73, RZ ;  /* 0x000000493c447210 */ /* 0x000fe20007fbe0ff */
[----:B------:R-:W-:Y:S01]  /*2820*/  IMAD.X R65, RZ, RZ, RZ, P6 ;  /* 0x000000ffff417224 */ /* 0x000fe200030e06ff */
[----:B------:R-:W-:Y:S01]  /*2830*/  IADD3 R75, P2, PT, R75, R62, RZ ;  /* 0x0000003e4b4b7210 */ /* 0x000fe20007f5e0ff */
[----:B------:R-:W-:Y:S01]  /*2840*/  IMAD.WIDE.U32 R58, R71, R57, R58 ;  /* 0x00000039473a7225 */ /* 0x000fe200078e003a */
[----:B------:R-:W-:-:S03]  /*2850*/  IADD3.X R71, PT, PT, RZ, RZ, RZ, P1, !PT ;  /* 0x000000ffff477210 */ /* 0x000fc60000ffe4ff */
[----:B------:R-:W-:Y:S01]  /*2860*/  IMAD.X R69, RZ, RZ, RZ, P5 ;  /* 0x000000ffff457224 */ /* 0x000fe200028e06ff */
[----:B------:R-:W-:Y:S01]  /*2870*/  IADD3 R71, P5, PT, R71, R74, RZ ;  /* 0x0000004a47477210 */ /* 0x000fe20007fbe0ff */
[----:B------:R-:W-:-:S03]  /*2880*/  IMAD.WIDE.U32 R66, R63, R55, R66 ;  /* 0x000000373f427225 */ /* 0x000fc600078e0042 */
[----:B------:R-:W-:Y:S01]  /*2890*/  IADD3.X R62, PT, PT, RZ, RZ, RZ, P5, !PT ;  /* 0x000000ffff3e7210 */ /* 0x000fe20002ffe4ff */
        /* <DEDUP_REMOVED lines=10> */
[----:B------:R-:W-:-:S03]  /*2940*/  IADD3 R69, P1, PT, R58, R75, RZ ;  /* 0x0000004b3a457210 */ /* 0x000fc60007f3e0ff */
[----:B------:R-:W-:Y:S01]  /*2950*/  IMAD.X R65, RZ, RZ, RZ, P0 ;  /* 0x000000ffff417224 */ /* 0x000fe200000e06ff */
[----:B------:R-:W-:Y:S01]  /*2960*/  IADD3 R58, P0, PT, R61, R59, RZ ;  /* 0x0000003b3d3a7210 */ /* 0x000fe20007f1e0ff */
[----:B------:R-:W-:-:S04]  /*2970*/  IMAD.WIDE.U32 R66, R70, R54, R66 ;  /* 0x0000003646427225 */ /* 0x000fc800078e0042 */
[----:B------:R-:W-:Y:S01]  /*2980*/  IMAD.WIDE.U32 R64, R116, R52, R64 ;  /* 0x0000003474407225 */ /* 0x000fe200078e0040 */
[----:B------:R-:W-:-:S03]  /*2990*/  IADD3 R60, P3, PT, R60, R67, RZ ;  /* 0x000000433c3c7210 */ /* 0x000fc60007f7e0ff */
[----:B------:R-:W-:Y:S01]  /*29a0*/  IMAD.X R59, RZ, RZ, RZ, P0 ;  /* 0x000000ffff3b7224 */ /* 0x000fe200000e06ff */
[----:B------:R-:W-:Y:S01]  /*29b0*/  IADD3 R66, P5, PT, R66, R65, RZ ;  /* 0x0000004142427210 */ /* 0x000fe20007fbe0ff */
[----:B------:R-:W-:Y:S01]  /*29c0*/  IMAD.WIDE.U32 R88, R27, R27, R88 ;  /* 0x0000001b1b587225 */ /* 0x000fe200078e0058 */
[----:B------:R-:W-:Y:S02]  /*29d0*/  IADD3.X R61, PT, PT, RZ, RZ, RZ, P3, !PT ;  /* 0x000000ffff3d7210 */ /* 0x000fe40001ffe4ff */
[----:B------:R-:W-:Y:S01]  /*29e0*/  IADD3 R62, P0, PT, R62, R69, RZ ;  /* 0x000000453e3e7210 */ /* 0x000fe20007f1e0ff */
[----:B------:R-:W-:Y:S01]  /*29f0*/  IMAD.X R67, RZ, RZ, RZ, P5 ;  /* 0x000000ffff437224 */ /* 0x000fe200028e06ff */
[----:B------:R-:W-:Y:S01]  /*2a00*/  IADD3.X R65, PT, PT, RZ, RZ, RZ, P6, !PT ;  /* 0x000000ffff417210 */ /* 0x000fe200037fe4ff */
[----:B------:R-:W-:-:S03]  /*2a10*/  IMAD.WIDE.U32 R58, R63, R57, R58 ;  /* 0x000000393f3a7225 */ /* 0x000fc600078e003a */
[----:B------:R-:W-:Y:S01]  /*2a20*/  IADD3 R65, P3, PT, R65, R62, RZ ;  /* 0x0000003e41417210 */ /* 0x000fe20007f7e0ff */
[----:B------:R-:W-:-:S04]  /*2a30*/  IMAD.WIDE.U32 R60, R70, R55, R60 ;  /* 0x00000037463c7225 */ /* 0x000fc800078e003c */
[----:B------:R-:W-:Y:S01]  /*2a40*/  IMAD.X R63, RZ, RZ, RZ, P4 ;  /* 0x000000ffff3f7224 */ /* 0x000fe200020e06ff */
[----:B------:R-:W-:Y:S01]  /*2a50*/  IADD3 R62, P4, PT, R58, R61, RZ ;  /* 0x0000003d3a3e7210 */ /* 0x000fe20007f9e0ff */
[----:B------:R-:W-:-:S03]  /*2a60*/  IMAD.WIDE.U32 R66, R116, R53, R66 ;  /* 0x0000003574427225 */ /* 0x000fc600078e0042 */
[----:B------:R-:W-:Y:S01]  /*2a70*/  IADD3 R61, P5, PT, R88, R63, RZ ;  /* 0x0000003f583d7210 */ /* 0x000fe20007fbe0ff */
[----:B------:R-:W-:Y:S01]  /*2a80*/  IMAD.X R58, RZ, RZ, RZ, P2 ;  /* 0x000000ffff3a7224 */ /* 0x000fe200010e06ff */
[----:B------:R-:W-:Y:S01]  /*2a90*/  IADD3 R60, P2, PT, R60, R67, RZ ;  /* 0x000000433c3c7210 */ /* 0x000fe20007f5e0ff */
[----:B------:R-:W-:Y:S01]  /*2aa0*/  IMAD.X R63, RZ, RZ, RZ, P4 ;  /* 0x000000ffff3f7224 */ /* 0x000fe200020e06ff */
[----:B------:R-:W-:Y:S01]  /*2ab0*/  MOV R119, R66 ;  /* 0x0000004200777202 */ /* 0x000fe20000000f00 */
[----:B------:R-:W-:Y:S01]  /*2ac0*/  IMAD.X R72, RZ, RZ, RZ, P1 ;  /* 0x000000ffff487224 */ /* 0x000fe200008e06ff */
[----:B------:R-:W-:Y:S01]  /*2ad0*/  IADD3 R67, P4, PT, R58, R61, RZ ;  /* 0x0000003d3a437210 */ /* 0x000fe20007f9e0ff */
[----:B------:R-:W-:Y:S01]  /*2ae0*/  IMAD.MOV.U32 R69, RZ, RZ, R64 ;  /* 0x000000ffff457224 */ /* 0x000fe200078e0040 */
[----:B------:R-:W-:Y:S02]  /*2af0*/  IADD3.X R61, PT, PT, RZ, RZ, RZ, P2, !PT ;  /* 0x000000ffff3d7210 */ /* 0x000fe400017fe4ff */
[----:B------:R-:W-:Y:S01]  /*2b00*/  IADD3 R65, P2, PT, R59, R65, RZ ;  /* 0x000000413b417210 */ /* 0x000fe20007f5e0ff */
        /* <DEDUP_REMOVED lines=8> */
[----:B------:R-:W-:Y:S02]  /*2b90*/  IMAD.MOV.U32 R113, RZ, RZ, R62 ;  /* 0x000000ffff717224 */ /* 0x000fe400078e003e */
[----:B------:R-:W-:Y:S01]  /*2ba0*/  IMAD.X R59, RZ, RZ, RZ, P0 ;  /* 0x000000ffff3b7224 */ /* 0x000fe200000e06ff */
[----:B------:R-:W-:Y:S01]  /*2bb0*/  IADD3 R63, P0, PT, R65, R72, RZ ;  /* 0x00000048413f7210 */ /* 0x000fe20007f1e0ff */
[----:B------:R-:W-:-:S04]  /*2bc0*/  IMAD.WIDE.U32 R70, R70, R57, R60 ;  /* 0x0000003946467225 */ /* 0x000fc800078e003c */
[----:B------:R-:W-:Y:S02]  /*2bd0*/  IMAD.X R72, RZ, RZ, RZ, P3 ;  /* 0x000000ffff487224 */ /* 0x000fe400018e06ff */
[----:B------:R-:W-:Y:S01]  /*2be0*/  IMAD.WIDE.U32 R60, R116, R55, R58 ;  /* 0x00000037743c7225 */ /* 0x000fe200078e003a */
[----:B------:R-:W-:Y:S02]  /*2bf0*/  IADD3.X R59, PT, PT, RZ, RZ, RZ, P2, !PT ;  /* 0x000000ffff3b7210 */ /* 0x000fe400017fe4ff */
[----:B------:R-:W-:Y:S01]  /*2c00*/  IADD3 R72, P3, PT, R72, R63, RZ ;  /* 0x0000003f48487210 */ /* 0x000fe20007f7e0ff */
[----:B------:R-:W-:Y:S01]  /*2c10*/  IMAD.X R63, RZ, RZ, RZ, P5 ;  /* 0x000000ffff3f7224 */ /* 0x000fe200028e06ff */
[----:B------:R-:W-:Y:S02]  /*2c20*/  IADD3 R58, P6, PT, R70, R61, RZ ;  /* 0x0000003d463a7210 */ /* 0x000fe40007fde0ff */
[----:B------:R-:W-:Y:S02]  /*2c30*/  IADD3 R61, P2, PT, R59, R72, RZ ;  /* 0x000000483b3d7210 */ /* 0x000fe40007f5e0ff */
[----:B------:R-:W-:-:S02]  /*2c40*/  IADD3.X R59, PT, PT, RZ, RZ, RZ, P6, !PT ;  /* 0x000000ffff3b7210 */ /* 0x000fc400037fe4ff */
[----:B------:R-:W-:Y:S01]  /*2c50*/  IADD3 R71, P4, PT, R71, R61, RZ ;  /* 0x0000003d47477210 */ /* 0x000fe20007f9e0ff */
[----:B------:R-:W-:Y:S01]  /*2c60*/  IMAD.X R61, RZ, RZ, RZ, P0 ;  /* 0x000000ffff3d7224 */ /* 0x000fe200000e06ff */
[----:B------:R-:W-:Y:S01]  /*2c70*/  IADD3 R88, PT, PT, R88, R89, R63 ;  /* 0x0000005958587210 */ /* 0x000fe20007ffe03f */
[----:B------:R-:W-:Y:S01]  /*2c80*/  IMAD.WIDE.U32 R58, R116, R56, R58 ;  /* 0x00000038743a7225 */ /* 0x000fe200078e003a */
[----:B------:R-:W-:-:S03]  /*2c90*/  IADD3.X R110, PT, PT, RZ, RZ, RZ, P4, !PT ;  /* 0x000000ffff6e7210 */ /* 0x000fc600027fe4ff */
[----:B------:R-:W-:Y:S01]  /*2ca0*/  IMAD.X R63, RZ, RZ, RZ, P1 ;  /* 0x000000ffff3f7224 */ /* 0x000fe200008e06ff */
[----:B------:R-:W-:Y:S01]  /*2cb0*/  IADD3 R70, P0, PT, R59, R71, RZ ;  /* 0x000000473b467210 */ /* 0x000fe20007f1e0ff */
[----:B------:R-:W-:Y:S01]  /*2cc0*/  IMAD.X R59, RZ, RZ, RZ, P2 ;  /* 0x000000ffff3b7224 */ /* 0x000fe200010e06ff */
[----:B------:R-:W-:Y:S02]  /*2cd0*/  MOV R111, R58 ;  /* 0x0000003a006f7202 */ /* 0x000fe40000000f00 */
[----:B------:R-:W-:Y:S01]  /*2ce0*/  IADD3 R88, PT, PT, R61, R88, R63 ;  /* 0x000000583d587210 */ /* 0x000fe20007ffe03f */
[----:B------:R-:W-:Y:S01]  /*2cf0*/  IMAD.X R71, RZ, RZ, RZ, P0 ;  /* 0x000000ffff477224 */ /* 0x000fe200000e06ff */
[----:B------:R-:W-:Y:S01]  /*2d00*/  IADD3.X R61, PT, PT, RZ, RZ, RZ, P3, !PT ;  /* 0x000000ffff3d7210 */ /* 0x000fe20001ffe4ff */
[----:B------:R-:W-:-:S03]  /*2d10*/  IMAD.WIDE.U32 R116, R116, R57, R70 ;  /* 0x0000003974747225 */ /* 0x000fc600078e0046 */
[----:B------:R-:W-:Y:S01]  /*2d20*/  IADD3 R59, PT, PT, R59, R88, R61 ;  /* 0x000000583b3b7210 */ /* 0x000fe20007ffe03d */
[----:B------:R-:W-:-:S03]  /*2d30*/  IMAD.MOV.U32 R61, RZ, RZ, R68 ;  /* 0x000000ffff3d7224 */ /* 0x000fc600078e0044 */
[----:B------:R-:W-:Y:S01]  /*2d40*/  IADD3 R110, PT, PT, R117, R59, R110 ;  /* 0x0000003b756e7210 */ /* 0x000fe20007ffe06e */
[----:B------:R-:W-:-:S03]  /*2d50*/  IMAD.MOV.U32 R117, RZ, RZ, R60 ;  /* 0x000000ffff757224 */ /* 0x000fc600078e003c */
[----:B------:R-:W-:-:S13]  /*2d60*/  ISETP.GT.U32.AND P0, PT, R110, R57, PT ;  /* 0x000000396e00720c */ /* 0x000fda0003f04070 */
[----:B------:R-:W-:Y:S05]  /*2d70*/  @P0 BRA `(.L_x_10) ;  /* 0x0000000000640947 */ /* 0x000fea0003800000 */
[----:B------:R-:W-:-:S13]  /*2d80*/  ISETP.GE.U32.AND P0, PT, R110, R57, PT ;  /* 0x000000396e00720c */ /* 0x000fda0003f06070 */
[----:B------:R-:W-:Y:S05]  /*2d90*/  @!P0 BRA `(.L_x_11) ;  /* 0x00000000007c8947 */ /* 0x000fea0003800000 */
        /* <DEDUP_REMOVED lines=18> */
[----:B------:R-:W-:-:S04]  /*2ec0*/  ISETP.GE.U32.AND P0, PT, R61, R50, PT ;  /* 0x000000323d00720c */ /* 0x000fc80003f06070 */
[----:B------:R-:W-:-:S04]  /*2ed0*/  ISETP.LT.U32.OR P0, PT, R69, R51, !P0 ;  /* 0x000000334500720c */ /* 0x000fc80004701470 */
[----:B------:R-:W-:-:S04]  /*2ee0*/  ISETP.LE.U32.AND P0, PT, R69, R51, P0 ;  /* 0x000000334500720c */ /* 0x000fc80000703070 */
[----:B------:R-:W-:-:S13]  /*2ef0*/  ISETP.LT.U32.OR P0, PT, R119, R52, P0 ;  /* 0x000000347700720c */ /* 0x000fda0000701470 */
[----:B------:R-:W-:Y:S05]  /*2f00*/  @P0 BRA `(.L_x_11) ;  /* 0x0000000000200947 */ /* 0x000fea0003800000 */
.L_x_10:
[----:B------:R-:W-:Y:S01]  /*2f10*/  IMAD.IADD R61, R61, 0x1, -R50 ;  /* 0x000000013d3d7824 */ /* 0x000fe200078e0a32 */
[----:B------:R-:W-:Y:S01]  /*2f20*/  IADD3 R119, PT, PT, R119, -R52, RZ ;  /* 0x8000003477777210 */ /* 0x000fe20007ffe0ff */
[----:B------:R-:W-:Y:S01]  /*2f30*/  IMAD.IADD R69, R69, 0x1, -R51 ;  /* 0x0000000145457824 */ /* 0x000fe200078e0a33 */
[----:B------:R-:W-:Y:S01]  /*2f40*/  IADD3 R111, PT, PT, R111, -R55, RZ ;  /* 0x800000376f6f7210 */ /* 0x000fe20007ffe0ff */
[----:B------:R-:W-:Y:S02]  /*2f50*/  IMAD.IADD R113, R113, 0x1, -R53 ;  /* 0x0000000171717824 */ /* 0x000fe400078e0a35 */
[----:B------:R-:W-:Y:S02]  /*2f60*/  IMAD.IADD R117, R117, 0x1, -R54 ;  /* 0x0000000175757824 */ /* 0x000fe400078e0a36 */
[----:B------:R-:W-:Y:S02]  /*2f70*/  IMAD.IADD R116, R116, 0x1, -R56 ;  /* 0x0000000174747824 */ /* 0x000fe400078e0a38 */
[----:B------:R-:W-:-:S07]  /*2f80*/  IMAD.IADD R110, R110, 0x1, -R57 ;  /* 0x000000016e6e7824 */ /* 0x000fce00078e0a39 */
.L_x_11:
[----:B------:R-:W-:Y:S05]  /*2f90*/  BSYNC.RECONVERGENT B3 ;  /* 0x0000000000037941 */ /* 0x000fea0003800200 */
.L_x_9:
[----:B------:R-:W-:-:S04]  /*2fa0*/  IMAD.WIDE.U32 R90, R77, R77, RZ ;  /* 0x0000004d4d5a7225 */ /* 0x000fc800078e00ff */
[----:B------:R-:W-:Y:S01]  /*2fb0*/  HFMA2 R65, -RZ, RZ, 0, 0 ;  /* 0x00000000ff417431 */ /* 0x000fe200000001ff */
[----:B------:R-:W-:Y:S01]  /*2fc0*/  BSSY.RECONVERGENT B3, `(.L_x_12) ;  /* 0x00001e1000037945 */ /* 0x000fe20003800200 */
[----:B------:R-:W-:Y:S02]  /*2fd0*/  HFMA2 R87, -RZ, RZ, 0, 0 ;  /* 0x00000000ff577431 */ /* 0x000fe400000001ff */
[----:B------:R-:W-:Y:S01]  /*2fe0*/  IMAD.MOV.U32 R63, RZ, RZ, RZ ;  /* 0x000000ffff3f7224 */ /* 0x000fe200078e00ff */
[----:B------:R-:W-:Y:S01]  /*2ff0*/  MOV R62, R91 ;  /* 0x0000005b003e7202 */ /* 0x000fe20000000f00 */
[----:B------:R-:W-:Y:S01]  /*3000*/  IMAD.MOV.U32 R59, RZ, RZ, RZ ;  /* 0x000000ffff3b7224 */ /* 0x000fe200078e00ff */
[C---:B------:R-:W-:Y:S01]  /*3010*/  LOP3.LUT R58, R90.reuse, 0xfffffffd, RZ, 0xc0, !PT ;  /* 0xfffffffd5a3a7812 */ /* 0x040fe200078ec0ff */
[----:B------:R-:W-:Y:S02]  /*3020*/  IMAD R90, R90, R85, RZ ;  /* 0x000000555a5a7224 */ /* 0x000fe400078e02ff */
[----:B------:R-:W-:-:S04]  /*3030*/  IMAD.WIDE.U32 R62, R78, R77, R62 ;  /* 0x0000004d4e3e7225 */ /* 0x000fc800078e003e */
[----:B------:R-:W-:Y:S02]  /*3040*/  IMAD.MOV.U32 R64, RZ, RZ, R63 ;  /* 0x000000ffff407224 */ /* 0x000fe400078e003f */
[----:B------:R-:W-:Y:S02]  /*3050*/  IMAD.MOV.U32 R63, RZ, RZ, RZ ;  /* 0x000000ffff3f7224 */ /* 0x000fe400078e00ff */
[----:B------:R-:W-:-:S04]  /*3060*/  IMAD.WIDE.U32 R64, R79, R77, R64 ;  /* 0x0000004d4f407225 */ /* 0x000fc800078e0040 */
[----:B------:R-:W-:-:S04]  /*3070*/  IMAD.WIDE.U32 R62, R78, R77, R62 ;  /* 0x0000004d4e3e7225 */ /* 0x000fc800078e003e */
[----:B------:R-:W-:Y:S01]  /*3080*/  IMAD.HI.U32 R59, R90, R50, R58 ;  /* 0x000000325a3b7227 */ /* 0x000fe200078e003a */
[----:B------:R-:W-:-:S03]  /*3090*/  IADD3 R66, P0, PT, R64, R63, RZ ;  /* 0x0000003f40427210 */ /* 0x000fc60007f1e0ff */
[----:B------:R-:W-:Y:S01]  /*30a0*/  IMAD.MOV.U32 R63, RZ, RZ, RZ ;  /* 0x000000ffff3f7224 */ /* 0x000fe200078e00ff */
[----:B------:R-:W-:Y:S02]  /*30b0*/  IADD3.X R67, PT, PT, RZ, RZ, RZ, P0, !PT ;  /* 0x000000ffff437210 */ /* 0x000fe400007fe4ff */
[----:B------:R-:W-:Y:S01]  /*30c0*/  IADD3 R58, P0, PT, R62, R59, RZ ;  /* 0x0000003b3e3a7210 */ /* 0x000fe20007f1e0ff */
[----:B------:R-:W-:Y:S02]  /*30d0*/  IMAD.MOV.U32 R62, RZ, RZ, R65 ;  /* 0x000000ffff3e7224 */ /* 0x000fe400078e0041 */
[----:B------:R-:W-:Y:S01]  /*30e0*/  IMAD.WIDE.U32 R66, R78, R78, R66 ;  /* 0x0000004e4e427225 */ /* 0x000fe200078e0042 */
[----:B------:R-:W-:-:S03]  /*30f0*/  IADD3.X R59, PT, PT, RZ, RZ, RZ, P0, !PT ;  /* 0x000000ffff3b7210 */ /* 0x000fc600007fe4ff */
[----:B------:R-:W-:-:S04]  /*3100*/  IMAD.WIDE.U32 R62, R80, R77, R62 ;  /* 0x0000004d503e7225 */ /* 0x000fc800078e003e */
[----:B------:R-:W-:Y:S01]  /*3110*/  IMAD.WIDE.U32 R58, R90, R51, R58 ;  /* 0x000000335a3a7225 */ /* 0x000fe200078e003a */
[----:B------:R-:W-:-:S03]  /*3120*/  IADD3 R64, P0, PT, R62, R67, RZ ;  /* 0x000000433e407210 */ /* 0x000fc60007f1e0ff */
[----:B------:R-:W-:Y:S01]  /*3130*/  IMAD.MOV.U32 R67, RZ, RZ, RZ ;  /* 0x000000ffff437224 */ /* 0x000fe200078e00ff */
[----:B------:R-:W-:Y:S01]  /*3140*/  IADD3.X R65, PT, PT, RZ, RZ, RZ, P0, !PT ;  /* 0x000000ffff417210 */ /* 0x000fe200007fe4ff */
[----:B------:R-:W-:Y:S02]  /*3150*/  IMAD.MOV.U32 R62, RZ, RZ, R63 ;  /* 0x000000ffff3e7224 */ /* 0x000fe400078e003f */
[----:B------:R-:W-:-:S04]  /*3160*/  IMAD.WIDE.U32 R66, R79, R77, R66 ;  /* 0x0000004d4f427225 */ /* 0x000fc800078e0042 */
[----:B------:R-:W-:Y:S01]  /*3170*/  IMAD.MOV.U32 R63, RZ, RZ, RZ ;  /* 0x000000ffff3f7224 */ /* 0x000fe200078e00ff */
[----:B------:R-:W-:Y:S01]  /*3180*/  IADD3 R72, P2, PT, R66, R59, RZ ;  /* 0x0000003b42487210 */ /* 0x000fe20007f5e0ff */
[----:B------:R-:W-:Y:S02]  /*3190*/  IMAD R60, R58, R85, RZ ;  /* 0x000000553a3c7224 */ /* 0x000fe400078e02ff */
[----:B------:R-:W-:Y:S01]  /*31a0*/  IMAD.WIDE.U32 R62, R81, R77, R62 ;  /* 0x0000004d513e7225 */ /* 0x000fe200078e003e */
[----:B------:R-:W-:-:S03]  /*31b0*/  IADD3.X R73, PT, PT, RZ, RZ, RZ, P2, !PT ;  /* 0x000000ffff497210 */ /* 0x000fc600017fe4ff */
[----:B------:R-:W-:-:S04]  /*31c0*/  IMAD.WIDE.U32 R64, R79, R78, R64 ;  /* 0x0000004e4f407225 */ /* 0x000fc800078e0040 */
[----:B------:R-:W-:Y:S01]  /*31d0*/  IMAD.MOV.U32 R59, RZ, RZ, RZ ;  /* 0x000000ffff3b7224 */ /* 0x000fe200078e00ff */
[----:B------:R-:W-:Y:S01]  /*31e0*/  IADD3 R64, P1, PT, R64, R67, RZ ;  /* 0x0000004340407210 */ /* 0x000fe20007f3e0ff */
[----:B------:R-:W-:Y:S02]  /*31f0*/  IMAD.MOV.U32 R66, RZ, RZ, R63 ;  /* 0x000000ffff427224 */ /* 0x000fe400078e003f */
[----:B------:R-:W-:Y:S01]  /*3200*/  IMAD.HI.U32 R71, R60, R50, R58 ;  /* 0x000000323c477227 */ /* 0x000fe200078e003a */
[----:B------:R-:W-:-:S03]  /*3210*/  IADD3 R58, P0, PT, R62, R65, RZ ;  /* 0x000000413e3a7210 */ /* 0x000fc60007f1e0ff */
[----:B------:R-:W-:Y:S01]  /*3220*/  IMAD.MOV.U32 R67, RZ, RZ, RZ ;  /* 0x000000ffff437224 */ /* 0x000fe200078e00ff */
[----:B------:R-:W-:Y:S01]  /*3230*/  IADD3.X R59, PT, PT, RZ, RZ, RZ, P0, !PT ;  /* 0x000000ffff3b7210 */ /* 0x000fe200007fe4ff */
[----:B------:R-:W-:Y:S02]  /*3240*/  IMAD.X R65, RZ, RZ, RZ, P1 ;  /* 0x000000ffff417224 */ /* 0x000fe400008e06ff */
[----:B------:R-:W-:-:S04]  /*3250*/  IMAD.WIDE.U32 R66, R82, R77, R66 ;  /* 0x0000004d52427225 */ /* 0x000fc800078e0042 */
[----:B------:R-:W-:-:S04]  /*3260*/  IMAD.WIDE.U32 R58, R80, R78, R58 ;  /* 0x0000004e503a7225 */ /* 0x000fc800078e003a */
[----:B------:R-:W-:Y:S01]  /*3270*/  IMAD.WIDE.U32 R64, R79, R78, R64 ;  /* 0x0000004e4f407225 */ /* 0x000fe200078e0040 */
[----:B------:R-:W-:-:S03]  /*3280*/  IADD3 R62, P0, PT, R66, R59, RZ ;  /* 0x0000003b423e7210 */ /* 0x000fc60007f1e0ff */
[----:B------:R-:W-:Y:S01]  /*3290*/  IMAD.WIDE.U32 R72, R90, R52, R72 ;  /* 0x000000345a487225 */ /* 0x000fe200078e0048 */
[----:B------:R-:W-:Y:S02]  /*32a0*/  IADD3 R58, P1, PT, R58, R65, RZ ;  /* 0x000000413a3a7210 */ /* 0x000fe40007f3e0ff */
[----:B------:R-:W-:Y:S01]  /*32b0*/  IADD3.X R63, PT, PT, RZ, RZ, RZ, P0, !PT ;  /* 0x000000ffff3f7210 */ /* 0x000fe200007fe4ff */
[----:B------:R-:W-:Y:S01]  /*32c0*/  IMAD.MOV.U32 R65, RZ, RZ, RZ ;  /* 0x000000ffff417224 */ /* 0x000fe200078e00ff */
[----:B------:R-:W-:Y:S01]  /*32d0*/  IADD3 R70, P2, PT, R72, R71, RZ ;  /* 0x0000004748467210 */ /* 0x000fe20007f5e0ff */
[----:B------:R-:W-:Y:S01]  /*32e0*/  IMAD.MOV.U32 R66, RZ, RZ, R67 ;  /* 0x000000ffff427224 */ /* 0x000fe200078e0043 */
[----:B------:R-:W-:Y:S01]  /*32f0*/  MOV R67, RZ ;  /* 0x000000ff00437202 */ /* 0x000fe20000000f00 */
[----:B------:R-:W-:-:S04]  /*3300*/  IMAD.WIDE.U32 R64, R80, R77, R64 ;  /* 0x0000004d50407225 */ /* 0x000fc800078e0040 */
[----:B------:R-:W-:Y:S02]  /*3310*/  IMAD.X R59, RZ, RZ, RZ, P1 ;  /* 0x000000ffff3b7224 */ /* 0x000fe400008e06ff */
[----:B------:R-:W-:-:S04]  /*3320*/  IMAD.WIDE.U32 R66, R83, R77, R66 ;  /* 0x0000004d53427225 */ /* 0x000fc800078e0042 */
[----:B------:R-:W-:-:S04]  /*3330*/  IMAD.WIDE.U32 R62, R81, R78, R62 ;  /* 0x0000004e513e7225 */ /* 0x000fc800078e003e */
[----:B------:R-:W-:Y:S01]  /*3340*/  IMAD.X R71, RZ, RZ, RZ, P2 ;  /* 0x000000ffff477224 */ /* 0x000fe200010e06ff */
[----:B------:R-:W-:Y:S01]  /*3350*/  IADD3 R72, P2, PT, R64, R73, RZ ;  /* 0x0000004940487210 */ /* 0x000fe20007f5e0ff */
[----:B------:R-:W-:Y:S01]  /*3360*/  IMAD.WIDE.U32 R58, R79, R79, R58 ;  /* 0x0000004f4f3a7225 */ /* 0x000fe200078e003a */
[----:B------:R-:W-:-:S03]  /*3370*/  IADD3 R74, P0, PT, R66, R63, RZ ;  /* 0x0000003f424a7210 */ /* 0x000fc60007f1e0ff */
[----:B------:R-:W-:Y:S01]  /*3380*/  IMAD.X R73, RZ, RZ, RZ, P2 ;  /* 0x000000ffff497224 */ /* 0x000fe200010e06ff */
[----:B------:R-:W-:Y:S01]  /*3390*/  IADD3 R58, P2, PT, R58, R65, RZ ;  /* 0x000000413a3a7210 */ /* 0x000fe20007f5e0ff */
[----:B------:R-:W-:Y:S01]  /*33a0*/  IMAD.MOV.U32 R64, RZ, RZ, R67 ;  /* 0x000000ffff407224 */ /* 0x000fe200078e0043 */
[----:B------:R-:W-:Y:S01]  /*33b0*/  MOV R65, RZ ;  /* 0x000000ff00417202 */ /* 0x000fe20000000f00 */
[----:B------:R-:W-:Y:S01]  /*33c0*/  IMAD.X R75, RZ, RZ, RZ, P0 ;  /* 0x000000ffff4b7224 */ /* 0x000fe200000e06ff */
[----:B------:R-:W-:Y:S01]  /*33d0*/  IADD3 R62, P1, PT, R62, R59, RZ ;  /* 0x0000003b3e3e7210 */ /* 0x000fe20007f3e0ff */
[----:B------:R-:W-:-:S03]  /*33e0*/  IMAD.WIDE.U32 R70, R60, R51, R70 ;  /* 0x000000333c467225 */ /* 0x000fc600078e0046 */
[----:B------:R-:W-:Y:S01]  /*33f0*/  IADD3.X R63, PT, PT, RZ, RZ, RZ, P1, !PT ;  /* 0x000000ffff3f7210 */ /* 0x000fe20000ffe4ff */
[----:B------:R-:W-:-:S04]  /*3400*/  IMAD.WIDE.U32 R64, R84, R77, R64 ;  /* 0x0000004d54407225 */ /* 0x000fc800078e0040 */
[----:B------:R-:W-:-:S04]  /*3410*/  IMAD.WIDE.U32 R74, R82, R78, R74 ;  /* 0x0000004e524a7225 */ /* 0x000fc800078e004a */
[----:B------:R-:W-:Y:S01]  /*3420*/  IMAD.X R59, RZ, RZ, RZ, P2 ;  /* 0x000000ffff3b7224 */ /* 0x000fe200010e06ff */
[----:B------:R-:W-:Y:S01]  /*3430*/  IADD3 R88, P0, PT, R64, R75, RZ ;  /* 0x0000004b40587210 */ /* 0x000fe20007f1e0ff */
[----:B------:R-:W-:-:S03]  /*3440*/  IMAD.WIDE.U32 R72, R90, R53, R72 ;  /* 0x000000355a487225 */ /* 0x000fc600078e0048 */
[----:B------:R-:W-:Y:S01]  /*3450*/  IADD3.X R89, PT, PT, RZ, RZ, RZ, P0, !PT ;  /* 0x000000ffff597210 */ /* 0x000fe200007fe4ff */
[----:B------:R-:W-:Y:S02]  /*3460*/  IMAD R68, R70, R85, RZ ;  /* 0x0000005546447224 */ /* 0x000fe400078e02ff */
[----:B------:R-:W-:Y:S01]  /*3470*/  IMAD.MOV.U32 R86, RZ, RZ, R70 ;  /* 0x000000ffff567224 */ /* 0x000fe200078e0046 */
[----:B------:R-:W-:Y:S01]  /*3480*/  IADD3 R70, P2, PT, R72, R71, RZ ;  /* 0x0000004748467210 */ /* 0x000fe20007f5e0ff */
[----:B------:R-:W-:-:S04]  /*3490*/  IMAD.WIDE.U32 R58, R80, R78, R58 ;  /* 0x0000004e503a7225 */ /* 0x000fc800078e003a */
[----:B------:R-:W-:-:S04]  /*34a0*/  IMAD.WIDE.U32 R62, R80, R79, R62 ;  /* 0x0000004f503e7225 */ /* 0x000fc800078e003e */
[----:B------:R-:W-:Y:S01]  /*34b0*/  IMAD.MOV.U32 R66, RZ, RZ, R58 ;  /* 0x000000ffff427224 */ /* 0x000fe200078e003a */
[----:B------:R-:W-:Y:S01]  /*34c0*/  IADD3 R58, P0, PT, R74, R63, RZ ;  /* 0x0000003f4a3a7210 */ /* 0x000fe20007f1e0ff */
[----:B------:R-:W-:Y:S01]  /*34d0*/  IMAD.MOV.U32 R67, RZ, RZ, RZ ;  /* 0x000000ffff437224 */ /* 0x000fe200078e00ff */
[----:B------:R-:W-:Y:S01]  /*34e0*/  IADD3 R62, P1, PT, R62, R59, RZ ;  /* 0x0000003b3e3e7210 */ /* 0x000fe20007f3e0ff */
[----:B------:R-:W-:Y:S02]  /*34f0*/  IMAD.X R71, RZ, RZ, RZ, P2 ;  /* 0x000000ffff477224 */ /* 0x000fe400010e06ff */
[----:B------:R-:W-:Y:S01]  /*3500*/  IMAD.WIDE.U32 R66, R81, R77, R66 ;  /* 0x0000004d51427225 */ /* 0x000fe200078e0042 */
[----:B------:R-:W-:-:S03]  /*3510*/  IADD3.X R63, PT, PT, RZ, RZ, RZ, P1, !PT ;  /* 0x000000ffff3f7210 */ /* 0x000fc60000ffe4ff */
[----:B------:R-:W-:Y:S01]  /*3520*/  IMAD.HI.U32 R86, R68, R50, R86 ;  /* 0x0000003244567227 */ /* 0x000fe200078e0056 */
[----:B------:R-:W-:-:S03]  /*3530*/  IADD3 R72, P2, PT, R66, R73, RZ ;  /* 0x0000004942487210 */ /* 0x000fc60007f5e0ff */
[----:B------:R-:W-:Y:S02]  /*3540*/  IMAD.X R59, RZ, RZ, RZ, P0 ;  /* 0x000000ffff3b7224 */ /* 0x000fe400000e06ff */
[----:B------:R-:W-:-:S04]  /*3550*/  IMAD.WIDE.U32 R70, R60, R52, R70 ;  /* 0x000000343c467225 */ /* 0x000fc800078e0046 */
[----:B------:R-:W-:Y:S01]  /*3560*/  IMAD.WIDE.U32 R88, R83, R78, R88 ;  /* 0x0000004e53587225 */ /* 0x000fe200078e0058 */
[----:B------:R-:W-:-:S03]  /*3570*/  IADD3 R64, P1, PT, R70, R86, RZ ;  /* 0x0000005646407210 */ /* 0x000fc60007f3e0ff */
[----:B------:R-:W-:Y:S01]  /*3580*/  IMAD.WIDE.U32 R58, R81, R79, R58 ;  /* 0x0000004f513a7225 */ /* 0x000fe200078e003a */
[----:B------:R-:W-:-:S03]  /*3590*/  IADD3 R66, P0, PT, R65, R89, RZ ;  /* 0x0000005941427210 */ /* 0x000fc60007f1e0ff */
[----:B------:R-:W-:-:S04]  /*35a0*/  IMAD.WIDE.U32 R62, R80, R79, R62 ;  /* 0x0000004f503e7225 */ /* 0x000fc800078e003e */
[----:B------:R-:W-:Y:S01]  /*35b0*/  IMAD.X R73, RZ, RZ, RZ, P2 ;  /* 0x000000ffff497224 */ /* 0x000fe200010e06ff */
[----:B------:R-:W-:Y:S01]  /*35c0*/  IADD3 R58, P2, PT, R58, R63, RZ ;  /* 0x0000003f3a3a7210 */ /* 0x000fe20007f5e0ff */
[----:B------:R-:W-:Y:S01]  /*35d0*/  IMAD.X R65, RZ, RZ, RZ, P1 ;  /* 0x000000ffff417224 */ /* 0x000fe200008e06ff */
[----:B------:R-:W-:Y:S01]  /*35e0*/  IADD3 R62, P3, PT, R62, R67, RZ ;  /* 0x000000433e3e7210 */ /* 0x000fe20007f7e0ff */
[----:B------:R-:W-:Y:S01]  /*35f0*/  IMAD.WIDE.U32 R72, R90, R54, R72 ;  /* 0x000000365a487225 */ /* 0x000fe200078e0048 */
[----:B------:R-:W-:Y:S02]  /*3600*/  IADD3 R88, P1, PT, R88, R59, RZ ;  /* 0x0000003b58587210 */ /* 0x000fe40007f3e0ff */
[----:B------:R-:W-:Y:S01]  /*3610*/  IADD3.X R63, PT, PT, RZ, RZ, RZ, P3, !PT ;  /* 0x000000ffff3f7210 */ /* 0x000fe20001ffe4ff */
[----:B------:R-:W-:Y:S01]  /*3620*/  IMAD.X R59, RZ, RZ, RZ, P2 ;  /* 0x000000ffff3b7224 */ /* 0x000fe200010e06ff */
[----:B------:R-:W-:Y:S01]  /*3630*/  IADD3.X R67, PT, PT, RZ, RZ, RZ, P0, !PT ;  /* 0x000000ffff437210 */ /* 0x000fe200007fe4ff */
[----:B------:R-:W-:Y:S01]  /*3640*/  IMAD.X R89, RZ, RZ, RZ, P1 ;  /* 0x000000ffff597224 */ /* 0x000fe200008e06ff */
[----:B------:R-:W-:Y:S01]  /*3650*/  IADD3 R70, P4, PT, R72, R71, RZ ;  /* 0x0000004748467210 */ /* 0x000fe20007f9e0ff */
        /* <DEDUP_REMOVED lines=9> */
[----:B------:R-:W-:Y:S02]  /*36f0*/  IMAD.X R71, RZ, RZ, RZ, P4 ;  /* 0x000000ffff477224 */ /* 0x000fe400020e06ff */
[----:B------:R-:W-:Y:S01]  /*3700*/  IMAD.WIDE.U32 R62, R82, R77, R62 ;  /* 0x0000004d523e7225 */ /* 0x000fe200078e003e */
[----:B------:R-:W-:-:S03]  /*3710*/  IADD3.X R75, PT, PT, RZ, RZ, RZ, P0, !PT ;  /* 0x000000ffff4b7210 */ /* 0x000fc600007fe4ff */
[----:B------:R-:W-:Y:S01]  /*3720*/  IMAD.X R89, RZ, RZ, RZ, P1 ;  /* 0x000000ffff597224 */ /* 0x000fe200008e06ff */
[----:B------:R-:W-:Y:S01]  /*3730*/  IADD3 R72, P3, PT, R62, R73, RZ ;  /* 0x000000493e487210 */ /* 0x000fe20007f7e0ff */
[----:B------:R-:W-:-:S04]  /*3740*/  IMAD.WIDE.U32 R64, R68, R51, R64 ;  /* 0x0000003344407225 */ /* 0x000fc800078e0040 */
[----:B------:R-:W-:-:S04]  /*3750*/  IMAD.WIDE.U32 R70, R60, R53, R70 ;  /* 0x000000353c467225 */ /* 0x000fc800078e0046 */
[----:B------:R-:W-:-:S04]  /*3760*/  IMAD.WIDE.U32 R88, R81, R80, R88 ;  /* 0x0000005051587225 */ /* 0x000fc800078e0058 */
[----:B------:R-:W-:-:S04]  /*3770*/  IMAD.WIDE.U32 R58, R81, R79, R58 ;  /* 0x0000004f513a7225 */ /* 0x000fc800078e003a */
[----:B------:R-:W-:Y:S01]  /*3780*/  IMAD R92, R64, R85, RZ ;  /* 0x00000055405c7224 */ /* 0x000fe200078e02ff */
[----:B------:R-:W-:Y:S01]  /*3790*/  IADD3 R88, P2, PT, R88, R59, RZ ;  /* 0x0000003b58587210 */ /* 0x000fe20007f5e0ff */
[----:B------:R-:W-:Y:S01]  /*37a0*/  IMAD.MOV.U32 R86, RZ, RZ, R64 ;  /* 0x000000ffff567224 */ /* 0x000fe200078e0040 */
[----:B------:R-:W-:Y:S01]  /*37b0*/  IADD3 R64, P1, PT, R70, R65, RZ ;  /* 0x0000004146407210 */ /* 0x000fe20007f3e0ff */
[----:B------:R-:W-:-:S04]  /*37c0*/  IMAD.WIDE.U32 R74, R83, R79, R74 ;  /* 0x0000004f534a7225 */ /* 0x000fc800078e004a */
        /* <DEDUP_REMOVED lines=9> */
[----:B------:R-:W-:Y:S02]  /*3860*/  IADD3 R70, P4, PT, R72, R71, RZ ;  /* 0x0000004748467210 */ /* 0x000fe40007f9e0ff */
[----:B------:R-:W-:Y:S01]  /*3870*/  IADD3.X R63, PT, PT, RZ, RZ, RZ, P0, !PT ;  /* 0x000000ffff3f7210 */ /* 0x000fe200007fe4ff */
[----:B------:R-:W-:-:S04]  /*3880*/  IMAD.WIDE.U32 R58, R82, R78, R58 ;  /* 0x0000004e523a7225 */ /* 0x000fc800078e003a */
[----:B------:R-:W-:Y:S01]  /*3890*/  IMAD.X R75, RZ, RZ, RZ, P1 ;  /* 0x000000ffff4b7224 */ /* 0x000fe200008e06ff */
[----:B------:R-:W-:Y:S01]  /*38a0*/  IADD3 R72, P2, PT, R88, R59, RZ ;  /* 0x0000003b58487210 */ /* 0x000fe20007f5e0ff */
[----:B------:R-:W-:Y:S02]  /*38b0*/  HFMA2 R59, -RZ, RZ, 0, 0 ;  /* 0x00000000ff3b7431 */ /* 0x000fe400000001ff */
[----:B------:R-:W-:-:S04]  /*38c0*/  IMAD.HI.U32 R86, R92, R50, R86 ;  /* 0x000000325c567227 */ /* 0x000fc800078e0056 */
[----:B------:R-:W-:-:S04]  /*38d0*/  IMAD.WIDE.U32 R64, R68, R52, R64 ;  /* 0x0000003444407225 */ /* 0x000fc800078e0040 */
[----:B------:R-:W-:Y:S01]  /*38e0*/  IMAD.WIDE.U32 R62, R84, R79, R62 ;  /* 0x0000004f543e7225 */ /* 0x000fe200078e003e */
[----:B------:R-:W-:-:S03]  /*38f0*/  IADD3 R66, P3, PT, R64, R86, RZ ;  /* 0x0000005640427210 */ /* 0x000fc60007f7e0ff */
[----:B------:R-:W-:-:S04]  /*3900*/  IMAD.WIDE.U32 R74, R82, R80, R74 ;  /* 0x00000050524a7225 */ /* 0x000fc800078e004a */
[----:B------:R-:W-:Y:S01]  /*3910*/  IMAD.WIDE.U32 R58, R83, R77, R58 ;  /* 0x0000004d533a7225 */ /* 0x000fe200078e003a */
[----:B------:R-:W-:Y:S02]  /*3920*/  IADD3 R86, P0, PT, R62, R75, RZ ;  /* 0x0000004b3e567210 */ /* 0x000fe40007f1e0ff */
[----:B------:R-:W-:Y:S01]  /*3930*/  IADD3 R74, P1, PT, R74, R89, RZ ;  /* 0x000000594a4a7210 */ /* 0x000fe20007f3e0ff */
[----:B------:R-:W-:Y:S02]  /*3940*/  IMAD.X R71, RZ, RZ, RZ, P4 ;  /* 0x000000ffff477224 */ /* 0x000fe400020e06ff */
[----:B------:R-:W-:Y:S01]  /*3950*/  IMAD.X R87, RZ, RZ, RZ, P0 ;  /* 0x000000ffff577224 */ /* 0x000fe200000e06ff */
[----:B------:R-:W-:Y:S01]  /*3960*/  IADD3 R64, P0, PT, R58, R73, RZ ;  /* 0x000000493a407210 */ /* 0x000fe20007f1e0ff */
[----:B------:R-:W-:Y:S01]  /*3970*/  IMAD.WIDE.U32 R70, R60, R54, R70 ;  /* 0x000000363c467225 */ /* 0x000fe200078e0046 */
[----:B------:R-:W-:-:S03]  /*3980*/  IADD3.X R73, PT, PT, RZ, RZ, RZ, P2, !PT ;  /* 0x000000ffff497210 */ /* 0x000fc600017fe4ff */
[----:B------:R-:W-:Y:S02]  /*3990*/  IMAD.X R75, RZ, RZ, RZ, P1 ;  /* 0x000000ffff4b7224 */ /* 0x000fe400008e06ff */
[----:B------:R-:W-:Y:S01]  /*39a0*/  IMAD.X R67, RZ, RZ, RZ, P3 ;  /* 0x000000ffff437224 */ /* 0x000fe200018e06ff */
[----:B------:R-:W-:Y:S01]  /*39b0*/  IADD3 R62, P3, PT, R70, R65, RZ ;  /* 0x00000041463e7210 */ /* 0x000fe20007f7e0ff */
[----:B------:R-:W-:Y:S01]  /*39c0*/  IMAD.WIDE.U32 R86, R83, R80, R86 ;  /* 0x0000005053567225 */ /* 0x000fe200078e0056 */
[----:B------:R-:W-:-:S03]  /*39d0*/  IADD3.X R65, PT, PT, RZ, RZ, RZ, P0, !PT ;  /* 0x000000ffff417210 */ /* 0x000fc600007fe4ff */
[----:B------:R-:W-:Y:S01]  /*39e0*/  IMAD.WIDE.U32 R74, R81, R81, R74 ;  /* 0x00000051514a7225 */ /* 0x000fe200078e004a */
[----:B------:R-:W-:-:S03]  /*39f0*/  IADD3 R58, P1, PT, R63, R87, RZ ;  /* 0x000000573f3a7210 */ /* 0x000fc60007f3e0ff */
[----:B------:R-:W-:Y:S01]  /*3a00*/  IMAD.WIDE.U32 R72, R82, R79, R72 ;  /* 0x0000004f52487225 */ /* 0x000fe200078e0048 */
[----:B------:R-:W-:-:S03]  /*3a10*/  IADD3 R86, P2, PT, R86, R75, RZ ;  /* 0x0000004b56567210 */ /* 0x000fc60007f5e0ff */
[----:B------:R-:W-:Y:S01]  /*3a20*/  IMAD.X R63, RZ, RZ, RZ, P3 ;  /* 0x000000ffff3f7224 */ /* 0x000fe200018e06ff */
[----:B------:R-:W-:Y:S01]  /*3a30*/  IADD3 R74, P3, PT, R74, R73, RZ ;  /* 0x000000494a4a7210 */ /* 0x000fe20007f7e0ff */
[----:B------:R-:W-:Y:S01]  /*3a40*/  IMAD.WIDE.U32 R64, R90, R56, R64 ;  /* 0x000000385a407225 */ /* 0x000fe200078e0040 */
[----:B------:R-:W-:Y:S02]  /*3a50*/  IADD3 R72, P4, PT, R72, R59, RZ ;  /* 0x0000003b48487210 */ /* 0x000fe40007f9e0ff */
[----:B------:R-:W-:Y:S01]  /*3a60*/  IADD3.X R87, PT, PT, RZ, RZ, RZ, P2, !PT ;  /* 0x000000ffff577210 */ /* 0x000fe200017fe4ff */
[----:B------:R-:W-:Y:S01]  /*3a70*/  IMAD.X R75, RZ, RZ, RZ, P3 ;  /* 0x000000ffff4b7224 */ /* 0x000fe200018e06ff */
[----:B------:R-:W-:Y:S01]  /*3a80*/  IADD3 R70, P0, PT, R64, R71, RZ ;  /* 0x0000004740467210 */ /* 0x000fe20007f1e0ff */
[----:B------:R-:W-:Y:S02]  /*3a90*/  IMAD.X R73, RZ, RZ, RZ, P4 ;  /* 0x000000ffff497224 */ /* 0x000fe400020e06ff */
[----:B------:R-:W-:Y:S01]  /*3aa0*/  IMAD.WIDE.U32 R74, R82, R80, R74 ;  /* 0x00000050524a7225 */ /* 0x000fe200078e004a */
[----:B------:R-:W-:-:S03]  /*3ab0*/  IADD3.X R71, PT, PT, RZ, RZ, RZ, P0, !PT ;  /* 0x000000ffff477210 */ /* 0x000fc600007fe4ff */
[----:B------:R-:W-:-:S04]  /*3ac0*/  IMAD.WIDE.U32 R72, R83, R78, R72 ;  /* 0x0000004e53487225 */ /* 0x000fc800078e0048 */
[----:B------:R-:W-:Y:S01]  /*3ad0*/  IMAD.WIDE.U32 R66, R92, R51, R66 ;  /* 0x000000335c427225 */ /* 0x000fe200078e0042 */
[----:B------:R-:W-:-:S03]  /*3ae0*/  IADD3 R74, P0, PT, R74, R73, RZ ;  /* 0x000000494a4a7210 */ /* 0x000fc60007f1e0ff */
[----:B------:R-:W-:Y:S02]  /*3af0*/  IMAD.X R59, RZ, RZ, RZ, P1 ;  /* 0x000000ffff3b7224 */ /* 0x000fe400008e06ff */
[----:B------:R-:W-:Y:S02]  /*3b00*/  IMAD R91, R66, R85, RZ ;  /* 0x00000055425b7224 */ /* 0x000fe400078e02ff */
[----:B------:R-:W-:Y:S02]  /*3b10*/  IMAD.MOV.U32 R88, RZ, RZ, R66 ;  /* 0x000000ffff587224 */ /* 0x000fe400078e0042 */
[----:B------:R-:W-:Y:S02]  /*3b20*/  IMAD.MOV.U32 R89, RZ, RZ, RZ ;  /* 0x000000ffff597224 */ /* 0x000fe400078e00ff */
[----:B------:R-:W-:-:S04]  /*3b30*/  IMAD.WIDE.U32 R58, R84, R80, R58 ;  /* 0x00000050543a7225 */ /* 0x000fc800078e003a */
[----:B------:R-:W-:-:S04]  /*3b40*/  IMAD.WIDE.U32 R86, R82, R81, R86 ;  /* 0x0000005152567225 */ /* 0x000fc800078e0056 */
[----:B------:R-:W-:Y:S01]  /*3b50*/  IMAD.MOV.U32 R73, RZ, RZ, RZ ;  /* 0x000000ffff497224 */ /* 0x000fe200078e00ff */
[----:B------:R-:W-:Y:S01]  /*3b60*/  IADD3 R86, P2, PT, R86, R75, RZ ;  /* 0x0000004b56567210 */ /* 0x000fe20007f5e0ff */
[----:B------:R-:W-:-:S04]  /*3b70*/  IMAD.WIDE.U32 R62, R68, R53, R62 ;  /* 0x00000035443e7225 */ /* 0x000fc800078e003e */
[----:B------:R-:W-:Y:S01]  /*3b80*/  IMAD.HI.U32 R93, R91, R50, R88 ;  /* 0x000000325b5d7227 */ /* 0x000fe200078e0058 */
[----:B------:R-:W-:Y:S02]  /*3b90*/  IADD3 R88, P1, PT, R58, R87, RZ ;  /* 0x000000573a587210 */ /* 0x000fe40007f3e0ff */
[----:B------:R-:W-:Y:S01]  /*3ba0*/  IADD3 R66, P4, PT, R62, R67, RZ ;  /* 0x000000433e427210 */ /* 0x000fe20007f9e0ff */
[----:B------:R-:W-:-:S03]  /*3bb0*/  IMAD.WIDE.U32 R72, R84, R77, R72 ;  /* 0x0000004d54487225 */ /* 0x000fc600078e0048 */
[----:B------:R-:W-:Y:S01]  /*3bc0*/  IADD3.X R67, PT, PT, RZ, RZ, RZ, P4, !PT ;  /* 0x000000ffff437210 */ /* 0x000fe200027fe4ff */
[----:B------:R-:W-:Y:S01]  /*3bd0*/  IMAD.WIDE.U32 R70, R60, R55, R70 ;  /* 0x000000373c467225 */ /* 0x000fe200078e0046 */
[----:B------:R-:W-:-:S03]  /*3be0*/  IADD3 R64, P3, PT, R72, R65, RZ ;  /* 0x0000004148407210 */ /* 0x000fc60007f7e0ff */
[----:B------:R-:W-:Y:S01]  /*3bf0*/  IMAD.X R89, RZ, RZ, RZ, P1 ;  /* 0x000000ffff597224 */ /* 0x000fe200008e06ff */
[----:B------:R-:W-:Y:S01]  /*3c00*/  IADD3 R62, P4, PT, R70, R63, RZ ;  /* 0x0000003f463e7210 */ /* 0x000fe20007f9e0ff */
[----:B------:R-:W-:Y:S01]  /*3c10*/  IMAD.X R87, RZ, RZ, RZ, P2 ;  /* 0x000000ffff577224 */ /* 0x000fe200010e06ff */
[----:B------:R-:W-:Y:S01]  /*3c20*/  IADD3.X R65, PT, PT, RZ, RZ, RZ, P3, !PT ;  /* 0x000000ffff417210 */ /* 0x000fe20001ffe4ff */
[----:B------:R-:W-:Y:S02]  /*3c30*/  IMAD.X R75, RZ, RZ, RZ, P0 ;  /* 0x000000ffff4b7224 */ /* 0x000fe400000e06ff */
[----:B------:R-:W-:-:S04]  /*3c40*/  IMAD.WIDE.U32 R88, R83, R81, R88 ;  /* 0x0000005153587225 */ /* 0x000fc800078e0058 */
[----:B------:R-:W-:Y:S01]  /*3c50*/  IMAD.WIDE.U32 R86, R82, R81, R86 ;  /* 0x0000005152567225 */ /* 0x000fe200078e0056 */
[----:B------:R-:W-:-:S03]  /*3c60*/  IADD3 R70, P1, PT, R59, R89, RZ ;  /* 0x000000593b467210 */ /* 0x000fc60007f3e0ff */
[----:B------:R-:W-:Y:S01]  /*3c70*/  IMAD.WIDE.U32 R74, R83, R79, R74 ;  /* 0x0000004f534a7225 */ /* 0x000fe200078e004a */
[----:B------:R-:W-:-:S03]  /*3c80*/  IADD3 R88, P2, PT, R88, R87, RZ ;  /* 0x0000005758587210 */ /* 0x000fc60007f5e0ff */
[----:B------:R-:W-:Y:S01]  /*3c90*/  IMAD.X R63, RZ, RZ, RZ, P4 ;  /* 0x000000ffff3f7224 */ /* 0x000fe200020e06ff */
[----:B------:R-:W-:Y:S01]  /*3ca0*/  IADD3 R86, P3, PT, R86, R75, RZ ;  /* 0x0000004b56567210 */ /* 0x000fe20007f7e0ff */
        /* <DEDUP_REMOVED lines=8> */
[----:B------:R-:W-:Y:S01]  /*3d30*/  IADD3.X R95, PT, PT, RZ, RZ, RZ, P5, !PT ;  /* 0x000000ffff5f7210 */ /* 0x000fe20002ffe4ff */
[----:B------:R-:W-:Y:S02]  /*3d40*/  IMAD.X R73, RZ, RZ, RZ, P4 ;  /* 0x000000ffff497224 */ /* 0x000fe400020e06ff */
[----:B------:R-:W-:-:S04]  /*3d50*/  IMAD.WIDE.U32 R62, R68, R54, R62 ;  /* 0x00000036443e7225 */ /* 0x000fc800078e003e */
[----:B------:R-:W-:-:S04]  /*3d60*/  IMAD.WIDE.U32 R88, R82, R82, R88 ;  /* 0x0000005252587225 */ /* 0x000fc800078e0058 */
[----:B------:R-:W-:-:S04]  /*3d70*/  IMAD.WIDE.U32 R86, R83, R80, R86 ;  /* 0x0000005053567225 */ /* 0x000fc800078e0056 */
[----:B------:R-:W-:Y:S01]  /*3d80*/  IMAD.WIDE.U32 R72, R84, R78, R72 ;  /* 0x0000004e54487225 */ /* 0x000fe200078e0048 */
[----:B------:R-:W-:-:S03]  /*3d90*/  IADD3 R88, P4, PT, R88, R87, RZ ;  /* 0x0000005758587210 */ /* 0x000fc60007f9e0ff */
[----:B------:R-:W-:Y:S01]  /*3da0*/  IMAD.X R59, RZ, RZ, RZ, P0 ;  /* 0x000000ffff3b7224 */ /* 0x000fe200000e06ff */
[----:B------:R-:W-:Y:S01]  /*3db0*/  IADD3 R74, P0, PT, R62, R67, RZ ;  /* 0x000000433e4a7210 */ /* 0x000fe20007f1e0ff */
[----:B------:R-:W-:Y:S01]  /*3dc0*/  IMAD.WIDE.U32 R70, R84, R81, R70 ;  /* 0x0000005154467225 */ /* 0x000fe200078e0046 */
[----:B------:R-:W-:Y:S02]  /*3dd0*/  IADD3 R86, P1, PT, R86, R73, RZ ;  /* 0x0000004956567210 */ /* 0x000fe40007f3e0ff */
[----:B------:R-:W-:Y:S01]  /*3de0*/  IADD3 R73, P2, PT, R72, R65, RZ ;  /* 0x0000004148497210 */ /* 0x000fe20007f5e0ff */
[----:B------:R-:W-:Y:S01]  /*3df0*/  IMAD.WIDE.U32 R94, R60, R56, R94 ;  /* 0x000000383c5e7225 */ /* 0x000fe200078e005e */
[----:B------:R-:W-:Y:S02]  /*3e00*/  IADD3 R64, P3, PT, R70, R89, RZ ;  /* 0x0000005946407210 */ /* 0x000fe40007f7e0ff */
[----:B------:R-:W-:Y:S01]  /*3e10*/  IADD3.X R89, PT, PT, RZ, RZ, RZ, P4, !PT ;  /* 0x000000ffff597210 */ /* 0x000fe200027fe4ff */
[----:B------:R-:W-:-:S02]  /*3e20*/  IMAD.X R75, RZ, RZ, RZ, P0 ;  /* 0x000000ffff4b7224 */ /* 0x000fc400000e06ff */
[----:B------:R-:W-:Y:S02]  /*3e30*/  IMAD.X R87, RZ, RZ, RZ, P1 ;  /* 0x000000ffff577224 */ /* 0x000fe400008e06ff */
[----:B------:R-:W-:-:S04]  /*3e40*/  IMAD.WIDE.U32 R58, R91, R51, R58 ;  /* 0x000000335b3a7225 */ /* 0x000fc800078e003a */
[----:B------:R-:W-:Y:S01]  /*3e50*/  IMAD.X R65, RZ, RZ, RZ, P3 ;  /* 0x000000ffff417224 */ /* 0x000fe200018e06ff */
[----:B------:R-:W-:Y:S01]  /*3e60*/  IADD3 R62, P3, PT, R94, R63, RZ ;  /* 0x0000003f5e3e7210 */ /* 0x000fe20007f7e0ff */
[----:B------:R-:W-:Y:S01]  /*3e70*/  IMAD.WIDE.U32 R74, R92, R53, R74 ;  /* 0x000000355c4a7225 */ /* 0x000fe200078e004a */
[----:B------:R-:W-:Y:S02]  /*3e80*/  IADD3 R94, P6, PT, R95, R73, RZ ;  /* 0x000000495f5e7210 */ /* 0x000fe40007fde0ff */
[----:B------:R-:W-:Y:S01]  /*3e90*/  MOV R66, R58 ;  /* 0x0000003a00427202 */ /* 0x000fe20000000f00 */
[----:B------:R-:W-:-:S04]  /*3ea0*/  IMAD.WIDE.U32 R88, R83, R81, R88 ;  /* 0x0000005153587225 */ /* 0x000fc800078e0058 */
[----:B------:R-:W-:-:S04]  /*3eb0*/  IMAD.WIDE.U32 R86, R84, R79, R86 ;  /* 0x0000004f54567225 */ /* 0x000fc800078e0056 */
[----:B------:R-:W-:Y:S01]  /*3ec0*/  IMAD R90, R58, R85, RZ ;  /* 0x000000553a5a7224 */ /* 0x000fe200078e02ff */
[----:B------:R-:W-:Y:S01]  /*3ed0*/  IADD3 R58, P4, PT, R74, R59, RZ ;  /* 0x0000003b4a3a7210 */ /* 0x000fe20007f9e0ff */
[----:B------:R-:W-:Y:S01]  /*3ee0*/  IMAD.WIDE.U32 R64, R83, R82, R64 ;  /* 0x0000005253407225 */ /* 0x000fe200078e0040 */
[----:B------:R-:W-:Y:S02]  /*3ef0*/  IADD3.X R59, PT, PT, RZ, RZ, RZ, P2, !PT ;  /* 0x000000ffff3b7210 */ /* 0x000fe400017fe4ff */
[----:B------:R-:W-:Y:S01]  /*3f00*/  IADD3 R88, P1, PT, R88, R87, RZ ;  /* 0x0000005758587210 */ /* 0x000fe20007f3e0ff */
[----:B------:R-:W-:Y:S01]  /*3f10*/  IMAD.X R63, RZ, RZ, RZ, P3 ;  /* 0x000000ffff3f7224 */ /* 0x000fe200018e06ff */
[----:B------:R-:W-:Y:S01]  /*3f20*/  IADD3 R64, P5, PT, R64, R89, RZ ;  /* 0x0000005940407210 */ /* 0x000fe20007fbe0ff */
[----:B------:R-:W-:Y:S01]  /*3f30*/  IMAD.X R95, RZ, RZ, RZ, P6 ;  /* 0x000000ffff5f7224 */ /* 0x000fe200030e06ff */
[----:B------:R-:W-:Y:S01]  /*3f40*/  IADD3 R70, P0, PT, R71, R65, RZ ;  /* 0x0000004147467210 */ /* 0x000fe20007f1e0ff */
[----:B------:R-:W-:Y:S01]  /*3f50*/  IMAD.WIDE.U32 R62, R68, R55, R62 ;  /* 0x00000037443e7225 */ /* 0x000fe200078e003e */
[----:B------:R-:W-:-:S02]  /*3f60*/  IADD3 R87, P2, PT, R86, R59, RZ ;  /* 0x0000003b56577210 */ /* 0x000fc40007f5e0ff */
[----:B------:R-:W-:Y:S01]  /*3f70*/  IADD3.X R65, PT, PT, RZ, RZ, RZ, P5, !PT ;  /* 0x000000ffff417210 */ /* 0x000fe20002ffe4ff */
[----:B------:R-:W-:Y:S01]  /*3f80*/  IMAD.MOV.U32 R67, RZ, RZ, RZ ;  /* 0x000000ffff437224 */ /* 0x000fe200078e00ff */
[----:B------:R-:W-:Y:S01]  /*3f90*/  IADD3 R74, P3, PT, R62, R75, RZ ;  /* 0x0000004b3e4a7210 */ /* 0x000fe20007f7e0ff */
[----:B------:R-:W-:-:S04]  /*3fa0*/  IMAD.WIDE.U32 R94, R60, R57, R94 ;  /* 0x000000393c5e7225 */ /* 0x000fc800078e005e */
[----:B------:R-:W-:Y:S01]  /*3fb0*/  IMAD.X R59, RZ, RZ, RZ, P4 ;  /* 0x000000ffff3b7224 */ /* 0x000fe200020e06ff */
[----:B------:R-:W-:Y:S01]  /*3fc0*/  IADD3 R62, P4, PT, R94, R63, RZ ;  /* 0x0000003f5e3e7210 */ /* 0x000fe20007f9e0ff */
[----:B------:R-:W-:Y:S01]  /*3fd0*/  IMAD.X R89, RZ, RZ, RZ, P1 ;  /* 0x000000ffff597224 */ /* 0x000fe200008e06ff */
[----:B------:R-:W-:Y:S01]  /*3fe0*/  IADD3.X R63, PT, PT, RZ, RZ, RZ, P2, !PT ;  /* 0x000000ffff3f7210 */ /* 0x000fe200017fe4ff */
[----:B------:R-:W-:Y:S01]  /*3ff0*/  IMAD.HI.U32 R66, R90, R50, R66 ;  /* 0x000000325a427227 */ /* 0x000fe200078e0042 */
[----:B------:R-:W-:-:S03]  /*4000*/  IADD3 R95, P5, PT, R95, R87, RZ ;  /* 0x000000575f5f7210 */ /* 0x000fc60007fbe0ff */
[----:B------:R-:W-:Y:S02]  /*4010*/  IMAD.X R71, RZ, RZ, RZ, P0 ;  /* 0x000000ffff477224 */ /* 0x000fe400000e06ff */
[----:B------:R-:W-:-:S04]  /*4020*/  IMAD.WIDE.U32 R58, R91, R52, R58 ;  /* 0x000000345b3a7225 */ /* 0x000fc800078e003a */
[----:B------:R-:W-:Y:S01]  /*4030*/  IMAD.WIDE.U32 R88, R84, R80, R88 ;  /* 0x0000005054587225 */ /* 0x000fe200078e0058 */
[----:B------:R-:W-:-:S03]  /*4040*/  IADD3 R66, P2, PT, R58, R66, RZ ;  /* 0x000000423a427210 */ /* 0x000fc60007f5e0ff */
[-C--:B------:R-:W-:Y:S01]  /*4050*/  IMAD.WIDE.U32 R64, R83, R82.reuse, R64 ;  /* 0x0000005253407225 */ /* 0x080fe200078e0040 */
[----:B------:R-:W-:Y:S02]  /*4060*/  IADD3 R60, P0, PT, R88, R63, RZ ;  /* 0x0000003f583c7210 */ /* 0x000fe40007f1e0ff */
[----:B------:R-:W-:Y:S01]  /*4070*/  IADD3.X R63, PT, PT, RZ, RZ, RZ, P4, !PT ;  /* 0x000000ffff3f7210 */ /* 0x000fe200027fe4ff */
        /* <DEDUP_REMOVED lines=9> */
[----:B------:R-:W-:-:S03]  /*4110*/  IMAD.WIDE.U32 R62, R68, R56, R62 ;  /* 0x00000038443e7225 */ /* 0x000fc600078e003e */
[----:B------:R-:W-:Y:S01]  /*4120*/  IADD3 R73, P4, PT, R73, R60, RZ ;  /* 0x0000003c49497210 */ /* 0x000fe20007f9e0ff */
[----:B------:R-:W-:Y:S01]  /*4130*/  IMAD.WIDE.U32 R66, R90, R51, R66 ;  /* 0x000000335a427225 */ /* 0x000fe200078e0042 */
[----:B------:R-:W-:-:S03]  /*4140*/  IADD3 R70, P5, PT, R63, R95, RZ ;  /* 0x0000005f3f467210 */ /* 0x000fc60007fbe0ff */
[----:B------:R-:W-:Y:S01]  /*4150*/  IMAD.X R65, RZ, RZ, RZ, P3 ;  /* 0x000000ffff417224 */ /* 0x000fe200018e06ff */
[----:B------:R-:W-:Y:S01]  /*4160*/  IADD3 R74, P3, PT, R62, R75, RZ ;  /* 0x0000004b3e4a7210 */ /* 0x000fe20007f7e0ff */
[----:B------:R-:W-:Y:S02]  /*4170*/  IMAD R60, R66, R85, RZ ;  /* 0x00000055423c7224 */ /* 0x000fe400078e02ff */
[----:B------:R-:W-:Y:S01]  /*4180*/  IMAD.MOV.U32 R62, RZ, RZ, R66 ;  /* 0x000000ffff3e7224 */ /* 0x000fe200078e0042 */
[----:B------:R-:W-:Y:S01]  /*4190*/  IADD3.X R75, PT, PT, RZ, RZ, RZ, P3, !PT ;  /* 0x000000ffff4b7210 */ /* 0x000fe20001ffe4ff */
[----:B------:R-:W-:Y:S02]  /*41a0*/  IMAD.MOV.U32 R63, RZ, RZ, RZ ;  /* 0x000000ffff3f7224 */ /* 0x000fe400078e00ff */
[----:B------:R-:W-:-:S04]  /*41b0*/  IMAD.WIDE.U32 R64, R83, R83, R64 ;  /* 0x0000005353407225 */ /* 0x000fc800078e0040 */
[----:B------:R-:W-:Y:S01]  /*41c0*/  IMAD.HI.U32 R72, R60, R50, R62 ;  /* 0x000000323c487227 */ /* 0x000fe200078e003e */
[----:B------:R-:W-:Y:S02]  /*41d0*/  IADD3.X R63, PT, PT, RZ, RZ, RZ, P0, !PT ;  /* 0x000000ffff3f7210 */ /* 0x000fe400007fe4ff */
        /* <DEDUP_REMOVED lines=10> */
[----:B------:R-:W-:-:S04]  /*4280*/  IMAD.WIDE.U32 R74, R92, R55, R74 ;  /* 0x000000375c4a7225 */ /* 0x000fc800078e004a */
        /* <DEDUP_REMOVED lines=9> */
[----:B------:R-:W-:-:S03]  /*4320*/  IMAD.WIDE.U32 R62, R84, R83, R62 ;  /* 0x00000053543e7225 */ /* 0x000fc600078e003e */
[----:B------:R-:W-:Y:S01]  /*4330*/  IADD3 R68, P2, PT, R64, R59, RZ ;  /* 0x0000003b40447210 */ /* 0x000fe20007f5e0ff */
[----:B------:R-:W-:Y:S01]  /*4340*/  IMAD.X R73, RZ, RZ, RZ, P1 ;  /* 0x000000ffff497224 */ /* 0x000fe200008e06ff */
[----:B------:R-:W-:Y:S01]  /*4350*/  IADD3 R64, P1, PT, R62, R65, RZ ;  /* 0x000000413e407210 */ /* 0x000fe20007f3e0ff */
[----:B------:R-:W-:Y:S01]  /*4360*/  IMAD.X R75, RZ, RZ, RZ, P3 ;  /* 0x000000ffff4b7224 */ /* 0x000fe200018e06ff */
[----:B------:R-:W-:Y:S01]  /*4370*/  IADD3.X R65, PT, PT, RZ, RZ, RZ, P0, !PT ;  /* 0x000000ffff417210 */ /* 0x000fe200007fe4ff */
[----:B------:R-:W-:Y:S01]  /*4380*/  IMAD.WIDE.U32 R70, R92, R56, R70 ;  /* 0x000000385c467225 */ /* 0x000fe200078e0046 */
[----:B------:R-:W-:-:S03]  /*4390*/  IADD3 R73, P5, PT, R73, R66, RZ ;  /* 0x0000004249497210 */ /* 0x000fc60007fbe0ff */
[----:B------:R-:W-:Y:S01]  /*43a0*/  IMAD.X R59, RZ, RZ, RZ, P4 ;  /* 0x000000ffff3b7224 */ /* 0x000fe200020e06ff */
        /* <DEDUP_REMOVED lines=13> */
[----:B------:R-:W-:Y:S01]  /*4480*/  IMAD.WIDE.U32 R66, R92, R57, R66 ;  /* 0x000000395c427225 */ /* 0x000fe200078e0042 */
[----:B------:R-:W-:-:S03]  /*4490*/  IADD3.X R75, PT, PT, RZ, RZ, RZ, P5, !PT ;  /* 0x000000ffff4b7210 */ /* 0x000fc60002ffe4ff */
[----:B------:R-:W-:-:S04]  /*44a0*/  IMAD.WIDE.U32 R64, R84, R83, R64 ;  /* 0x0000005354407225 */ /* 0x000fc800078e0040 */
[----:B------:R-:W-:Y:S01]  /*44b0*/  IMAD.WIDE.U32 R70, R91, R55, R70 ;  /* 0x000000375b467225 */ /* 0x000fe200078e0046 */
[----:B------:R-:W-:Y:S02]  /*44c0*/  IADD3 R72, P3, PT, R64, R87, RZ ;  /* 0x0000005740487210 */ /* 0x000fe40007f7e0ff */
[----:B------:R-:W-:Y:S01]  /*44d0*/  IADD3 R62, P2, PT, R63, R65, RZ ;  /* 0x000000413f3e7210 */ /* 0x000fe20007f5e0ff */
[----:B------:R-:W-:Y:S01]  /*44e0*/  IMAD.X R59, RZ, RZ, RZ, P6 ;  /* 0x000000ffff3b7224 */ /* 0x000fe200030e06ff */
[----:B------:R-:W-:Y:S01]  /*44f0*/  IADD3 R64, P1, PT, R66, R71, RZ ;  /* 0x0000004742407210 */ /* 0x000fe20007f3e0ff */
[----:B------:R-:W-:-:S03]  /*4500*/  IMAD.WIDE.U32 R74, R90, R53, R74 ;  /* 0x000000355a4a7225 */ /* 0x000fc600078e004a */
[----:B------:R-:W-:Y:S01]  /*4510*/  IADD3.X R65, PT, PT, RZ, RZ, RZ, P1, !PT ;  /* 0x000000ffff417210 */ /* 0x000fe20000ffe4ff */
[----:B------:R-:W-:Y:S01]  /*4520*/  IMAD.WIDE.U32 R58, R60, R51, R58 ;  /* 0x000000333c3a7225 */ /* 0x000fe200078e003a */
[----:B------:R-:W-:Y:S02]  /*4530*/  IADD3 R70, P5, PT, R70, R75, RZ ;  /* 0x0000004b46467210 */ /* 0x000fe40007fbe0ff */
[----:B------:R-:W-:Y:S01]  /*4540*/  IADD3 R67, P1, PT, R67, R73, RZ ;  /* 0x0000004943437210 */ /* 0x000fe20007f3e0ff */
[----:B------:R-:W-:Y:S01]  /*4550*/  IMAD.WIDE.U32 R64, R91, R56, R64 ;  /* 0x000000385b407225 */ /* 0x000fe200078e0040 */
[----:B------:R-:W-:-:S03]  /*4560*/  IADD3 R74, P6, PT, R74, R59, RZ ;  /* 0x0000003b4a4a7210 */ /* 0x000fc60007fde0ff */
[----:B------:R-:W-:Y:S02]  /*4570*/  HFMA2 R59, -RZ, RZ, 0, 0 ;  /* 0x00000000ff3b7431 */ /* 0x000fe400000001ff */
[----:B------:R-:W-:Y:S02]  /*4580*/  IMAD.X R71, RZ, RZ, RZ, P5 ;  /* 0x000000ffff477224 */ /* 0x000fe400028e06ff */
[----:B------:R-:W-:Y:S02]  /*4590*/  IMAD.X R75, RZ, RZ, RZ, P6 ;  /* 0x000000ffff4b7224 */ /* 0x000fe400030e06ff */
[----:B------:R-:W-:-:S04]  /*45a0*/  IMAD.WIDE.U32 R70, R90, R54, R70 ;  /* 0x000000365a467225 */ /* 0x000fc800078e0046 */
[----:B------:R-:W-:Y:S01]  /*45b0*/  IMAD R86, R58, R85, RZ ;  /* 0x000000553a567224 */ /* 0x000fe200078e02ff */
[----:B------:R-:W-:Y:S01]  /*45c0*/  IADD3 R64, P5, PT, R64, R71, RZ ;  /* 0x0000004740407210 */ /* 0x000fe20007fbe0ff */
[----:B------:R-:W-:Y:S01]  /*45d0*/  IMAD.X R87, RZ, RZ, RZ, P4 ;  /* 0x000000ffff577224 */ /* 0x000fe200020e06ff */
[----:B------:R-:W-:Y:S01]  /*45e0*/  IADD3 R66, P4, PT, R65, R67, RZ ;  /* 0x0000004341427210 */ /* 0x000fe20007f9e0ff */
[----:B------:R-:W-:-:S04]  /*45f0*/  IMAD.WIDE.U32 R74, R60, R52, R74 ;  /* 0x000000343c4a7225 */ /* 0x000fc800078e004a */
[----:B------:R-:W-:Y:S01]  /*4600*/  IMAD.HI.U32 R59, R86, R50, R58 ;  /* 0x00000032563b7227 */ /* 0x000fe200078e003a */
        /* <DEDUP_REMOVED lines=8> */
[----:B------:R-:W-:Y:S01]  /*4690*/  IMAD.X R73, RZ, RZ, RZ, P5 ;  /* 0x000000ffff497224 */ /* 0x000fe200028e06ff */
[----:B------:R-:W-:Y:S01]  /*46a0*/  IADD3 R58, P6, PT, R66, R65, RZ ;  /* 0x00000041423a7210 */ /* 0x000fe20007fde0ff */
[----:B------:R-:W-:Y:S02]  /*46b0*/  IMAD.X R63, RZ, RZ, RZ, P1 ;  /* 0x000000ffff3f7224 */ /* 0x000fe400008e06ff */
[----:B------:R-:W-:Y:S01]  /*46c0*/  IMAD.WIDE.U32 R70, R60, R53, R70 ;  /* 0x000000353c467225 */ /* 0x000fe200078e0046 */
[----:B------:R-:W-:Y:S02]  /*46d0*/  IADD3.X R59, PT, PT, RZ, RZ, RZ, P6, !PT ;  /* 0x000000ffff3b7210 */ /* 0x000fe400037fe4ff */
[----:B------:R-:W-:Y:S01]  /*46e0*/  IADD3 R63, P5, PT, R63, R68, RZ ;  /* 0x000000443f3f7210 */ /* 0x000fe20007fbe0ff */
[----:B------:R-:W-:Y:S01]  /*46f0*/  IMAD.WIDE.U32 R72, R86, R51, R72 ;  /* 0x0000003356487225 */ /* 0x000fe200078e0048 */
[----:B------:R-:W-:Y:S02]  /*4700*/  IADD3 R64, P1, PT, R64, R71, RZ ;  /* 0x0000004740407210 */ /* 0x000fe40007f3e0ff */
[----:B------:R-:W-:Y:S01]  /*4710*/  IADD3 R63, P6, PT, R67, R63, RZ ;  /* 0x0000003f433f7210 */ /* 0x000fe20007fde0ff */
[----:B------:R-:W-:Y:S01]  /*4720*/  IMAD.X R68, RZ, RZ, RZ, P0 ;  /* 0x000000ffff447224 */ /* 0x000fe200000e06ff */
[----:B------:R-:W-:Y:S01]  /*4730*/  IADD3 R70, P0, PT, R70, R73, RZ ;  /* 0x0000004946467210 */ /* 0x000fe20007f1e0ff */
[----:B------:R-:W-:-:S02]  /*4740*/  IMAD.X R65, RZ, RZ, RZ, P1 ;  /* 0x000000ffff417224 */ /* 0x000fc400008e06ff */
[----:B------:R-:W-:Y:S01]  /*4750*/  IMAD.WIDE.U32 R66, R90, R56, R58 ;  /* 0x000000385a427225 */ /* 0x000fe200078e003a */
[----:B------:R-:W-:Y:S02]  /*4760*/  IADD3.X R71, PT, PT, RZ, RZ, RZ, P0, !PT ;  /* 0x000000ffff477210 */ /* 0x000fe400007fe4ff */
        /* <DEDUP_REMOVED lines=8> */
[----:B------:R-:W-:Y:S02]  /*47f0*/  IMAD.X R59, RZ, RZ, RZ, P0 ;  /* 0x000000ffff3b7224 */ /* 0x000fe400000e06ff */
[----:B------:R-:W-:Y:S01]  /*4800*/  IMAD.X R67, RZ, RZ, RZ, P2 ;  /* 0x000000ffff437224 */ /* 0x000fe200010e06ff */
[----:B------:R-:W-:Y:S01]  /*4810*/  IADD3.X R65, PT, PT, RZ, RZ, RZ, P5, !PT ;  /* 0x000000ffff417210 */ /* 0x000fe20002ffe4ff */
[----:B------:R-:W-:Y:S01]  /*4820*/  IMAD.WIDE.U32 R58, R90, R57, R58 ;  /* 0x000000395a3a7225 */ /* 0x000fe200078e003a */
[----:B------:R-:W-:-:S03]  /*4830*/  IADD3 R68, P0, PT, R68, R73, RZ ;  /* 0x0000004944447210 */ /* 0x000fc60007f1e0ff */
[----:B------:R-:W-:-:S04]  /*4840*/  IMAD.WIDE.U32 R74, R60, R55, R66 ;  /* 0x000000373c4a7225 */ /* 0x000fc800078e0042 */
[----:B------:R-:W-:-:S04]  /*4850*/  IMAD.WIDE.U32 R66, R86, R53, R64 ;  /* 0x0000003556427225 */ /* 0x000fc800078e0040 */
[----:B------:R-:W-:Y:S01]  /*4860*/  IMAD.X R87, RZ, RZ, RZ, P3 ;  /* 0x000000ffff577224 */ /* 0x000fe200018e06ff */
[----:B------:R-:W-:Y:S01]  /*4870*/  IADD3 R64, P3, PT, R58, R75, RZ ;  /* 0x0000004b3a407210 */ /* 0x000fe20007f7e0ff */
[----:B------:R-:W-:Y:S01]  /*4880*/  IMAD.X R71, RZ, RZ, RZ, P6 ;  /* 0x000000ffff477224 */ /* 0x000fe200030e06ff */
        /* <DEDUP_REMOVED lines=8> */
[----:B------:R-:W-:Y:S01]  /*4910*/  IMAD.X R62, RZ, RZ, RZ, P1 ;  /* 0x000000ffff3e7224 */ /* 0x000fe200008e06ff */
[----:B------:R-:W-:Y:S01]  /*4920*/  IADD3 R73, P4, PT, R73, R58, RZ ;  /* 0x0000003a49497210 */ /* 0x000fe20007f9e0ff */
[----:B------:R-:W-:-:S03]  /*4930*/  IMAD.WIDE.U32 R58, R60, R56, R64 ;  /* 0x000000383c3a7225 */ /* 0x000fc600078e0040 */
[----:B------:R-:W-:Y:S01]  /*4940*/  IADD3 R62, P1, PT, R62, R73, RZ ;  /* 0x000000493e3e7210 */ /* 0x000fe20007f3e0ff */
[----:B------:R-:W-:Y:S01]  /*4950*/  IMAD.WIDE.U32 R64, R86, R54, R74 ;  /* 0x0000003656407225 */ /* 0x000fe200078e004a */
[----:B------:R-:W-:Y:S02]  /*4960*/  IADD3 R74, P6, PT, R59, R67, RZ ;  /* 0x000000433b4a7210 */ /* 0x000fe40007fde0ff */
[----:B------:R-:W-:Y:S01]  /*4970*/  IADD3.X R59, PT, PT, RZ, RZ, RZ, P0, !PT ;  /* 0x000000ffff3b7210 */ /* 0x000fe200007fe4ff */
[----:B------:R-:W-:Y:S01]  /*4980*/  IMAD.X R67, RZ, RZ, RZ, P5 ;  /* 0x000000ffff437224 */ /* 0x000fe200028e06ff */
[----:B------:R-:W-:Y:S01]  /*4990*/  IADD3 R114, P0, PT, R58, R65, RZ ;  /* 0x000000413a727210 */ /* 0x000fe20007f1e0ff */
[----:B------:R-:W-:Y:S01]  /*49a0*/  IMAD.X R75, RZ, RZ, RZ, P6 ;  /* 0x000000ffff4b7224 */ /* 0x000fe200030e06ff */
[----:B------:R-:W-:Y:S01]  /*49b0*/  MOV R73, R70 ;  /* 0x0000004600497202 */ /* 0x000fe20000000f00 */
[----:B------:R-:W-:Y:S02]  /*49c0*/  IMAD.X R65, RZ, RZ, RZ, P3 ;  /* 0x000000ffff417224 */ /* 0x000fe400018e06ff */
[----:B------:R-:W-:Y:S01]  /*49d0*/  IMAD.X R115, RZ, RZ, RZ, P0 ;  /* 0x000000ffff737224 */ /* 0x000fe200000e06ff */
[----:B------:R-:W-:Y:S01]  /*49e0*/  IADD3 R59, P0, PT, R59, R62, RZ ;  /* 0x0000003e3b3b7210 */ /* 0x000fe20007f1e0ff */
[----:B------:R-:W-:Y:S01]  /*49f0*/  IMAD.WIDE.U32 R74, R60, R57, R74 ;  /* 0x000000393c4a7225 */ /* 0x000fe200078e004a */
[----:B------:R-:W-:-:S02]  /*4a00*/  IADD3.X R60, PT, PT, RZ, RZ, RZ, P2, !PT ;  /* 0x000000ffff3c7210 */ /* 0x000fc400017fe4ff */
[----:B------:R-:W-:Y:S01]  /*4a10*/  IADD3.X R62, PT, PT, RZ, RZ, RZ, P4, !PT ;  /* 0x000000ffff3e7210 */ /* 0x000fe200027fe4ff */
[----:B------:R-:W-:Y:S01]  /*4a20*/  IMAD.WIDE.U32 R114, R86, R55, R114 ;  /* 0x0000003756727225 */ /* 0x000fe200078e0072 */
[----:B------:R-:W-:-:S03]  /*4a30*/  IADD3 R60, P2, PT, R60, R59, RZ ;  /* 0x0000003b3c3c7210 */ /* 0x000fc60007f5e0ff */
[----:B------:R-:W-:Y:S01]  /*4a40*/  IMAD.MOV.U32 R118, RZ, RZ, R66 ;  /* 0x000000ffff767224 */ /* 0x000fe200078e0042 */
[----:B------:R-:W-:Y:S01]  /*4a50*/  IADD3 R58, P6, PT, R74, R115, RZ ;  /* 0x000000734a3a7210 */ /* 0x000fe20007fde0ff */
[----:B------:R-:W-:Y:S01]  /*4a60*/  IMAD.MOV.U32 R107, RZ, RZ, R64 ;  /* 0x000000ffff6b7224 */ /* 0x000fe200078e0040 */
[----:B------:R-:W-:Y:S02]  /*4a70*/  IADD3 R65, P3, PT, R65, R60, RZ ;  /* 0x0000003c41417210 */ /* 0x000fe40007f7e0ff */
[----:B------:R-:W-:Y:S01]  /*4a80*/  IADD3 R60, PT, PT, R62, R63, R67 ;  /* 0x0000003f3e3c7210 */ /* 0x000fe20007ffe043 */
[----:B------:R-:W-:Y:S01]  /*4a90*/  IMAD.X R59, RZ, RZ, RZ, P6 ;  /* 0x000000ffff3b7224 */ /* 0x000fe200030e06ff */
[----:B------:R-:W-:Y:S01]  /*4aa0*/  IADD3 R75, P4, PT, R75, R65, RZ ;  /* 0x000000414b4b7210 */ /* 0x000fe20007f9e0ff */
[----:B------:R-:W-:Y:S02]  /*4ab0*/  IMAD.X R65, RZ, RZ, RZ, P1 ;  /* 0x000000ffff417224 */ /* 0x000fe400008e06ff */
[----:B------:R-:W-:Y:S01]  /*4ac0*/  IMAD.WIDE.U32 R62, R86, R56, R58 ;  /* 0x00000038563e7225 */ /* 0x000fe200078e003a */
[----:B------:R-:W-:-:S04]  /*4ad0*/  IADD3.X R59, PT, PT, RZ, RZ, RZ, P0, !PT ;  /* 0x000000ffff3b7210 */ /* 0x000fc800007fe4ff */
[----:B------:R-:W-:Y:S01]  /*4ae0*/  IADD3 R58, P0, PT, R63, R75, RZ ;  /* 0x0000004b3f3a7210 */ /* 0x000fe20007f1e0ff */
[----:B------:R-:W-:Y:S01]  /*4af0*/  IMAD.X R63, RZ, RZ, RZ, P3 ;  /* 0x000000ffff3f7224 */ /* 0x000fe200018e06ff */
[----:B------:R-:W-:Y:S01]  /*4b00*/  IADD3 R60, PT, PT, R59, R60, R65 ;  /* 0x0000003c3b3c7210 */ /* 0x000fe20007ffe041 */
[----:B------:R-:W-:Y:S01]  /*4b10*/  IMAD.X R65, RZ, RZ, RZ, P2 ;  /* 0x000000ffff417224 */ /* 0x000fe200010e06ff */
[----:B------:R-:W-:Y:S02]  /*4b20*/  IADD3.X R59, PT, PT, RZ, RZ, RZ, P0, !PT ;  /* 0x000000ffff3b7210 */ /* 0x000fe400007fe4ff */
[----:B------:R-:W-:Y:S02]  /*4b30*/  MOV R68, R62 ;  /* 0x0000003e00447202 */ /* 0x000fe40000000f00 */
[----:B------:R-:W-:Y:S01]  /*4b40*/  IADD3 R63, PT, PT, R63, R60, R65 ;  /* 0x0000003c3f3f7210 */ /* 0x000fe20007ffe041 */
[----:B------:R-:W-:-:S04]  /*4b50*/  IMAD.WIDE.U32 R58, R86, R57, R58 ;  /* 0x00000039563a7225 */ /* 0x000fc800078e003a */
[----:B------:R-:W-:Y:S02]  /*4b60*/  IMAD.X R60, RZ, RZ, RZ, P4 ;  /* 0x000000ffff3c7224 */ /* 0x000fe400020e06ff */
        /* <DEDUP_REMOVED lines=30> */
.L_x_13:
[----:B------:R-:W-:Y:S01]  /*4d50*/  IMAD.IADD R63, R63, 0x1, -R50 ;  /* 0x000000013f3f7824 */ /* 0x000fe200078e0a32 */
[----:B------:R-:W-:Y:S01]  /*4d60*/  IADD3 R73, PT, PT, R73, -R51, RZ ;  /* 0x8000003349497210 */ /* 0x000fe20007ffe0ff */
[----:B------:R-:W-:Y:S01]  /*4d70*/  IMAD.IADD R118, R118, 0x1, -R52 ;  /* 0x0000000176767824 */ /* 0x000fe200078e0a34 */
[----:B------:R-:W-:Y:S01]  /*4d80*/  IADD3 R114, PT, PT, R114, -R54, RZ ;  /* 0x8000003672727210 */ /* 0x000fe20007ffe0ff */
[----:B------:R-:W-:Y:S01]  /*4d90*/  IMAD.IADD R107, R107, 0x1, -R53 ;  /* 0x000000016b6b7824 */ /* 0x000fe200078e0a35 */
[----:B------:R-:W-:Y:S01]  /*4da0*/  IADD3 R60, PT, PT, R60, -R57, RZ ;  /* 0x800000393c3c7210 */ /* 0x000fe20007ffe0ff */
[----:B------:R-:W-:Y:S02]  /*4db0*/  IMAD.IADD R68, R68, 0x1, -R55 ;  /* 0x0000000144447824 */ /* 0x000fe400078e0a37 */
[----:B------:R-:W-:-:S07]  /*4dc0*/  IMAD.IADD R112, R112, 0x1, -R56 ;  /* 0x0000000170707824 */ /* 0x000fce00078e0a38 */
.L_x_14:
[----:B------:R-:W-:Y:S05]  /*4dd0*/  BSYNC.RECONVERGENT B3 ;  /* 0x0000000000037941 */ /* 0x000fea0003800200 */
.L_x_12:
[----:B------:R-:W-:-:S04]  /*4de0*/  IMAD.WIDE.U32 R64, R63, R4, RZ ;  /* 0x000000043f407225 */ /* 0x000fc800078e00ff */
[----:B------:R-:W-:Y:S01]  /*4df0*/  HFMA2 R87, -RZ, RZ, 0, 0 ;  /* 0x00000000ff577431 */ /* 0x000fe200000001ff */
[----:B------:R-:W-:Y:S01]  /*4e00*/  BSSY.RECONVERGENT B3, `(.L_x_15) ;  /* 0x00001df000037945 */ /* 0x000fe20003800200 */
[----:B------:R-:W-:Y:S02]  /*4e10*/  IMAD.MOV.U32 R66, RZ, RZ, R65 ;  /* 0x000000ffff427224 */ /* 0x000fe400078e0041 */
[----:B------:R-:W-:Y:S02]  /*4e20*/  HFMA2 R65, -RZ, RZ, 0, 0 ;  /* 0x00000000ff417431 */ /* 0x000fe400000001ff */
[----:B------:R-:W-:Y:S02]  /*4e30*/  IMAD.MOV.U32 R67, RZ, RZ, RZ ;  /* 0x000000ffff437224 */ /* 0x000fe400078e00ff */
[----:B------:R-:W-:Y:S02]  /*4e40*/  IMAD.MOV.U32 R71, RZ, RZ, RZ ;  /* 0x000000ffff477224 */ /* 0x000fe400078e00ff */
[----:B------:R-:W-:-:S04]  /*4e50*/  IMAD.WIDE.U32 R66, R73, R4, R66 ;  /* 0x0000000449427225 */ /* 0x000fc800078e0042 */
[----:B------:R-:W-:Y:S01]  /*4e60*/  IMAD R94, R64, R85, RZ ;  /* 0x00000055405e7224 */ /* 0x000fe200078e02ff */
[----:B------:R-:W-:Y:S01]  /*4e70*/  MOV R70, R67 ;  /* 0x0000004300467202 */ /* 0x000fe20000000f00 */
[----:B------:R-:W-:Y:S02]  /*4e80*/  IMAD.MOV.U32 R67, RZ, RZ, RZ ;  /* 0x000000ffff437224 */ /* 0x000fe400078e00ff */
[----:B------:R-:W-:-:S04]  /*4e90*/  IMAD.HI.U32 R65, R94, R50, R64 ;  /* 0x000000325e417227 */ /* 0x000fc800078e0040 */
[----:B------:R-:W-:-:S04]  /*4ea0*/  IMAD.WIDE.U32 R70, R118, R4, R70 ;  /* 0x0000000476467225 */ /* 0x000fc800078e0046 */
[----:B------:R-:W-:-:S04]  /*4eb0*/  IMAD.WIDE.U32 R66, R63, R5, R66 ;  /* 0x000000053f427225 */ /* 0x000fc800078e0042 */
[----:B------:R-:W-:Y:S01]  /*4ec0*/  IMAD.MOV.U32 R89, RZ, RZ, RZ ;  /* 0x000000ffff597224 */ /* 0x000fe200078e00ff */
[----:B------:R-:W-:Y:S02]  /*4ed0*/  IADD3 R58, P0, PT, R70, R67, RZ ;  /* 0x00000043463a7210 */ /* 0x000fe40007f1e0ff */
[----:B------:R-:W-:-:S03]  /*4ee0*/  MOV R67, RZ ;  /* 0x000000ff00437202 */ /* 0x000fc60000000f00 */
[----:B------:R-:W-:Y:S01]  /*4ef0*/  IMAD.X R59, RZ, RZ, RZ, P0 ;  /* 0x000000ffff3b7224 */ /* 0x000fe200000e06ff */
[----:B------:R-:W-:Y:S01]  /*4f00*/  IADD3 R64, P0, PT, R66, R65, RZ ;  /* 0x0000004142407210 */ /* 0x000fe20007f1e0ff */
[----:B------:R-:W-:Y:S02]  /*4f10*/  IMAD.MOV.U32 R66, RZ, RZ, R71 ;  /* 0x000000ffff427224 */ /* 0x000fe400078e0047 */
[----:B------:R-:W-:-:S04]  /*4f20*/  IMAD.WIDE.U32 R58, R73, R5, R58 ;  /* 0x00000005493a7225 */ /* 0x000fc800078e003a */
[----:B------:R-:W-:-:S04]  /*4f30*/  IMAD.WIDE.U32 R66, R107, R4, R66 ;  /* 0x000000046b427225 */ /* 0x000fc800078e0042 */
[----:B------:R-:W-:Y:S01]  /*4f40*/  IMAD.X R65, RZ, RZ, RZ, P0 ;  /* 0x000000ffff417224 */ /* 0x000fe200000e06ff */
        /* <DEDUP_REMOVED lines=9> */
[----:B------:R-:W-:Y:S01]  /*4fe0*/  IMAD.WIDE.U32 R64, R94, R51, R64 ;  /* 0x000000335e407225 */ /* 0x000fe200078e0040 */
[----:B------:R-:W-:-:S03]  /*4ff0*/  IADD3 R66, P0, PT, R66, R71, RZ ;  /* 0x0000004742427210 */ /* 0x000fc60007f1e0ff */
[----:B------:R-:W-:Y:S01]  /*5000*/  IMAD.MOV.U32 R86, RZ, RZ, R67 ;  /* 0x000000ffff567224 */ /* 0x000fe200078e0043 */
[----:B------:R-:W-:Y:S01]  /*5010*/  IADD3 R58, P2, PT, R58, R65, RZ ;  /* 0x000000413a3a7210 */ /* 0x000fe20007f5e0ff */
[----:B------:R-:W-:Y:S01]  /*5020*/  IMAD.X R67, RZ, RZ, RZ, P0 ;  /* 0x000000ffff437224 */ /* 0x000fe200000e06ff */
[----:B------:R-:W-:Y:S01]  /*5030*/  MOV R65, RZ ;  /* 0x000000ff00417202 */ /* 0x000fe20000000f00 */
[----:B------:R-:W-:Y:S02]  /*5040*/  IMAD.X R71, RZ, RZ, RZ, P1 ;  /* 0x000000ffff477224 */ /* 0x000fe400008e06ff */
[----:B------:R-:W-:-:S04]  /*5050*/  IMAD.WIDE.U32 R66, R107, R5, R66 ;  /* 0x000000056b427225 */ /* 0x000fc800078e0042 */
[----:B------:R-:W-:-:S04]  /*5060*/  IMAD.WIDE.U32 R70, R73, R6, R70 ;  /* 0x0000000649467225 */ /* 0x000fc800078e0046 */
[----:B------:R-:W-:Y:S01]  /*5070*/  IMAD R62, R64, R85, RZ ;  /* 0x00000055403e7224 */ /* 0x000fe200078e02ff */
[----:B------:R-:W-:Y:S01]  /*5080*/  IADD3 R66, P1, PT, R66, R71, RZ ;  /* 0x0000004742427210 */ /* 0x000fe20007f3e0ff */
[----:B------:R-:W-:Y:S02]  /*5090*/  IMAD.X R59, RZ, RZ, RZ, P2 ;  /* 0x000000ffff3b7224 */ /* 0x000fe400010e06ff */
[----:B------:R-:W-:Y:S02]  /*50a0*/  HFMA2 R71, -RZ, RZ, 0, 0 ;  /* 0x00000000ff477431 */ /* 0x000fe400000001ff */
[----:B------:R-:W-:-:S04]  /*50b0*/  IMAD.WIDE.U32 R86, R68, R4, R86 ;  /* 0x0000000444567225 */ /* 0x000fc800078e0056 */
[----:B------:R-:W-:Y:S01]  /*50c0*/  IMAD.HI.U32 R65, R62, R50, R64 ;  /* 0x000000323e417227 */ /* 0x000fe200078e0040 */
[----:B------:R-:W-:Y:S02]  /*50d0*/  IADD3 R64, P0, PT, R86, R67, RZ ;  /* 0x0000004356407210 */ /* 0x000fe40007f1e0ff */
[----:B------:R-:W-:Y:S01]  /*50e0*/  MOV R86, R87 ;  /* 0x0000005700567202 */ /* 0x000fe20000000f00 */
[----:B------:R-:W-:-:S04]  /*50f0*/  IMAD.WIDE.U32 R58, R94, R52, R58 ;  /* 0x000000345e3a7225 */ /* 0x000fc800078e003a */
[----:B------:R-:W-:Y:S01]  /*5100*/  IMAD.MOV.U32 R87, RZ, RZ, RZ ;  /* 0x000000ffff577224 */ /* 0x000fe200078e00ff */
[----:B------:R-:W-:Y:S01]  /*5110*/  IADD3 R74, P2, PT, R58, R65, RZ ;  /* 0x000000413a4a7210 */ /* 0x000fe20007f5e0ff */
[----:B------:R-:W-:Y:S02]  /*5120*/  IMAD.X R65, RZ, RZ, RZ, P0 ;  /* 0x000000ffff417224 */ /* 0x000fe400000e06ff */
[----:B------:R-:W-:-:S04]  /*5130*/  IMAD.WIDE.U32 R86, R112, R4, R86 ;  /* 0x0000000470567225 */ /* 0x000fc800078e0056 */
[----:B------:R-:W-:-:S04]  /*5140*/  IMAD.WIDE.U32 R70, R63, R7, R70 ;  /* 0x000000073f467225 */ /* 0x000fc800078e0046 */
[----:B------:R-:W-:-:S04]  /*5150*/  IMAD.WIDE.U32 R64, R114, R5, R64 ;  /* 0x0000000572407225 */ /* 0x000fc800078e0040 */
[----:B------:R-:W-:Y:S01]  /*5160*/  IMAD.X R67, RZ, RZ, RZ, P1 ;  /* 0x000000ffff437224 */ /* 0x000fe200008e06ff */
[----:B------:R-:W-:Y:S01]  /*5170*/  IADD3 R90, P0, PT, R86, R65, RZ ;  /* 0x00000041565a7210 */ /* 0x000fe20007f1e0ff */
[----:B------:R-:W-:Y:S01]  /*5180*/  IMAD.X R75, RZ, RZ, RZ, P2 ;  /* 0x000000ffff4b7224 */ /* 0x000fe200010e06ff */
[----:B------:R-:W-:Y:S01]  /*5190*/  IADD3 R58, P2, PT, R70, R59, RZ ;  /* 0x0000003b463a7210 */ /* 0x000fe20007f5e0ff */
[----:B------:R-:W-:Y:S01]  /*51a0*/  IMAD.WIDE.U32 R66, R118, R6, R66 ;  /* 0x0000000676427225 */ /* 0x000fe200078e0042 */
[----:B------:R-:W-:-:S03]  /*51b0*/  MOV R86, R87 ;  /* 0x0000005700567202 */ /* 0x000fc60000000f00 */
[----:B------:R-:W-:Y:S01]  /*51c0*/  IMAD.X R59, RZ, RZ, RZ, P2 ;  /* 0x000000ffff3b7224 */ /* 0x000fe200010e06ff */
[----:B------:R-:W-:Y:S01]  /*51d0*/  IADD3 R64, P1, PT, R64, R67, RZ ;  /* 0x0000004340407210 */ /* 0x000fe20007f3e0ff */
[----:B------:R-:W-:Y:S01]  /*51e0*/  IMAD.MOV.U32 R87, RZ, RZ, RZ ;  /* 0x000000ffff577224 */ /* 0x000fe200078e00ff */
[----:B------:R-:W-:Y:S01]  /*51f0*/  IADD3 R66, P2, PT, R66, R71, RZ ;  /* 0x0000004742427210 */ /* 0x000fe20007f5e0ff */
[----:B------:R-:W-:Y:S02]  /*5200*/  IMAD.X R91, RZ, RZ, RZ, P0 ;  /* 0x000000ffff5b7224 */ /* 0x000fe400000e06ff */
[----:B------:R-:W-:Y:S02]  /*5210*/  HFMA2 R71, -RZ, RZ, 0, 0 ;  /* 0x00000000ff477431 */ /* 0x000fe400000001ff */
[----:B------:R-:W-:Y:S01]  /*5220*/  IMAD.WIDE.U32 R86, R60, R4, R86 ;  /* 0x000000043c567225 */ /* 0x000fe200078e0056 */
[----:B------:R-:W-:-:S03]  /*5230*/  IADD3.X R67, PT, PT, RZ, RZ, RZ, P2, !PT ;  /* 0x000000ffff437210 */ /* 0x000fc600017fe4ff */
[----:B------:R-:W-:-:S04]  /*5240*/  IMAD.WIDE.U32 R90, R68, R5, R90 ;  /* 0x00000005445a7225 */ /* 0x000fc800078e005a */
[----:B------:R-:W-:Y:S01]  /*5250*/  IMAD.X R65, RZ, RZ, RZ, P1 ;  /* 0x000000ffff417224 */ /* 0x000fe200008e06ff */
[----:B------:R-:W-:Y:S01]  /*5260*/  IADD3 R92, P0, PT, R86, R91, RZ ;  /* 0x0000005b565c7210 */ /* 0x000fe20007f1e0ff */
[----:B------:R-:W-:-:S04]  /*5270*/  IMAD.WIDE.U32 R74, R62, R51, R74 ;  /* 0x000000333e4a7225 */ /* 0x000fc800078e004a */
[----:B------:R-:W-:Y:S01]  /*5280*/  IMAD.WIDE.U32 R58, R94, R53, R58 ;  /* 0x000000355e3a7225 */ /* 0x000fe200078e003a */
[----:B------:R-:W-:-:S03]  /*5290*/  MOV R88, R74 ;  /* 0x0000004a00587202 */ /* 0x000fc60000000f00 */
[----:B------:R-:W-:-:S04]  /*52a0*/  IMAD.WIDE.U32 R66, R73, R7, R66 ;  /* 0x0000000749427225 */ /* 0x000fc800078e0042 */
[----:B------:R-:W-:-:S04]  /*52b0*/  IMAD.WIDE.U32 R64, R107, R6, R64 ;  /* 0x000000066b407225 */ /* 0x000fc800078e0040 */
[----:B------:R-:W-:Y:S01]  /*52c0*/  IMAD R72, R74, R85, RZ ;  /* 0x000000554a487224 */ /* 0x000fe200078e02ff */
[----:B------:R-:W-:Y:S01]  /*52d0*/  IADD3 R74, P2, PT, R58, R75, RZ ;  /* 0x0000004b3a4a7210 */ /* 0x000fe20007f5e0ff */
[----:B------:R-:W-:Y:S01]  /*52e0*/  IMAD.MOV.U32 R70, RZ, RZ, R66 ;  /* 0x000000ffff467224 */ /* 0x000fe200078e0042 */
[----:B------:R-:W-:Y:S01]  /*52f0*/  IADD3 R64, P1, PT, R64, R67, RZ ;  /* 0x0000004340407210 */ /* 0x000fe20007f3e0ff */
[----:B------:R-:W-:Y:S01]  /*5300*/  IMAD.X R93, RZ, RZ, RZ, P0 ;  /* 0x000000ffff5d7224 */ /* 0x000fe200000e06ff */
[----:B------:R-:W-:Y:S01]  /*5310*/  IADD3 R90, P0, PT, R90, R65, RZ ;  /* 0x000000415a5a7210 */ /* 0x000fe20007f1e0ff */
[----:B------:R-:W-:-:S03]  /*5320*/  IMAD.WIDE.U32 R70, R63, R8, R70 ;  /* 0x000000083f467225 */ /* 0x000fc600078e0046 */
[----:B------:R-:W-:Y:S01]  /*5330*/  IADD3.X R91, PT, PT, RZ, RZ, RZ, P0, !PT ;  /* 0x000000ffff5b7210 */ /* 0x000fe200007fe4ff */
[----:B------:R-:W-:Y:S01]  /*5340*/  IMAD.X R75, RZ, RZ, RZ, P2 ;  /* 0x000000ffff4b7224 */ /* 0x000fe200010e06ff */
[----:B------:R-:W-:Y:S01]  /*5350*/  IADD3 R58, P2, PT, R70, R59, RZ ;  /* 0x0000003b463a7210 */ /* 0x000fe20007f5e0ff */
[----:B------:R-:W-:Y:S02]  /*5360*/  IMAD.X R65, RZ, RZ, RZ, P1 ;  /* 0x000000ffff417224 */ /* 0x000fe400008e06ff */
[----:B------:R-:W-:-:S04]  /*5370*/  IMAD.HI.U32 R88, R72, R50, R88 ;  /* 0x0000003248587227 */ /* 0x000fc800078e0058 */
[----:B------:R-:W-:-:S04]  /*5380*/  IMAD.WIDE.U32 R74, R62, R52, R74 ;  /* 0x000000343e4a7225 */ /* 0x000fc800078e004a */
[----:B------:R-:W-:Y:S01]  /*5390*/  IMAD.WIDE.U32 R90, R114, R6, R90 ;  /* 0x00000006725a7225 */ /* 0x000fe200078e005a */
[----:B------:R-:W-:-:S03]  /*53a0*/  IADD3 R66, P1, PT, R74, R88, RZ ;  /* 0x000000584a427210 */ /* 0x000fc60007f3e0ff */
[----:B------:R-:W-:Y:S01]  /*53b0*/  IMAD.WIDE.U32 R64, R118, R7, R64 ;  /* 0x0000000776407225 */ /* 0x000fe200078e0040 */
[----:B------:R-:W-:-:S03]  /*53c0*/  IADD3.X R67, PT, PT, RZ, RZ, RZ, P1, !PT ;  /* 0x000000ffff437210 */ /* 0x000fc60000ffe4ff */
[----:B------:R-:W-:Y:S01]  /*53d0*/  IMAD.WIDE.U32 R92, R112, R5, R92 ;  /* 0x00000005705c7225 */ /* 0x000fe200078e005c */
[----:B------:R-:W-:Y:S02]  /*53e0*/  IADD3 R64, P3, PT, R64, R71, RZ ;  /* 0x0000004740407210 */ /* 0x000fe40007f7e0ff */
[----:B------:R-:W-:Y:S01]  /*53f0*/  MOV R71, RZ ;  /* 0x000000ff00477202 */ /* 0x000fe20000000f00 */
[----:B------:R-:W-:Y:S01]  /*5400*/  IMAD.X R59, RZ, RZ, RZ, P2 ;  /* 0x000000ffff3b7224 */ /* 0x000fe200010e06ff */
[----:B------:R-:W-:Y:S01]  /*5410*/  IADD3 R90, P2, PT, R90, R65, RZ ;  /* 0x000000415a5a7210 */ /* 0x000fe20007f5e0ff */
[----:B------:R-:W-:Y:S01]  /*5420*/  IMAD.X R65, RZ, RZ, RZ, P3 ;  /* 0x000000ffff417224 */ /* 0x000fe200018e06ff */
[----:B------:R-:W-:Y:S01]  /*5430*/  IADD3 R92, P1, PT, R92, R91, RZ ;  /* 0x0000005b5c5c7210 */ /* 0x000fe20007f3e0ff */
[----:B------:R-:W-:Y:S01]  /*5440*/  IMAD.WIDE.U32 R58, R94, R54, R58 ;  /* 0x000000365e3a7225 */ /* 0x000fe200078e003a */
[----:B------:R-:W-:Y:S02]  /*5450*/  IADD3.X R91, PT, PT, RZ, RZ, RZ, P2, !PT ;  /* 0x000000ffff5b7210 */ /* 0x000fe400017fe4ff */
[----:B------:R-:W-:Y:S01]  /*5460*/  IADD3 R86, P0, PT, R87, R93, RZ ;  /* 0x0000005d57567210 */ /* 0x000fe20007f1e0ff */
[----:B------:R-:W-:Y:S01]  /*5470*/  IMAD.WIDE.U32 R64, R73, R8, R64 ;  /* 0x0000000849407225 */ /* 0x000fe200078e0040 */
[----:B------:R-:W-:-:S03]  /*5480*/  IADD3 R74, P4, PT, R58, R75, RZ ;  /* 0x0000004b3a4a7210 */ /* 0x000fc60007f9e0ff */
[----:B------:R-:W-:-:S04]  /*5490*/  IMAD.WIDE.U32 R90, R107, R7, R90 ;  /* 0x000000076b5a7225 */ /* 0x000fc800078e005a */
[----:B------:R-:W-:Y:S01]  /*54a0*/  IMAD.X R87, RZ, RZ, RZ, P0 ;  /* 0x000000ffff577224 */ /* 0x000fe200000e06ff */
[----:B------:R-:W-:Y:S01]  /*54b0*/  IADD3 R58, P2, PT, R90, R65, RZ ;  /* 0x000000415a3a7210 */ /* 0x000fe20007f5e0ff */
[----:B------:R-:W-:Y:S02]  /*54c0*/  IMAD.X R93, RZ, RZ, RZ, P1 ;  /* 0x000000ffff5d7224 */ /* 0x000fe400008e06ff */
[----:B------:R-:W-:Y:S02]  /*54d0*/  HFMA2 R65, -RZ, RZ, 0, 0 ;  /* 0x00000000ff417431 */ /* 0x000fe400000001ff */
        /* <DEDUP_REMOVED lines=8> */
[----:B------:R-:W-:Y:S02]  /*5560*/  IMAD.X R93, RZ, RZ, RZ, P1 ;  /* 0x000000ffff5d7224 */ /* 0x000fe400008e06ff */
[----:B------:R-:W-:Y:S02]  /*5570*/  IMAD.X R59, RZ, RZ, RZ, P2 ;  /* 0x000000ffff3b7224 */ /* 0x000fe400010e06ff */
[----:B------:R-:W-:-:S04]  /*5580*/  IMAD.WIDE.U32 R66, R72, R51, R66 ;  /* 0x0000003348427225 */ /* 0x000fc800078e0042 */
[----:B------:R-:W-:-:S04]  /*5590*/  IMAD.WIDE.U32 R74, R62, R53, R74 ;  /* 0x000000353e4a7225 */ /* 0x000fc800078e004a */
[----:B------:R-:W-:-:S04]  /*55a0*/  IMAD.WIDE.U32 R88, R112, R6, R88 ;  /* 0x0000000670587225 */ /* 0x000fc800078e0058 */
[----:B------:R-:W-:Y:S01]  /*55b0*/  IMAD.WIDE.U32 R92, R114, R7, R92 ;  /* 0x00000007725c7225 */ /* 0x000fe200078e005c */
[----:B------:R-:W-:Y:S02]  /*55c0*/  IADD3 R64, P0, PT, R87, R89, RZ ;  /* 0x0000005957407210 */ /* 0x000fe40007f1e0ff */
[----:B------:R-:W-:Y:S01]  /*55d0*/  IADD3.X R87, PT, PT, RZ, RZ, RZ, P3, !PT ;  /* 0x000000ffff577210 */ /* 0x000fe20001ffe4ff */
[----:B------:R-:W-:-:S04]  /*55e0*/  IMAD.WIDE.U32 R58, R118, R8, R58 ;  /* 0x00000008763a7225 */ /* 0x000fc800078e003a */
[----:B------:R-:W-:Y:S01]  /*55f0*/  IMAD R96, R66, R85, RZ ;  /* 0x0000005542607224 */ /* 0x000fe200078e02ff */
[----:B------:R-:W-:Y:S01]  /*5600*/  IADD3 R92, P2, PT, R92, R59, RZ ;  /* 0x0000003b5c5c7210 */ /* 0x000fe20007f5e0ff */
[----:B------:R-:W-:Y:S01]  /*5610*/  IMAD.MOV.U32 R70, RZ, RZ, R66 ;  /* 0x000000ffff467224 */ /* 0x000fe200078e0042 */
[----:B------:R-:W-:Y:S01]  /*5620*/  IADD3 R66, P1, PT, R74, R67, RZ ;  /* 0x000000434a427210 */ /* 0x000fe20007f3e0ff */
[----:B------:R-:W-:Y:S01]  /*5630*/  IMAD.WIDE.U32 R86, R94, R55, R86 ;  /* 0x000000375e567225 */ /* 0x000fe200078e0056 */
[----:B------:R-:W-:-:S03]  /*5640*/  IADD3 R58, P3, PT, R58, R65, RZ ;  /* 0x000000413a3a7210 */ /* 0x000fc60007f7e0ff */
        /* <DEDUP_REMOVED lines=8> */
[----:B------:R-:W-:-:S04]  /*56d0*/  IMAD.WIDE.U32 R92, R107, R8, R92 ;  /* 0x000000086b5c7225 */ /* 0x000fc800078e005c */
[----:B------:R-:W-:-:S04]  /*56e0*/  IMAD.WIDE.U32 R58, R73, R9, R58 ;  /* 0x00000009493a7225 */ /* 0x000fc800078e003a */
[----:B------:R-:W-:Y:S01]  /*56f0*/  IMAD.WIDE.U32 R64, R60, R6, R64 ;  /* 0x000000063c407225 */ /* 0x000fe200078e0040 */
[----:B------:R-:W-:-:S03]  /*5700*/  IADD3 R86, P2, PT, R92, R59, RZ ;  /* 0x0000003b5c567210 */ /* 0x000fc60007f5e0ff */
[----:B------:R-:W-:-:S04]  /*5710*/  IMAD.WIDE.U32 R88, R68, R7, R88 ;  /* 0x0000000744587225 */ /* 0x000fc800078e0058 */
[----:B------:R-:W-:Y:S01]  /*5720*/  IMAD.MOV.U32 R59, RZ, RZ, RZ ;  /* 0x000000ffff3b7224 */ /* 0x000fe200078e00ff */
[----:B------:R-:W-:Y:S01]  /*5730*/  IADD3 R90, P0, PT, R64, R89, RZ ;  /* 0x00000059405a7210 */ /* 0x000fe20007f1e0ff */
[----:B------:R-:W-:Y:S01]  /*5740*/  IMAD.HI.U32 R70, R96, R50, R70 ;  /* 0x0000003260467227 */ /* 0x000fe200078e0046 */
[----:B------:R-:W-:Y:S02]  /*5750*/  IADD3 R88, P1, PT, R88, R93, RZ ;  /* 0x0000005d58587210 */ /* 0x000fe40007f3e0ff */
[----:B------:R-:W-:Y:S01]  /*5760*/  IADD3.X R91, PT, PT, RZ, RZ, RZ, P0, !PT ;  /* 0x000000ffff5b7210 */ /* 0x000fe200007fe4ff */
[----:B------:R-:W-:-:S04]  /*5770*/  IMAD.WIDE.U32 R66, R72, R52, R66 ;  /* 0x0000003448427225 */ /* 0x000fc800078e0042 */
[----:B------:R-:W-:Y:S01]  /*5780*/  IMAD.WIDE.U32 R58, R63, R10, R58 ;  /* 0x0000000a3f3a7225 */ /* 0x000fe200078e003a */
[----:B------:R-:W-:-:S03]  /*5790*/  IADD3 R70, P3, PT, R66, R70, RZ ;  /* 0x0000004642467210 */ /* 0x000fc60007f7e0ff */
[----:B------:R-:W-:Y:S01]  /*57a0*/  IMAD.WIDE.U32 R74, R62, R54, R74 ;  /* 0x000000363e4a7225 */ /* 0x000fe200078e004a */
[----:B------:R-:W-:-:S03]  /*57b0*/  IADD3 R66, P0, PT, R58, R87, RZ ;  /* 0x000000573a427210 */ /* 0x000fc60007f1e0ff */
[----:B------:R-:W-:Y:S02]  /*57c0*/  IMAD.X R89, RZ, RZ, RZ, P1 ;  /* 0x000000ffff597224 */ /* 0x000fe400008e06ff */
[----:B------:R-:W-:Y:S02]  /*57d0*/  IMAD.X R87, RZ, RZ, RZ, P2 ;  /* 0x000000ffff577224 */ /* 0x000fe400010e06ff */
        /* <DEDUP_REMOVED lines=10> */
[----:B------:R-:W-:Y:S01]  /*5880*/  IMAD.WIDE.U32 R70, R96, R51, R70 ;  /* 0x0000003360467225 */ /* 0x000fe200078e0046 */
[----:B------:R-:W-:Y:S02]  /*5890*/  IADD3 R86, P4, PT, R86, R59, RZ ;  /* 0x0000003b56567210 */ /* 0x000fe40007f9e0ff */
[----:B------:R-:W-:Y:S01]  /*58a0*/  IADD3.X R89, PT, PT, RZ, RZ, RZ, P3, !PT ;  /* 0x000000ffff597210 */ /* 0x000fe20001ffe4ff */
[----:B------:R-:W-:Y:S01]  /*58b0*/  IMAD.WIDE.U32 R66, R94, R56, R66 ;  /* 0x000000385e427225 */ /* 0x000fe200078e0042 */
[----:B------:R-:W-:-:S03]  /*58c0*/  MOV R92, R70 ;  /* 0x00000046005c7202 */ /* 0x000fc60000000f00 */
[----:B------:R-:W-:Y:S01]  /*58d0*/  IMAD.X R87, RZ, RZ, RZ, P4 ;  /* 0x000000ffff577224 */ /* 0x000fe200020e06ff */
[----:B------:R-:W-:Y:S01]  /*58e0*/  IADD3 R74, P0, PT, R66, R75, RZ ;  /* 0x0000004b424a7210 */ /* 0x000fe20007f1e0ff */
[----:B------:R-:W-:-:S04]  /*58f0*/  IMAD.WIDE.U32 R88, R107, R9, R88 ;  /* 0x000000096b587225 */ /* 0x000fc800078e0058 */
[----:B------:R-:W-:-:S04]  /*5900*/  IMAD.WIDE.U32 R86, R73, R10, R86 ;  /* 0x0000000a49567225 */ /* 0x000fc800078e0056 */
[----:B------:R-:W-:Y:S02]  /*5910*/  IMAD.X R59, RZ, RZ, RZ, P1 ;  /* 0x000000ffff3b7224 */ /* 0x000fe400008e06ff */
[----:B------:R-:W-:Y:S02]  /*5920*/  IMAD.X R91, RZ, RZ, RZ, P2 ;  /* 0x000000ffff5b7224 */ /* 0x000fe400010e06ff */
[----:B------:R-:W-:Y:S01]  /*5930*/  IMAD.X R75, RZ, RZ, RZ, P0 ;  /* 0x000000ffff4b7224 */ /* 0x000fe200000e06ff */
[----:B------:R-:W-:Y:S01]  /*5940*/  IADD3 R88, P0, PT, R88, R87, RZ ;  /* 0x0000005758587210 */ /* 0x000fe20007f1e0ff */
[----:B------:R-:W-:Y:S02]  /*5950*/  IMAD R95, R70, R85, RZ ;  /* 0x00000055465f7224 */ /* 0x000fe400078e02ff */
        /* <DEDUP_REMOVED lines=9> */
[----:B------:R-:W-:Y:S01]  /*59f0*/  IMAD.WIDE.U32 R86, R63, R11, R86 ;  /* 0x0000000b3f567225 */ /* 0x000fe200078e0056 */
[----:B------:R-:W-:Y:S02]  /*5a00*/  IADD3.X R93, PT, PT, RZ, RZ, RZ, P1, !PT ;  /* 0x000000ffff5d7210 */ /* 0x000fe40000ffe4ff */
[----:B------:R-:W-:Y:S01]  /*5a10*/  IADD3.X R91, PT, PT, RZ, RZ, RZ, P2, !PT ;  /* 0x000000ffff5b7210 */ /* 0x000fe200017fe4ff */
[----:B------:R-:W-:Y:S01]  /*5a20*/  IMAD.WIDE.U32 R74, R62, R55, R74 ;  /* 0x000000373e4a7225 */ /* 0x000fe200078e004a */
[----:B------:R-:W-:-:S03]  /*5a30*/  IADD3 R66, P3, PT, R86, R67, RZ ;  /* 0x0000004356427210 */ /* 0x000fc60007f7e0ff */
[----:B------:R-:W-:Y:S02]  /*5a40*/  IMAD.X R89, RZ, RZ, RZ, P0 ;  /* 0x000000ffff597224 */ /* 0x000fe400000e06ff */
[----:B------:R-:W-:Y:S01]  /*5a50*/  IMAD.X R71, RZ, RZ, RZ, P4 ;  /* 0x000000ffff477224 */ /* 0x000fe200020e06ff */
[----:B------:R-:W-:Y:S01]  /*5a60*/  IADD3 R64, P4, PT, R74, R65, RZ ;  /* 0x000000414a407210 */ /* 0x000fe20007f9e0ff */
[----:B------:R-:W-:-:S03]  /*5a70*/  IMAD.WIDE.U32 R92, R112, R8, R92 ;  /* 0x00000008705c7225 */ /* 0x000fc600078e005c */
[----:B------:R-:W-:Y:S01]  /*5a80*/  IADD3.X R65, PT, PT, RZ, RZ, RZ, P4, !PT ;  /* 0x000000ffff417210 */ /* 0x000fe200027fe4ff */
        /* <DEDUP_REMOVED lines=10> */
[----:B------:R-:W-:-:S03]  /*5b30*/  IADD3 R58, P0, PT, R70, R97, RZ ;  /* 0x00000061463a7210 */ /* 0x000fc60007f1e0ff */
[----:B------:R-:W-:Y:S01]  /*5b40*/  IMAD.WIDE.U32 R64, R72, R54, R64 ;  /* 0x0000003648407225 */ /* 0x000fe200078e0040 */
[----:B------:R-:W-:-:S03]  /*5b50*/  IADD3 R98, P5, PT, R66, R75, RZ ;  /* 0x0000004b42627210 */ /* 0x000fc60007fbe0ff */
[----:B------:R-:W-:Y:S02]  /*5b60*/  IMAD.X R75, RZ, RZ, RZ, P1 ;  /* 0x000000ffff4b7224 */ /* 0x000fe400008e06ff */
[----:B------:R-:W-:Y:S02]  /*5b70*/  IMAD.X R91, RZ, RZ, RZ, P3 ;  /* 0x000000ffff5b7224 */ /* 0x000fe400018e06ff */
[----:B------:R-:W-:Y:S02]  /*5b80*/  IMAD.X R87, RZ, RZ, RZ, P4 ;  /* 0x000000ffff577224 */ /* 0x000fe400020e06ff */
[----:B------:R-:W-:Y:S01]  /*5b90*/  IMAD.X R59, RZ, RZ, RZ, P0 ;  /* 0x000000ffff3b7224 */ /* 0x000fe200000e06ff */
[----:B------:R-:W-:Y:S01]  /*5ba0*/  IADD3 R88, P0, PT, R64, R71, RZ ;  /* 0x0000004740587210 */ /* 0x000fe20007f1e0ff */
[----:B------:R-:W-:-:S04]  /*5bb0*/  IMAD.WIDE.U32 R74, R60, R8, R74 ;  /* 0x000000083c4a7225 */ /* 0x000fc800078e004a */
[----:B------:R-:W-:Y:S01]  /*5bc0*/  HFMA2 R71, -RZ, RZ, 0, 0 ;  /* 0x00000000ff477431 */ /* 0x000fe200000001ff */
[----:B------:R-:W-:Y:S01]  /*5bd0*/  IADD3.X R89, PT, PT, RZ, RZ, RZ, P0, !PT ;  /* 0x000000ffff597210 */ /* 0x000fe200007fe4ff */
        /* <DEDUP_REMOVED lines=10> */
[----:B------:R-:W-:-:S04]  /*5c80*/  IMAD.WIDE.U32 R98, R62, R56, R98 ;  /* 0x000000383e627225 */ /* 0x000fc800078e0062 */
[----:B------:R-:W-:Y:S02]  /*5c90*/  IMAD.X R67, RZ, RZ, RZ, P3 ;  /* 0x000000ffff437224 */ /* 0x000fe400018e06ff */
[----:B------:R-:W-:Y:S02]  /*5ca0*/  IMAD.X R93, RZ, RZ, RZ, P4 ;  /* 0x000000ffff5d7224 */ /* 0x000fe400020e06ff */
[----:B------:R-:W-:-:S04]  /*5cb0*/  IMAD.WIDE.U32 R88, R96, R53, R88 ;  /* 0x0000003560587225 */ /* 0x000fc800078e0058 */
[----:B------:R-:W-:Y:S01]  /*5cc0*/  IMAD R64, R58, R85, RZ ;  /* 0x000000553a407224 */ /* 0x000fe200078e02ff */
[----:B------:R-:W-:Y:S01]  /*5cd0*/  IADD3 R74, P4, PT, R88, R59, RZ ;  /* 0x0000003b584a7210 */ /* 0x000fe20007f9e0ff */
[----:B------:R-:W-:Y:S01]  /*5ce0*/  IMAD.MOV.U32 R70, RZ, RZ, R58 ;  /* 0x000000ffff467224 */ /* 0x000fe200078e003a */
[----:B------:R-:W-:Y:S01]  /*5cf0*/  IADD3 R58, P3, PT, R98, R65, RZ ;  /* 0x00000041623a7210 */ /* 0x000fe20007f7e0ff */
[----:B------:R-:W-:Y:S01]  /*5d00*/  IMAD.WIDE.U32 R66, R112, R9, R66 ;  /* 0x0000000970427225 */ /* 0x000fe200078e0042 */
[----:B------:R-:W-:-:S03]  /*5d10*/  IADD3 R98, P6, PT, R99, R87, RZ ;  /* 0x0000005763627210 */ /* 0x000fc60007fde0ff */
[----:B------:R-:W-:Y:S01]  /*5d20*/  IMAD.WIDE.U32 R92, R114, R10, R92 ;  /* 0x0000000a725c7225 */ /* 0x000fe200078e005c */
[----:B------:R-:W-:Y:S02]  /*5d30*/  IADD3.X R99, PT, PT, RZ, RZ, RZ, P6, !PT ;  /* 0x000000ffff637210 */ /* 0x000fe400037fe4ff */
[----:B------:R-:W-:Y:S01]  /*5d40*/  IADD3 R86, P0, PT, R75, R67, RZ ;  /* 0x000000434b567210 */ /* 0x000fe20007f1e0ff */
        /* <DEDUP_REMOVED lines=9> */
[----:B------:R-:W-:Y:S01]  /*5de0*/  IMAD.WIDE.U32 R98, R62, R57, R98 ;  /* 0x000000393e627225 */ /* 0x000fe200078e0062 */
[----:B------:R-:W-:-:S03]  /*5df0*/  IADD3 R88, P3, PT, R58, R89, RZ ;  /* 0x000000593a587210 */ /* 0x000fc60007f7e0ff */
[----:B------:R-:W-:Y:S01]  /*5e00*/  IMAD.HI.U32 R70, R64, R50, R70 ;  /* 0x0000003240467227 */ /* 0x000fe200078e0046 */
[----:B------:R-:W-:Y:S02]  /*5e10*/  IADD3 R58, P4, PT, R98, R59, RZ ;  /* 0x0000003b623a7210 */ /* 0x000fe40007f9e0ff */
[----:B------:R-:W-:Y:S01]  /*5e20*/  IADD3.X R89, PT, PT, RZ, RZ, RZ, P3, !PT ;  /* 0x000000ffff597210 */ /* 0x000fe20001ffe4ff */
[----:B------:R-:W-:-:S04]  /*5e30*/  IMAD.WIDE.U32 R74, R95, R52, R74 ;  /* 0x000000345f4a7225 */ /* 0x000fc800078e004a */
[----:B------:R-:W-:Y:S01]  /*5e40*/  IMAD.X R67, RZ, RZ, RZ, P5 ;  /* 0x000000ffff437224 */ /* 0x000fe200028e06ff */
[----:B------:R-:W-:Y:S01]  /*5e50*/  IADD3 R98, P5, PT, R99, R91, RZ ;  /* 0x0000005b63627210 */ /* 0x000fe20007fbe0ff */
        /* <DEDUP_REMOVED lines=22> */
[----:B------:R-:W-:Y:S01]  /*5fc0*/  MOV R58, R70 ;  /* 0x00000046003a7202 */ /* 0x000fe20000000f00 */
[----:B------:R-:W-:Y:S01]  /*5fd0*/  IMAD R65, R70, R85, RZ ;  /* 0x0000005546417224 */ /* 0x000fe200078e02ff */
[----:B------:R-:W-:Y:S01]  /*5fe0*/  IADD3.X R91, PT, PT, RZ, RZ, RZ, P4, !PT ;  /* 0x000000ffff5b7210 */ /* 0x000fe200027fe4ff */
[----:B------:R-:W-:-:S02]  /*5ff0*/  IMAD.MOV.U32 R59, RZ, RZ, RZ ;  /* 0x000000ffff3b7224 */ /* 0x000fc400078e00ff */
[----:B------:R-:W-:-:S04]  /*6000*/  IMAD.WIDE.U32 R66, R112, R10, R66 ;  /* 0x0000000a70427225 */ /* 0x000fc800078e0042 */
[----:B------:R-:W-:-:S04]  /*6010*/  IMAD.WIDE.U32 R92, R114, R11, R92 ;  /* 0x0000000b725c7225 */ /* 0x000fc800078e005c */
[----:B------:R-:W-:Y:S01]  /*6020*/  IMAD.HI.U32 R70, R65, R50, R58 ;  /* 0x0000003241467227 */ /* 0x000fe200078e003a */
[----:B------:R-:W-:-:S03]  /*6030*/  IADD3 R58, P1, PT, R87, R67, RZ ;  /* 0x00000043573a7210 */ /* 0x000fc60007f3e0ff */
[----:B------:R-:W-:Y:S01]  /*6040*/  IMAD.X R87, RZ, RZ, RZ, P5 ;  /* 0x000000ffff577224 */ /* 0x000fe200028e06ff */
[----:B------:R-:W-:Y:S01]  /*6050*/  IADD3 R66, P5, PT, R66, R93, RZ ;  /* 0x0000005d42427210 */ /* 0x000fe20007fbe0ff */
[----:B------:R-:W-:Y:S02]  /*6060*/  IMAD.X R89, RZ, RZ, RZ, P3 ;  /* 0x000000ffff597224 */ /* 0x000fe400018e06ff */
[----:B------:R-:W-:Y:S02]  /*6070*/  IMAD.X R59, RZ, RZ, RZ, P0 ;  /* 0x000000ffff3b7224 */ /* 0x000fe400000e06ff */
[----:B------:R-:W-:-:S03]  /*6080*/  IMAD.WIDE.U32 R86, R72, R57, R86 ;  /* 0x0000003948567225 */ /* 0x000fc600078e0056 */
[----:B------:R-:W-:Y:S01]  /*6090*/  IADD3 R90, P4, PT, R92, R59, RZ ;  /* 0x0000003b5c5a7210 */ /* 0x000fe20007f9e0ff */
[----:B------:R-:W-:-:S03]  /*60a0*/  IMAD.WIDE.U32 R88, R96, R55, R88 ;  /* 0x0000003760587225 */ /* 0x000fc600078e0058 */
[----:B------:R-:W-:Y:S01]  /*60b0*/  IADD3 R91, P0, PT, R91, R90, RZ ;  /* 0x0000005a5b5b7210 */ /* 0x000fe20007f1e0ff */
[----:B------:R-:W-:Y:S01]  /*60c0*/  IMAD.WIDE.U32 R74, R95, R53, R74 ;  /* 0x000000355f4a7225 */ /* 0x000fe200078e004a */
[----:B------:R-:W-:-:S03]  /*60d0*/  IADD3 R86, P2, PT, R86, R89, RZ ;  /* 0x0000005956567210 */ /* 0x000fc60007f5e0ff */
        /* <DEDUP_REMOVED lines=8> */
[----:B------:R-:W-:-:S03]  /*6160*/  IADD3.X R89, PT, PT, RZ, RZ, RZ, P3, !PT ;  /* 0x000000ffff597210 */ /* 0x000fc60001ffe4ff */
[----:B------:R-:W-:Y:S01]  /*6170*/  IMAD.X R87, RZ, RZ, RZ, P2 ;  /* 0x000000ffff577224 */ /* 0x000fe200010e06ff */
[----:B------:R-:W-:Y:S01]  /*6180*/  IADD3 R72, P2, PT, R66, R75, RZ ;  /* 0x0000004b42487210 */ /* 0x000fe20007f5e0ff */
[----:B------:R-:W-:Y:S01]  /*6190*/  IMAD.X R62, RZ, RZ, RZ, P1 ;  /* 0x000000ffff3e7224 */ /* 0x000fe200008e06ff */
[----:B------:R-:W-:Y:S01]  /*61a0*/  IADD3 R66, P1, PT, R58, R67, RZ ;  /* 0x000000433a427210 */ /* 0x000fe20007f3e0ff */
[----:B------:R-:W-:Y:S02]  /*61b0*/  IMAD.X R75, RZ, RZ, RZ, P4 ;  /* 0x000000ffff4b7224 */ /* 0x000fe400020e06ff */
[----:B------:R-:W-:Y:S01]  /*61c0*/  IMAD.WIDE.U32 R86, R96, R56, R86 ;  /* 0x0000003860567225 */ /* 0x000fe200078e0056 */
[----:B------:R-:W-:-:S03]  /*61d0*/  IADD3 R62, P5, PT, R62, R91, RZ ;  /* 0x0000005b3e3e7210 */ /* 0x000fc60007fbe0ff */
[----:B------:R-:W-:Y:S02]  /*61e0*/  IMAD.X R67, RZ, RZ, RZ, P0 ;  /* 0x000000ffff437224 */ /* 0x000fe400000e06ff */
[----:B------:R-:W-:Y:S01]  /*61f0*/  IMAD.WIDE.U32 R90, R95, R54, R88 ;  /* 0x000000365f5a7225 */ /* 0x000fe200078e0058 */
[----:B------:R-:W-:Y:S02]  /*6200*/  IADD3 R88, P0, PT, R87, R93, RZ ;  /* 0x0000005d57587210 */ /* 0x000fe40007f1e0ff */
        /* <DEDUP_REMOVED lines=15> */
[----:B------:R-:W-:Y:S01]  /*6300*/  IMAD.WIDE.U32 R88, R96, R57, R88 ;  /* 0x0000003960587225 */ /* 0x000fe200078e0058 */
[----:B------:R-:W-:Y:S02]  /*6310*/  IADD3 R92, P3, PT, R66, R75, RZ ;  /* 0x0000004b425c7210 */ /* 0x000fe40007f7e0ff */
[----:B------:R-:W-:Y:S01]  /*6320*/  IADD3 R58, P2, PT, R59, R67, RZ ;  /* 0x000000433b3a7210 */ /* 0x000fe20007f5e0ff */
[----:B------:R-:W-:-:S04]  /*6330*/  IMAD.WIDE.U32 R86, R95, R55, R86 ;  /* 0x000000375f567225 */ /* 0x000fc800078e0056 */
[----:B------:R-:W-:Y:S01]  /*6340*/  IMAD.WIDE.U32 R90, R64, R53, R90 ;  /* 0x00000035405a7225 */ /* 0x000fe200078e005a */
[----:B------:R-:W-:-:S03]  /*6350*/  IADD3 R66, P1, PT, R88, R87, RZ ;  /* 0x0000005758427210 */ /* 0x000fc60007f3e0ff */
[----:B------:R-:W-:Y:S01]  /*6360*/  IMAD.WIDE.U32 R70, R65, R51, R70 ;  /* 0x0000003341467225 */ /* 0x000fe200078e0046 */
[----:B------:R-:W-:-:S03]  /*6370*/  IADD3 R86, P5, PT, R86, R91, RZ ;  /* 0x0000005b56567210 */ /* 0x000fc60007fbe0ff */
[----:B------:R-:W-:Y:S01]  /*6380*/  IMAD.X R67, RZ, RZ, RZ, P1 ;  /* 0x000000ffff437224 */ /* 0x000fe200008e06ff */
[----:B------:R-:W-:Y:S02]  /*6390*/  IADD3.X R87, PT, PT, RZ, RZ, RZ, P5, !PT ;  /* 0x000000ffff577210 */ /* 0x000fe40002ffe4ff */
[----:B------:R-:W-:Y:S01]  /*63a0*/  IADD3 R90, P6, PT, R90, R71, RZ ;  /* 0x000000475a5a7210 */ /* 0x000fe20007fde0ff */
[----:B------:R-:W-:Y:S01]  /*63b0*/  IMAD.WIDE.U32 R66, R95, R56, R66 ;  /* 0x000000385f427225 */ /* 0x000fe200078e0042 */
[----:B------:R-:W-:-:S03]  /*63c0*/  IADD3 R75, P1, PT, R89, R62, RZ ;  /* 0x0000003e594b7210 */ /* 0x000fc60007f3e0ff */
[----:B------:R-:W-:Y:S01]  /*63d0*/  IMAD.WIDE.U32 R86, R64, R54, R86 ;  /* 0x0000003640567225 */ /* 0x000fe200078e0056 */
[----:B------:R-:W-:Y:S02]  /*63e0*/  IADD3 R74, P4, PT, R67, R75, RZ ;  /* 0x0000004b434a7210 */ /* 0x000fe40007f9e0ff */
[----:B------:R-:W-:Y:S01]  /*63f0*/  IADD3.X R59, PT, PT, RZ, RZ, RZ, P1, !PT ;  /* 0x000000ffff3b7210 */ /* 0x000fe20000ffe4ff */
[----:B------:R-:W-:Y:S01]  /*6400*/  IMAD R62, R70, R85, RZ ;  /* 0x00000055463e7224 */ /* 0x000fe200078e02ff */
[----:B------:R-:W-:Y:S01]  /*6410*/  IADD3 R66, P5, PT, R66, R87, RZ ;  /* 0x0000005742427210 */ /* 0x000fe20007fbe0ff */
[----:B------:R-:W-:Y:S01]  /*6420*/  IMAD.X R91, RZ, RZ, RZ, P6 ;  /* 0x000000ffff5b7224 */ /* 0x000fe200030e06ff */
[----:B------:R-:W-:Y:S01]  /*6430*/  IADD3.X R75, PT, PT, RZ, RZ, RZ, P4, !PT ;  /* 0x000000ffff4b7210 */ /* 0x000fe200027fe4ff */
[----:B------:R-:W-:Y:S01]  /*6440*/  IMAD.MOV.U32 R71, RZ, RZ, RZ ;  /* 0x000000ffff477224 */ /* 0x000fe200078e00ff */
[----:B------:R-:W-:Y:S01]  /*6450*/  IADD3 R93, P4, PT, R93, R92, RZ ;  /* 0x0000005c5d5d7210 */ /* 0x000fe20007f9e0ff */
[----:B------:R-:W-:-:S04]  /*6460*/  IMAD.WIDE.U32 R90, R65, R52, R90 ;  /* 0x00000034415a7225 */ /* 0x000fc800078e005a */
[----:B------:R-:W-:Y:S01]  /*6470*/  IMAD.HI.U32 R71, R62, R50, R70 ;  /* 0x000000323e477227 */ /* 0x000fe200078e0046 */
[----:B------:R-:W-:-:S03]  /*6480*/  IADD3 R86, P6, PT, R86, R91, RZ ;  /* 0x0000005b56567210 */ /* 0x000fc60007fde0ff */
[----:B------:R-:W-:Y:S01]  /*6490*/  IMAD.X R67, RZ, RZ, RZ, P5 ;  /* 0x000000ffff437224 */ /* 0x000fe200028e06ff */
[----:B------:R-:W-:Y:S01]  /*64a0*/  IADD3 R70, P5, PT, R90, R71, RZ ;  /* 0x000000475a467210 */ /* 0x000fe20007fbe0ff */
[----:B------:R-:W-:-:S04]  /*64b0*/  IMAD.WIDE.U32 R74, R95, R57, R74 ;  /* 0x000000395f4a7225 */ /* 0x000fc800078e004a */
[----:B------:R-:W-:-:S04]  /*64c0*/  IMAD.WIDE.U32 R66, R64, R55, R66 ;  /* 0x0000003740427225 */ /* 0x000fc800078e0042 */
[----:B------:R-:W-:Y:S01]  /*64d0*/  IMAD.X R87, RZ, RZ, RZ, P6 ;  /* 0x000000ffff577224 */ /* 0x000fe200030e06ff */
[----:B------:R-:W-:Y:S01]  /*64e0*/  IADD3 R88, P6, PT, R74, R67, RZ ;  /* 0x000000434a587210 */ /* 0x000fe20007fde0ff */
[----:B------:R-:W-:Y:S01]  /*64f0*/  IMAD.X R71, RZ, RZ, RZ, P5 ;  /* 0x000000ffff477224 */ /* 0x000fe200028e06ff */
[----:B------:R-:W-:Y:S01]  /*6500*/  IADD3 R59, P5, PT, R59, R72, RZ ;  /* 0x000000483b3b7210 */ /* 0x000fe20007fbe0ff */
[----:B------:R-:W-:Y:S01]  /*6510*/  IMAD.WIDE.U32 R86, R65, R53, R86 ;  /* 0x0000003541567225 */ /* 0x000fe200078e0056 */
[----:B------:R-:W-:-:S03]  /*6520*/  IADD3.X R72, PT, PT, RZ, RZ, RZ, P0, !PT ;  /* 0x000000ffff487210 */ /* 0x000fc600007fe4ff */
[----:B------:R-:W-:Y:S01]  /*6530*/  IMAD.WIDE.U32 R70, R62, R51, R70 ;  /* 0x000000333e467225 */ /* 0x000fe200078e0046 */
[----:B------:R-:W-:-:S03]  /*6540*/  IADD3 R66, P1, PT, R66, R87, RZ ;  /* 0x0000005742427210 */ /* 0x000fc60007f3e0ff */
        /* <DEDUP_REMOVED lines=8> */
[----:B------:R-:W-:Y:S01]  /*65d0*/  IADD3 R74, P0, PT, R91, R75, RZ ;  /* 0x0000004b5b4a7210 */ /* 0x000fe20007f1e0ff */
[----:B------:R-:W-:Y:S01]  /*65e0*/  IMAD.WIDE.U32 R66, R65, R54, R66 ;  /* 0x0000003641427225 */ /* 0x000fe200078e0042 */
[----:B------:R-:W-:-:S03]  /*65f0*/  IADD3.X R71, PT, PT, RZ, RZ, RZ, P6, !PT ;  /* 0x000000ffff477210 */ /* 0x000fc600037fe4ff */
        /* <DEDUP_REMOVED lines=10> */
[----:B------:R-:W-:-:S02]  /*66a0*/  IMAD.X R67, RZ, RZ, RZ, P5 ;  /* 0x000000ffff437224 */ /* 0x000fc400028e06ff */
        /* <DEDUP_REMOVED lines=9> */
[----:B------:R-:W-:Y:S01]  /*6740*/  IMAD.X R67, RZ, RZ, RZ, P1 ;  /* 0x000000ffff437224 */ /* 0x000fe200008e06ff */
[----:B------:R-:W-:Y:S01]  /*6750*/  IADD3 R58, P4, PT, R64, R89, RZ ;  /* 0x00000059403a7210 */ /* 0x000fe20007f9e0ff */
[----:B------:R-:W-:Y:S01]  /*6760*/  IMAD.WIDE.U32 R86, R65, R56, R86 ;  /* 0x0000003841567225 */ /* 0x000fe200078e0056 */
[----:B------:R-:W-:Y:S02]  /*6770*/  IADD3 R75, P3, PT, R75, R71, RZ ;  /* 0x000000474b4b7210 */ /* 0x000fe40007f7e0ff */
[----:B------:R-:W-:Y:S01]  /*6780*/  IADD3 R67, P1, PT, R67, R58, RZ ;  /* 0x0000003a43437210 */ /* 0x000fe20007f3e0ff */
        /* <DEDUP_REMOVED lines=10> */
[----:B------:R-:W-:-:S04]  /*6830*/  IMAD.WIDE.U32 R64, R62, R55, R86 ;  /* 0x000000373e407225 */ /* 0x000fc800078e0056 */
[----:B------:R-:W-:Y:S01]  /*6840*/  IMAD.X R67, RZ, RZ, RZ, P2 ;  /* 0x000000ffff437224 */ /* 0x000fe200010e06ff */
[----:B------:R-:W-:Y:S01]  /*6850*/  IADD3 R92, P6, PT, R74, R65, RZ ;  /* 0x000000414a5c7210 */ /* 0x000fe20007fde0ff */
[----:B------:R-:W-:Y:S01]  /*6860*/  IMAD.X R72, RZ, RZ, RZ, P0 ;  /* 0x000000ffff487224 */ /* 0x000fe200000e06ff */
[----:B------:R-:W-:Y:S01]  /*6870*/  MOV R91, R64 ;  /* 0x00000040005b7202 */ /* 0x000fe20000000f00 */
[----:B------:R-:W-:Y:S01]  /*6880*/  IMAD.MOV.U32 R87, RZ, RZ, R70 ;  /* 0x000000ffff577224 */ /* 0x000fe200078e0046 */
[----:B------:R-:W-:Y:S02]  /*6890*/  IADD3 R67, P2, PT, R67, R58, RZ ;  /* 0x0000003a43437210 */ /* 0x000fe40007f5e0ff */
[----:B------:R-:W-:Y:S02]  /*68a0*/  IADD3.X R58, PT, PT, RZ, RZ, RZ, P3, !PT ;  /* 0x000000ffff3a7210 */ /* 0x000fe40001ffe4ff */
[----:B------:R-:W-:Y:S02]  /*68b0*/  IADD3.X R93, PT, PT, RZ, RZ, RZ, P6, !PT ;  /* 0x000000ffff5d7210 */ /* 0x000fe400037fe4ff */
[----:B------:R-:W-:Y:S01]  /*68c0*/  IADD3 R65, P3, PT, R58, R67, RZ ;  /* 0x000000433a417210 */ /* 0x000fe20007f7e0ff */
[----:B------:R-:W-:Y:S01]  /*68d0*/  IMAD.X R58, RZ, RZ, RZ, P4 ;  /* 0x000000ffff3a7224 */ /* 0x000fe200020e06ff */
[----:B------:R-:W-:Y:S01]  /*68e0*/  IADD3.X R67, PT, PT, RZ, RZ, RZ, P2, !PT ;  /* 0x000000ffff437210 */ /* 0x000fe200017fe4ff */
[----:B------:R-:W-:Y:S01]  /*68f0*/  IMAD.WIDE.U32 R92, R62, R56, R92 ;  /* 0x000000383e5c7225 */ /* 0x000fe200078e005c */
[----:B------:R-:W-:-:S02]  /*6900*/  IADD3 R75, P4, PT, R75, R65, RZ ;  /* 0x000000414b4b7210 */ /* 0x000fc40007f9e0ff */
[----:B------:R-:W-:Y:S01]  /*6910*/  IADD3 R59, PT, PT, R58, R59, R71 ;  /* 0x0000003b3a3b7210 */ /* 0x000fe20007ffe047 */
[----:B------:R-:W-:Y:S01]  /*6920*/  IMAD.X R65, RZ, RZ, RZ, P1 ;  /* 0x000000ffff417224 */ /* 0x000fe200008e06ff */
[----:B------:R-:W-:Y:S02]  /*6930*/  IADD3 R58, P0, PT, R93, R75, RZ ;  /* 0x0000004b5d3a7210 */ /* 0x000fe40007f1e0ff */
[----:B------:R-:W-:Y:S02]  /*6940*/  IADD3.X R86, PT, PT, RZ, RZ, RZ, P4, !PT ;  /* 0x000000ffff567210 */ /* 0x000fe400027fe4ff */
[----:B------:R-:W-:Y:S01]  /*6950*/  IADD3 R65, PT, PT, R72, R59, R65 ;  /* 0x0000003b48417210 */ /* 0x000fe20007ffe041 */
[----:B------:R-:W-:Y:S02]  /*6960*/  IMAD.X R72, RZ, RZ, RZ, P3 ;  /* 0x000000ffff487224 */ /* 0x000fe400018e06ff */
[----:B------:R-:W-:-:S03]  /*6970*/  IMAD.X R59, RZ, RZ, RZ, P0 ;  /* 0x000000ffff3b7224 */ /* 0x000fc600000e06ff */
[----:B------:R-:W-:Y:S01]  /*6980*/  IADD3 R65, PT, PT, R72, R65, R67 ;  /* 0x0000004148417210 */ /* 0x000fe20007ffe043 */
[----:B------:R-:W-:-:S04]  /*6990*/  IMAD.WIDE.U32 R58, R62, R57, R58 ;  /* 0x000000393e3a7225 */ /* 0x000fc800078e003a */
[----:B------:R-:W-:Y:S01]  /*69a0*/  IMAD.MOV.U32 R93, RZ, RZ, R58 ;  /* 0x000000ffff5d7224 */ /* 0x000fe200078e003a */
[----:B------:R-:W-:-:S04]  /*69b0*/  IADD3 R86, PT, PT, R59, R65, R86 ;  /* 0x000000413b567210 */ /* 0x000fc80007ffe056 */
        /* <DEDUP_REMOVED lines=27> */
.L_x_16:
        /* <DEDUP_REMOVED lines=8> */
.L_x_17:
[----:B------:R-:W-:Y:S05]  /*6bf0*/  BSYNC.RECONVERGENT B3 ;  /* 0x0000000000037941 */ /* 0x000fea0003800200 */
.L_x_15:
        /* <DEDUP_REMOVED lines=31> */
[----:B------:R-:W-:Y:S02]  /*6df0*/  IADD3 R74, P2, PT, R70, R59, RZ ;  /* 0x0000003b464a7210 */ /* 0x000fe40007f5e0ff */
[----:B------:R-:W-:Y:S01]  /*6e00*/  MOV R59, RZ ;  /* 0x000000ff003b7202 */ /* 0x000fe20000000f00 */
[----:B------:R-:W-:-:S04]  /*6e10*/  IMAD.WIDE.U32 R66, R119, R36, R66 ;  /* 0x0000002477427225 */ /* 0x000fc800078e0042 */
[----:B------:R-:W-:Y:S01]  /*6e20*/  IMAD.MOV.U32 R94, RZ, RZ, R65 ;  /* 0x000000ffff5e7224 */ /* 0x000fe200078e0041 */
[----:B------:R-:W-:Y:S01]  /*6e30*/  IADD3 R70, P0, PT, R64, R67, RZ ;  /* 0x0000004340467210 */ /* 0x000fe20007f1e0ff */
[----:B------:R-:W-:Y:S01]  /*6e40*/  IMAD R62, R58, R85, RZ ;  /* 0x000000553a3e7224 */ /* 0x000fe200078e02ff */
[----:B------:R-:W-:Y:S01]  /*6e50*/  IADD3 R66, P1, PT, R66, R71, RZ ;  /* 0x0000004742427210 */ /* 0x000fe20007f3e0ff */
[----:B------:R-:W-:Y:S02]  /*6e60*/  IMAD.X R75, RZ, RZ, RZ, P2 ;  /* 0x000000ffff4b7224 */ /* 0x000fe400010e06ff */
[----:B------:R-:W-:Y:S02]  /*6e70*/  IMAD.X R71, RZ, RZ, RZ, P0 ;  /* 0x000000ffff477224 */ /* 0x000fe400000e06ff */
[----:B------:R-:W-:Y:S02]  /*6e80*/  IMAD.X R67, RZ, RZ, RZ, P1 ;  /* 0x000000ffff437224 */ /* 0x000fe400008e06ff */
[----:B------:R-:W-:-:S04]  /*6e90*/  IMAD.WIDE.U32 R70, R113, R36, R70 ;  /* 0x0000002471467225 */ /* 0x000fc800078e0046 */
[----:B------:R-:W-:-:S04]  /*6ea0*/  IMAD.WIDE.U32 R66, R69, R37, R66 ;  /* 0x0000002545427225 */ /* 0x000fc800078e0042 */
[----:B------:R-:W-:Y:S01]  /*6eb0*/  IMAD.WIDE.U32 R94, R111, R35, R94 ;  /* 0x000000236f5e7225 */ /* 0x000fe200078e005e */
[----:B------:R-:W-:-:S03]  /*6ec0*/  IADD3 R70, P1, PT, R70, R67, RZ ;  /* 0x0000004346467210 */ /* 0x000fc60007f3e0ff */
[----:B------:R-:W-:Y:S02]  /*6ed0*/  HFMA2 R67, -RZ, RZ, 0, 0 ;  /* 0x00000000ff437431 */ /* 0x000fe400000001ff */
        /* <DEDUP_REMOVED lines=9> */
[----:B------:R-:W-:Y:S02]  /*6f70*/  IMAD.X R71, RZ, RZ, RZ, P1 ;  /* 0x000000ffff477224 */ /* 0x000fe400008e06ff */
[----:B------:R-:W-:-:S04]  /*6f80*/  IMAD.WIDE.U32 R58, R117, R36, R58 ;  /* 0x00000024753a7225 */ /* 0x000fc800078e003a */
[----:B------:R-:W-:Y:S01]  /*6f90*/  IMAD.X R65, RZ, RZ, RZ, P2 ;  /* 0x000000ffff417224 */ /* 0x000fe200010e06ff */
[----:B------:R-:W-:Y:S01]  /*6fa0*/  IADD3 R74, P2, PT, R66, R75, RZ ;  /* 0x0000004b424a7210 */ /* 0x000fe20007f5e0ff */
[----:B------:R-:W-:Y:S01]  /*6fb0*/  IMAD.WIDE.U32 R70, R119, R37, R70 ;  /* 0x0000002577467225 */ /* 0x000fe200078e0046 */
[----:B------:R-:W-:Y:S02]  /*6fc0*/  IADD3 R98, P0, PT, R94, R59, RZ ;  /* 0x0000003b5e627210 */ /* 0x000fe40007f1e0ff */
[----:B------:R-:W-:Y:S01]  /*6fd0*/  MOV R66, R95 ;  /* 0x0000005f00427202 */ /* 0x000fe20000000f00 */
[----:B------:R-:W-:Y:S01]  /*6fe0*/  IMAD.X R75, RZ, RZ, RZ, P2 ;  /* 0x000000ffff4b7224 */ /* 0x000fe200010e06ff */
[----:B------:R-:W-:Y:S01]  /*6ff0*/  IADD3 R70, P2, PT, R70, R67, RZ ;  /* 0x0000004346467210 */ /* 0x000fe20007f5e0ff */
[----:B------:R-:W-:Y:S01]  /*7000*/  IMAD.MOV.U32 R67, RZ, RZ, RZ ;  /* 0x000000ffff437224 */ /* 0x000fe200078e00ff */
[----:B------:R-:W-:Y:S01]  /*7010*/  IADD3 R58, P1, PT, R58, R71, RZ ;  /* 0x000000473a3a7210 */ /* 0x000fe20007f3e0ff */
[----:B------:R-:W-:Y:S01]  /*7020*/  IMAD.X R99, RZ, RZ, RZ, P0 ;  /* 0x000000ffff637224 */ /* 0x000fe200000e06ff */
[----:B------:R-:W-:Y:S01]  /*7030*/  IADD3.X R71, PT, PT, RZ, RZ, RZ, P2, !PT ;  /* 0x000000ffff477210 */ /* 0x000fe200017fe4ff */
[----:B------:R-:W-:-:S04]  /*7040*/  IMAD.WIDE.U32 R64, R62, R51, R64 ;  /* 0x000000333e407225 */ /* 0x000fc800078e0040 */
[----:B------:R-:W-:Y:S01]  /*7050*/  IMAD.WIDE.U32 R66, R110, R35, R66 ;  /* 0x000000236e427225 */ /* 0x000fe200078e0042 */
[----:B------:R-:W-:-:S03]  /*7060*/  MOV R96, R64 ;  /* 0x0000004000607202 */ /* 0x000fc60000000f00 */
[----:B------:R-:W-:-:S04]  /*7070*/  IMAD.WIDE.U32 R98, R111, R36, R98 ;  /* 0x000000246f627225 */ /* 0x000fc800078e0062 */
[----:B------:R-:W-:Y:S01]  /*7080*/  IMAD.WIDE.U32 R74, R101, R53, R74 ;  /* 0x00000035654a7225 */ /* 0x000fe200078e004a */
[----:B------:R-:W-:-:S03]  /*7090*/  IADD3 R94, P0, PT, R66, R99, RZ ;  /* 0x00000063425e7210 */ /* 0x000fc60007f1e0ff */
[----:B------:R-:W-:Y:S01]  /*70a0*/  IMAD.X R59, RZ, RZ, RZ, P1 ;  /* 0x000000ffff3b7224 */ /* 0x000fe200008e06ff */
[----:B------:R-:W-:Y:S01]  /*70b0*/  IADD3.X R95, PT, PT, RZ, RZ, RZ, P0, !PT ;  /* 0x000000ffff5f7210 */ /* 0x000fe200007fe4ff */
[----:B------:R-:W-:Y:S01]  /*70c0*/  IMAD R72, R64, R85, RZ ;  /* 0x0000005540487224 */ /* 0x000fe200078e02ff */
[----:B------:R-:W-:Y:S01]  /*70d0*/  IADD3 R64, P2, PT, R74, R65, RZ ;  /* 0x000000414a407210 */ /* 0x000fe20007f5e0ff */
[----:B------:R-:W-:-:S04]  /*70e0*/  IMAD.WIDE.U32 R70, R69, R38, R70 ;  /* 0x0000002645467225 */ /* 0x000fc800078e0046 */
[----:B------:R-:W-:-:S04]  /*70f0*/  IMAD.WIDE.U32 R58, R113, R37, R58 ;  /* 0x00000025713a7225 */ /* 0x000fc800078e003a */
[----:B------:R-:W-:Y:S01]  /*7100*/  IMAD.HI.U32 R100, R72, R50, R96 ;  /* 0x0000003248647227 */ /* 0x000fe200078e0060 */
[----:B------:R-:W-:-:S03]  /*7110*/  IADD3 R58, P1, PT, R58, R71, RZ ;  /* 0x000000473a3a7210 */ /* 0x000fc60007f3e0ff */
[----:B------:R-:W-:Y:S01]  /*7120*/  IMAD.MOV.U32 R96, RZ, RZ, R70 ;  /* 0x000000ffff607224 */ /* 0x000fe200078e0046 */
[----:B------:R-:W-:Y:S01]  /*7130*/  IADD3 R70, P0, PT, R98, R59, RZ ;  /* 0x0000003b62467210 */ /* 0x000fe20007f1e0ff */
[----:B------:R-:W-:Y:S01]  /*7140*/  IMAD.X R65, RZ, RZ, RZ, P2 ;  /* 0x000000ffff417224 */ /* 0x000fe200010e06ff */
[----:B------:R-:W-:Y:S01]  /*7150*/  IADD3.X R59, PT, PT, RZ, RZ, RZ, P1, !PT ;  /* 0x000000ffff3b7210 */ /* 0x000fe20000ffe4ff */
        /* <DEDUP_REMOVED lines=20> */
[----:B------:R-:W-:-:S03]  /*72a0*/  IMAD.WIDE.U32 R70, R113, R38, R70 ;  /* 0x0000002671467225 */ /* 0x000fc600078e0046 */
[----:B------:R-:W-:Y:S01]  /*72b0*/  IADD3.X R65, PT, PT, RZ, RZ, RZ, P4, !PT ;  /* 0x000000ffff417210 */ /* 0x000fe200027fe4ff */
[----:B------:R-:W-:-:S04]  /*72c0*/  IMAD.WIDE.U32 R58, R69, R39, R58 ;  /* 0x00000027453a7225 */ /* 0x000fc800078e003a */
[----:B------:R-:W-:Y:S01]  /*72d0*/  IMAD.WIDE.U32 R96, R110, R36, R96 ;  /* 0x000000246e607225 */ /* 0x000fe200078e0060 */
[----:B------:R-:W-:-:S03]  /*72e0*/  IADD3 R70, P2, PT, R70, R59, RZ ;  /* 0x0000003b46467210 */ /* 0x000fc60007f5e0ff */
[----:B------:R-:W-:-:S04]  /*72f0*/  IMAD.WIDE.U32 R94, R111, R37, R94 ;  /* 0x000000256f5e7225 */ /* 0x000fc800078e005e */
[----:B------:R-:W-:Y:S01]  /*7300*/  IMAD.MOV.U32 R59, RZ, RZ, RZ ;  /* 0x000000ffff3b7224 */ /* 0x000fe200078e00ff */
[----:B------:R-:W-:Y:S01]  /*7310*/  IADD3 R102, P0, PT, R96, R95, RZ ;  /* 0x0000005f60667210 */ /* 0x000fe20007f1e0ff */
[----:B------:R-:W-:Y:S01]  /*7320*/  IMAD.WIDE.U32 R66, R72, R51, R66 ;  /* 0x0000003348427225 */ /* 0x000fe200078e0042 */
[----:B------:R-:W-:-:S03]  /*7330*/  IADD3 R94, P1, PT, R94, R71, RZ ;  /* 0x000000475e5e7210 */ /* 0x000fc60007f3e0ff */
        /* <DEDUP_REMOVED lines=8> */
[----:B------:R-:W-:-:S04]  /*73c0*/  IMAD.WIDE.U32 R94, R117, R38, R94 ;  /* 0x00000026755e7225 */ /* 0x000fc800078e005e */
[----:B------:R-:W-:Y:S01]  /*73d0*/  IMAD.WIDE.U32 R64, R62, R53, R64 ;  /* 0x000000353e407225 */ /* 0x000fe200078e0040 */
[----:B------:R-:W-:Y:S02]  /*73e0*/  IADD3 R102, P1, PT, R102, R95, RZ ;  /* 0x0000005f66667210 */ /* 0x000fe40007f3e0ff */
[----:B------:R-:W-:Y:S01]  /*73f0*/  IADD3 R94, P2, PT, R94, R71, RZ ;  /* 0x000000475e5e7210 */ /* 0x000fe20007f5e0ff */
[----:B------:R-:W-:Y:S01]  /*7400*/  IMAD.X R75, RZ, RZ, RZ, P0 ;  /* 0x000000ffff4b7224 */ /* 0x000fe200000e06ff */
[----:B------:R-:W-:Y:S01]  /*7410*/  IADD3 R96, P0, PT, R97, R103, RZ ;  /* 0x0000006761607210 */ /* 0x000fe20007f1e0ff */
[----:B------:R-:W-:Y:S02]  /*7420*/  IMAD.X R71, RZ, RZ, RZ, P3 ;  /* 0x000000ffff477224 */ /* 0x000fe400018e06ff */
[----:B------:R-:W-:Y:S01]  /*7430*/  IMAD.X R103, RZ, RZ, RZ, P1 ;  /* 0x000000ffff677224 */ /* 0x000fe200008e06ff */
[----:B------:R-:W-:Y:S01]  /*7440*/  IADD3.X R97, PT, PT, RZ, RZ, RZ, P0, !PT ;  /* 0x000000ffff617210 */ /* 0x000fe200007fe4ff */
[----:B------:R-:W-:-:S02]  /*7450*/  IMAD.X R95, RZ, RZ, RZ, P2 ;  /* 0x000000ffff5f7224 */ /* 0x000fc400010e06ff */
[----:B------:R-:W-:Y:S02]  /*7460*/  IMAD R100, R66, R85, RZ ;  /* 0x0000005542647224 */ /* 0x000fe400078e02ff */
[----:B------:R-:W-:Y:S01]  /*7470*/  IMAD.MOV.U32 R98, RZ, RZ, R66 ;  /* 0x000000ffff627224 */ /* 0x000fe200078e0042 */
[----:B------:R-:W-:Y:S01]  /*7480*/  IADD3 R66, P5, PT, R64, R67, RZ ;  /* 0x0000004340427210 */ /* 0x000fe20007fbe0ff */
[----:B------:R-:W-:-:S03]  /*7490*/  IMAD.WIDE.U32 R74, R101, R55, R74 ;  /* 0x00000037654a7225 */ /* 0x000fc600078e004a */
[----:B------:R-:W-:Y:S01]  /*74a0*/  IADD3.X R67, PT, PT, RZ, RZ, RZ, P5, !PT ;  /* 0x000000ffff437210 */ /* 0x000fe20002ffe4ff */
[----:B------:R-:W-:Y:S01]  /*74b0*/  IMAD.WIDE.U32 R70, R69, R40, R70 ;  /* 0x0000002845467225 */ /* 0x000fe200078e0046 */
[----:B------:R-:W-:-:S03]  /*74c0*/  IADD3 R64, P4, PT, R74, R65, RZ ;  /* 0x000000414a407210 */ /* 0x000fc60007f9e0ff */
[----:B------:R-:W-:Y:S01]  /*74d0*/  IMAD.WIDE.U32 R102, R111, R38, R102 ;  /* 0x000000266f667225 */ /* 0x000fe200078e0066 */
[----:B------:R-:W-:-:S03]  /*74e0*/  MOV R58, R70 ;  /* 0x00000046003a7202 */ /* 0x000fc60000000f00 */
[----:B------:R-:W-:-:S04]  /*74f0*/  IMAD.WIDE.U32 R94, R113, R39, R94 ;  /* 0x00000027715e7225 */ /* 0x000fc800078e005e */
[----:B------:R-:W-:Y:S01]  /*7500*/  IMAD.MOV.U32 R99, RZ, RZ, RZ ;  /* 0x000000ffff637224 */ /* 0x000fe200078e00ff */
[----:B------:R-:W-:Y:S01]  /*7510*/  IADD3 R102, P1, PT, R102, R95, RZ ;  /* 0x0000005f66667210 */ /* 0x000fe20007f3e0ff */
[----:B------:R-:W-:Y:S01]  /*7520*/  IMAD.WIDE.U32 R96, R110, R37, R96 ;  /* 0x000000256e607225 */ /* 0x000fe200078e0060 */
[----:B------:R-:W-:-:S03]  /*7530*/  IADD3 R94, P2, PT, R94, R71, RZ ;  /* 0x000000475e5e7210 */ /* 0x000fc60007f5e0ff */
[----:B------:R-:W-:Y:S01]  /*7540*/  IMAD.MOV.U32 R59, RZ, RZ, RZ ;  /* 0x000000ffff3b7224 */ /* 0x000fe200078e00ff */
[----:B------:R-:W-:Y:S01]  /*7550*/  IADD3 R104, P0, PT, R96, R103, RZ ;  /* 0x0000006760687210 */ /* 0x000fe20007f1e0ff */
[----:B------:R-:W-:-:S04]  /*7560*/  IMAD.HI.U32 R98, R100, R50, R98 ;  /* 0x0000003264627227 */ /* 0x000fc800078e0062 */
[----:B------:R-:W-:-:S04]  /*7570*/  IMAD.WIDE.U32 R66, R72, R52, R66 ;  /* 0x0000003448427225 */ /* 0x000fc800078e0042 */
[----:B------:R-:W-:Y:S01]  /*7580*/  IMAD.X R65, RZ, RZ, RZ, P4 ;  /* 0x000000ffff417224 */ /* 0x000fe200020e06ff */
[----:B------:R-:W-:Y:S01]  /*7590*/  IADD3 R70, P4, PT, R66, R98, RZ ;  /* 0x0000006242467210 */ /* 0x000fe20007f9e0ff */
[----:B------:R-:W-:-:S03]  /*75a0*/  IMAD.WIDE.U32 R58, R61, R41, R58 ;  /* 0x000000293d3a7225 */ /* 0x000fc600078e003a */
[----:B------:R-:W-:Y:S01]  /*75b0*/  IADD3.X R71, PT, PT, RZ, RZ, RZ, P4, !PT ;  /* 0x000000ffff477210 */ /* 0x000fe200027fe4ff */
[----:B------:R-:W-:Y:S01]  /*75c0*/  IMAD.X R103, RZ, RZ, RZ, P1 ;  /* 0x000000ffff677224 */ /* 0x000fe200008e06ff */
[----:B------:R-:W-:Y:S01]  /*75d0*/  IADD3 R66, P3, PT, R58, R75, RZ ;  /* 0x0000004b3a427210 */ /* 0x000fe20007f7e0ff */
[----:B------:R-:W-:Y:S02]  /*75e0*/  IMAD.X R95, RZ, RZ, RZ, P2 ;  /* 0x000000ffff5f7224 */ /* 0x000fe400010e06ff */
[----:B------:R-:W-:-:S04]  /*75f0*/  IMAD.WIDE.U32 R64, R62, R54, R64 ;  /* 0x000000363e407225 */ /* 0x000fc800078e0040 */
        /* <DEDUP_REMOVED lines=14> */
[----:B------:R-:W-:Y:S02]  /*76e0*/  MOV R74, R70 ;  /* 0x00000046004a7202 */ /* 0x000fe40000000f00 */
[----:B------:R-:W-:Y:S01]  /*76f0*/  IADD3.X R97, PT, PT, RZ, RZ, RZ, P1, !PT ;  /* 0x000000ffff617210 */ /* 0x000fe20000ffe4ff */
[----:B------:R-:W-:Y:S01]  /*7700*/  IMAD.WIDE.U32 R102, R113, R40, R102 ;  /* 0x0000002871667225 */ /* 0x000fe200078e0066 */
[----:B------:R-:W-:-:S03]  /*7710*/  IADD3 R64, P4, PT, R66, R65, RZ ;  /* 0x0000004142407210 */ /* 0x000fc60007f9e0ff */
[----:B------:R-:W-:-:S04]  /*7720*/  IMAD.WIDE.U32 R94, R69, R41, R94 ;  /* 0x00000029455e7225 */ /* 0x000fc800078e005e */
[----:B------:R-:W-:Y:S01]  /*7730*/  IMAD.X R105, RZ, RZ, RZ, P2 ;  /* 0x000000ffff697224 */ /* 0x000fe200010e06ff */
[----:B------:R-:W-:Y:S01]  /*7740*/  IADD3 R66, P3, PT, R102, R95, RZ ;  /* 0x0000005f66427210 */ /* 0x000fe20007f7e0ff */
[----:B------:R-:W-:Y:S02]  /*7750*/  HFMA2 R95, -RZ, RZ, 0, 0 ;  /* 0x00000000ff5f7431 */ /* 0x000fe400000001ff */
[----:B------:R-:W-:Y:S02]  /*7760*/  IMAD R99, R70, R85, RZ ;  /* 0x0000005546637224 */ /* 0x000fe400078e02ff */
[----:B------:R-:W-:Y:S02]  /*7770*/  IMAD.MOV.U32 R75, RZ, RZ, RZ ;  /* 0x000000ffff4b7224 */ /* 0x000fe400078e00ff */
[----:B------:R-:W-:-:S04]  /*7780*/  IMAD.WIDE.U32 R96, R110, R38, R96 ;  /* 0x000000266e607225 */ /* 0x000fc800078e0060 */
[----:B------:R-:W-:-:S04]  /*7790*/  IMAD.WIDE.U32 R104, R111, R39, R104 ;  /* 0x000000276f687225 */ /* 0x000fc800078e0068 */
[----:B------:R-:W-:Y:S01]  /*77a0*/  IMAD.HI.U32 R98, R99, R50, R74 ;  /* 0x0000003263627227 */ /* 0x000fe200078e004a */
[----:B------:R-:W-:Y:S02]  /*77b0*/  IADD3 R74, P1, PT, R96, R105, RZ ;  /* 0x00000069604a7210 */ /* 0x000fe40007f3e0ff */
[----:B------:R-:W-:Y:S01]  /*77c0*/  IADD3 R70, P2, PT, R104, R103, RZ ;  /* 0x0000006768467210 */ /* 0x000fe20007f5e0ff */
[----:B------:R-:W-:Y:S02]  /*77d0*/  IMAD.X R59, RZ, RZ, RZ, P0 ;  /* 0x000000ffff3b7224 */ /* 0x000fe400000e06ff */
        /* <DEDUP_REMOVED lines=10> */
[----:B------:R-:W-:-:S04]  /*7880*/  IMAD.WIDE.U32 R74, R116, R39, R74 ;  /* 0x00000027744a7225 */ /* 0x000fc800078e004a */
[----:B------:R-:W-:Y:S01]  /*7890*/  IMAD.WIDE.U32 R70, R117, R40, R70 ;  /* 0x0000002875467225 */ /* 0x000fe200078e0046 */
[----:B------:R-:W-:-:S03]  /*78a0*/  IADD3 R64, P1, PT, R97, R75, RZ ;  /* 0x0000004b61407210 */ /* 0x000fc60007f3e0ff */
[----:B------:R-:W-:Y:S01]  /*78b0*/  IMAD.WIDE.U32 R66, R119, R41, R66 ;  /* 0x0000002977427225 */ /* 0x000fe200078e0042 */
[----:B------:R-:W-:-:S03]  /*78c0*/  IADD3 R102, P2, PT, R74, R71, RZ ;  /* 0x000000474a667210 */ /* 0x000fc60007f5e0ff */
[----:B------:R-:W-:Y:S02]  /*78d0*/  IMAD.X R97, RZ, RZ, RZ, P4 ;  /* 0x000000ffff617224 */ /* 0x000fe400020e06ff */
[----:B------:R-:W-:Y:S01]  /*78e0*/  IMAD.X R59, RZ, RZ, RZ, P0 ;  /* 0x000000ffff3b7224 */ /* 0x000fe200000e06ff */
[----:B------:R-:W-:Y:S01]  /*78f0*/  IADD3 R74, P0, PT, R66, R95, RZ ;  /* 0x0000005f424a7210 */ /* 0x000fe20007f1e0ff */
[----:B------:R-:W-:Y:S01]  /*7900*/  IMAD.WIDE.U32 R96, R101, R57, R96 ;  /* 0x0000003965607225 */ /* 0x000fe200078e0060 */
[----:B------:R-:W-:Y:S02]  /*7910*/  IADD3 R66, P3, PT, R70, R67, RZ ;  /* 0x0000004346427210 */ /* 0x000fe40007f7e0ff */
[----:B------:R-:W-:Y:S01]  /*7920*/  IADD3.X R95, PT, PT, RZ, RZ, RZ, P5, !PT ;  /* 0x000000ffff5f7210 */ /* 0x000fe20002ffe4ff */
[----:B------:R-:W-:Y:S01]  /*7930*/  IMAD.WIDE.U32 R58, R100, R52, R58 ;  /* 0x00000034643a7225 */ /* 0x000fe200078e003a */
[----:B------:R-:W-:Y:S02]  /*7940*/  IADD3 R70, P4, PT, R96, R65, RZ ;  /* 0x0000004160467210 */ /* 0x000fe40007f9e0ff */
[----:B------:R-:W-:Y:S01]  /*7950*/  IADD3.X R65, PT, PT, RZ, RZ, RZ, P1, !PT ;  /* 0x000000ffff417210 */ /* 0x000fe20000ffe4ff */
[----:B------:R-:W-:Y:S01]  /*7960*/  IMAD.X R103, RZ, RZ, RZ, P2 ;  /* 0x000000ffff677224 */ /* 0x000fe200010e06ff */
[----:B------:R-:W-:Y:S01]  /*7970*/  IADD3 R58, P5, PT, R58, R98, RZ ;  /* 0x000000623a3a7210 */ /* 0x000fe20007fbe0ff */
[----:B------:R-:W-:Y:S01]  /*7980*/  IMAD.X R67, RZ, RZ, RZ, P3 ;  /* 0x000000ffff437224 */ /* 0x000fe200018e06ff */
[----:B------:R-:W-:Y:S01]  /*7990*/  IADD3.X R71, PT, PT, RZ, RZ, RZ, P4, !PT ;  /* 0x000000ffff477210 */ /* 0x000fe200027fe4ff */
[----:B------:R-:W-:-:S02]  /*79a0*/  IMAD.X R75, RZ, RZ, RZ, P0 ;  /* 0x000000ffff4b7224 */ /* 0x000fc400000e06ff */
[----:B------:R-:W-:-:S04]  /*79b0*/  IMAD.WIDE.U32 R94, R72, R54, R94 ;  /* 0x00000036485e7225 */ /* 0x000fc800078e005e */
[----:B------:R-:W-:Y:S01]  /*79c0*/  IMAD.WIDE.U32 R66, R113, R41, R66 ;  /* 0x0000002971427225 */ /* 0x000fe200078e0042 */
[----:B------:R-:W-:-:S03]  /*79d0*/  IADD3 R96, P0, PT, R94, R59, RZ ;  /* 0x0000003b5e607210 */ /* 0x000fc60007f1e0ff */
        /* <DEDUP_REMOVED lines=11> */
[----:B------:R-:W-:-:S03]  /*7a90*/  IADD3.X R75, PT, PT, RZ, RZ, RZ, P2, !PT ;  /* 0x000000ffff4b7210 */ /* 0x000fc600017fe4ff */
[----:B------:R-:W-:Y:S02]  /*7aa0*/  IMAD.X R103, RZ, RZ, RZ, P3 ;  /* 0x000000ffff677224 */ /* 0x000fe400018e06ff */
[----:B------:R-:W-:Y:S02]  /*7ab0*/  IMAD.X R105, RZ, RZ, RZ, P4 ;  /* 0x000000ffff697224 */ /* 0x000fe400020e06ff */
[----:B------:R-:W-:Y:S02]  /*7ac0*/  IMAD R64, R58, R85, RZ ;  /* 0x000000553a407224 */ /* 0x000fe400078e02ff */
[----:B------:R-:W-:Y:S01]  /*7ad0*/  IMAD.MOV.U32 R66, RZ, RZ, R58 ;  /* 0x000000ffff427224 */ /* 0x000fe200078e003a */
[----:B------:R-:W-:Y:S01]  /*7ae0*/  IADD3 R58, P3, PT, R70, R95, RZ ;  /* 0x0000005f463a7210 */ /* 0x000fe20007f7e0ff */
[----:B------:R-:W-:Y:S01]  /*7af0*/  IMAD.WIDE.U32 R96, R100, R53, R96 ;  /* 0x0000003564607225 */ /* 0x000fe200078e0060 */
[----:B------:R-:W-:-:S03]  /*7b00*/  IADD3 R70, P6, PT, R71, R94, RZ ;  /* 0x0000005e47467210 */ /* 0x000fc60007fde0ff */
        /* <DEDUP_REMOVED lines=8> */
[----:B------:R-:W-:Y:S01]  /*7b90*/  IMAD.X R65, RZ, RZ, RZ, P1 ;  /* 0x000000ffff417224 */ /* 0x000fe200008e06ff */
[----:B------:R-:W-:Y:S01]  /*7ba0*/  IADD3 R104, P1, PT, R104, R75, RZ ;  /* 0x0000004b68687210 */ /* 0x000fe20007f3e0ff */
[----:B------:R-:W-:Y:S02]  /*7bb0*/  IMAD.MOV.U32 R67, RZ, RZ, RZ ;  /* 0x000000ffff437224 */ /* 0x000fe400078e00ff */
[----:B------:R-:W-:Y:S01]  /*7bc0*/  IMAD.WIDE.U32 R58, R72, R55, R58 ;  /* 0x00000037483a7225 */ /* 0x000fe200078e003a */
[----:B------:R-:W-:Y:S02]  /*7bd0*/  IADD3 R75, P2, PT, R74, R65, RZ ;  /* 0x000000414a4b7210 */ /* 0x000fe40007f5e0ff */
[----:B------:R-:W-:Y:S01]  /*7be0*/  IADD3.X R105, PT, PT, RZ, RZ, RZ, P1, !PT ;  /* 0x000000ffff697210 */ /* 0x000fe20000ffe4ff */
[----:B------:R-:W-:Y:S01]  /*7bf0*/  IMAD.WIDE.U32 R70, R62, R57, R70 ;  /* 0x000000393e467225 */ /* 0x000fe200078e0046 */
[----:B------:R-:W-:-:S03]  /*7c00*/  IADD3 R58, P3, PT, R58, R97, RZ ;  /* 0x000000613a3a7210 */ /* 0x000fc60007f7e0ff */
[----:B------:R-:W-:Y:S01]  /*7c10*/  IMAD.X R95, RZ, RZ, RZ, P4 ;  /* 0x000000ffff5f7224 */ /* 0x000fe200020e06ff */
        /* <DEDUP_REMOVED lines=17> */
[----:B------:R-:W-:Y:S02]  /*7d30*/  IMAD.X R65, RZ, RZ, RZ, P5 ;  /* 0x000000ffff417224 */ /* 0x000fe400028e06ff */
[----:B------:R-:W-:-:S03]  /*7d40*/  IMAD.WIDE.U32 R58, R100, R54, R58 ;  /* 0x00000036643a7225 */ /* 0x000fc600078e003a */
[----:B------:R-:W-:Y:S01]  /*7d50*/  IADD3 R65, P4, PT, R65, R74, RZ ;  /* 0x0000004a41417210 */ /* 0x000fe20007f9e0ff */
[----:B------:R-:W-:Y:S01]  /*7d60*/  IMAD.WIDE.U32 R70, R72, R56, R70 ;  /* 0x0000003848467225 */ /* 0x000fe200078e0046 */
[----:B------:R-:W-:-:S03]  /*7d70*/  IADD3 R94, P2, PT, R58, R95, RZ ;  /* 0x0000005f3a5e7210 */ /* 0x000fc60007f5e0ff */
[----:B------:R-:W-:Y:S01]  /*7d80*/  IMAD.WIDE.U32 R66, R64, R51, R66 ;  /* 0x0000003340427225 */ /* 0x000fe200078e0042 */
[----:B------:R-:W-:Y:S02]  /*7d90*/  IADD3 R74, P5, PT, R71, R62, RZ ;  /* 0x0000003e474a7210 */ /* 0x000fe40007fbe0ff */
[----:B------:R-:W-:Y:S01]  /*7da0*/  IADD3.X R95, PT, PT, RZ, RZ, RZ, P2, !PT ;  /* 0x000000ffff5f7210 */ /* 0x000fe200017fe4ff */
[----:B------:R-:W-:Y:S01]  /*7db0*/  IMAD.X R105, RZ, RZ, RZ, P1 ;  /* 0x000000ffff697224 */ /* 0x000fe200008e06ff */
[----:B------:R-:W-:Y:S01]  /*7dc0*/  MOV R58, R66 ;  /* 0x00000042003a7202 */ /* 0x000fe20000000f00 */
[----:B------:R-:W-:Y:S01]  /*7dd0*/  IMAD.X R103, RZ, RZ, RZ, P3 ;  /* 0x000000ffff677224 */ /* 0x000fe200018e06ff */
[----:B------:R-:W-:Y:S01]  /*7de0*/  IADD3 R70, P3, PT, R70, R59, RZ ;  /* 0x0000003b46467210 */ /* 0x000fe20007f7e0ff */
[----:B------:R-:W-:Y:S02]  /*7df0*/  IMAD R62, R66, R85, RZ ;  /* 0x00000055423e7224 */ /* 0x000fe400078e02ff */
[----:B------:R-:W-:-:S02]  /*7e00*/  IMAD.MOV.U32 R59, RZ, RZ, RZ ;  /* 0x000000ffff3b7224 */ /* 0x000fc400078e00ff */
[----:B------:R-:W-:-:S04]  /*7e10*/  IMAD.WIDE.U32 R104, R117, R42, R104 ;  /* 0x0000002a75687225 */ /* 0x000fc800078e0068 */
[----:B------:R-:W-:Y:S02]  /*7e20*/  IMAD.X R71, RZ, RZ, RZ, P0 ;  /* 0x000000ffff477224 */ /* 0x000fe400000e06ff */
[----:B------:R-:W-:Y:S01]  /*7e30*/  IMAD.HI.U32 R58, R62, R50, R58 ;  /* 0x000000323e3a7227 */ /* 0x000fe200078e003a */
[----:B------:R-:W-:Y:S02]  /*7e40*/  IADD3.X R59, PT, PT, RZ, RZ, RZ, P4, !PT ;  /* 0x000000ffff3b7210 */ /* 0x000fe400027fe4ff */
[----:B------:R-:W-:Y:S01]  /*7e50*/  IADD3 R66, P4, PT, R104, R71, RZ ;  /* 0x0000004768427210 */ /* 0x000fe20007f9e0ff */
[----:B------:R-:W-:-:S03]  /*7e60*/  IMAD.WIDE.U32 R102, R116, R41, R102 ;  /* 0x0000002974667225 */ /* 0x000fc600078e0066 */
[----:B------:R-:W-:Y:S01]  /*7e70*/  IADD3 R59, P0, PT, R59, R66, RZ ;  /* 0x000000423b3b7210 */ /* 0x000fe20007f1e0ff */
[----:B------:R-:W-:Y:S01]  /*7e80*/  IMAD.X R75, RZ, RZ, RZ, P5 ;  /* 0x000000ffff4b7224 */ /* 0x000fe200028e06ff */
[----:B------:R-:W-:Y:S01]  /*7e90*/  IADD3 R96, P1, PT, R97, R103, RZ ;  /* 0x0000006761607210 */ /* 0x000fe20007f3e0ff */
        /* <DEDUP_REMOVED lines=21> */
[----:B------:R-:W-:Y:S01]  /*7ff0*/  IMAD.WIDE.U32 R74, R100, R56, R74 ;  /* 0x00000038644a7225 */ /* 0x000fe200078e004a */
[----:B------:R-:W-:-:S03]  /*8000*/  IADD3.X R101, PT, PT, RZ, RZ, RZ, P2, !PT ;  /* 0x000000ffff657210 */ /* 0x000fc600017fe4ff */
[----:B------:R-:W-:-:S04]  /*8010*/  IMAD.WIDE.U32 R70, R99, R54, R70 ;  /* 0x0000003663467225 */ /* 0x000fc800078e0046 */
        /* <DEDUP_REMOVED lines=11> */
[----:B------:R-:W-:Y:S01]  /*80d0*/  IMAD.X R95, RZ, RZ, RZ, P0 ;  /* 0x000000ffff5f7224 */ /* 0x000fe200000e06ff */
[----:B------:R-:W-:Y:S01]  /*80e0*/  IADD3 R65, P0, PT, R65, R96, RZ ;  /* 0x0000006041417210 */ /* 0x000fe20007f1e0ff */
[----:B------:R-:W-:Y:S01]  /*80f0*/  IMAD.X R71, RZ, RZ, RZ, P5 ;  /* 0x000000ffff477224 */ /* 0x000fe200028e06ff */
        /* <DEDUP_REMOVED lines=11> */
[----:B------:R-:W-:Y:S01]  /*81b0*/  IMAD.MOV.U32 R67, RZ, RZ, RZ ;  /* 0x000000ffff437224 */ /* 0x000fe200078e00ff */
[----:B------:R-:W-:Y:S01]  /*81c0*/  IADD3 R59, P1, PT, R95, R72, RZ ;  /* 0x000000485f3b7210 */ /* 0x000fe20007f3e0ff */
[----:B------:R-:W-:Y:S01]  /*81d0*/  IMAD.WIDE.U32 R96, R99, R56, R96 ;  /* 0x0000003863607225 */ /* 0x000fe200078e0060 */
[----:B------:R-:W-:-:S03]  /*81e0*/  IADD3 R102, P3, PT, R102, R101, RZ ;  /* 0x0000006566667210 */ /* 0x000fc60007f7e0ff */
[----:B------:R-:W-:-:S04]  /*81f0*/  IMAD.WIDE.U32 R94, R64, R54, R74 ;  /* 0x00000036405e7225 */ /* 0x000fc800078e004a */
[----:B------:R-:W-:Y:S01]  /*8200*/  IMAD R72, R66, R85, RZ ;  /* 0x0000005542487224 */ /* 0x000fe200078e02ff */
[----:B------:R-:W-:Y:S01]  /*8210*/  IADD3 R96, P5, PT, R96, R95, RZ ;  /* 0x0000005f60607210 */ /* 0x000fe20007fbe0ff */
[----:B------:R-:W-:Y:S02]  /*8220*/  IMAD.X R71, RZ, RZ, RZ, P6 ;  /* 0x000000ffff477224 */ /* 0x000fe400030e06ff */
[----:B------:R-:W-:Y:S01]  /*8230*/  IMAD.X R101, RZ, RZ, RZ, P4 ;  /* 0x000000ffff657224 */ /* 0x000fe200020e06ff */
[----:B------:R-:W-:Y:S01]  /*8240*/  IADD3 R74, P4, PT, R97, R59, RZ ;  /* 0x0000003b614a7210 */ /* 0x000fe20007f9e0ff */
[----:B------:R-:W-:Y:S01]  /*8250*/  IMAD.WIDE.U32 R70, R62, R52, R70 ;  /* 0x000000343e467225 */ /* 0x000fe200078e0046 */
[----:B------:R-:W-:Y:S02]  /*8260*/  IADD3.X R59, PT, PT, RZ, RZ, RZ, P0, !PT ;  /* 0x000000ffff3b7210 */ /* 0x000fe400007fe4ff */
[----:B------:R-:W-:Y:S01]  /*8270*/  IADD3.X R75, PT, PT, RZ, RZ, RZ, P4, !PT ;  /* 0x000000ffff4b7210 */ /* 0x000fe200027fe4ff */
[----:B------:R-:W-:Y:S01]  /*8280*/  IMAD.HI.U32 R67, R72, R50, R66 ;  /* 0x0000003248437227 */ /* 0x000fe200078e0042 */
[----:B------:R-:W-:-:S02]  /*8290*/  IADD3 R94, P6, PT, R94, R71, RZ ;  /* 0x000000475e5e7210 */ /* 0x000fc40007fde0ff */
[----:B------:R-:W-:Y:S01]  /*82a0*/  IADD3.X R66, PT, PT, RZ, RZ, RZ, P1, !PT ;  /* 0x000000ffff427210 */ /* 0x000fe20000ffe4ff */
[----:B------:R-:W-:Y:S01]  /*82b0*/  IMAD.X R97, RZ, RZ, RZ, P5 ;  /* 0x000000ffff617224 */ /* 0x000fe200028e06ff */
[----:B------:R-:W-:Y:S01]  /*82c0*/  IADD3 R70, P5, PT, R70, R67, RZ ;  /* 0x0000004346467210 */ /* 0x000fe20007fbe0ff */
[----:B------:R-:W-:Y:S01]  /*82d0*/  IMAD.WIDE.U32 R74, R99, R57, R74 ;  /* 0x00000039634a7225 */ /* 0x000fe200078e004a */
[----:B------:R-:W-:-:S03]  /*82e0*/  IADD3 R102, P4, PT, R101, R102, RZ ;  /* 0x0000006665667210 */ /* 0x000fc60007f9e0ff */
[----:B------:R-:W-:-:S04]  /*82f0*/  IMAD.WIDE.U32 R96, R64, R55, R96 ;  /* 0x0000003740607225 */ /* 0x000fc800078e0060 */
[----:B------:R-:W-:Y:S01]  /*8300*/  IMAD.X R71, RZ, RZ, RZ, P5 ;  /* 0x000000ffff477224 */ /* 0x000fe200028e06ff */
[----:B------:R-:W-:Y:S01]  /*8310*/  IADD3 R65, P5, PT, R66, R65, RZ ;  /* 0x0000004142417210 */ /* 0x000fe20007fbe0ff */
[----:B------:R-:W-:Y:S01]  /*8320*/  IMAD.X R95, RZ, RZ, RZ, P6 ;  /* 0x000000ffff5f7224 */ /* 0x000fe200030e06ff */
[----:B------:R-:W-:Y:S01]  /*8330*/  IADD3 R66, P6, PT, R74, R97, RZ ;  /* 0x000000614a427210 */ /* 0x000fe20007fde0ff */
[----:B------:R-:W-:-:S04]  /*8340*/  IMAD.WIDE.U32 R70, R72, R51, R70 ;  /* 0x0000003348467225 */ /* 0x000fc800078e0046 */
[----:B------:R-:W-:-:S04]  /*8350*/  IMAD.WIDE.U32 R94, R62, R53, R94 ;  /* 0x000000353e5e7225 */ /* 0x000fc800078e005e */
[----:B------:R-:W-:Y:S01]  /*8360*/  IMAD.X R67, RZ, RZ, RZ, P6 ;  /* 0x000000ffff437224 */ /* 0x000fe200030e06ff */
[----:B------:R-:W-:Y:S02]  /*8370*/  IADD3 R96, P1, PT, R96, R95, RZ ;  /* 0x0000005f60607210 */ /* 0x000fe40007f3e0ff */
        /* <DEDUP_REMOVED lines=9> */
[----:B------:R-:W-:Y:S01]  /*8410*/  IADD3.X R71, PT, PT, RZ, RZ, RZ, P6, !PT ;  /* 0x000000ffff477210 */ /* 0x000fe200037fe4ff */
        /* <DEDUP_REMOVED lines=87> */
.L_x_19:
        /* <DEDUP_REMOVED lines=8> */
.L_x_20:
[----:B------:R-:W-:Y:S05]  /*8a10*/  BSYNC.RECONVERGENT B3 ;  /* 0x0000000000037941 */ /* 0x000fea0003800200 */
.L_x_18:
[-C--:B------:R-:W-:Y:S01]  /*8a20*/  IMAD.WIDE.U32 R126, R63, R77.reuse, RZ ;  /* 0x0000004d3f7e7225 */ /* 0x080fe200078e00ff */
[----:B------:R-:W-:Y:S01]  /*8a30*/  MOV R103, RZ ;  /* 0x000000ff00677202 */ /* 0x000fe20000000f00 */
[----:B------:R-:W-:Y:S02]  /*8a40*/  BSSY.RECONVERGENT B3, `(.L_x_21) ;  /* 0x00001df000037945 */ /* 0x000fe40003800200 */
[----:B------:R-:W-:Y:S02]  /*8a50*/  IMAD.MOV.U32 R126, RZ, RZ, R127 ;  /* 0x000000ffff7e7224 */ /* 0x000fe400078e007f */
[----:B------:R-:W-:Y:S02]  /*8a60*/  IMAD.MOV.U32 R127, RZ, RZ, RZ ;  /* 0x000000ffff7f7224 */ /* 0x000fe400078e00ff */
[----:B------:R-:W-:Y:S02]  /*8a70*/  IMAD.MOV.U32 R65, RZ, RZ, RZ ;  /* 0x000000ffff417224 */ /* 0x000fe400078e00ff */
[----:B------:R-:W-:-:S04]  /*8a80*/  IMAD.WIDE.U32 R126, R73, R77, R126 ;  /* 0x0000004d497e7225 */ /* 0x000fc800078e007e */
[----:B------:R-:W-:Y:S01]  /*8a90*/  IMAD R102, R63, R77, RZ ;  /* 0x0000004d3f667224 */ /* 0x000fe200078e02ff */
[----:B------:R-:W-:Y:S01]  /*8aa0*/  MOV R64, R127 ;  /* 0x0000007f00407202 */ /* 0x000fe20000000f00 */
[----:B------:R-:W-:-:S04]  /*8ab0*/  IMAD.MOV.U32 R127, RZ, RZ, RZ ;  /* 0x000000ffff7f7224 */ /* 0x000fc800078e00ff */
[----:B------:R-:W-:-:S04]  /*8ac0*/  IMAD.WIDE.U32 R64, R118, R77, R64 ;  /* 0x0000004d76407225 */ /* 0x000fc800078e0040 */
[----:B------:R-:W-:-:S05]  /*8ad0*/  IMAD.WIDE.U32 R126, R63, R78, R126 ;  /* 0x0000004e3f7e7225 */ /* 0x000fca00078e007e */
[----:B------:R-:W-:Y:S01]  /*8ae0*/  IADD3 R124, P0, PT, R64, R127, RZ ;  /* 0x0000007f407c7210 */ /* 0x000fe20007f1e0ff */
[----:B------:R-:W-:Y:S02]  /*8af0*/  IMAD.MOV.U32 R64, RZ, RZ, R65 ;  /* 0x000000ffff407224 */ /* 0x000fe400078e0041 */
[----:B------:R-:W-:Y:S01]  /*8b00*/  IMAD.MOV.U32 R65, RZ, RZ, RZ ;  /* 0x000000ffff417224 */ /* 0x000fe200078e00ff */
[----:B------:R-:W-:Y:S01]  /*8b10*/  IADD3.X R125, PT, PT, RZ, RZ, RZ, P0, !PT ;  /* 0x000000ffff7d7210 */ /* 0x000fe200007fe4ff */
[----:B------:R-:W-:-:S04]  /*8b20*/  IMAD.WIDE.U32 R64, R107, R77, R64 ;  /* 0x0000004d6b407225 */ /* 0x000fc800078e0040 */
[----:B------:R-:W-:-:S05]  /*8b30*/  IMAD.WIDE.U32 R124, R73, R78, R124 ;  /* 0x0000004e497c7225 */ /* 0x000fca00078e007c */
[----:B------:R-:W-:Y:S01]  /*8b40*/  IADD3 R104, P0, PT, R64, R125, RZ ;  /* 0x0000007d40687210 */ /* 0x000fe20007f1e0ff */
[----:B------:R-:W-:Y:S02]  /*8b50*/  HFMA2 R125, -RZ, RZ, 0, 0 ;  /* 0x00000000ff7d7431 */ /* 0x000fe400000001ff */
[----:B------:R-:W-:Y:S01]  /*8b60*/  IMAD.MOV.U32 R64, RZ, RZ, R65 ;  /* 0x000000ffff407224 */ /* 0x000fe200078e0041 */
[----:B------:R-:W-:Y:S01]  /*8b70*/  IADD3.X R105, PT, PT, RZ, RZ, RZ, P0, !PT ;  /* 0x000000ffff697210 */ /* 0x000fe200007fe4ff */
[----:B------:R-:W-:Y:S02]  /*8b80*/  IMAD.MOV.U32 R65, RZ, RZ, RZ ;  /* 0x000000ffff417224 */ /* 0x000fe400078e00ff */
[----:B------:R-:W-:-:S04]  /*8b90*/  IMAD.WIDE.U32 R64, R114, R77, R64 ;  /* 0x0000004d72407225 */ /* 0x000fc800078e0040 */
[----:B------:R-:W-:-:S04]  /*8ba0*/  IMAD.WIDE.U32 R104, R118, R78, R104 ;  /* 0x0000004e76687225 */ /* 0x000fc800078e0068 */
[----:B------:R-:W-:Y:S01]  /*8bb0*/  IMAD.WIDE.U32 R124, R63, R79, R124 ;  /* 0x0000004f3f7c7225 */ /* 0x000fe200078e007c */
[----:B------:R-:W-:Y:S02]  /*8bc0*/  IADD3 R58, P0, PT, R64, R105, RZ ;  /* 0x00000069403a7210 */ /* 0x000fe40007f1e0ff */
[----:B------:R-:W-:Y:S01]  /*8bd0*/  MOV R64, R65 ;  /* 0x0000004100407202 */ /* 0x000fe20000000f00 */
[----:B------:R-:W-:Y:S01]  /*8be0*/  IMAD.MOV.U32 R65, RZ, RZ, RZ ;  /* 0x000000ffff417224 */ /* 0x000fe200078e00ff */
[----:B------:R-:W-:Y:S01]  /*8bf0*/  IADD3 R104, P1, PT, R104, R125, RZ ;  /* 0x0000007d68687210 */ /* 0x000fe20007f3e0ff */
[----:B------:R-:W-:Y:S02]  /*8c00*/  IMAD.X R59, RZ, RZ, RZ, P0 ;  /* 0x000000ffff3b7224 */ /* 0x000fe400000e06ff */
[----:B------:R-:W-:-:S04]  /*8c10*/  IMAD.WIDE.U32 R64, R68, R77, R64 ;  /* 0x0000004d44407225 */ /* 0x000fc800078e0040 */
[----:B------:R-:W-:Y:S02]  /*8c20*/  IMAD.X R105, RZ, RZ, RZ, P1 ;  /* 0x000000ffff697224 */ /* 0x000fe400008e06ff */
[----:B------:R-:W-:-:S04]  /*8c30*/  IMAD.WIDE.U32 R58, R107, R78, R58 ;  /* 0x0000004e6b3a7225 */ /* 0x000fc800078e003a */
[----:B------:R-:W-:Y:S01]  /*8c40*/  IMAD.WIDE.U32 R104, R73, R79, R104 ;  /* 0x0000004f49687225 */ /* 0x000fe200078e0068 */
[----:B------:R-:W-:-:S03]  /*8c50*/  IADD3 R122, P0, PT, R64, R59, RZ ;  /* 0x0000003b407a7210 */ /* 0x000fc60007f1e0ff */
[----:B------:R-:W-:Y:S01]  /*8c60*/  IMAD.MOV.U32 R64, RZ, RZ, R65 ;  /* 0x000000ffff407224 */ /* 0x000fe200078e0041 */
[----:B------:R-:W-:Y:S01]  /*8c70*/  IADD3 R58, P1, PT, R58, R105, RZ ;  /* 0x000000693a3a7210 */ /* 0x000fe20007f3e0ff */
[----:B------:R-:W-:Y:S02]  /*8c80*/  IMAD.X R123, RZ, RZ, RZ, P0 ;  /* 0x000000ffff7b7224 */ /* 0x000fe400000e06ff */
[----:B------:R-:W-:Y:S01]  /*8c90*/  IMAD.MOV.U32 R105, RZ, RZ, RZ ;  /* 0x000000ffff697224 */ /* 0x000fe200078e00ff */
[----:B------:R-:W-:Y:S01]  /*8ca0*/  IADD3.X R59, PT, PT, RZ, RZ, RZ, P1, !PT ;  /* 0x000000ffff3b7210 */ /* 0x000fe20000ffe4ff */
[----:B------:R-:W-:Y:S02]  /*8cb0*/  IMAD.MOV.U32 R65, RZ, RZ, RZ ;  /* 0x000000ffff417224 */ /* 0x000fe400078e00ff */
[----:B------:R-:W-:-:S04]  /*8cc0*/  IMAD.WIDE.U32 R122, R114, R78, R122 ;  /* 0x0000004e727a7225 */ /* 0x000fc800078e007a */
[----:B------:R-:W-:-:S04]  /*8cd0*/  IMAD.WIDE.U32 R58, R118, R79, R58 ;  /* 0x0000004f763a7225 */ /* 0x000fc800078e003a */
[----:B------:R-:W-:Y:S01]  /*8ce0*/  IMAD.WIDE.U32 R104, R63, R80, R104 ;  /* 0x000000503f687225 */ /* 0x000fe200078e0068 */
[----:B------:R-:W-:-:S03]  /*8cf0*/  IADD3 R122, P1, PT, R122, R59, RZ ;  /* 0x0000003b7a7a7210 */ /* 0x000fc60007f3e0ff */
[----:B------:R-:W-:Y:S01]  /*8d00*/  IMAD.WIDE.U32 R64, R112, R77, R64 ;  /* 0x0000004d70407225 */ /* 0x000fe200078e0040 */
[----:B------:R-:W-:Y:S02]  /*8d10*/  IADD3 R58, P2, PT, R58, R105, RZ ;  /* 0x000000693a3a7210 */ /* 0x000fe40007f5e0ff */
[----:B------:R-:W-:-:S03]  /*8d20*/  IADD3 R70, P0, PT, R64, R123, RZ ;  /* 0x0000007b40467210 */ /* 0x000fc60007f1e0ff */
[----:B------:R-:W-:Y:S01]  /*8d30*/  IMAD.X R59, RZ, RZ, RZ, P2 ;  /* 0x000000ffff3b7224 */ /* 0x000fe200010e06ff */
[----:B------:R-:W-:Y:S02]  /*8d40*/  IADD3.X R123, PT, PT, RZ, RZ, RZ, P1, !PT ;  /* 0x000000ffff7b7210 */ /* 0x000fe40000ffe4ff */
[----:B------:R-:W-:Y:S01]  /*8d50*/  MOV R64, R65 ;  /* 0x0000004100407202 */ /* 0x000fe20000000f00 */
[----:B------:R-:W-:Y:S02]  /*8d60*/  IMAD.MOV.U32 R65, RZ, RZ, RZ ;  /* 0x000000ffff417224 */ /* 0x000fe400078e00ff */
[----:B------:R-:W-:Y:S02]  /*8d70*/  IMAD.X R71, RZ, RZ, RZ, P0 ;  /* 0x000000ffff477224 */ /* 0x000fe400000e06ff */
[----:B------:R-:W-:-:S04]  /*8d80*/  IMAD.WIDE.U32 R122, R107, R79, R122 ;  /* 0x0000004f6b7a7225 */ /* 0x000fc800078e007a */
[----:B------:R-:W-:-:S04]  /*8d90*/  IMAD.WIDE.U32 R58, R73, R80, R58 ;  /* 0x00000050493a7225 */ /* 0x000fc800078e003a */
[----:B------:R-:W-:Y:S01]  /*8da0*/  IMAD.WIDE.U32 R64, R60, R77, R64 ;  /* 0x0000004d3c407225 */ /* 0x000fe200078e0040 */
[----:B------:R-:W-:-:S03]  /*8db0*/  IADD3 R122, P2, PT, R122, R59, RZ ;  /* 0x0000003b7a7a7210 */ /* 0x000fc60007f5e0ff */
[----:B------:R-:W-:Y:S02]  /*8dc0*/  HFMA2 R59, -RZ, RZ, 0, 0 ;  /* 0x00000000ff3b7431 */ /* 0x000fe400000001ff */
[----:B------:R-:W-:-:S05]  /*8dd0*/  IMAD.WIDE.U32 R70, R68, R78, R70 ;  /* 0x0000004e44467225 */ /* 0x000fca00078e0046 */
[----:B------:R-:W-:Y:S02]  /*8de0*/  IADD3 R66, P0, PT, R64, R71, RZ ;  /* 0x0000004740427210 */ /* 0x000fe40007f1e0ff */
[----:B------:R-:W-:Y:S01]  /*8df0*/  IADD3 R70, P1, PT, R70, R123, RZ ;  /* 0x0000007b46467210 */ /* 0x000fe20007f3e0ff */
[----:B------:R-:W-:Y:S01]  /*8e00*/  IMAD.X R123, RZ, RZ, RZ, P2 ;  /* 0x000000ffff7b7224 */ /* 0x000fe200010e06ff */
[----:B------:R-:W-:Y:S01]  /*8e10*/  IADD3.X R67, PT, PT, RZ, RZ, RZ, P0, !PT ;  /* 0x000000ffff437210 */ /* 0x000fe200007fe4ff */
[----:B------:R-:W-:-:S04]  /*8e20*/  IMAD.WIDE.U32 R58, R63, R81, R58 ;  /* 0x000000513f3a7225 */ /* 0x000fc800078e003a */
        /* <DEDUP_REMOVED lines=20> */
[----:B------:R-:W-:Y:S01]  /*8f70*/  IMAD.MOV.U32 R123, RZ, RZ, RZ ;  /* 0x000000ffff7b7224 */ /* 0x000fe200078e00ff */
[----:B------:R-:W-:Y:S01]  /*8f80*/  IADD3.X R67, PT, PT, RZ, RZ, RZ, P1, !PT ;  /* 0x000000ffff437210 */ /* 0x000fe20000ffe4ff */
[----:B------:R-:W-:-:S04]  /*8f90*/  IMAD.WIDE.U32 R108, R112, R79, R108 ;  /* 0x0000004f706c7225 */ /* 0x000fc800078e006c */
        /* <DEDUP_REMOVED lines=16> */
[----:B------:R-:W-:Y:S01]  /*90a0*/  IMAD.WIDE.U32 R64, R60, R79, R64 ;  /* 0x0000004f3c407225 */ /* 0x000fe200078e0040 */
[----:B------:R-:W-:-:S03]  /*90b0*/  IADD3 R66, P2, PT, R66, R71, RZ ;  /* 0x0000004742427210 */ /* 0x000fc60007f5e0ff */
[----:B------:R-:W-:Y:S01]  /*90c0*/  IMAD.MOV.U32 R71, RZ, RZ, RZ ;  /* 0x000000ffff477224 */ /* 0x000fe200078e00ff */
        /* <DEDUP_REMOVED lines=8> */
[----:B------:R-:W-:Y:S01]  /*9150*/  IMAD R71, R102, R85, RZ ;  /* 0x0000005566477224 */ /* 0x000fe200078e02ff */
[----:B------:R-:W-:Y:S01]  /*9160*/  IADD3 R64, P0, PT, R65, R121, RZ ;  /* 0x0000007941407210 */ /* 0x000fe20007f1e0ff */
[----:B------:R-:W-:-:S04]  /*9170*/  IMAD.WIDE.U32 R108, R114, R81, R108 ;  /* 0x00000051726c7225 */ /* 0x000fc800078e006c */
[----:B------:R-:W-:Y:S01]  /*9180*/  IMAD.HI.U32 R103, R71, R50, R102 ;  /* 0x0000003247677227 */ /* 0x000fe200078e0066 */
[----:B------:R-:W-:Y:S02]  /*9190*/  IADD3 R120, P1, PT, R120, R109, RZ ;  /* 0x0000006d78787210 */ /* 0x000fe40007f3e0ff */
[----:B------:R-:W-:Y:S01]  /*91a0*/  IADD3 R108, P2, PT, R108, R67, RZ ;  /* 0x000000436c6c7210 */ /* 0x000fe20007f5e0ff */
[----:B------:R-:W-:Y:S01]  /*91b0*/  IMAD.X R65, RZ, RZ, RZ, P0 ;  /* 0x000000ffff417224 */ /* 0x000fe200000e06ff */
[----:B------:R-:W-:Y:S01]  /*91c0*/  IADD3 R102, P0, PT, R126, R103, RZ ;  /* 0x000000677e667210 */ /* 0x000fe20007f1e0ff */
[----:B------:R-:W-:Y:S01]  /*91d0*/  IMAD.X R67, RZ, RZ, RZ, P3 ;  /* 0x000000ffff437224 */ /* 0x000fe200018e06ff */
[----:B------:R-:W-:Y:S01]  /*91e0*/  IADD3.X R121, PT, PT, RZ, RZ, RZ, P1, !PT ;  /* 0x000000ffff797210 */ /* 0x000fe20000ffe4ff */
[----:B------:R-:W-:Y:S02]  /*91f0*/  IMAD.X R109, RZ, RZ, RZ, P2 ;  /* 0x000000ffff6d7224 */ /* 0x000fe400010e06ff */
[----:B------:R-:W-:-:S02]  /*9200*/  IMAD.X R103, RZ, RZ, RZ, P0 ;  /* 0x000000ffff677224 */ /* 0x000fc400000e06ff */
[----:B------:R-:W-:-:S04]  /*9210*/  IMAD.WIDE.U32 R120, R68, R81, R120 ;  /* 0x0000005144787225 */ /* 0x000fc800078e0078 */
[----:B------:R-:W-:-:S04]  /*9220*/  IMAD.WIDE.U32 R102, R71, R51, R102 ;  /* 0x0000003347667225 */ /* 0x000fc800078e0066 */
[----:B------:R-:W-:Y:S01]  /*9230*/  IMAD R115, R102, R85, RZ ;  /* 0x0000005566737224 */ /* 0x000fe200078e02ff */
[----:B------:R-:W-:Y:S01]  /*9240*/  IADD3 R124, P0, PT, R124, R103, RZ ;  /* 0x000000677c7c7210 */ /* 0x000fe20007f1e0ff */
[----:B------:R-:W-:Y:S02]  /*9250*/  HFMA2 R103, -RZ, RZ, 0, 0 ;  /* 0x00000000ff677431 */ /* 0x000fe400000001ff */
[----:B------:R-:W-:-:S04]  /*9260*/  IMAD.WIDE.U32 R108, R107, R82, R108 ;  /* 0x000000526b6c7225 */ /* 0x000fc800078e006c */
[----:B------:R-:W-:Y:S01]  /*9270*/  IMAD.X R125, RZ, RZ, RZ, P0 ;  /* 0x000000ffff7d7224 */ /* 0x000fe200000e06ff */
[----:B------:R-:W-:Y:S01]  /*9280*/  IADD3 R120, P1, PT, R120, R109, RZ ;  /* 0x0000006d78787210 */ /* 0x000fe20007f3e0ff */
[----:B------:R-:W-:-:S04]  /*9290*/  IMAD.WIDE.U32 R66, R73, R83, R66 ;  /* 0x0000005349427225 */ /* 0x000fc800078e0042 */
[----:B------:R-:W-:Y:S01]  /*92a0*/  IMAD.WIDE.U32 R124, R71, R52, R124 ;  /* 0x00000034477c7225 */ /* 0x000fe200078e007c */
[----:B------:R-:W-:-:S03]  /*92b0*/  IADD3 R108, P4, PT, R108, R67, RZ ;  /* 0x000000436c6c7210 */ /* 0x000fc60007f9e0ff */
[----:B------:R-:W-:Y:S01]  /*92c0*/  IMAD.HI.U32 R103, R115, R50, R102 ;  /* 0x0000003273677227 */ /* 0x000fe200078e0066 */
[----:B------:R-:W-:Y:S02]  /*92d0*/  IADD3 R104, P0, PT, R104, R125, RZ ;  /* 0x0000007d68687210 */ /* 0x000fe40007f1e0ff */
[----:B------:R-:W-:Y:S01]  /*92e0*/  IADD3.X R109, PT, PT, RZ, RZ, RZ, P4, !PT ;  /* 0x000000ffff6d7210 */ /* 0x000fe200027fe4ff */
[----:B------:R-:W-:Y:S01]  /*92f0*/  IMAD.WIDE.U32 R64, R60, R80, R64 ;  /* 0x000000503c407225 */ /* 0x000fe200078e0040 */
[----:B------:R-:W-:-:S03]  /*9300*/  IADD3.X R105, PT, PT, RZ, RZ, RZ, P0, !PT ;  /* 0x000000ffff697210 */ /* 0x000fc600007fe4ff */
[----:B------:R-:W-:Y:S01]  /*9310*/  IMAD.WIDE.U32 R108, R118, R83, R108 ;  /* 0x00000053766c7225 */ /* 0x000fe200078e006c */
[----:B------:R-:W-:-:S03]  /*9320*/  IADD3 R74, P2, PT, R64, R121, RZ ;  /* 0x00000079404a7210 */ /* 0x000fc60007f5e0ff */
[----:B------:R-:W-:Y:S01]  /*9330*/  IMAD.WIDE.U32 R104, R71, R53, R104 ;  /* 0x0000003547687225 */ /* 0x000fe200078e0068 */
[----:B------:R-:W-:-:S03]  /*9340*/  IADD3.X R75, PT, PT, RZ, RZ, RZ, P2, !PT ;  /* 0x000000ffff4b7210 */ /* 0x000fc600017fe4ff */
[----:B------:R-:W-:Y:S01]  /*9350*/  IMAD.X R121, RZ, RZ, RZ, P1 ;  /* 0x000000ffff797224 */ /* 0x000fe200008e06ff */
[----:B------:R-:W-:Y:S01]  /*9360*/  IADD3 R58, P0, PT, R58, R105, RZ ;  /* 0x000000693a3a7210 */ /* 0x000fe20007f1e0ff */
[----:B------:R-:W-:-:S04]  /*9370*/  IMAD.WIDE.U32 R74, R112, R81, R74 ;  /* 0x00000051704a7225 */ /* 0x000fc800078e004a */
[----:B------:R-:W-:Y:S02]  /*9380*/  IMAD.X R59, RZ, RZ, RZ, P0 ;  /* 0x000000ffff3b7224 */ /* 0x000fe400000e06ff */
[----:B------:R-:W-:-:S04]  /*9390*/  IMAD.WIDE.U32 R120, R114, R82, R120 ;  /* 0x0000005272787225 */ /* 0x000fc800078e0078 */
[----:B------:R-:W-:Y:S01]  /*93a0*/  IMAD.WIDE.U32 R58, R71, R54, R58 ;  /* 0x00000036473a7225 */ /* 0x000fe200078e003a */
[----:B------:R-:W-:-:S03]  /*93b0*/  IADD3 R74, P1, PT, R74, R121, RZ ;  /* 0x000000794a4a7210 */ /* 0x000fc60007f3e0ff */
[----:B------:R-:W-:Y:S01]  /*93c0*/  IMAD.MOV.U32 R67, RZ, RZ, RZ ;  /* 0x000000ffff437224 */ /* 0x000fe200078e00ff */
[----:B------:R-:W-:Y:S01]  /*93d0*/  IADD3 R122, P0, PT, R122, R59, RZ ;  /* 0x0000003b7a7a7210 */ /* 0x000fe20007f1e0ff */
[----:B------:R-:W-:-:S04]  /*93e0*/  IMAD.WIDE.U32 R66, R63, R84, R66 ;  /* 0x000000543f427225 */ /* 0x000fc800078e0042 */
[----:B------:R-:W-:Y:S01]  /*93f0*/  IMAD.X R123, RZ, RZ, RZ, P0 ;  /* 0x000000ffff7b7224 */ /* 0x000fe200000e06ff */
[----:B------:R-:W-:Y:S01]  /*9400*/  IADD3 R102, P0, PT, R124, R103, RZ ;  /* 0x000000677c667210 */ /* 0x000fe20007f1e0ff */
[----:B------:R-:W-:-:S04]  /*9410*/  IMAD.WIDE.U32 R122, R71, R55, R122 ;  /* 0x00000037477a7225 */ /* 0x000fc800078e007a */
[----:B------:R-:W-:Y:S01]  /*9420*/  IMAD.X R103, RZ, RZ, RZ, P0 ;  /* 0x000000ffff677224 */ /* 0x000fe200000e06ff */
[----:B------:R-:W-:Y:S02]  /*9430*/  IADD3 R64, P3, PT, R70, R123, RZ ;  /* 0x0000007b46407210 */ /* 0x000fe40007f7e0ff */
[----:B------:R-:W-:Y:S01]  /*9440*/  IADD3 R70, P4, PT, R108, R67, RZ ;  /* 0x000000436c467210 */ /* 0x000fe20007f9e0ff */
[----:B------:R-:W-:-:S04]  /*9450*/  IMAD.WIDE.U32 R102, R115, R51, R102 ;  /* 0x0000003373667225 */ /* 0x000fc800078e0066 */
[----:B------:R-:W-:Y:S01]  /*9460*/  IMAD R106, R102, R85, RZ ;  /* 0x00000055666a7224 */ /* 0x000fe200078e02ff */
[----:B------:R-:W-:Y:S01]  /*9470*/  IADD3 R104, P0, PT, R104, R103, RZ ;  /* 0x0000006768687210 */ /* 0x000fe20007f1e0ff */
[----:B------:R-:W-:-:S04]  /*9480*/  IMAD.MOV.U32 R103, RZ, RZ, RZ ;  /* 0x000000ffff677224 */ /* 0x000fc800078e00ff */
[----:B------:R-:W-:Y:S02]  /*9490*/  IMAD.X R105, RZ, RZ, RZ, P0 ;  /* 0x000000ffff697224 */ /* 0x000fe400000e06ff */
[----:B------:R-:W-:Y:S01]  /*94a0*/  IMAD.HI.U32 R103, R106, R50, R102 ;  /* 0x000000326a677227 */ /* 0x000fe200078e0066 */
[----:B------:R-:W-:Y:S02]  /*94b0*/  IADD3 R102, P2, PT, R65, R75, RZ ;  /* 0x0000004b41667210 */ /* 0x000fe40007f5e0ff */
[----:B------:R-:W-:Y:S01]  /*94c0*/  IADD3.X R75, PT, PT, RZ, RZ, RZ, P1, !PT ;  /* 0x000000ffff4b7210 */ /* 0x000fe20000ffe4ff */
[----:B------:R-:W-:-:S04]  /*94d0*/  IMAD.WIDE.U32 R104, R115, R52, R104 ;  /* 0x0000003473687225 */ /* 0x000fc800078e0068 */
[----:B------:R-:W-:Y:S01]  /*94e0*/  IMAD.X R65, RZ, RZ, RZ, P3 ;  /* 0x000000ffff417224 */ /* 0x000fe200018e06ff */
[----:B------:R-:W-:Y:S01]  /*94f0*/  IADD3 R58, P0, PT, R58, R105, RZ ;  /* 0x000000693a3a7210 */ /* 0x000fe20007f1e0ff */
[----:B------:R-:W-:Y:S01]  /*9500*/  IMAD.WIDE.U32 R74, R68, R82, R74 ;  /* 0x00000052444a7225 */ /* 0x000fe200078e004a */
[----:B------:R-:W-:Y:S02]  /*9510*/  IADD3 R104, P5, PT, R104, R103, RZ ;  /* 0x0000006768687210 */ /* 0x000fe40007fbe0ff */
[----:B------:R-:W-:Y:S01]  /*9520*/  IADD3.X R59, PT, PT, RZ, RZ, RZ, P0, !PT ;  /* 0x000000ffff3b7210 */ /* 0x000fe200007fe4ff */
[----:B------:R-:W-:-:S04]  /*9530*/  IMAD.WIDE.U32 R64, R71, R56, R64 ;  /* 0x0000003847407225 */ /* 0x000fc800078e0040 */
[----:B------:R-:W-:Y:S01]  /*9540*/  IMAD.X R105, RZ, RZ, RZ, P5 ;  /* 0x000000ffff697224 */ /* 0x000fe200028e06ff */
[----:B------:R-:W-:Y:S01]  /*9550*/  IADD3 R72, P5, PT, R120, R109, RZ ;  /* 0x0000006d78487210 */ /* 0x000fe20007fbe0ff */
[----:B------:R-:W-:-:S04]  /*9560*/  IMAD.WIDE.U32 R58, R115, R53, R58 ;  /* 0x00000035733a7225 */ /* 0x000fc800078e003a */
[----:B------:R-:W-:Y:S01]  /*9570*/  IMAD.WIDE.U32 R104, R106, R51, R104 ;  /* 0x000000336a687225 */ /* 0x000fe200078e0068 */
[----:B------:R-:W-:-:S03]  /*9580*/  IADD3 R62, P0, PT, R122, R59, RZ ;  /* 0x0000003b7a3e7210 */ /* 0x000fc60007f1e0ff */
[----:B------:R-:W-:Y:S01]  /*9590*/  IMAD R109, R104, R85, RZ ;  /* 0x00000055686d7224 */ /* 0x000fe200078e02ff */
[----:B------:R-:W-:Y:S01]  /*95a0*/  IADD3 R58, P6, PT, R58, R105, RZ ;  /* 0x000000693a3a7210 */ /* 0x000fe20007fde0ff */
[----:B------:R-:W-:Y:S02]  /*95b0*/  IMAD.MOV.U32 R105, RZ, RZ, RZ ;  /* 0x000000ffff697224 */ /* 0x000fe400078e00ff */
[----:B------:R-:W-:Y:S01]  /*95c0*/  IMAD.X R63, RZ, RZ, RZ, P0 ;  /* 0x000000ffff3f7224 */ /* 0x000fe200000e06ff */
[----:B------:R-:W-:Y:S01]  /*95d0*/  IADD3.X R59, PT, PT, RZ, RZ, RZ, P6, !PT ;  /* 0x000000ffff3b7210 */ /* 0x000fe200037fe4ff */
[----:B------:R-:W-:Y:S01]  /*95e0*/  IMAD.HI.U32 R104, R109, R50, R104 ;  /* 0x000000326d687227 */ /* 0x000fe200078e0068 */
[----:B------:R-:W-:-:S03]  /*95f0*/  IADD3 R66, P6, PT, R66, R65, RZ ;  /* 0x0000004142427210 */ /* 0x000fc60007fde0ff */
[----:B------:R-:W-:-:S04]  /*9600*/  IMAD.WIDE.U32 R58, R106, R52, R58 ;  /* 0x000000346a3a7225 */ /* 0x000fc800078e003a */
        /* <DEDUP_REMOVED lines=9> */
[----:B------:R-:W-:Y:S02]  /*96a0*/  IMAD.X R71, RZ, RZ, RZ, P4 ;  /* 0x000000ffff477224 */ /* 0x000fe400020e06ff */
[----:B------:R-:W-:-:S04]  /*96b0*/  IMAD.WIDE.U32 R104, R109, R51, R104 ;  /* 0x000000336d687225 */ /* 0x000fc800078e0068 */
[----:B------:R-:W-:-:S04]  /*96c0*/  IMAD.WIDE.U32 R62, R106, R53, R62 ;  /* 0x000000356a3e7225 */ /* 0x000fc800078e003e */
[----:B------:R-:W-:-:S04]  /*96d0*/  IMAD.WIDE.U32 R64, R115, R55, R64 ;  /* 0x0000003773407225 */ /* 0x000fc800078e0040 */
[----:B------:R-:W-:-:S04]  /*96e0*/  IMAD.WIDE.U32 R70, R73, R84, R70 ;  /* 0x0000005449467225 */ /* 0x000fc800078e0046 */
[----:B------:R-:W-:Y:S02]  /*96f0*/  IMAD R108, R104, R85, RZ ;  /* 0x00000055686c7224 */ /* 0x000fe400078e02ff */
[----:B------:R-:W-:Y:S01]  /*9700*/  IMAD.MOV.U32 R58, RZ, RZ, R104 ;  /* 0x000000ffff3a7224 */ /* 0x000fe200078e0068 */
[----:B------:R-:W-:Y:S01]  /*9710*/  IADD3 R104, P3, PT, R62, R105, RZ ;  /* 0x000000693e687210 */ /* 0x000fe20007f7e0ff */
        /* <DEDUP_REMOVED lines=9> */
[----:B------:R-:W-:Y:S01]  /*97b0*/  IMAD.MOV.U32 R59, RZ, RZ, RZ ;  /* 0x000000ffff3b7224 */ /* 0x000fe200078e00ff */
        /* <DEDUP_REMOVED lines=8> */
[----:B------:R-:W-:Y:S01]  /*9840*/  IMAD.HI.U32 R58, R108, R50, R58 ;  /* 0x000000326c3a7227 */ /* 0x000fe200078e003a */
[----:B------:R-:W-:-:S03]  /*9850*/  IADD3 R64, P4, PT, R64, R63, RZ ;  /* 0x0000003f40407210 */ /* 0x000fc60007f9e0ff */
[----:B------:R-:W-:-:S04]  /*9860*/  IMAD.WIDE.U32 R104, R109, R52, R104 ;  /* 0x000000346d687225 */ /* 0x000fc800078e0068 */
[----:B------:R-:W-:Y:S01]  /*9870*/  IMAD.WIDE.U32 R70, R118, R84, R70 ;  /* 0x0000005476467225 */ /* 0x000fe200078e0046 */
[----:B------:R-:W-:Y:S02]  /*9880*/  IADD3 R58, P6, PT, R104, R58, RZ ;  /* 0x0000003a683a7210 */ /* 0x000fe40007fde0ff */
[----:B------:R-:W-:Y:S01]  /*9890*/  IADD3 R62, P5, PT, R62, R105, RZ ;  /* 0x000000693e3e7210 */ /* 0x000fe20007fbe0ff */
[----:B------:R-:W-:Y:S01]  /*98a0*/  IMAD.X R73, RZ, RZ, RZ, P2 ;  /* 0x000000ffff497224 */ /* 0x000fe200010e06ff */
[----:B------:R-:W-:Y:S01]  /*98b0*/  IADD3.X R59, PT, PT, RZ, RZ, RZ, P6, !PT ;  /* 0x000000ffff3b7210 */ /* 0x000fe200037fe4ff */
[----:B------:R-:W-:Y:S02]  /*98c0*/  IMAD.X R63, RZ, RZ, RZ, P1 ;  /* 0x000000ffff3f7224 */ /* 0x000fe400008e06ff */
[----:B------:R-:W-:Y:S02]  /*98d0*/  IMAD.X R75, RZ, RZ, RZ, P0 ;  /* 0x000000ffff4b7224 */ /* 0x000fe400000e06ff */
[----:B------:R-:W-:Y:S01]  /*98e0*/  IMAD.WIDE.U32 R72, R114, R83, R72 ;  /* 0x0000005372487225 */ /* 0x000fe200078e0048 */
[----:B------:R-:W-:-:S02]  /*98f0*/  IADD3 R104, P2, PT, R70, R63, RZ ;  /* 0x0000003f46687210 */ /* 0x000fc40007f5e0ff */
        /* <DEDUP_REMOVED lines=10> */
[----:B------:R-:W-:Y:S01]  /*99a0*/  IMAD.WIDE.U32 R70, R106, R55, R64 ;  /* 0x000000376a467225 */ /* 0x000fe200078e0040 */
[----:B------:R-:W-:-:S03]  /*99b0*/  MOV R65, RZ ;  /* 0x000000ff00417202 */ /* 0x000fc60000000f00 */
        /* <DEDUP_REMOVED lines=8> */
[----:B------:R-:W-:Y:S01]  /*9a40*/  IMAD.HI.U32 R64, R105, R50, R64 ;  /* 0x0000003269407227 */ /* 0x000fe200078e0040 */
[----:B------:R-:W-:-:S03]  /*9a50*/  IADD3.X R63, PT, PT, RZ, RZ, RZ, P3, !PT ;  /* 0x000000ffff3f7210 */ /* 0x000fc60001ffe4ff */
        /* <DEDUP_REMOVED lines=9> */
[----:B------:R-:W-:Y:S02]  /*9af0*/  IMAD.X R71, RZ, RZ, RZ, P4 ;  /* 0x000000ffff477224 */ /* 0x000fe400020e06ff */
[----:B------:R-:W-:Y:S01]  /*9b00*/  IMAD.WIDE.U32 R58, R108, R52, R58 ;  /* 0x000000346c3a7225 */ /* 0x000fe200078e003a */
[----:B------:R-:W-:-:S03]  /*9b10*/  IADD3.X R75, PT, PT, RZ, RZ, RZ, P5, !PT ;  /* 0x000000ffff4b7210 */ /* 0x000fc60002ffe4ff */
        /* <DEDUP_REMOVED lines=18> */
[----:B------:R-:W-:-:S02]  /*9c40*/  IADD3.X R59, PT, PT, RZ, RZ, RZ, P2, !PT ;  /* 0x000000ffff3b7210 */ /* 0x000fc400017fe4ff */
[----:B------:R-:W-:Y:S01]  /*9c50*/  IADD3 R114, P1, PT, R103, R75, RZ ;  /* 0x0000004b67727210 */ /* 0x000fe20007f3e0ff */
[----:B------:R-:W-:Y:S01]  /*9c60*/  IMAD.WIDE.U32 R64, R105, R51, R64 ;  /* 0x0000003369407225 */ /* 0x000fe200078e0040 */
[----:B------:R-:W-:-:S03]  /*9c70*/  IADD3 R66, P2, PT, R71, R66, RZ ;  /* 0x0000004247427210 */ /* 0x000fc60007f5e0ff */
[----:B------:R-:W-:-:S04]  /*9c80*/  IMAD.WIDE.U32 R62, R109, R55, R62 ;  /* 0x000000376d3e7225 */ /* 0x000fc800078e003e */
[----:B------:R-:W-:Y:S02]  /*9c90*/  IMAD.X R75, RZ, RZ, RZ, P5 ;  /* 0x000000ffff4b7224 */ /* 0x000fe400028e06ff */
[----:B------:R-:W-:-:S04]  /*9ca0*/  IMAD.WIDE.U32 R58, R108, R53, R58 ;  /* 0x000000356c3a7225 */ /* 0x000fc800078e003a */
[----:B------:R-:W-:Y:S01]  /*9cb0*/  IMAD R67, R64, R85, RZ ;  /* 0x0000005540437224 */ /* 0x000fe200078e02ff */
[----:B------:R-:W-:Y:S01]  /*9cc0*/  IADD3 R62, P5, PT, R62, R59, RZ ;  /* 0x0000003b3e3e7210 */ /* 0x000fe20007fbe0ff */
[----:B------:R-:W-:Y:S02]  /*9cd0*/  IMAD.MOV.U32 R102, RZ, RZ, R64 ;  /* 0x000000ffff667224 */ /* 0x000fe400078e0040 */
        /* <DEDUP_REMOVED lines=12> */
[----:B------:R-:W-:-:S02]  /*9da0*/  IADD3 R68, P3, PT, R59, R64, RZ ;  /* 0x000000403b447210 */ /* 0x000fc40007f7e0ff */
[----:B------:R-:W-:Y:S01]  /*9db0*/  IADD3.X R73, PT, PT, RZ, RZ, RZ, P2, !PT ;  /* 0x000000ffff497210 */ /* 0x000fe200017fe4ff */
[----:B------:R-:W-:Y:S01]  /*9dc0*/  IMAD.X R59, RZ, RZ, RZ, P4 ;  /* 0x000000ffff3b7224 */ /* 0x000fe200020e06ff */
[----:B------:R-:W-:Y:S01]  /*9dd0*/  IADD3 R74, P1, PT, R114, R75, RZ ;  /* 0x0000004b724a7210 */ /* 0x000fe20007f3e0ff */
[----:B------:R-:W-:-:S04]  /*9de0*/  IMAD.WIDE.U32 R70, R109, R56, R70 ;  /* 0x000000386d467225 */ /* 0x000fc800078e0046 */
[----:B------:R-:W-:Y:S01]  /*9df0*/  IMAD.X R65, RZ, RZ, RZ, P0 ;  /* 0x000000ffff417224 */ /* 0x000fe200000e06ff */
[----:B------:R-:W-:Y:S01]  /*9e00*/  IADD3 R64, P0, PT, R71, R66, RZ ;  /* 0x0000004247407210 */ /* 0x000fe20007f1e0ff */
[----:B------:R-:W-:Y:S01]  /*9e10*/  IMAD.WIDE.U32 R62, R108, R54, R62 ;  /* 0x000000366c3e7225 */ /* 0x000fe200078e003e */
[----:B------:R-:W-:Y:S02]  /*9e20*/  IADD3.X R66, PT, PT, RZ, RZ, RZ, P3, !PT ;  /* 0x000000ffff427210 */ /* 0x000fe40001ffe4ff */
[----:B------:R-:W-:Y:S01]  /*9e30*/  IADD3 R65, P4, PT, R65, R72, RZ ;  /* 0x0000004841417210 */ /* 0x000fe20007f9e0ff */
[----:B------:R-:W-:Y:S01]  /*9e40*/  IMAD.MOV.U32 R103, RZ, RZ, RZ ;  /* 0x000000ffff677224 */ /* 0x000fe200078e00ff */
[----:B------:R-:W-:Y:S01]  /*9e50*/  IADD3 R70, P5, PT, R70, R63, RZ ;  /* 0x0000003f46467210 */ /* 0x000fe20007fbe0ff */
[----:B------:R-:W-:-:S03]  /*9e60*/  IMAD.WIDE.U32 R58, R105, R52, R58 ;  /* 0x00000034693a7225 */ /* 0x000fc600078e003a */
[----:B------:R-:W-:Y:S01]  /*9e70*/  IADD3.X R71, PT, PT, RZ, RZ, RZ, P5, !PT ;  /* 0x000000ffff477210 */ /* 0x000fe20002ffe4ff */
[----:B------:R-:W-:Y:S01]  /*9e80*/  IMAD.HI.U32 R102, R67, R50, R102 ;  /* 0x0000003243667227 */ /* 0x000fe200078e0066 */
[----:B------:R-:W-:-:S03]  /*9e90*/  IADD3 R62, P3, PT, R62, R59, RZ ;  /* 0x0000003b3e3e7210 */ /* 0x000fc60007f7e0ff */
[----:B------:R-:W-:Y:S01]  /*9ea0*/  IMAD.X R75, RZ, RZ, RZ, P1 ;  /* 0x000000ffff4b7224 */ /* 0x000fe200008e06ff */
        /* <DEDUP_REMOVED lines=8> */
[----:B------:R-:W-:-:S04]  /*9f30*/  IMAD.WIDE.U32 R62, R105, R53, R62 ;  /* 0x00000035693e7225 */ /* 0x000fc800078e003e */
[----:B------:R-:W-:Y:S01]  /*9f40*/  IMAD.WIDE.U32 R74, R112, R84, R74 ;  /* 0x00000054704a7225 */ /* 0x000fe200078e004a */
[----:B------:R-:W-:-:S03]  /*9f50*/  IADD3 R70, P5, PT, R70, R63, RZ ;  /* 0x0000003f46467210 */ /* 0x000fc60007fbe0ff */
[----:B------:R-:W-:Y:S01]  /*9f60*/  IMAD.WIDE.U32 R58, R67, R51, R58 ;  /* 0x00000033433a7225 */ /* 0x000fe200078e003a */
[----:B------:R-:W-:Y:S02]  /*9f70*/  IADD3 R74, P3, PT, R74, R73, RZ ;  /* 0x000000494a4a7210 */ /* 0x000fe40007f7e0ff */
[----:B------:R-:W-:Y:S01]  /*9f80*/  IADD3 R114, P0, PT, R115, R75, RZ ;  /* 0x0000004b73727210 */ /* 0x000fe20007f1e0ff */
[----:B------:R-:W-:Y:S01]  /*9f90*/  IMAD.X R73, RZ, RZ, RZ, P2 ;  /* 0x000000ffff497224 */ /* 0x000fe200010e06ff */
[----:B------:R-:W-:Y:S01]  /*9fa0*/  IADD3 R62, P6, PT, R62, R59, RZ ;  /* 0x0000003b3e3e7210 */ /* 0x000fe20007fde0ff */
[----:B------:R-:W-:Y:S01]  /*9fb0*/  IMAD.X R71, RZ, RZ, RZ, P5 ;  /* 0x000000ffff477224 */ /* 0x000fe200028e06ff */
[----:B------:R-:W-:Y:S01]  /*9fc0*/  IADD3 R65, P2, PT, R65, R68, RZ ;  /* 0x0000004441417210 */ /* 0x000fe20007f5e0ff */
[----:B------:R-:W-:Y:S01]  /*9fd0*/  IMAD R64, R58, R85, RZ ;  /* 0x000000553a407224 */ /* 0x000fe200078e02ff */
[----:B------:R-:W-:Y:S01]  /*9fe0*/  IADD3.X R63, PT, PT, RZ, RZ, RZ, P6, !PT ;  /* 0x000000ffff3f7210 */ /* 0x000fe200037fe4ff */
[----:B------:R-:W-:Y:S01]  /*9ff0*/  IMAD.MOV.U32 R59, RZ, RZ, RZ ;  /* 0x000000ffff3b7224 */ /* 0x000fe200078e00ff */
[----:B------:R-:W-:Y:S01]  /*a000*/  IADD3.X R103, PT, PT, RZ, RZ, RZ, P2, !PT ;  /* 0x000000ffff677210 */ /* 0x000fe200017fe4ff */
[----:B------:R-:W-:Y:S01]  /*a010*/  IMAD.WIDE.U32 R72, R108, R56, R72 ;  /* 0x000000386c487225 */ /* 0x000fe200078e0048 */
[----:B------:R-:W-:-:S03]  /*a020*/  IADD3.X R115, PT, PT, RZ, RZ, RZ, P0, !PT ;  /* 0x000000ffff737210 */ /* 0x000fc600007fe4ff */
[----:B------:R-:W-:-:S04]  /*a030*/  IMAD.WIDE.U32 R70, R105, R54, R70 ;  /* 0x0000003669467225 */ /* 0x000fc800078e0046 */
[----:B------:R-:W-:Y:S01]  /*a040*/  IMAD.HI.U32 R75, R64, R50, R58 ;  /* 0x00000032404b7227 */ /* 0x000fe200078e003a */
[----:B------:R-:W-:-:S03]  /*a050*/  IADD3 R58, P6, PT, R73, R65, RZ ;  /* 0x00000041493a7210 */ /* 0x000fc60007fde0ff */
[----:B------:R-:W-:Y:S01]  /*a060*/  IMAD.WIDE.U32 R62, R67, R52, R62 ;  /* 0x00000034433e7225 */ /* 0x000fe200078e003e */
[----:B------:R-:W-:-:S03]  /*a070*/  IADD3.X R59, PT, PT, RZ, RZ, RZ, P6, !PT ;  /* 0x000000ffff3b7210 */ /* 0x000fc600037fe4ff */
[----:B------:R-:W-:Y:S01]  /*a080*/  IMAD.X R65, RZ, RZ, RZ, P4 ;  /* 0x000000ffff417224 */ /* 0x000fe200020e06ff */
[----:B------:R-:W-:Y:S01]  /*a090*/  IADD3 R72, P4, PT, R72, R71, RZ ;  /* 0x0000004748487210 */ /* 0x000fe20007f9e0ff */
[----:B------:R-:W-:Y:S01]  /*a0a0*/  IMAD.WIDE.U32 R58, R108, R57, R58 ;  /* 0x000000396c3a7225 */ /* 0x000fe200078e003a */
[----:B------:R-:W-:Y:S02]  /*a0b0*/  IADD3 R70, P5, PT, R70, R63, RZ ;  /* 0x0000003f46467210 */ /* 0x000fe40007fbe0ff */
[----:B------:R-:W-:Y:S01]  /*a0c0*/  IADD3 R65, P6, PT, R65, R74, RZ ;  /* 0x0000004a41417210 */ /* 0x000fe20007fde0ff */
[----:B------:R-:W-:Y:S01]  /*a0d0*/  IMAD.X R73, RZ, RZ, RZ, P4 ;  /* 0x000000ffff497224 */ /* 0x000fe200020e06ff */
[----:B------:R-:W-:Y:S01]  /*a0e0*/  IADD3 R74, P4, PT, R62, R75, RZ ;  /* 0x0000004b3e4a7210 */ /* 0x000fe20007f9e0ff */
[----:B------:R-:W-:Y:S02]  /*a0f0*/  IMAD.X R71, RZ, RZ, RZ, P5 ;  /* 0x000000ffff477224 */ /* 0x000fe400028e06ff */
[----:B------:R-:W-:-:S04]  /*a100*/  IMAD.WIDE.U32 R72, R105, R55, R72 ;  /* 0x0000003769487225 */ /* 0x000fc800078e0048 */
        /* <DEDUP_REMOVED lines=14> */
[----:B------:R-:W-:-:S04]  /*a1f0*/  IMAD.WIDE.U32 R58, R105, R56, R62 ;  /* 0x00000038693a7225 */ /* 0x000fc800078e003e */
[----:B------:R-:W-:Y:S01]  /*a200*/  IMAD.WIDE.U32 R72, R67, R54, R72 ;  /* 0x0000003643487225 */ /* 0x000fe200078e0048 */
[----:B------:R-:W-:-:S03]  /*a210*/  IADD3 R62, P0, PT, R59, R65, RZ ;  /* 0x000000413b3e7210 */ /* 0x000fc60007f1e0ff */
        /* <DEDUP_REMOVED lines=19> */
[----:B------:R-:W-:Y:S02]  /*a350*/  IADD3 R65, P3, PT, R63, R65, RZ ;  /* 0x000000413f417210 */ /* 0x000fe40007f7e0ff */
[----:B------:R-:W-:Y:S01]  /*a360*/  IADD3.X R59, PT, PT, RZ, RZ, RZ, P6, !PT ;  /* 0x000000ffff3b7210 */ /* 0x000fe200037fe4ff */
[----:B------:R-:W-:Y:S01]  /*a370*/  IMAD.WIDE.U32 R62, R67, R56, R72 ;  /* 0x00000038433e7225 */ /* 0x000fe200078e0048 */
[----:B------:R-:W-:Y:S02]  /*a380*/  IADD3 R71, P4, PT, R71, R60, RZ ;  /* 0x0000003c47477210 */ /* 0x000fe40007f9e0ff */
[----:B------:R-:W-:Y:S01]  /*a390*/  MOV R118, R102 ;  /* 0x0000006600767202 */ /* 0x000fe20000000f00 */
[----:B------:R-:W-:-:S02]  /*a3a0*/  IMAD.X R60, RZ, RZ, RZ, P1 ;  /* 0x000000ffff3c7224 */ /* 0x000fc400008e06ff */
[----:B------:R-:W-:Y:S01]  /*a3b0*/  IMAD.WIDE.U32 R72, R64, R54, R58 ;  /* 0x0000003640487225 */ /* 0x000fe200078e003a */
[----:B------:R-:W-:Y:S02]  /*a3c0*/  IADD3 R58, P6, PT, R63, R65, RZ ;  /* 0x000000413f3a7210 */ /* 0x000fe40007fde0ff */
[----:B------:R-:W-:Y:S01]  /*a3d0*/  IADD3 R63, P1, PT, R60, R71, RZ ;  /* 0x000000473c3f7210 */ /* 0x000fe20007f3e0ff */
[----:B------:R-:W-:Y:S01]  /*a3e0*/  IMAD.X R60, RZ, RZ, RZ, P0 ;  /* 0x000000ffff3c7224 */ /* 0x000fe200000e06ff */
[----:B------:R-:W-:Y:S01]  /*a3f0*/  IADD3 R114, P0, PT, R62, R73, RZ ;  /* 0x000000493e727210 */ /* 0x000fe20007f1e0ff */
[----:B------:R-:W-:Y:S01]  /*a400*/  IMAD.X R65, RZ, RZ, RZ, P5 ;  /* 0x000000ffff417224 */ /* 0x000fe200028e06ff */
[----:B------:R-:W-:Y:S01]  /*a410*/  IADD3.X R59, PT, PT, RZ, RZ, RZ, P6, !PT ;  /* 0x000000ffff3b7210 */ /* 0x000fe200037fe4ff */
[----:B------:R-:W-:Y:S02]  /*a420*/  IMAD.X R106, RZ, RZ, RZ, P4 ;  /* 0x000000ffff6a7224 */ /* 0x000fe400020e06ff */
[----:B------:R-:W-:Y:S01]  /*a430*/  IMAD.X R115, RZ, RZ, RZ, P0 ;  /* 0x000000ffff737224 */ /* 0x000fe200000e06ff */
[----:B------:R-:W-:Y:S01]  /*a440*/  IADD3 R60, P0, PT, R60, R63, RZ ;  /* 0x0000003f3c3c7210 */ /* 0x000fe20007f1e0ff */
[----:B------:R-:W-:Y:S01]  /*a450*/  IMAD.X R63, RZ, RZ, RZ, P2 ;  /* 0x000000ffff3f7224 */ /* 0x000fe200010e06ff */
[----:B------:R-:W-:Y:S01]  /*a460*/  IADD3 R106, PT, PT, R106, R107, R65 ;  /* 0x0000006b6a6a7210 */ /* 0x000fe20007ffe041 */
[----:B------:R-:W-:-:S03]  /*a470*/  IMAD.WIDE.U32 R58, R67, R57, R58 ;  /* 0x00000039433a7225 */ /* 0x000fc600078e003a */
[----:B------:R-:W-:Y:S01]  /*a480*/  IADD3 R63, P2, PT, R63, R60, RZ ;  /* 0x0000003c3f3f7210 */ /* 0x000fe20007f5e0ff */
[----:B------:R-:W-:Y:S01]  /*a490*/  IMAD.WIDE.U32 R114, R64, R55, R114 ;  /* 0x0000003740727225 */ /* 0x000fe200078e0072 */
[----:B------:R-:W-:-:S03]  /*a4a0*/  IADD3.X R60, PT, PT, RZ, RZ, RZ, P3, !PT ;  /* 0x000000ffff3c7210 */ /* 0x000fc60001ffe4ff */
[----:B------:R-:W-:Y:S01]  /*a4b0*/  IMAD.X R65, RZ, RZ, RZ, P0 ;  /* 0x000000ffff417224 */ /* 0x000fe200000e06ff */
[----:B------:R-:W-:Y:S01]  /*a4c0*/  IADD3 R62, P6, PT, R58, R115, RZ ;  /* 0x000000733a3e7210 */ /* 0x000fe20007fde0ff */
[----:B------:R-:W-:Y:S01]  /*a4d0*/  IMAD.MOV.U32 R73, RZ, RZ, R70 ;  /* 0x000000ffff497224 */ /* 0x000fe200078e0046 */
[----:B------:R-:W-:Y:S01]  /*a4e0*/  IADD3 R58, P3, PT, R60, R63, RZ ;  /* 0x0000003f3c3a7210 */ /* 0x000fe20007f7e0ff */
[----:B------:R-:W-:Y:S01]  /*a4f0*/  IMAD.X R60, RZ, RZ, RZ, P1 ;  /* 0x000000ffff3c7224 */ /* 0x000fe200008e06ff */
[----:B------:R-:W-:Y:S01]  /*a500*/  IADD3.X R63, PT, PT, RZ, RZ, RZ, P6, !PT ;  /* 0x000000ffff3f7210 */ /* 0x000fe200037fe4ff */
[----:B------:R-:W-:Y:S01]  /*a510*/  IMAD.MOV.U32 R107, RZ, RZ, R72 ;  /* 0x000000ffff6b7224 */ /* 0x000fe200078e0048 */
[----:B------:R-:W-:Y:S02]  /*a520*/  IADD3 R59, P4, PT, R59, R58, RZ ;  /* 0x0000003a3b3b7210 */ /* 0x000fe40007f9e0ff */
[----:B------:R-:W-:Y:S01]  /*a530*/  IADD3 R106, PT, PT, R65, R106, R60 ;  /* 0x0000006a416a7210 */ /* 0x000fe20007ffe03c */
[----:B------:R-:W-:Y:S01]  /*a540*/  IMAD.WIDE.U32 R62, R64, R56, R62 ;  /* 0x00000038403e7225 */ /* 0x000fe200078e003e */
[----:B------:R-:W-:-:S03]  /*a550*/  IADD3.X R60, PT, PT, RZ, RZ, RZ, P2, !PT ;  /* 0x000000ffff3c7210 */ /* 0x000fc600017fe4ff */
[----:B------:R-:W-:Y:S01]  /*a560*/  IMAD.MOV.U32 R68, RZ, RZ, R62 ;  /* 0x000000ffff447224 */ /* 0x000fe200078e003e */
[----:B------:R-:W-:Y:S01]  /*a570*/  IADD3 R58, P0, PT, R63, R59, RZ ;  /* 0x0000003b3f3a7210 */ /* 0x000fe20007f1e0ff */
[----:B------:R-:W-:-:S04]  /*a580*/  IMAD.X R63, RZ, RZ, RZ, P3 ;  /* 0x000000ffff3f7224 */ /* 0x000fc800018e06ff */
[----:B------:R-:W-:Y:S01]  /*a590*/  IMAD.X R59, RZ, RZ, RZ, P0 ;  /* 0x000000ffff3b7224 */ /* 0x000fe200000e06ff */
[----:B------:R-:W-:Y:S02]  /*a5a0*/  IADD3 R63, PT, PT, R63, R106, R60 ;  /* 0x0000006a3f3f7210 */ /* 0x000fe40007ffe03c */
[----:B------:R-:W-:Y:S01]  /*a5b0*/  IADD3.X R60, PT, PT, RZ, RZ, RZ, P4, !PT ;  /* 0x000000ffff3c7210 */ /* 0x000fe200027fe4ff */
[----:B------:R-:W-:-:S05]  /*a5c0*/  IMAD.WIDE.U32 R58, R64, R57, R58 ;  /* 0x00000039403a7225 */ /* 0x000fca00078e003a */
[----:B------:R-:W-:Y:S01]  /*a5d0*/  IADD3 R60, PT, PT, R59, R63, R60 ;  /* 0x0000003f3b3c7210 */ /* 0x000fe20007ffe03c */
[----:B------:R-:W-:Y:S01]  /*a5e0*/  IMAD.MOV.U32 R63, RZ, RZ, R74 ;  /* 0x000000ffff3f7224 */ /* 0x000fe200078e004a */
[----:B------:R-:W-:Y:S02]  /*a5f0*/  MOV R112, R58 ;  /* 0x0000003a00707202 */ /* 0x000fe40000000f00 */
        /* <DEDUP_REMOVED lines=27> */
.L_x_22:
        /* <DEDUP_REMOVED lines=8> */
.L_x_23:
[----:B------:R-:W-:Y:S05]  /*a830*/  BSYNC.RECONVERGENT B3 ;  /* 0x0000000000037941 */ /* 0x000fea0003800200 */
.L_x_21:
[----:B------:R-:W-:-:S04]  /*a840*/  IMAD.WIDE.U32 R126, R63, R12, RZ ;  /* 0x0000000c3f7e7225 */ /* 0x000fc800078e00ff */
[----:B------:R-:W-:Y:S01]  /*a850*/  HFMA2 R65, -RZ, RZ, 0, 0 ;  /* 0x00000000ff417431 */ /* 0x000fe200000001ff */
[----:B------:R-:W-:Y:S01]  /*a860*/  BSSY.RECONVERGENT B3, `(.L_x_24) ;  /* 0x00001de000037945 */ /* 0x000fe20003800200 */
[-C--:B------:R-:W-:Y:S01]  /*a870*/  IMAD R102, R63, R12.reuse, RZ ;  /* 0x0000000c3f667224 */ /* 0x080fe200078e02ff */
[----:B------:R-:W-:Y:S01]  /*a880*/  MOV R126, R127 ;  /* 0x0000007f007e7202 */ /* 0x000fe20000000f00 */
[----:B------:R-:W-:Y:S02]  /*a890*/  IMAD.MOV.U32 R127, RZ, RZ, RZ ;  /* 0x000000ffff7f7224 */ /* 0x000fe400078e00ff */
[----:B------:R-:W-:Y:S02]  /*a8a0*/  IMAD.MOV.U32 R103, RZ, RZ, RZ ;  /* 0x000000ffff677224 */ /* 0x000fe400078e00ff */
[----:B------:R-:W-:-:S04]  /*a8b0*/  IMAD.WIDE.U32 R126, R73, R12, R126 ;  /* 0x0000000c497e7225 */ /* 0x000fc800078e007e */
[----:B------:R-:W-:Y:S02]  /*a8c0*/  IMAD.MOV.U32 R64, RZ, RZ, R127 ;  /* 0x000000ffff407224 */ /* 0x000fe400078e007f */
[----:B------:R-:W-:Y:S02]  /*a8d0*/  IMAD.MOV.U32 R127, RZ, RZ, RZ ;  /* 0x000000ffff7f7224 */ /* 0x000fe400078e00ff */
[----:B------:R-:W-:-:S04]  /*a8e0*/  IMAD.WIDE.U32 R64, R118, R12, R64 ;  /* 0x0000000c76407225 */ /* 0x000fc800078e0040 */
[----:B------:R-:W-:-:S05]  /*a8f0*/  IMAD.WIDE.U32 R126, R63, R13, R126 ;  /* 0x0000000d3f7e7225 */ /* 0x000fca00078e007e */
[----:B------:R-:W-:Y:S02]  /*a900*/  IADD3 R124, P0, PT, R64, R127, RZ ;  /* 0x0000007f407c7210 */ /* 0x000fe40007f1e0ff */
[----:B------:R-:W-:Y:S01]  /*a910*/  MOV R64, R65 ;  /* 0x0000004100407202 */ /* 0x000fe20000000f00 */
[----:B------:R-:W-:Y:S02]  /*a920*/  IMAD.MOV.U32 R65, RZ, RZ, RZ ;  /* 0x000000ffff417224 */ /* 0x000fe400078e00ff */
[----:B------:R-:W-:Y:S02]  /*a930*/  IMAD.X R125, RZ, RZ, RZ, P0 ;  /* 0x000000ffff7d7224 */ /* 0x000fe400000e06ff */
[----:B------:R-:W-:-:S04]  /*a940*/  IMAD.WIDE.U32 R64, R107, R12, R64 ;  /* 0x0000000c6b407225 */ /* 0x000fc800078e0040 */
[----:B------:R-:W-:-:S05]  /*a950*/  IMAD.WIDE.U32 R124, R73, R13, R124 ;  /* 0x0000000d497c7225 */ /* 0x000fca00078e007c */
[----:B------:R-:W-:Y:S01]  /*a960*/  IADD3 R104, P0, PT, R64, R125, RZ ;  /* 0x0000007d40687210 */ /* 0x000fe20007f1e0ff */
[----:B------:R-:W-:Y:S01]  /*a970*/  IMAD.MOV.U32 R125, RZ, RZ, RZ ;  /* 0x000000ffff7d7224 */ /* 0x000fe200078e00ff */
[----:B------:R-:W-:Y:S01]  /*a980*/  MOV R64, R65 ;  /* 0x0000004100407202 */ /* 0x000fe20000000f00 */
[----:B------:R-:W-:Y:S02]  /*a990*/  IMAD.MOV.U32 R65, RZ, RZ, RZ ;  /* 0x000000ffff417224 */ /* 0x000fe400078e00ff */
[----:B------:R-:W-:Y:S02]  /*a9a0*/  IMAD.X R105, RZ, RZ, RZ, P0 ;  /* 0x000000ffff697224 */ /* 0x000fe400000e06ff */
[----:B------:R-:W-:-:S04]  /*a9b0*/  IMAD.WIDE.U32 R64, R114, R12, R64 ;  /* 0x0000000c72407225 */ /* 0x000fc800078e0040 */
[----:B------:R-:W-:-:S04]  /*a9c0*/  IMAD.WIDE.U32 R104, R118, R13, R104 ;  /* 0x0000000d76687225 */ /* 0x000fc800078e0068 */
[----:B------:R-:W-:Y:S01]  /*a9d0*/  IMAD.WIDE.U32 R124, R63, R14, R124 ;  /* 0x0000000e3f7c7225 */ /* 0x000fe200078e007c */
[----:B------:R-:W-:-:S03]  /*a9e0*/  IADD3 R58, P0, PT, R64, R105, RZ ;  /* 0x00000069403a7210 */ /* 0x000fc60007f1e0ff */
[----:B------:R-:W-:Y:S02]  /*a9f0*/  IMAD.MOV.U32 R64, RZ, RZ, R65 ;  /* 0x000000ffff407224 */ /* 0x000fe400078e0041 */
[----:B------:R-:W-:Y:S01]  /*aa00*/  HFMA2 R65, -RZ, RZ, 0, 0 ;  /* 0x00000000ff417431 */ /* 0x000fe200000001ff */
[----:B------:R-:W-:Y:S02]  /*aa10*/  IADD3 R104, P1, PT, R104, R125, RZ ;  /* 0x0000007d68687210 */ /* 0x000fe40007f3e0ff */
[----:B------:R-:W-:-:S03]  /*aa20*/  IADD3.X R59, PT, PT, RZ, RZ, RZ, P0, !PT ;  /* 0x000000ffff3b7210 */ /* 0x000fc600007fe4ff */
[----:B------:R-:W-:Y:S02]  /*aa30*/  IMAD.X R105, RZ, RZ, RZ, P1 ;  /* 0x000000ffff697224 */ /* 0x000fe400008e06ff */
[----:B------:R-:W-:-:S04]  /*aa40*/  IMAD.WIDE.U32 R58, R107, R13, R58 ;  /* 0x0000000d6b3a7225 */ /* 0x000fc800078e003a */
[----:B------:R-:W-:-:S04]  /*aa50*/  IMAD.WIDE.U32 R64, R68, R12, R64 ;  /* 0x0000000c44407225 */ /* 0x000fc800078e0040 */
[----:B------:R-:W-:Y:S01]  /*aa60*/  IMAD.WIDE.U32 R104, R73, R14, R104 ;  /* 0x0000000e49687225 */ /* 0x000fe200078e0068 */
[----:B------:R-:W-:Y:S02]  /*aa70*/  IADD3 R122, P0, PT, R64, R59, RZ ;  /* 0x0000003b407a7210 */ /* 0x000fe40007f1e0ff */
[----:B------:R-:W-:Y:S01]  /*aa80*/  MOV R64, R65 ;  /* 0x0000004100407202 */ /* 0x000fe20000000f00 */
[----:B------:R-:W-:Y:S01]  /*aa90*/  IMAD.MOV.U32 R65, RZ, RZ, RZ ;  /* 0x000000ffff417224 */ /* 0x000fe200078e00ff */
        /* <DEDUP_REMOVED lines=52> */
[----:B------:R-:W-:-:S04]  /*ade0*/  IMAD.WIDE.U32 R70, R118, R16, R70 ;  /* 0x0000001076467225 */ /* 0x000fc800078e0046 */
[----:B------:R-:W-:Y:S01]  /*adf0*/  IMAD.WIDE.U32 R108, R112, R14, R108 ;  /* 0x0000000e706c7225 */ /* 0x000fe200078e006c */
[----:B------:R-:W-:Y:S02]  /*ae00*/  IADD3 R66, P2, PT, R66, R71, RZ ;  /* 0x0000004742427210 */ /* 0x000fe40007f5e0ff */
[----:B------:R-:W-:Y:S02]  /*ae10*/  IADD3 R70, P3, PT, R70, R123, RZ ;  /* 0x0000007b46467210 */ /* 0x000fe40007f7e0ff */
[----:B------:R-:W-:Y:S01]  /*ae20*/  IADD3 R108, P1, PT, R108, R67, RZ ;  /* 0x000000436c6c7210 */ /* 0x000fe20007f3e0ff */
[----:B------:R-:W-:Y:S01]  /*ae30*/  IMAD.X R67, RZ, RZ, RZ, P2 ;  /* 0x000000ffff437224 */ /* 0x000fe200010e06ff */
[----:B------:R-:W-:Y:S01]  /*ae40*/  IADD3 R64, P0, PT, R65, R109, RZ ;  /* 0x0000006d41407210 */ /* 0x000fe20007f1e0ff */
[----:B------:R-:W-:Y:S01]  /*ae50*/  IMAD.X R71, RZ, RZ, RZ, P3 ;  /* 0x000000ffff477224 */ /* 0x000fe200018e06ff */
[----:B------:R-:W-:Y:S01]  /*ae60*/  IADD3.X R109, PT, PT, RZ, RZ, RZ, P1, !PT ;  /* 0x000000ffff6d7210 */ /* 0x000fe20000ffe4ff */
[----:B------:R-:W-:-:S04]  /*ae70*/  IMAD.WIDE.U32 R66, R107, R16, R66 ;  /* 0x000000106b427225 */ /* 0x000fc800078e0042 */
[----:B------:R-:W-:-:S04]  /*ae80*/  IMAD.WIDE.U32 R70, R73, R17, R70 ;  /* 0x0000001149467225 */ /* 0x000fc800078e0046 */
[----:B------:R-:W-:Y:S01]  /*ae90*/  IMAD.X R65, RZ, RZ, RZ, P0 ;  /* 0x000000ffff417224 */ /* 0x000fe200000e06ff */
[----:B------:R-:W-:Y:S01]  /*aea0*/  IADD3 R66, P2, PT, R66, R71, RZ ;  /* 0x0000004742427210 */ /* 0x000fe20007f5e0ff */
[----:B------:R-:W-:-:S04]  /*aeb0*/  IMAD.WIDE.U32 R108, R68, R15, R108 ;  /* 0x0000000f446c7225 */ /* 0x000fc800078e006c */
[----:B------:R-:W-:Y:S02]  /*aec0*/  HFMA2 R71, -RZ, RZ, 0, 0 ;  /* 0x00000000ff477431 */ /* 0x000fe400000001ff */
        /* <DEDUP_REMOVED lines=24> */
[----:B------:R-:W-:Y:S01]  /*b050*/  IMAD R115, R102, R85, RZ ;  /* 0x0000005566737224 */ /* 0x000fe200078e02ff */
[----:B------:R-:W-:Y:S01]  /*b060*/  IADD3 R124, P0, PT, R124, R103, RZ ;  /* 0x000000677c7c7210 */ /* 0x000fe20007f1e0ff */
[----:B------:R-:W-:Y:S02]  /*b070*/  IMAD.MOV.U32 R103, RZ, RZ, RZ ;  /* 0x000000ffff677224 */ /* 0x000fe400078e00ff */
[----:B------:R-:W-:-:S04]  /*b080*/  IMAD.WIDE.U32 R108, R107, R17, R108 ;  /* 0x000000116b6c7225 */ /* 0x000fc800078e006c */
[----:B------:R-:W-:Y:S01]  /*b090*/  IMAD.X R125, RZ, RZ, RZ, P0 ;  /* 0x000000ffff7d7224 */ /* 0x000fe200000e06ff */
[----:B------:R-:W-:Y:S01]  /*b0a0*/  IADD3 R120, P1, PT, R120, R109, RZ ;  /* 0x0000006d78787210 */ /* 0x000fe20007f3e0ff */
[----:B------:R-:W-:-:S04]  /*b0b0*/  IMAD.HI.U32 R103, R115, R50, R102 ;  /* 0x0000003273677227 */ /* 0x000fc800078e0066 */
        /* <DEDUP_REMOVED lines=13> */
[----:B------:R-:W-:Y:S01]  /*b190*/  IADD3.X R59, PT, PT, RZ, RZ, RZ, P0, !PT ;  /* 0x000000ffff3b7210 */ /* 0x000fe200007fe4ff */
[----:B------:R-:W-:-:S04]  /*b1a0*/  IMAD.WIDE.U32 R108, R118, R18, R108 ;  /* 0x00000012766c7225 */ /* 0x000fc800078e006c */
[----:B------:R-:W-:-:S04]  /*b1b0*/  IMAD.WIDE.U32 R58, R71, R54, R58 ;  /* 0x00000036473a7225 */ /* 0x000fc800078e003a */
[----:B------:R-:W-:Y:S01]  /*b1c0*/  IMAD.WIDE.U32 R74, R112, R16, R74 ;  /* 0x00000010704a7225 */ /* 0x000fe200078e004a */
[----:B------:R-:W-:-:S03]  /*b1d0*/  IADD3 R122, P0, PT, R122, R59, RZ ;  /* 0x0000003b7a7a7210 */ /* 0x000fc60007f1e0ff */
[----:B------:R-:W-:Y:S01]  /*b1e0*/  IMAD.MOV.U32 R67, RZ, RZ, RZ ;  /* 0x000000ffff437224 */ /* 0x000fe200078e00ff */
[----:B------:R-:W-:Y:S01]  /*b1f0*/  IADD3 R74, P1, PT, R74, R121, RZ ;  /* 0x000000794a4a7210 */ /* 0x000fe20007f3e0ff */
[----:B------:R-:W-:Y:S01]  /*b200*/  IMAD.X R123, RZ, RZ, RZ, P0 ;  /* 0x000000ffff7b7224 */ /* 0x000fe200000e06ff */
[----:B------:R-:W-:Y:S01]  /*b210*/  IADD3 R102, P0, PT, R124, R103, RZ ;  /* 0x000000677c667210 */ /* 0x000fe20007f1e0ff */
[----:B------:R-:W-:-:S03]  /*b220*/  IMAD.WIDE.U32 R66, R63, R19, R66 ;  /* 0x000000133f427225 */ /* 0x000fc600078e0042 */
[----:B------:R-:W-:Y:S01]  /*b230*/  IADD3.X R103, PT, PT, RZ, RZ, RZ, P0, !PT ;  /* 0x000000ffff677210 */ /* 0x000fe200007fe4ff */
[----:B------:R-:W-:-:S04]  /*b240*/  IMAD.WIDE.U32 R122, R71, R55, R122 ;  /* 0x00000037477a7225 */ /* 0x000fc800078e007a */
[----:B------:R-:W-:Y:S01]  /*b250*/  IMAD.WIDE.U32 R102, R115, R51, R102 ;  /* 0x0000003373667225 */ /* 0x000fe200078e0066 */
[----:B------:R-:W-:Y:S02]  /*b260*/  IADD3 R64, P3, PT, R70, R123, RZ ;  /* 0x0000007b46407210 */ /* 0x000fe40007f7e0ff */
[----:B------:R-:W-:Y:S01]  /*b270*/  IADD3 R70, P4, PT, R108, R67, RZ ;  /* 0x000000436c467210 */ /* 0x000fe20007f9e0ff */
[----:B------:R-:W-:Y:S01]  /*b280*/  IMAD R106, R102, R85, RZ ;  /* 0x00000055666a7224 */ /* 0x000fe200078e02ff */
[----:B------:R-:W-:Y:S02]  /*b290*/  IADD3 R104, P0, PT, R104, R103, RZ ;  /* 0x0000006768687210 */ /* 0x000fe40007f1e0ff */
[----:B------:R-:W-:-:S03]  /*b2a0*/  MOV R103, RZ ;  /* 0x000000ff00677202 */ /* 0x000fc60000000f00 */
[----:B------:R-:W-:Y:S02]  /*b2b0*/  IMAD.X R105, RZ, RZ, RZ, P0 ;  /* 0x000000ffff697224 */ /* 0x000fe400000e06ff */
[----:B------:R-:W-:Y:S01]  /*b2c0*/  IMAD.HI.U32 R103, R106, R50, R102 ;  /* 0x000000326a677227 */ /* 0x000fe200078e0066 */
[----:B------:R-:W-:Y:S02]  /*b2d0*/  IADD3 R102, P2, PT, R65, R75, RZ ;  /* 0x0000004b41667210 */ /* 0x000fe40007f5e0ff */
[----:B------:R-:W-:Y:S01]  /*b2e0*/  IADD3.X R65, PT, PT, RZ, RZ, RZ, P3, !PT ;  /* 0x000000ffff417210 */ /* 0x000fe20001ffe4ff */
[----:B------:R-:W-:-:S04]  /*b2f0*/  IMAD.WIDE.U32 R104, R115, R52, R104 ;  /* 0x0000003473687225 */ /* 0x000fc800078e0068 */
[----:B------:R-:W-:Y:S01]  /*b300*/  IMAD.WIDE.U32 R64, R71, R56, R64 ;  /* 0x0000003847407225 */ /* 0x000fe200078e0040 */
[----:B------:R-:W-:Y:S02]  /*b310*/  IADD3 R58, P0, PT, R58, R105, RZ ;  /* 0x000000693a3a7210 */ /* 0x000fe40007f1e0ff */
[----:B------:R-:W-:Y:S01]  /*b320*/  IADD3 R104, P5, PT, R104, R103, RZ ;  /* 0x0000006768687210 */ /* 0x000fe20007fbe0ff */
[----:B------:R-:W-:Y:S02]  /*b330*/  IMAD.X R75, RZ, RZ, RZ, P1 ;  /* 0x000000ffff4b7224 */ /* 0x000fe400008e06ff */
[----:B------:R-:W-:Y:S02]  /*b340*/  IMAD.X R59, RZ, RZ, RZ, P0 ;  /* 0x000000ffff3b7224 */ /* 0x000fe400000e06ff */
[----:B------:R-:W-:Y:S01]  /*b350*/  IMAD.X R105, RZ, RZ, RZ, P5 ;  /* 0x000000ffff697224 */ /* 0x000fe200028e06ff */
[----:B------:R-:W-:Y:S01]  /*b360*/  IADD3 R72, P5, PT, R120, R109, RZ ;  /* 0x0000006d78487210 */ /* 0x000fe20007fbe0ff */
[----:B------:R-:W-:-:S04]  /*b370*/  IMAD.WIDE.U32 R58, R115, R53, R58 ;  /* 0x00000035733a7225 */ /* 0x000fc800078e003a */
[----:B------:R-:W-:Y:S01]  /*b380*/  IMAD.WIDE.U32 R104, R106, R51, R104 ;  /* 0x000000336a687225 */ /* 0x000fe200078e0068 */
[----:B------:R-:W-:-:S03]  /*b390*/  IADD3 R62, P0, PT, R122, R59, RZ ;  /* 0x0000003b7a3e7210 */ /* 0x000fc60007f1e0ff */
[----:B------:R-:W-:Y:S01]  /*b3a0*/  IMAD R109, R104, R85, RZ ;  /* 0x00000055686d7224 */ /* 0x000fe200078e02ff */
[----:B------:R-:W-:Y:S01]  /*b3b0*/  IADD3 R58, P6, PT, R58, R105, RZ ;  /* 0x000000693a3a7210 */ /* 0x000fe20007fde0ff */
[----:B------:R-:W-:Y:S01]  /*b3c0*/  IMAD.MOV.U32 R105, RZ, RZ, RZ ;  /* 0x000000ffff697224 */ /* 0x000fe200078e00ff */
[----:B------:R-:W-:Y:S01]  /*b3d0*/  IADD3.X R63, PT, PT, RZ, RZ, RZ, P0, !PT ;  /* 0x000000ffff3f7210 */ /* 0x000fe200007fe4ff */
[----:B------:R-:W-:Y:S02]  /*b3e0*/  IMAD.X R103, RZ, RZ, RZ, P2 ;  /* 0x000000ffff677224 */ /* 0x000fe400010e06ff */
[----:B------:R-:W-:Y:S01]  /*b3f0*/  IMAD.X R59, RZ, RZ, RZ, P6 ;  /* 0x000000ffff3b7224 */ /* 0x000fe200030e06ff */
[----:B------:R-:W-:Y:S01]  /*b400*/  IADD3 R66, P6, PT, R66, R65, RZ ;  /* 0x0000004142427210 */ /* 0x000fe20007fde0ff */
[----:B------:R-:W-:-:S03]  /*b410*/  IMAD.HI.U32 R104, R109, R50, R104 ;  /* 0x000000326d687227 */ /* 0x000fc600078e0068 */
        /* <DEDUP_REMOVED lines=9> */
[----:B------:R-:W-:Y:S02]  /*b4b0*/  IMAD.X R71, RZ, RZ, RZ, P4 ;  /* 0x000000ffff477224 */ /* 0x000fe400020e06ff */
[----:B------:R-:W-:Y:S02]  /*b4c0*/  IMAD.X R63, RZ, RZ, RZ, P3 ;  /* 0x000000ffff3f7224 */ /* 0x000fe400018e06ff */
[----:B------:R-:W-:-:S04]  /*b4d0*/  IMAD.WIDE.U32 R104, R109, R51, R104 ;  /* 0x000000336d687225 */ /* 0x000fc800078e0068 */
[----:B------:R-:W-:Y:S01]  /*b4e0*/  IMAD.WIDE.U32 R62, R106, R53, R62 ;  /* 0x000000356a3e7225 */ /* 0x000fe200078e003e */
[----:B------:R-:W-:-:S03]  /*b4f0*/  MOV R58, R104 ;  /* 0x00000068003a7202 */ /* 0x000fc60000000f00 */
[----:B------:R-:W-:-:S04]  /*b500*/  IMAD.WIDE.U32 R64, R115, R55, R64 ;  /* 0x0000003773407225 */ /* 0x000fc800078e0040 */
[----:B------:R-:W-:Y:S01]  /*b510*/  IMAD.WIDE.U32 R70, R73, R19, R70 ;  /* 0x0000001349467225 */ /* 0x000fe200078e0046 */
[----:B------:R-:W-:-:S03]  /*b520*/  IADD3.X R73, PT, PT, RZ, RZ, RZ, P5, !PT ;  /* 0x000000ffff497210 */ /* 0x000fc60002ffe4ff */
[----:B------:R-:W-:Y:S01]  /*b530*/  IMAD R108, R104, R85, RZ ;  /* 0x00000055686c7224 */ /* 0x000fe200078e02ff */
[----:B------:R-:W-:Y:S01]  /*b540*/  IADD3 R104, P3, PT, R62, R105, RZ ;  /* 0x000000693e687210 */ /* 0x000fe20007f7e0ff */
[----:B------:R-:W-:Y:S01]  /*b550*/  IMAD.WIDE.U32 R72, R107, R18, R72 ;  /* 0x000000126b487225 */ /* 0x000fe200078e0048 */
[----:B------:R-:W-:Y:S02]  /*b560*/  IADD3 R62, P0, PT, R64, R63, RZ ;  /* 0x0000003f403e7210 */ /* 0x000fe40007f1e0ff */
[----:B------:R-:W-:Y:S01]  /*b570*/  IADD3 R64, P4, PT, R66, R65, RZ ;  /* 0x0000004142407210 */ /* 0x000fe20007f9e0ff */
[----:B------:R-:W-:Y:S01]  /*b580*/  IMAD.WIDE.U32 R74, R68, R17, R74 ;  /* 0x00000011444a7225 */ /* 0x000fe200078e004a */
[----:B------:R-:W-:Y:S02]  /*b590*/  IADD3 R66, P1, PT, R70, R67, RZ ;  /* 0x0000004346427210 */ /* 0x000fe40007f3e0ff */
[----:B------:R-:W-:Y:S01]  /*b5a0*/  IADD3.X R65, PT, PT, RZ, RZ, RZ, P4, !PT ;  /* 0x000000ffff417210 */ /* 0x000fe200027fe4ff */
[----:B------:R-:W-:Y:S01]  /*b5b0*/  IMAD.WIDE.U32 R102, R60, R16, R102 ;  /* 0x000000103c667225 */ /* 0x000fe200078e0066 */
[----:B------:R-:W-:-:S02]  /*b5c0*/  IADD3 R70, P5, PT, R72, R71, RZ ;  /* 0x0000004748467210 */ /* 0x000fc40007fbe0ff */
[----:B------:R-:W-:Y:S01]  /*b5d0*/  IADD3 R72, P2, PT, R74, R73, RZ ;  /* 0x000000494a487210 */ /* 0x000fe20007f5e0ff */
[----:B------:R-:W-:Y:S02]  /*b5e0*/  IMAD.MOV.U32 R59, RZ, RZ, RZ ;  /* 0x000000ffff3b7224 */ /* 0x000fe400078e00ff */
[----:B------:R-:W-:Y:S01]  /*b5f0*/  IMAD.X R63, RZ, RZ, RZ, P0 ;  /* 0x000000ffff3f7224 */ /* 0x000fe200000e06ff */
[----:B------:R-:W-:Y:S01]  /*b600*/  IADD3 R74, P0, PT, R102, R75, RZ ;  /* 0x0000004b664a7210 */ /* 0x000fe20007f1e0ff */
[----:B------:R-:W-:Y:S02]  /*b610*/  IMAD.X R105, RZ, RZ, RZ, P3 ;  /* 0x000000ffff697224 */ /* 0x000fe400018e06ff */
[----:B------:R-:W-:Y:S01]  /*b620*/  IMAD.HI.U32 R58, R108, R50, R58 ;  /* 0x000000326c3a7227 */ /* 0x000fe200078e003a */
[----:B------:R-:W-:-:S03]  /*b630*/  IADD3.X R75, PT, PT, RZ, RZ, RZ, P0, !PT ;  /* 0x000000ffff4b7210 */ /* 0x000fc600007fe4ff */
[----:B------:R-:W-:-:S04]  /*b640*/  IMAD.WIDE.U32 R64, R115, R56, R64 ;  /* 0x0000003873407225 */ /* 0x000fc800078e0040 */
        /* <DEDUP_REMOVED lines=24> */
[----:B------:R-:W-:-:S04]  /*b7d0*/  IMAD.WIDE.U32 R66, R115, R57, R66 ;  /* 0x0000003973427225 */ /* 0x000fc800078e0042 */
[----:B------:R-:W-:Y:S02]  /*b7e0*/  IMAD R105, R58, R85, RZ ;  /* 0x000000553a697224 */ /* 0x000fe400078e02ff */
[----:B------:R-:W-:Y:S01]  /*b7f0*/  IMAD.MOV.U32 R64, RZ, RZ, R58 ;  /* 0x000000ffff407224 */ /* 0x000fe200078e003a */
[----:B------:R-:W-:Y:S01]  /*b800*/  IADD3 R58, P5, PT, R62, R59, RZ ;  /* 0x0000003b3e3a7210 */ /* 0x000fe20007fbe0ff */
[----:B------:R-:W-:Y:S01]  /*b810*/  IMAD.MOV.U32 R65, RZ, RZ, RZ ;  /* 0x000000ffff417224 */ /* 0x000fe200078e00ff */
[----:B------:R-:W-:Y:S01]  /*b820*/  IADD3 R62, P3, PT, R70, R63, RZ ;  /* 0x0000003f463e7210 */ /* 0x000fe20007f7e0ff */
[----:B------:R-:W-:Y:S01]  /*b830*/  IMAD.X R75, RZ, RZ, RZ, P1 ;  /* 0x000000ffff4b7224 */ /* 0x000fe200008e06ff */
[----:B------:R-:W-:Y:S01]  /*b840*/  IADD3 R70, P4, PT, R66, R71, RZ ;  /* 0x0000004742467210 */ /* 0x000fe20007f9e0ff */
[----:B------:R-:W-:Y:S02]  /*b850*/  IMAD.X R103, RZ, RZ, RZ, P0 ;  /* 0x000000ffff677224 */ /* 0x000fe400000e06ff */
[----:B------:R-:W-:Y:S01]  /*b860*/  IMAD.HI.U32 R64, R105, R50, R64 ;  /* 0x0000003269407227 */ /* 0x000fe200078e0040 */
[----:B------:R-:W-:-:S02]  /*b870*/  IADD3.X R65, PT, PT, RZ, RZ, RZ, P2, !PT ;  /* 0x000000ffff417210 */ /* 0x000fc400017fe4ff */
[----:B------:R-:W-:Y:S01]  /*b880*/  IADD3.X R71, PT, PT, RZ, RZ, RZ, P4, !PT ;  /* 0x000000ffff477210 */ /* 0x000fe200027fe4ff */
[----:B------:R-:W-:Y:S01]  /*b890*/  IMAD.WIDE.U32 R72, R107, R19, R72 ;  /* 0x000000136b487225 */ /* 0x000fe200078e0048 */
[----:B------:R-:W-:-:S03]  /*b8a0*/  IADD3 R104, P2, PT, R67, R104, RZ ;  /* 0x0000006843687210 */ /* 0x000fc60007f5e0ff */
[----:B------:R-:W-:Y:S01]  /*b8b0*/  IMAD.WIDE.U32 R74, R68, R18, R74 ;  /* 0x00000012444a7225 */ /* 0x000fe200078e004a */
[----:B------:R-:W-:-:S03]  /*b8c0*/  IADD3 R65, P0, PT, R72, R65, RZ ;  /* 0x0000004148417210 */ /* 0x000fc60007f1e0ff */
[----:B------:R-:W-:Y:S01]  /*b8d0*/  IMAD.WIDE.U32 R102, R60, R17, R102 ;  /* 0x000000113c667225 */ /* 0x000fe200078e0066 */
[----:B------:R-:W-:-:S03]  /*b8e0*/  IADD3 R72, P1, PT, R74, R73, RZ ;  /* 0x000000494a487210 */ /* 0x000fc60007f3e0ff */
[----:B------:R-:W-:Y:S01]  /*b8f0*/  IMAD.X R59, RZ, RZ, RZ, P5 ;  /* 0x000000ffff3b7224 */ /* 0x000fe200028e06ff */
[----:B------:R-:W-:Y:S01]  /*b900*/  IADD3 R74, P5, PT, R102, R75, RZ ;  /* 0x0000004b664a7210 */ /* 0x000fe20007fbe0ff */
[----:B------:R-:W-:Y:S02]  /*b910*/  IMAD.X R63, RZ, RZ, RZ, P3 ;  /* 0x000000ffff3f7224 */ /* 0x000fe400018e06ff */
        /* <DEDUP_REMOVED lines=14> */
[----:B------:R-:W-:-:S02]  /*ba00*/  IADD3.X R63, PT, PT, RZ, RZ, RZ, P4, !PT ;  /* 0x000000ffff3f7210 */ /* 0x000fc400027fe4ff */
[----:B------:R-:W-:Y:S01]  /*ba10*/  IADD3 R114, P1, PT, R103, R75, RZ ;  /* 0x0000004b67727210 */ /* 0x000fe20007f3e0ff */
[----:B------:R-:W-:Y:S02]  /*ba20*/  IMAD.X R59, RZ, RZ, RZ, P0 ;  /* 0x000000ffff3b7224 */ /* 0x000fe400000e06ff */
[----:B------:R-:W-:Y:S01]  /*ba30*/  IMAD.X R71, RZ, RZ, RZ, P5 ;  /* 0x000000ffff477224 */ /* 0x000fe200028e06ff */
[----:B------:R-:W-:Y:S01]  /*ba40*/  IADD3 R74, P5, PT, R74, R73, RZ ;  /* 0x000000494a4a7210 */ /* 0x000fe20007fbe0ff */
[----:B------:R-:W-:Y:S01]  /*ba50*/  IMAD.WIDE.U32 R64, R105, R51, R64 ;  /* 0x0000003369407225 */ /* 0x000fe200078e0040 */
[----:B------:R-:W-:Y:S02]  /*ba60*/  IADD3 R73, P4, PT, R72, R59, RZ ;  /* 0x0000003b48497210 */ /* 0x000fe40007f9e0ff */
[----:B------:R-:W-:Y:S01]  /*ba70*/  IADD3.X R75, PT, PT, RZ, RZ, RZ, P5, !PT ;  /* 0x000000ffff4b7210 */ /* 0x000fe20002ffe4ff */
[----:B------:R-:W-:Y:S01]  /*ba80*/  IMAD.X R59, RZ, RZ, RZ, P2 ;  /* 0x000000ffff3b7224 */ /* 0x000fe200010e06ff */
[----:B------:R-:W-:Y:S01]  /*ba90*/  MOV R102, R64 ;  /* 0x0000004000667202 */ /* 0x000fe20000000f00 */
[----:B------:R-:W-:-:S04]  /*baa0*/  IMAD.WIDE.U32 R70, R106, R57, R70 ;  /* 0x000000396a467225 */ /* 0x000fc800078e0046 */
[----:B------:R-:W-:Y:S01]  /*bab0*/  IMAD.WIDE.U32 R62, R109, R55, R62 ;  /* 0x000000376d3e7225 */ /* 0x000fe200078e003e */
[----:B------:R-:W-:-:S03]  /*bac0*/  IADD3 R66, P2, PT, R71, R66, RZ ;  /* 0x0000004247427210 */ /* 0x000fc60007f5e0ff */
[----:B------:R-:W-:-:S04]  /*bad0*/  IMAD.WIDE.U32 R58, R108, R53, R58 ;  /* 0x000000356c3a7225 */ /* 0x000fc800078e003a */
[----:B------:R-:W-:Y:S01]  /*bae0*/  IMAD R67, R64, R85, RZ ;  /* 0x0000005540437224 */ /* 0x000fe200078e02ff */
        /* <DEDUP_REMOVED lines=14> */
[----:B------:R-:W-:-:S02]  /*bbd0*/  IMAD.MOV.U32 R103, RZ, RZ, RZ ;  /* 0x000000ffff677224 */ /* 0x000fc400078e00ff */
[----:B------:R-:W-:Y:S01]  /*bbe0*/  IMAD.X R59, RZ, RZ, RZ, P4 ;  /* 0x000000ffff3b7224 */ /* 0x000fe200020e06ff */
[----:B------:R-:W-:Y:S01]  /*bbf0*/  IADD3 R65, P4, PT, R65, R72, RZ ;  /* 0x0000004841417210 */ /* 0x000fe20007f9e0ff */
[----:B------:R-:W-:-:S04]  /*bc00*/  IMAD.WIDE.U32 R70, R109, R56, R70 ;  /* 0x000000386d467225 */ /* 0x000fc800078e0046 */
        /* <DEDUP_REMOVED lines=27> */
[----:B------:R-:W-:Y:S01]  /*bdc0*/  HFMA2 R59, -RZ, RZ, 0, 0 ;  /* 0x00000000ff3b7431 */ /* 0x000fe200000001ff */
[----:B------:R-:W-:Y:S01]  /*bdd0*/  IADD3 R74, P3, PT, R74, R73, RZ ;  /* 0x000000494a4a7210 */ /* 0x000fe20007f7e0ff */
[----:B------:R-:W-:Y:S01]  /*bde0*/  IMAD R64, R58, R85, RZ ;  /* 0x000000553a407224 */ /* 0x000fe200078e02ff */
[----:B------:R-:W-:Y:S01]  /*bdf0*/  IADD3.X R73, PT, PT, RZ, RZ, RZ, P2, !PT ;  /* 0x000000ffff497210 */ /* 0x000fe200017fe4ff */
[----:B------:R-:W-:Y:S01]  /*be00*/  IMAD.X R63, RZ, RZ, RZ, P6 ;  /* 0x000000ffff3f7224 */ /* 0x000fe200030e06ff */
[----:B------:R-:W-:Y:S01]  /*be10*/  IADD3 R65, P2, PT, R65, R68, RZ ;  /* 0x0000004441417210 */ /* 0x000fe20007f5e0ff */
[----:B------:R-:W-:-:S04]  /*be20*/  IMAD.WIDE.U32 R70, R105, R54, R70 ;  /* 0x0000003669467225 */ /* 0x000fc800078e0046 */
[----:B------:R-:W-:-:S04]  /*be30*/  IMAD.WIDE.U32 R72, R108, R56, R72 ;  /* 0x000000386c487225 */ /* 0x000fc800078e0048 */
[----:B------:R-:W-:Y:S01]  /*be40*/  IMAD.HI.U32 R75, R64, R50, R58 ;  /* 0x00000032404b7227 */ /* 0x000fe200078e003a */
        /* <DEDUP_REMOVED lines=20> */
[----:B------:R-:W-:Y:S01]  /*bf90*/  IMAD.X R115, RZ, RZ, RZ, P0 ;  /* 0x000000ffff737224 */ /* 0x000fe200000e06ff */
        /* <DEDUP_REMOVED lines=16> */
[----:B------:R-:W-:Y:S02]  /*c0a0*/  IADD3.X R75, PT, PT, RZ, RZ, RZ, P5, !PT ;  /* 0x000000ffff4b7210 */ /* 0x000fe40002ffe4ff */
[----:B------:R-:W-:Y:S01]  /*c0b0*/  IADD3 R60, P0, PT, R65, R66, RZ ;  /* 0x00000042413c7210 */ /* 0x000fe20007f1e0ff */
[----:B------:R-:W-:Y:S02]  /*c0c0*/  IMAD.X R63, RZ, RZ, RZ, P2 ;  /* 0x000000ffff3f7224 */ /* 0x000fe400010e06ff */
[----:B------:R-:W-:-:S03]  /*c0d0*/  IMAD.WIDE.U32 R102, R105, R57, R72 ;  /* 0x0000003969667225 */ /* 0x000fc600078e0048 */
[----:B------:R-:W-:Y:S01]  /*c0e0*/  IADD3 R63, P2, PT, R63, R60, RZ ;  /* 0x0000003c3f3f7210 */ /* 0x000fe20007f5e0ff */
[----:B------:R-:W-:Y:S01]  /*c0f0*/  IMAD.WIDE.U32 R58, R67, R55, R58 ;  /* 0x00000037433a7225 */ /* 0x000fe200078e003a */
[----:B------:R-:W-:-:S03]  /*c100*/  IADD3.X R60, PT, PT, RZ, RZ, RZ, P6, !PT ;  /* 0x000000ffff3c7210 */ /* 0x000fc600037fe4ff */
[----:B------:R-:W-:-:S04]  /*c110*/  IMAD.WIDE.U32 R72, R64, R53, R74 ;  /* 0x0000003540487225 */ /* 0x000fc800078e004a */
[----:B------:R-:W-:Y:S01]  /*c120*/  IMAD.X R65, RZ, RZ, RZ, P3 ;  /* 0x000000ffff417224 */ /* 0x000fe200018e06ff */
[----:B------:R-:W-:Y:S01]  /*c130*/  IADD3 R74, P3, PT, R102, R59, RZ ;  /* 0x0000003b664a7210 */ /* 0x000fe20007f7e0ff */
[----:B------:R-:W-:Y:S01]  /*c140*/  IMAD.MOV.U32 R104, RZ, RZ, R62 ;  /* 0x000000ffff687224 */ /* 0x000fe200078e003e */
[----:B------:R-:W-:Y:S01]  /*c150*/  IADD3 R106, P6, PT, R58, R73, RZ ;  /* 0x000000493a6a7210 */ /* 0x000fe20007fde0ff */
[----:B------:R-:W-:Y:S01]  /*c160*/  IMAD.MOV.U32 R105, RZ, RZ, R72 ;  /* 0x000000ffff697224 */ /* 0x000fe200078e0048 */
[----:B------:R-:W-:Y:S01]  /*c170*/  IADD3 R59, P5, PT, R114, R65, RZ ;  /* 0x00000041723b7210 */ /* 0x000fe20007fbe0ff */
[----:B------:R-:W-:Y:S02]  /*c180*/  IMAD.X R75, RZ, RZ, RZ, P3 ;  /* 0x000000ffff4b7224 */ /* 0x000fe400018e06ff */
[----:B------:R-:W-:Y:S01]  /*c190*/  IMAD.X R107, RZ, RZ, RZ, P6 ;  /* 0x000000ffff6b7224 */ /* 0x000fe200030e06ff */
[----:B------:R-:W-:Y:S01]  /*c1a0*/  IADD3 R60, P4, PT, R60, R59, RZ ;  /* 0x0000003b3c3c7210 */ /* 0x000fe20007f9e0ff */
[----:B------:R-:W-:Y:S01]  /*c1b0*/  IMAD.WIDE.U32 R74, R67, R56, R74 ;  /* 0x00000038434a7225 */ /* 0x000fe200078e004a */
[----:B------:R-:W-:-:S02]  /*c1c0*/  IADD3 R59, P3, PT, R103, R63, RZ ;  /* 0x0000003f673b7210 */ /* 0x000fc40007f7e0ff */
[----:B------:R-:W-:Y:S01]  /*c1d0*/  IADD3.X R63, PT, PT, RZ, RZ, RZ, P1, !PT ;  /* 0x000000ffff3f7210 */ /* 0x000fe20000ffe4ff */
[----:B------:R-:W-:Y:S01]  /*c1e0*/  IMAD.WIDE.U32 R106, R64, R54, R106 ;  /* 0x00000036406a7225 */ /* 0x000fe200078e006a */
        /* <DEDUP_REMOVED lines=8> */
[----:B------:R-:W-:Y:S01]  /*c270*/  IMAD.WIDE.U32 R58, R67, R57, R58 ;  /* 0x00000039433a7225 */ /* 0x000fe200078e003a */
[----:B------:R-:W-:-:S02]  /*c280*/  IADD3 R60, P0, PT, R60, R63, RZ ;  /* 0x0000003f3c3c7210 */ /* 0x000fc40007f1e0ff */
[----:B------:R-:W-:Y:S01]  /*c290*/  IADD3 R114, PT, PT, R114, R115, R65 ;  /* 0x0000007372727210 */ /* 0x000fe20007ffe041 */
[----:B------:R-:W-:Y:S01]  /*c2a0*/  IMAD.X R63, RZ, RZ, RZ, P2 ;  /* 0x000000ffff3f7224 */ /* 0x000fe200010e06ff */
[----:B------:R-:W-:Y:S01]  /*c2b0*/  MOV R103, R70 ;  /* 0x0000004600677202 */ /* 0x000fe20000000f00 */
[----:B------:R-:W-:-:S03]  /*c2c0*/  IMAD.WIDE.U32 R66, R64, R55, R74 ;  /* 0x0000003740427225 */ /* 0x000fc600078e004a */
[----:B------:R-:W-:Y:S01]  /*c2d0*/  IADD3 R63, P2, PT, R63, R60, RZ ;  /* 0x0000003c3f3f7210 */ /* 0x000fe20007f5e0ff */
[----:B------:R-:W-:Y:S01]  /*c2e0*/  IMAD.X R60, RZ, RZ, RZ, P3 ;  /* 0x000000ffff3c7224 */ /* 0x000fe200018e06ff */
[----:B------:R-:W-:Y:S02]  /*c2f0*/  IADD3 R108, P6, PT, R58, R67, RZ ;  /* 0x000000433a6c7210 */ /* 0x000fe40007fde0ff */
[----:B------:R-:W-:Y:S02]  /*c300*/  MOV R107, R66 ;  /* 0x00000042006b7202 */ /* 0x000fe40000000f00 */
[----:B------:R-:W-:Y:S01]  /*c310*/  IADD3 R58, P3, PT, R60, R63, RZ ;  /* 0x0000003f3c3a7210 */ /* 0x000fe20007f7e0ff */
[----:B------:R-:W-:Y:S01]  /*c320*/  IMAD.X R109, RZ, RZ, RZ, P6 ;  /* 0x000000ffff6d7224 */ /* 0x000fe200030e06ff */
[----:B------:R-:W-:Y:S01]  /*c330*/  IADD3.X R60, PT, PT, RZ, RZ, RZ, P1, !PT ;  /* 0x000000ffff3c7210 */ /* 0x000fe20000ffe4ff */
[----:B------:R-:W-:Y:S01]  /*c340*/  IMAD.X R63, RZ, RZ, RZ, P0 ;  /* 0x000000ffff3f7224 */ /* 0x000fe200000e06ff */
[----:B------:R-:W-:Y:S01]  /*c350*/  IADD3 R59, P4, PT, R59, R58, RZ ;  /* 0x0000003a3b3b7210 */ /* 0x000fe20007f9e0ff */
[----:B------:R-:W-:-:S03]  /*c360*/  IMAD.WIDE.U32 R108, R64, R56, R108 ;  /* 0x00000038406c7225 */ /* 0x000fc600078e006c */
[----:B------:R-:W-:Y:S01]  /*c370*/  IADD3 R114, PT, PT, R63, R114, R60 ;  /* 0x000000723f727210 */ /* 0x000fe20007ffe03c */
[----:B------:R-:W-:Y:S01]  /*c380*/  IMAD.X R60, RZ, RZ, RZ, P2 ;  /* 0x000000ffff3c7224 */ /* 0x000fe200010e06ff */
[----:B------:R-:W-:Y:S01]  /*c390*/  IADD3 R58, P0, PT, R109, R59, RZ ;  /* 0x0000003b6d3a7210 */ /* 0x000fe20007f1e0ff */
[----:B------:R-:W-:Y:S01]  /*c3a0*/  IMAD.X R102, RZ, RZ, RZ, P4 ;  /* 0x000000ffff667224 */ /* 0x000fe200020e06ff */
[----:B------:R-:W-:-:S03]  /*c3b0*/  IADD3.X R63, PT, PT, RZ, RZ, RZ, P3, !PT ;  /* 0x000000ffff3f7210 */ /* 0x000fc60001ffe4ff */
[----:B------:R-:W-:Y:S01]  /*c3c0*/  IMAD.X R59, RZ, RZ, RZ, P0 ;  /* 0x000000ffff3b7224 */ /* 0x000fe200000e06ff */
        /* <DEDUP_REMOVED lines=31> */
.L_x_25:
        /* <DEDUP_REMOVED lines=8> */
.L_x_26:
[----:B------:R-:W-:Y:S05]  /*c640*/  BSYNC.RECONVERGENT B3 ;  /* 0x0000000000037941 */ /* 0x000fea0003800200 */
.L_x_24:
        /* <DEDUP_REMOVED lines=311> */
[----:B------:R-:W-:Y:S01]  /*d9c0*/  IMAD.MOV.U32 R73, RZ, RZ, RZ ;  /* 0x000000ffff497224 */ /* 0x000fe200078e00ff */
[----:B------:R-:W-:Y:S01]  /*d9d0*/  IADD3 R68, P3, PT, R59, R62, RZ ;  /* 0x0000003e3b447210 */ /* 0x000fe20007f7e0ff */
[----:B------:R-:W-:Y:S01]  /*d9e0*/  IMAD.WIDE.U32 R118, R110, R26, R118 ;  /* 0x0000001a6e767225 */ /* 0x000fe200078e0076 */
[----:B------:R-:W-:-:S03]  /*d9f0*/  IADD3.X R69, PT, PT, RZ, RZ, RZ, P2, !PT ;  /* 0x000000ffff457210 */ /* 0x000fc600017fe4ff */
        /* <DEDUP_REMOVED lines=17> */
[----:B------:R-:W-:Y:S02]  /*db10*/  IMAD.X R63, RZ, RZ, RZ, P0 ;  /* 0x000000ffff3f7224 */ /* 0x000fe400000e06ff */
[----:B------:R-:W-:Y:S02]  /*db20*/  IMAD.X R61, RZ, RZ, RZ, P3 ;  /* 0x000000ffff3d7224 */ /* 0x000fe400018e06ff */
[----:B------:R-:W-:-:S02]  /*db30*/  IMAD.X R59, RZ, RZ, RZ, P6 ;  /* 0x000000ffff3b7224 */ /* 0x000fc400030e06ff */
[----:B------:R-:W-:-:S04]  /*db40*/  IMAD.WIDE.U32 R62, R115, R57, R62 ;  /* 0x00000039733e7225 */ /* 0x000fc800078e003e */
[----:B------:R-:W-:Y:S01]  /*db50*/  IMAD.WIDE.U32 R60, R75, R53, R60 ;  /* 0x000000354b3c7225 */ /* 0x000fe200078e003c */
[----:B------:R-:W-:-:S03]  /*db60*/  IADD3 R72, P2, PT, R62, R67, RZ ;  /* 0x000000433e487210 */ /* 0x000fc60007f5e0ff */
[----:B------:R-:W-:Y:S01]  /*db70*/  IMAD.WIDE.U32 R58, R65, R51, R58 ;  /* 0x00000033413a7225 */ /* 0x000fe200078e003a */
[----:B------:R-:W-:-:S03]  /*db80*/  IADD3 R66, P5, PT, R66, R61, RZ ;  /* 0x0000003d42427210 */ /* 0x000fc60007fbe0ff */
[----:B------:R-:W-:Y:S01]  /*db90*/  IMAD.WIDE.U32 R70, R116, R27, R70 ;  /* 0x0000001b74467225 */ /* 0x000fe200078e0046 */
[----:B------:R-:W-:-:S03]  /*dba0*/  IADD3 R60, P6, PT, R60, R59, RZ ;  /* 0x0000003b3c3c7210 */ /* 0x000fc60007fde0ff */
[----:B------:R-:W-:Y:S01]  /*dbb0*/  IMAD.X R73, RZ, RZ, RZ, P2 ;  /* 0x000000ffff497224 */ /* 0x000fe200010e06ff */
[----:B------:R-:W-:Y:S01]  /*dbc0*/  IADD3.X R61, PT, PT, RZ, RZ, RZ, P6, !PT ;  /* 0x000000ffff3d7210 */ /* 0x000fe200037fe4ff */
[----:B------:R-:W-:Y:S01]  /*dbd0*/  IMAD.X R67, RZ, RZ, RZ, P5 ;  /* 0x000000ffff437224 */ /* 0x000fe200028e06ff */
[----:B------:R-:W-:Y:S01]  /*dbe0*/  IADD3 R70, P3, PT, R70, R69, RZ ;  /* 0x0000004546467210 */ /* 0x000fe20007f7e0ff */
[----:B------:R-:W-:Y:S01]  /*dbf0*/  IMAD R116, R58, R85, RZ ;  /* 0x000000553a747224 */ /* 0x000fe200078e02ff */
[----:B------:R-:W-:Y:S01]  /*dc00*/  IADD3 R69, P2, PT, R63, R68, RZ ;  /* 0x000000443f457210 */ /* 0x000fe20007f5e0ff */
[----:B------:R-:W-:Y:S01]  /*dc10*/  IMAD.MOV.U32 R59, RZ, RZ, RZ ;  /* 0x000000ffff3b7224 */ /* 0x000fe200078e00ff */
[----:B------:R-:W-:Y:S01]  /*dc20*/  IADD3 R118, P0, PT, R119, R71, RZ ;  /* 0x0000004777767210 */ /* 0x000fe20007f1e0ff */
[----:B------:R-:W-:-:S03]  /*dc30*/  IMAD.WIDE.U32 R72, R114, R56, R72 ;  /* 0x0000003872487225 */ /* 0x000fc600078e0048 */
[----:B------:R-:W-:Y:S01]  /*dc40*/  IADD3.X R119, PT, PT, RZ, RZ, RZ, P0, !PT ;  /* 0x000000ffff777210 */ /* 0x000fe200007fe4ff */
[----:B------:R-:W-:-:S04]  /*dc50*/  IMAD.WIDE.U32 R66, R75, R54, R66 ;  /* 0x000000364b427225 */ /* 0x000fc800078e0042 */
        /* <DEDUP_REMOVED lines=31> */
[----:B------:R-:W-:Y:S02]  /*de50*/  IMAD.X R67, RZ, RZ, RZ, P5 ;  /* 0x000000ffff437224 */ /* 0x000fe400028e06ff */
[----:B------:R-:W-:Y:S01]  /*de60*/  IMAD.X R64, RZ, RZ, RZ, P4 ;  /* 0x000000ffff407224 */ /* 0x000fe200020e06ff */
[----:B------:R-:W-:Y:S01]  /*de70*/  IADD3 R60, P4, PT, R62, R73, RZ ;  /* 0x000000493e3c7210 */ /* 0x000fe20007f9e0ff */
        /* <DEDUP_REMOVED lines=33> */
[----:B------:R-:W-:Y:S02]  /*e090*/  IMAD.X R63, RZ, RZ, RZ, P5 ;  /* 0x000000ffff3f7224 */ /* 0x000fe400028e06ff */
[----:B------:R-:W-:Y:S01]  /*e0a0*/  IMAD.WIDE.U32 R64, R116, R55, R70 ;  /* 0x0000003774407225 */ /* 0x000fe200078e0046 */
[----:B------:R-:W-:Y:S02]  /*e0b0*/  IADD3 R72, P2, PT, R72, R59, RZ ;  /* 0x0000003b48487210 */ /* 0x000fe40007f5e0ff */
[----:B------:R-:W-:Y:S02]  /*e0c0*/  IADD3.X R59, PT, PT, RZ, RZ, RZ, P3, !PT ;  /* 0x000000ffff3b7210 */ /* 0x000fe40001ffe4ff */
[----:B------:R-:W-:Y:S01]  /*e0d0*/  IADD3 R70, P6, PT, R60, R65, RZ ;  /* 0x000000413c467210 */ /* 0x000fe20007fde0ff */
[----:B------:R-:W-:Y:S01]  /*e0e0*/  IMAD.X R65, RZ, RZ, RZ, P1 ;  /* 0x000000ffff417224 */ /* 0x000fe200008e06ff */
[----:B------:R-:W-:-:S02]  /*e0f0*/  IADD3 R59, P3, PT, R59, R72, RZ ;  /* 0x000000483b3b7210 */ /* 0x000fc40007f7e0ff */
[----:B------:R-:W-:Y:S02]  /*e100*/  IADD3.X R71, PT, PT, RZ, RZ, RZ, P6, !PT ;  /* 0x000000ffff477210 */ /* 0x000fe400037fe4ff */
[----:B------:R-:W-:Y:S02]  /*e110*/  IADD3 R59, P4, PT, R61, R59, RZ ;  /* 0x0000003b3d3b7210 */ /* 0x000fe40007f9e0ff */
[----:B------:R-:W-:Y:S01]  /*e120*/  IADD3 R118, PT, PT, R118, R119, R63 ;  /* 0x0000007776767210 */ /* 0x000fe20007ffe03f */
[----:B------:R-:W-:Y:S01]  /*e130*/  IMAD.WIDE.U32 R60, R116, R56, R70 ;  /* 0x00000038743c7225 */ /* 0x000fe200078e0046 */
[----:B------:R-:W-:-:S03]  /*e140*/  IADD3.X R110, PT, PT, RZ, RZ, RZ, P4, !PT ;  /* 0x000000ffff6e7210 */ /* 0x000fc600027fe4ff */
[----:B------:R-:W-:Y:S01]  /*e150*/  IMAD.X R63, RZ, RZ, RZ, P0 ;  /* 0x000000ffff3f7224 */ /* 0x000fe200000e06ff */
[----:B------:R-:W-:Y:S01]  /*e160*/  IADD3 R70, P0, PT, R61, R59, RZ ;  /* 0x0000003b3d467210 */ /* 0x000fe20007f1e0ff */
[----:B------:R-:W-:Y:S01]  /*e170*/  IMAD.X R59, RZ, RZ, RZ, P3 ;  /* 0x000000ffff3b7224 */ /* 0x000fe200018e06ff */
[----:B------:R-:W-:Y:S01]  /*e180*/  IADD3.X R61, PT, PT, RZ, RZ, RZ, P2, !PT ;  /* 0x000000ffff3d7210 */ /* 0x000fe200017fe4ff */
[----:B------:R-:W-:Y:S01]  /*e190*/  IMAD.MOV.U32 R119, RZ, RZ, R68 ;  /* 0x000000ffff777224 */ /* 0x000fe200078e0044 */
[----:B------:R-:W-:Y:S01]  /*e1a0*/  IADD3 R118, PT, PT, R63, R118, R65 ;  /* 0x000000763f767210 */ /* 0x000fe20007ffe041 */
[----:B------:R-:W-:Y:S02]  /*e1b0*/  IMAD.X R71, RZ, RZ, RZ, P0 ;  /* 0x000000ffff477224 */ /* 0x000fe400000e06ff */
[----:B------:R-:W-:Y:S01]  /*e1c0*/  IMAD.MOV.U32 R111, RZ, RZ, R60 ;  /* 0x000000ffff6f7224 */ /* 0x000fe200078e003c */
[----:B------:R-:W-:Y:S01]  /*e1d0*/  IADD3 R59, PT, PT, R59, R118, R61 ;  /* 0x000000763b3b7210 */ /* 0x000fe20007ffe03d */
[----:B------:R-:W-:-:S05]  /*e1e0*/  IMAD.WIDE.U32 R116, R116, R57, R70 ;  /* 0x0000003974747225 */ /* 0x000fca00078e0046 */
[----:B------:R-:W-:Y:S01]  /*e1f0*/  IADD3 R110, PT, PT, R117, R59, R110 ;  /* 0x0000003b756e7210 */ /* 0x000fe20007ffe06e */
[----:B------:R-:W-:Y:S02]  /*e200*/  IMAD.MOV.U32 R59, RZ, RZ, R62 ;  /* 0x000000ffff3b7224 */ /* 0x000fe400078e003e */
[----:B------:R-:W-:Y:S01]  /*e210*/  IMAD.MOV.U32 R117, RZ, RZ, R64 ;  /* 0x000000ffff757224 */ /* 0x000fe200078e0040 */
        /* <DEDUP_REMOVED lines=27> */
.L_x_28:
[----:B------:R-:W-:Y:S01]  /*e3d0*/  IADD3 R58, PT, PT, R58, -R50, RZ ;  /* 0x800000323a3a7210 */ /* 0x000fe20007ffe0ff */
[----:B------:R-:W-:Y:S01]  /*e3e0*/  IMAD.IADD R59, R59, 0x1, -R51 ;  /* 0x000000013b3b7824 */ /* 0x000fe200078e0a33 */
[----:B------:R-:W-:Y:S01]  /*e3f0*/  IADD3 R113, PT, PT, R113, -R53, RZ ;  /* 0x8000003571717210 */ /* 0x000fe20007ffe0ff */
[----:B------:R-:W-:Y:S01]  /*e400*/  IMAD.IADD R119, R119, 0x1, -R52 ;  /* 0x0000000177777824 */ /* 0x000fe200078e0a34 */
[----:B------:R-:W-:Y:S01]  /*e410*/  IADD3 R116, PT, PT, R116, -R56, RZ ;  /* 0x8000003874747210 */ /* 0x000fe20007ffe0ff */
[----:B------:R-:W-:Y:S02]  /*e420*/  IMAD.IADD R117, R117, 0x1, -R54 ;  /* 0x0000000175757824 */ /* 0x000fe400078e0a36 */
[----:B------:R-:W-:Y:S02]  /*e430*/  IMAD.IADD R111, R111, 0x1, -R55 ;  /* 0x000000016f6f7824 */ /* 0x000fe400078e0a37 */
[----:B------:R-:W-:-:S07]  /*e440*/  IMAD.IADD R110, R110, 0x1, -R57 ;  /* 0x000000016e6e7824 */ /* 0x000fce00078e0a39 */
.L_x_29:
[----:B------:R-:W-:Y:S05]  /*e450*/  BSYNC.RECONVERGENT B3 ;  /* 0x0000000000037941 */ /* 0x000fea0003800200 */
.L_x_27:
[-C--:B------:R-:W-:Y:S01]  /*e460*/  IMAD.WIDE.U32 R122, R58, R43.reuse, RZ ;  /* 0x0000002b3a7a7225 */ /* 0x080fe200078e00ff */
[----:B------:R-:W-:Y:S03]  /*e470*/  BSSY.RECONVERGENT B3, `(.L_x_30) ;  /* 0x00001de000037945 */ /* 0x000fe60003800200 */
[----:B------:R-:W-:Y:S02]  /*e480*/  IMAD.MOV.U32 R122, RZ, RZ, R123 ;  /* 0x000000ffff7a7224 */ /* 0x000fe400078e007b */
[----:B------:R-:W-:Y:S02]  /*e490*/  HFMA2 R123, -RZ, RZ, 0, 0 ;  /* 0x00000000ff7b7431 */ /* 0x000fe400000001ff */
[----:B------:R-:W-:Y:S02]  /*e4a0*/  IMAD.MOV.U32 R63, RZ, RZ, RZ ;  /* 0x000000ffff3f7224 */ /* 0x000fe400078e00ff */
[----:B------:R-:W-:-:S04]  /*e4b0*/  IMAD.WIDE.U32 R122, R59, R43, R122 ;  /* 0x0000002b3b7a7225 */ /* 0x000fc800078e007a */
[----:B------:R-:W-:Y:S01]  /*e4c0*/  IMAD.MOV.U32 R62, RZ, RZ, R123 ;  /* 0x000000ffff3e7224 */ /* 0x000fe200078e007b */
[----:B------:R-:W-:-:S03]  /*e4d0*/  MOV R123, RZ ;  /* 0x000000ff007b7202 */ /* 0x000fc60000000f00 */
[----:B------:R-:W-:-:S04]  /*e4e0*/  IMAD.WIDE.U32 R62, R119, R43, R62 ;  /* 0x0000002b773e7225 */ /* 0x000fc800078e003e */
[----:B------:R-:W-:-:S05]  /*e4f0*/  IMAD.WIDE.U32 R122, R58, R44, R122 ;  /* 0x0000002c3a7a7225 */ /* 0x000fca00078e007a */
[----:B------:R-:W-:Y:S01]  /*e500*/  IADD3 R120, P0, PT, R62, R123, RZ ;  /* 0x0000007b3e787210 */ /* 0x000fe20007f1e0ff */
[----:B------:R-:W-:Y:S02]  /*e510*/  IMAD.MOV.U32 R62, RZ, RZ, R63 ;  /* 0x000000ffff3e7224 */ /* 0x000fe400078e003f */
[----:B------:R-:W-:Y:S02]  /*e520*/  HFMA2 R63, -RZ, RZ, 0, 0 ;  /* 0x00000000ff3f7431 */ /* 0x000fe400000001ff */
[----:B------:R-:W-:Y:S02]  /*e530*/  IMAD.X R121, RZ, RZ, RZ, P0 ;  /* 0x000000ffff797224 */ /* 0x000fe400000e06ff */
[----:B------:R-:W-:-:S04]  /*e540*/  IMAD.WIDE.U32 R120, R59, R44, R120 ;  /* 0x0000002c3b787225 */ /* 0x000fc800078e0078 */
[----:B------:R-:W-:-:S03]  /*e550*/  IMAD.WIDE.U32 R62, R113, R43, R62 ;  /* 0x0000002b713e7225 */ /* 0x000fc600078e003e */
[----:B------:R-:W-:Y:S01]  /*e560*/  IADD3 R72, P0, PT, R62, R121, RZ ;  /* 0x000000793e487210 */ /* 0x000fe20007f1e0ff */
[----:B------:R-:W-:Y:S01]  /*e570*/  IMAD.MOV.U32 R62, RZ, RZ, R63 ;  /* 0x000000ffff3e7224 */ /* 0x000fe200078e003f */
[----:B------:R-:W-:Y:S01]  /*e580*/  MOV R63, RZ ;  /* 0x000000ff003f7202 */ /* 0x000fe20000000f00 */
[----:B------:R-:W-:Y:S02]  /*e590*/  IMAD.MOV.U32 R121, RZ, RZ, RZ ;  /* 0x000000ffff797224 */ /* 0x000fe400078e00ff */
[----:B------:R-:W-:Y:S02]  /*e5a0*/  IMAD.X R73, RZ, RZ, RZ, P0 ;  /* 0x000000ffff497224 */ /* 0x000fe400000e06ff */
[----:B------:R-:W-:-:S04]  /*e5b0*/  IMAD.WIDE.U32 R62, R117, R43, R62 ;  /* 0x0000002b753e7225 */ /* 0x000fc800078e003e */
        /* <DEDUP_REMOVED lines=8> */
[----:B------:R-:W-:-:S04]  /*e640*/  IMAD.WIDE.U32 R68, R113, R44, R68 ;  /* 0x0000002c71447225 */ /* 0x000fc800078e0044 */
[----:B------:R-:W-:-:S04]  /*e650*/  IMAD.WIDE.U32 R62, R111, R43, R62 ;  /* 0x0000002b6f3e7225 */ /* 0x000fc800078e003e */
[----:B------:R-:W-:Y:S01]  /*e660*/  IMAD.WIDE.U32 R72, R59, R45, R72 ;  /* 0x0000002d3b487225 */ /* 0x000fe200078e0048 */
[----:B------:R-:W-:-:S03]  /*e670*/  IADD3 R70, P0, PT, R62, R69, RZ ;  /* 0x000000453e467210 */ /* 0x000fc60007f1e0ff */
[----:B------:R-:W-:Y:S02]  /*e680*/  IMAD.MOV.U32 R62, RZ, RZ, R63 ;  /* 0x000000ffff3e7224 */ /* 0x000fe400078e003f */
[----:B------:R-:W-:Y:S01]  /*e690*/  HFMA2 R63, -RZ, RZ, 0, 0 ;  /* 0x00000000ff3f7431 */ /* 0x000fe200000001ff */
[----:B------:R-:W-:Y:S01]  /*e6a0*/  IADD3 R68, P1, PT, R68, R73, RZ ;  /* 0x0000004944447210 */ /* 0x000fe20007f3e0ff */
[----:B------:R-:W-:Y:S01]  /*e6b0*/  IMAD.MOV.U32 R73, RZ, RZ, RZ ;  /* 0x000000ffff497224 */ /* 0x000fe200078e00ff */
[----:B------:R-:W-:-:S03]  /*e6c0*/  IADD3.X R71, PT, PT, RZ, RZ, RZ, P0, !PT ;  /* 0x000000ffff477210 */ /* 0x000fc600007fe4ff */
        /* <DEDUP_REMOVED lines=8> */
[----:B------:R-:W-:Y:S01]  /*e750*/  IMAD.MOV.U32 R62, RZ, RZ, R63 ;  /* 0x000000ffff3e7224 */ /* 0x000fe200078e003f */
[----:B------:R-:W-:Y:S01]  /*e760*/  IADD3 R68, P2, PT, R68, R73, RZ ;  /* 0x0000004944447210 */ /* 0x000fe20007f5e0ff */
[----:B------:R-:W-:Y:S02]  /*e770*/  IMAD.MOV.U32 R63, RZ, RZ, RZ ;  /* 0x000000ffff3f7224 */ /* 0x000fe400078e00ff */
[----:B------:R-:W-:Y:S01]  /*e780*/  IMAD.X R71, RZ, RZ, RZ, P1 ;  /* 0x000000ffff477224 */ /* 0x000fe200008e06ff */
[----:B------:R-:W-:Y:S01]  /*e790*/  IADD3.X R69, PT, PT, RZ, RZ, RZ, P2, !PT ;  /* 0x000000ffff457210 */ /* 0x000fe200017fe4ff */
        /* <DEDUP_REMOVED lines=21> */
[----:B------:R-:W-:Y:S02]  /*e8f0*/  IMAD.X R75, RZ, RZ, RZ, P2 ;  /* 0x000000ffff4b7224 */ /* 0x000fe400010e06ff */
        /* <DEDUP_REMOVED lines=53> */
[----:B------:R-:W-:Y:S01]  /*ec50*/  IMAD R66, R58, R43, RZ ;  /* 0x0000002b3a427224 */ /* 0x000fe200078e02ff */
[----:B------:R-:W-:Y:S01]  /*ec60*/  IADD3 R64, P4, PT, R64, R61, RZ ;  /* 0x0000003d40407210 */ /* 0x000fe20007f9e0ff */
[----:B------:R-:W-:Y:S02]  /*ec70*/  IMAD.MOV.U32 R67, RZ, RZ, RZ ;  /* 0x000000ffff437224 */ /* 0x000fe400078e00ff */
[----:B------:R-:W-:Y:S02]  /*ec80*/  IMAD R61, R66, R85, RZ ;  /* 0x00000055423d7224 */ /* 0x000fe400078e02ff */
[----:B------:R-:W-:Y:S02]  /*ec90*/  IMAD.X R115, RZ, RZ, RZ, P2 ;  /* 0x000000ffff737224 */ /* 0x000fe400010e06ff */
[----:B------:R-:W-:-:S04]  /*eca0*/  IMAD.HI.U32 R67, R61, R50, R66 ;  /* 0x000000323d437227 */ /* 0x000fc800078e0042 */
[----:B------:R-:W-:Y:S01]  /*ecb0*/  IMAD.WIDE.U32 R114, R116, R47, R114 ;  /* 0x0000002f74727225 */ /* 0x000fe200078e0072 */
[----:B------:R-:W-:-:S03]  /*ecc0*/  IADD3 R66, P0, PT, R122, R67, RZ ;  /* 0x000000437a427210 */ /* 0x000fc60007f1e0ff */
[----:B------:R-:W-:Y:S02]  /*ecd0*/  IMAD.X R65, RZ, RZ, RZ, P4 ;  /* 0x000000ffff417224 */ /* 0x000fe400020e06ff */
[----:B------:R-:W-:Y:S02]  /*ece0*/  IMAD.X R67, RZ, RZ, RZ, P0 ;  /* 0x000000ffff437224 */ /* 0x000fe400000e06ff */
[----:B------:R-:W-:-:S04]  /*ecf0*/  IMAD.WIDE.U32 R64, R119, R49, R64 ;  /* 0x0000003177407225 */ /* 0x000fc800078e0040 */
[----:B------:R-:W-:-:S04]  /*ed00*/  IMAD.WIDE.U32 R66, R61, R51, R66 ;  /* 0x000000333d427225 */ /* 0x000fc800078e0042 */
[----:B------:R-:W-:Y:S01]  /*ed10*/  IMAD R118, R66, R85, RZ ;  /* 0x0000005542767224 */ /* 0x000fe200078e02ff */
[----:B------:R-:W-:Y:S01]  /*ed20*/  IADD3 R120, P0, PT, R120, R67, RZ ;  /* 0x0000004378787210 */ /* 0x000fe20007f1e0ff */
[----:B------:R-:W-:-:S03]  /*ed30*/  IMAD.MOV.U32 R67, RZ, RZ, RZ ;  /* 0x000000ffff437224 */ /* 0x000fc600078e00ff */
[----:B------:R-:W-:Y:S01]  /*ed40*/  IADD3.X R121, PT, PT, RZ, RZ, RZ, P0, !PT ;  /* 0x000000ffff797210 */ /* 0x000fe200007fe4ff */
[----:B------:R-:W-:-:S04]  /*ed50*/  IMAD.HI.U32 R67, R118, R50, R66 ;  /* 0x0000003276437227 */ /* 0x000fc800078e0042 */
[----:B------:R-:W-:-:S05]  /*ed60*/  IMAD.WIDE.U32 R120, R61, R52, R120 ;  /* 0x000000343d787225 */ /* 0x000fca00078e0078 */
[----:B------:R-:W-:-:S05]  /*ed70*/  IADD3 R72, P0, PT, R72, R121, RZ ;  /* 0x0000007948487210 */ /* 0x000fca0007f1e0ff */
[----:B------:R-:W-:Y:S02]  /*ed80*/  IMAD.X R73, RZ, RZ, RZ, P0 ;  /* 0x000000ffff497224 */ /* 0x000fe400000e06ff */
[----:B------:R-:W-:-:S05]  /*ed90*/  IMAD.WIDE.U32 R72, R61, R53, R72 ;  /* 0x000000353d487225 */ /* 0x000fca00078e0048 */
[----:B------:R-:W-:-:S05]  /*eda0*/  IADD3 R68, P0, PT, R68, R73, RZ ;  /* 0x0000004944447210 */ /* 0x000fca0007f1e0ff */
[----:B------:R-:W-:Y:S02]  /*edb0*/  IMAD.X R69, RZ, RZ, RZ, P0 ;  /* 0x000000ffff457224 */ /* 0x000fe400000e06ff */
[----:B------:R-:W-:-:S05]  /*edc0*/  IMAD.WIDE.U32 R68, R61, R54, R68 ;  /* 0x000000363d447225 */ /* 0x000fca00078e0044 */
[----:B------:R-:W-:-:S04]  /*edd0*/  IADD3 R70, P0, PT, R70, R69, RZ ;  /* 0x0000004546467210 */ /* 0x000fc80007f1e0ff */
[----:B------:R-:W-:Y:S02]  /*ede0*/  IADD3.X R71, PT, PT, RZ, RZ, RZ, P0, !PT ;  /* 0x000000ffff477210 */ /* 0x000fe400007fe4ff */
[----:B------:R-:W-:Y:S01]  /*edf0*/  IADD3 R66, P0, PT, R120, R67, RZ ;  /* 0x0000004378427210 */ /* 0x000fe20007f1e0ff */
[----:B------:R-:W-:-:S04]  /*ee00*/  IMAD.WIDE.U32 R70, R61, R55, R70 ;  /* 0x000000373d467225 */ /* 0x000fc800078e0046 */
[----:B------:R-:W-:Y:S01]  /*ee10*/  IMAD.X R67, RZ, RZ, RZ, P0 ;  /* 0x000000ffff437224 */ /* 0x000fe200000e06ff */
[----:B------:R-:W-:Y:S01]  /*ee20*/  IADD3 R74, P3, PT, R74, R71, RZ ;  /* 0x000000474a4a7210 */ /* 0x000fe20007f7e0ff */
[----:B------:R-:W-:-:S03]  /*ee30*/  IMAD.WIDE.U32 R66, R118, R51, R66 ;  /* 0x0000003376427225 */ /* 0x000fc600078e0042 */
[----:B------:R-:W-:Y:S01]  /*ee40*/  IADD3.X R75, PT, PT, RZ, RZ, RZ, P3, !PT ;  /* 0x000000ffff4b7210 */ /* 0x000fe20001ffe4ff */
[----:B------:R-:W-:Y:S01]  /*ee50*/  IMAD R112, R66, R85, RZ ;  /* 0x0000005542707224 */ /* 0x000fe200078e02ff */
[----:B------:R-:W-:Y:S01]  /*ee60*/  IADD3 R72, P0, PT, R72, R67, RZ ;  /* 0x0000004348487210 */ /* 0x000fe20007f1e0ff */
[----:B------:R-:W-:Y:S02]  /*ee70*/  IMAD.MOV.U32 R67, RZ, RZ, RZ ;  /* 0x000000ffff437224 */ /* 0x000fe400078e00ff */
[----:B------:R-:W-:Y:S01]  /*ee80*/  IMAD.WIDE.U32 R74, R61, R56, R74 ;  /* 0x000000383d4a7225 */ /* 0x000fe200078e004a */
[----:B------:R-:W-:-:S03]  /*ee90*/  IADD3.X R73, PT, PT, RZ, RZ, RZ, P0, !PT ;  /* 0x000000ffff497210 */ /* 0x000fc600007fe4ff */
[----:B------:R-:W-:Y:S01]  /*eea0*/  IMAD.HI.U32 R67, R112, R50, R66 ;  /* 0x0000003270437227 */ /* 0x000fe200078e0042 */
[----:B------:R-:W-:-:S03]  /*eeb0*/  MOV R66, R60 ;  /* 0x0000003c00427202 */ /* 0x000fc60000000f00 */
[----:B------:R-:W-:-:S05]  /*eec0*/  IMAD.WIDE.U32 R72, R118, R52, R72 ;  /* 0x0000003476487225 */ /* 0x000fca00078e0048 */
[----:B------:R-:W-:Y:S02]  /*eed0*/  IADD3 R68, P0, PT, R68, R73, RZ ;  /* 0x0000004944447210 */ /* 0x000fe40007f1e0ff */
[----:B------:R-:W-:Y:S01]  /*eee0*/  IADD3 R72, P5, PT, R72, R67, RZ ;  /* 0x0000004348487210 */ /* 0x000fe20007fbe0ff */
[----:B------:R-:W-:Y:S02]  /*eef0*/  IMAD.MOV.U32 R67, RZ, RZ, RZ ;  /* 0x000000ffff437224 */ /* 0x000fe400078e00ff */
[----:B------:R-:W-:Y:S02]  /*ef00*/  IMAD.X R69, RZ, RZ, RZ, P0 ;  /* 0x000000ffff457224 */ /* 0x000fe400000e06ff */
[----:B------:R-:W-:Y:S02]  /*ef10*/  IMAD.X R73, RZ, RZ, RZ, P5 ;  /* 0x000000ffff497224 */ /* 0x000fe400028e06ff */
[----:B------:R-:W-:-:S04]  /*ef20*/  IMAD.WIDE.U32 R68, R118, R53, R68 ;  /* 0x0000003576447225 */ /* 0x000fc800078e0044 */
[----:B------:R-:W-:Y:S01]  /*ef30*/  IMAD.WIDE.U32 R72, R112, R51, R72 ;  /* 0x0000003370487225 */ /* 0x000fe200078e0048 */
[----:B------:R-:W-:-:S03]  /*ef40*/  IADD3 R70, P0, PT, R70, R69, RZ ;  /* 0x0000004546467210 */ /* 0x000fc60007f1e0ff */
[----:B------:R-:W-:Y:S01]  /*ef50*/  IMAD.WIDE.U32 R66, R58, R76, R66 ;  /* 0x0000004c3a427225 */ /* 0x000fe200078e0042 */
[----:B------:R-:W-:Y:S02]  /*ef60*/  IADD3 R68, P6, PT, R68, R73, RZ ;  /* 0x0000004944447210 */ /* 0x000fe40007fde0ff */
[----:B------:R-:W-:Y:S01]  /*ef70*/  IADD3 R58, P2, PT, R63, R115, RZ ;  /* 0x000000733f3a7210 */ /* 0x000fe20007f5e0ff */
[----:B------:R-:W-:Y:S01]  /*ef80*/  IMAD R115, R72, R85, RZ ;  /* 0x0000005548737224 */ /* 0x000fe200078e02ff */
[----:B------:R-:W-:Y:S01]  /*ef90*/  IADD3.X R71, PT, PT, RZ, RZ, RZ, P0, !PT ;  /* 0x000000ffff477210 */ /* 0x000fe200007fe4ff */
[----:B------:R-:W-:Y:S01]  /*efa0*/  IMAD.MOV.U32 R73, RZ, RZ, RZ ;  /* 0x000000ffff497224 */ /* 0x000fe200078e00ff */
[----:B------:R-:W-:Y:S01]  /*efb0*/  IADD3.X R63, PT, PT, RZ, RZ, RZ, P1, !PT ;  /* 0x000000ffff3f7210 */ /* 0x000fe20000ffe4ff */
[----:B------:R-:W-:Y:S01]  /*efc0*/  IMAD.X R69, RZ, RZ, RZ, P6 ;  /* 0x000000ffff457224 */ /* 0x000fe200030e06ff */
[----:B------:R-:W-:Y:S01]  /*efd0*/  IADD3 R66, P6, PT, R66, R75, RZ ;  /* 0x0000004b42427210 */ /* 0x000fe20007fde0ff */
[----:B------:R-:W-:Y:S01]  /*efe0*/  IMAD.HI.U32 R72, R115, R50, R72 ;  /* 0x0000003273487227 */ /* 0x000fe200078e0048 */
[----:B------:R-:W-:-:S02]  /*eff0*/  IADD3 R64, P4, PT, R64, R67, RZ ;  /* 0x0000004340407210 */ /* 0x000fc40007f9e0ff */
        /* <DEDUP_REMOVED lines=14> */
[----:B------:R-:W-:-:S04]  /*f0e0*/  IMAD.WIDE.U32 R72, R115, R51, R72 ;  /* 0x0000003373487225 */ /* 0x000fc800078e0048 */
[----:B------:R-:W-:Y:S01]  /*f0f0*/  IMAD.WIDE.U32 R70, R112, R53, R70 ;  /* 0x0000003570467225 */ /* 0x000fe200078e0046 */
[----:B------:R-:W-:-:S03]  /*f100*/  MOV R74, R72 ;  /* 0x00000048004a7202 */ /* 0x000fc60000000f00 */
[----:B------:R-:W-:-:S04]  /*f110*/  IMAD.WIDE.U32 R68, R118, R55, R68 ;  /* 0x0000003776447225 */ /* 0x000fc800078e0044 */
[----:B------:R-:W-:-:S04]  /*f120*/  IMAD.WIDE.U32 R66, R61, R57, R66 ;  /* 0x000000393d427225 */ /* 0x000fc800078e0042 */
[----:B------:R-:W-:-:S04]  /*f130*/  IMAD.WIDE.U32 R64, R59, R76, R64 ;  /* 0x0000004c3b407225 */ /* 0x000fc800078e0040 */
[----:B------:R-:W-:Y:S02]  /*f140*/  IMAD.X R61, RZ, RZ, RZ, P1 ;  /* 0x000000ffff3d7224 */ /* 0x000fe400008e06ff */
[----:B------:R-:W-:Y:S02]  /*f150*/  IMAD.X R59, RZ, RZ, RZ, P2 ;  /* 0x000000ffff3b7224 */ /* 0x000fe400010e06ff */
[----:B------:R-:W-:Y:S01]  /*f160*/  IMAD R114, R72, R85, RZ ;  /* 0x0000005548727224 */ /* 0x000fe200078e02ff */
[----:B------:R-:W-:Y:S01]  /*f170*/  IADD3 R72, P3, PT, R70, R73, RZ ;  /* 0x0000004946487210 */ /* 0x000fe20007f7e0ff */
[----:B------:R-:W-:Y:S01]  /*f180*/  IMAD.WIDE.U32 R62, R113, R49, R62 ;  /* 0x00000031713e7225 */ /* 0x000fe200078e003e */
[----:B------:R-:W-:Y:S02]  /*f190*/  IADD3 R70, P0, PT, R68, R71, RZ ;  /* 0x0000004744467210 */ /* 0x000fe40007f1e0ff */
[----:B------:R-:W-:Y:S01]  /*f1a0*/  IADD3 R68, P4, PT, R66, R69, RZ ;  /* 0x0000004542447210 */ /* 0x000fe20007f9e0ff */
[----:B------:R-:W-:Y:S01]  /*f1b0*/  IMAD.WIDE.U32 R60, R111, R48, R60 ;  /* 0x000000306f3c7225 */ /* 0x000fe200078e003c */
[----:B------:R-:W-:-:S02]  /*f1c0*/  IADD3 R66, P1, PT, R64, R67, RZ ;  /* 0x0000004340427210 */ /* 0x000fc40007f3e0ff */
[----:B------:R-:W-:Y:S01]  /*f1d0*/  IADD3 R64, P5, PT, R62, R65, RZ ;  /* 0x000000413e407210 */ /* 0x000fe20007fbe0ff */
[----:B------:R-:W-:Y:S01]  /*f1e0*/  IMAD.WIDE.U32 R58, R110, R47, R58 ;  /* 0x0000002f6e3a7225 */ /* 0x000fe200078e003a */
[----:B------:R-:W-:Y:S02]  /*f1f0*/  IADD3 R62, P2, PT, R60, R63, RZ ;  /* 0x0000003f3c3e7210 */ /* 0x000fe40007f5e0ff */
[----:B------:R-:W-:Y:S01]  /*f200*/  IADD3.X R69, PT, PT, RZ, RZ, RZ, P4, !PT ;  /* 0x000000ffff457210 */ /* 0x000fe200027fe4ff */
[----:B------:R-:W-:Y:S02]  /*f210*/  IMAD.MOV.U32 R75, RZ, RZ, RZ ;  /* 0x000000ffff4b7224 */ /* 0x000fe400078e00ff */
        /* <DEDUP_REMOVED lines=8> */
[----:B------:R-:W-:Y:S01]  /*f2a0*/  IMAD.X R65, RZ, RZ, RZ, P5 ;  /* 0x000000ffff417224 */ /* 0x000fe200028e06ff */
[----:B------:R-:W-:Y:S01]  /*f2b0*/  IADD3 R70, P5, PT, R70, R73, RZ ;  /* 0x0000004946467210 */ /* 0x000fe20007fbe0ff */
[----:B------:R-:W-:Y:S02]  /*f2c0*/  IMAD.X R63, RZ, RZ, RZ, P2 ;  /* 0x000000ffff3f7224 */ /* 0x000fe400010e06ff */
[----:B------:R-:W-:-:S04]  /*f2d0*/  IMAD.WIDE.U32 R68, R118, R56, R68 ;  /* 0x0000003876447225 */ /* 0x000fc800078e0044 */
[----:B------:R-:W-:Y:S01]  /*f2e0*/  IMAD.WIDE.U32 R60, R116, R48, R60 ;  /* 0x00000030743c7225 */ /* 0x000fe200078e003c */
[----:B------:R-:W-:Y:S02]  /*f2f0*/  IADD3 R68, P4, PT, R68, R71, RZ ;  /* 0x0000004744447210 */ /* 0x000fe40007f9e0ff */
        /* <DEDUP_REMOVED lines=12> */
[----:B------:R-:W-:-:S03]  /*f3c0*/  IADD3.X R63, PT, PT, RZ, RZ, RZ, P6, !PT ;  /* 0x000000ffff3f7210 */ /* 0x000fc600037fe4ff */
[----:B------:R-:W-:Y:S02]  /*f3d0*/  IMAD.X R67, RZ, RZ, RZ, P3 ;  /* 0x000000ffff437224 */ /* 0x000fe400018e06ff */
[----:B------:R-:W-:Y:S02]  /*f3e0*/  IMAD R75, R72, R85, RZ ;  /* 0x00000055484b7224 */ /* 0x000fe400078e02ff */
[----:B------:R-:W-:-:S04]  /*f3f0*/  IMAD.WIDE.U32 R70, R115, R53, R70 ;  /* 0x0000003573467225 */ /* 0x000fc800078e0046 */
[----:B------:R-:W-:Y:S01]  /*f400*/  IMAD.MOV.U32 R64, RZ, RZ, R72 ;  /* 0x000000ffff407224 */ /* 0x000fe200078e0048 */
[----:B------:R-:W-:Y:S01]  /*f410*/  IADD3 R72, P5, PT, R70, R73, RZ ;  /* 0x0000004946487210 */ /* 0x000fe20007fbe0ff */
[----:B------:R-:W-:Y:S02]  /*f420*/  IMAD.MOV.U32 R65, RZ, RZ, RZ ;  /* 0x000000ffff417224 */ /* 0x000fe400078e00ff */
[----:B------:R-:W-:Y:S02]  /*f430*/  IMAD.X R61, RZ, RZ, RZ, P1 ;  /* 0x000000ffff3d7224 */ /* 0x000fe400008e06ff */
[----:B------:R-:W-:-:S04]  /*f440*/  IMAD.WIDE.U32 R68, R112, R55, R68 ;  /* 0x0000003770447225 */ /* 0x000fc800078e0044 */
[----:B------:R-:W-:Y:S01]  /*f450*/  IMAD.X R59, RZ, RZ, RZ, P0 ;  /* 0x000000ffff3b7224 */ /* 0x000fe200000e06ff */
[----:B------:R-:W-:Y:S01]  /*f460*/  IADD3 R70, P3, PT, R68, R71, RZ ;  /* 0x0000004744467210 */ /* 0x000fe20007f7e0ff */
[----:B------:R-:W-:-:S04]  /*f470*/  IMAD.WIDE.U32 R66, R118, R57, R66 ;  /* 0x0000003976427225 */ /* 0x000fc800078e0042 */
[----:B------:R-:W-:Y:S01]  /*f480*/  IMAD.HI.U32 R64, R75, R50, R64 ;  /* 0x000000324b407227 */ /* 0x000fe200078e0040 */
[----:B------:R-:W-:Y:S02]  /*f490*/  IADD3.X R65, PT, PT, RZ, RZ, RZ, P2, !PT ;  /* 0x000000ffff417210 */ /* 0x000fe400017fe4ff */
        /* <DEDUP_REMOVED lines=14> */
[----:B------:R-:W-:Y:S02]  /*f580*/  IMAD.X R61, RZ, RZ, RZ, P5 ;  /* 0x000000ffff3d7224 */ /* 0x000fe400028e06ff */
[----:B------:R-:W-:-:S04]  /*f590*/  IMAD.WIDE.U32 R68, R112, R56, R68 ;  /* 0x0000003870447225 */ /* 0x000fc800078e0044 */
        /* <DEDUP_REMOVED lines=8> */
[----:B------:R-:W-:Y:S01]  /*f620*/  IADD3 R58, P3, PT, R58, R65, RZ ;  /* 0x000000413a3a7210 */ /* 0x000fe20007f7e0ff */
[----:B------:R-:W-:Y:S01]  /*f630*/  IMAD.WIDE.U32 R62, R117, R76, R62 ;  /* 0x0000004c753e7225 */ /* 0x000fe200078e003e */
[----:B------:R-:W-:-:S02]  /*f640*/  IADD3.X R65, PT, PT, RZ, RZ, RZ, P6, !PT ;  /* 0x000000ffff417210 */ /* 0x000fc400037fe4ff */
        /* <DEDUP_REMOVED lines=8> */
[----:B------:R-:W-:-:S03]  /*f6d0*/  MOV R66, R64 ;  /* 0x0000004000427202 */ /* 0x000fc60000000f00 */
[----:B------:R-:W-:Y:S01]  /*f6e0*/  IMAD.X R62, RZ, RZ, RZ, P3 ;  /* 0x000000ffff3e7224 */ /* 0x000fe200018e06ff */
[----:B------:R-:W-:Y:S01]  /*f6f0*/  IADD3 R58, P2, PT, R69, R58, RZ ;  /* 0x0000003a453a7210 */ /* 0x000fe20007f5e0ff */
[----:B------:R-:W-:-:S03]  /*f700*/  IMAD.WIDE.U32 R70, R115, R55, R70 ;  /* 0x0000003773467225 */ /* 0x000fc600078e0046 */
[----:B------:R-:W-:Y:S01]  /*f710*/  IADD3 R62, P0, PT, R62, R63, RZ ;  /* 0x0000003f3e3e7210 */ /* 0x000fe20007f1e0ff */
[----:B------:R-:W-:Y:S01]  /*f720*/  IMAD.WIDE.U32 R72, R114, R53, R72 ;  /* 0x0000003572487225 */ /* 0x000fe200078e0048 */
[----:B------:R-:W-:-:S03]  /*f730*/  IADD3 R68, P3, PT, R68, R71, RZ ;  /* 0x0000004744447210 */ /* 0x000fc60007f7e0ff */
[----:B------:R-:W-:Y:S01]  /*f740*/  IMAD R59, R64, R85, RZ ;  /* 0x00000055403b7224 */ /* 0x000fe200078e02ff */
[----:B------:R-:W-:Y:S01]  /*f750*/  IADD3 R70, P5, PT, R70, R73, RZ ;  /* 0x0000004946467210 */ /* 0x000fe20007fbe0ff */
[----:B------:R-:W-:Y:S02]  /*f760*/  IMAD.MOV.U32 R67, RZ, RZ, RZ ;  /* 0x000000ffff437224 */ /* 0x000fe400078e00ff */
[----:B------:R-:W-:Y:S01]  /*f770*/  IMAD.X R63, RZ, RZ, RZ, P4 ;  /* 0x000000ffff3f7224 */ /* 0x000fe200020e06ff */
[----:B------:R-:W-:Y:S01]  /*f780*/  IADD3 R64, P4, PT, R72, R65, RZ ;  /* 0x0000004148407210 */ /* 0x000fe20007f9e0ff */
[----:B------:R-:W-:Y:S01]  /*f790*/  IMAD.HI.U32 R66, R59, R50, R66 ;  /* 0x000000323b427227 */ /* 0x000fe200078e0042 */
[----:B------:R-:W-:-:S03]  /*f7a0*/  IADD3.X R67, PT, PT, RZ, RZ, RZ, P2, !PT ;  /* 0x000000ffff437210 */ /* 0x000fc600017fe4ff */
[----:B------:R-:W-:Y:S01]  /*f7b0*/  IMAD.X R69, RZ, RZ, RZ, P3 ;  /* 0x000000ffff457224 */ /* 0x000fe200018e06ff */
[----:B------:R-:W-:Y:S01]  /*f7c0*/  IADD3 R67, P3, PT, R67, R62, RZ ;  /* 0x0000003e43437210 */ /* 0x000fe20007f7e0ff */
[----:B------:R-:W-:Y:S02]  /*f7d0*/  IMAD.X R119, RZ, RZ, RZ, P1 ;  /* 0x000000ffff777224 */ /* 0x000fe400008e06ff */
[----:B------:R-:W-:-:S04]  /*f7e0*/  IMAD.WIDE.U32 R60, R111, R76, R60 ;  /* 0x0000004c6f3c7225 */ /* 0x000fc800078e003c */
[----:B------:R-:W-:Y:S01]  /*f7f0*/  IMAD.X R71, RZ, RZ, RZ, P5 ;  /* 0x000000ffff477224 */ /* 0x000fe200028e06ff */
[----:B------:R-:W-:Y:S01]  /*f800*/  IADD3 R72, P2, PT, R60, R63, RZ ;  /* 0x0000003f3c487210 */ /* 0x000fe20007f5e0ff */
[----:B------:R-:W-:Y:S01]  /*f810*/  IMAD.X R65, RZ, RZ, RZ, P4 ;  /* 0x000000ffff417224 */ /* 0x000fe200020e06ff */
[----:B------:R-:W-:Y:S01]  /*f820*/  IADD3.X R63, PT, PT, RZ, RZ, RZ, P0, !PT ;  /* 0x000000ffff3f7210 */ /* 0x000fe200007fe4ff */
[----:B------:R-:W-:-:S03]  /*f830*/  IMAD.WIDE.U32 R68, R115, R56, R68 ;  /* 0x0000003873447225 */ /* 0x000fc600078e0044 */
        /* <DEDUP_REMOVED lines=21> */
[----:B------:R-:W-:Y:S01]  /*f990*/  IMAD.X R73, RZ, RZ, RZ, P2 ;  /* 0x000000ffff497224 */ /* 0x000fe200010e06ff */
[----:B------:R-:W-:Y:S01]  /*f9a0*/  IADD3 R72, P2, PT, R62, R69, RZ ;  /* 0x000000453e487210 */ /* 0x000fe20007f5e0ff */
[----:B------:R-:W-:Y:S01]  /*f9b0*/  IMAD.WIDE.U32 R64, R59, R51, R64 ;  /* 0x000000333b407225 */ /* 0x000fe200078e0040 */
[----:B------:R-:W-:Y:S02]  /*f9c0*/  IADD3 R68, P5, PT, R68, R71, RZ ;  /* 0x0000004744447210 */ /* 0x000fe40007fbe0ff */
[----:B------:R-:W-:Y:S01]  /*f9d0*/  IADD3 R62, P3, PT, R60, R73, RZ ;  /* 0x000000493c3e7210 */ /* 0x000fe20007f7e0ff */
[----:B------:R-:W-:Y:S01]  /*f9e0*/  IMAD R66, R64, R85, RZ ;  /* 0x0000005540427224 */ /* 0x000fe200078e02ff */
[----:B------:R-:W-:Y:S01]  /*f9f0*/  IADD3 R70, P6, PT, R70, R65, RZ ;  /* 0x0000004146467210 */ /* 0x000fe20007fde0ff */
[----:B------:R-:W-:Y:S01]  /*fa00*/  HFMA2 R65, -RZ, RZ, 0, 0 ;  /* 0x00000000ff417431 */ /* 0x000fe200000001ff */
[----:B------:R-:W-:Y:S01]  /*fa10*/  IADD3.X R73, PT, PT, RZ, RZ, RZ, P2, !PT ;  /* 0x000000ffff497210 */ /* 0x000fe200017fe4ff */
[----:B------:R-:W-:Y:S01]  /*fa20*/  IMAD.X R69, RZ, RZ, RZ, P5 ;  /* 0x000000ffff457224 */ /* 0x000fe200028e06ff */
[----:B------:R-:W-:Y:S01]  /*fa30*/  IADD3 R67, P2, PT, R63, R67, RZ ;  /* 0x000000433f437210 */ /* 0x000fe20007f5e0ff */
[----:B------:R-:W-:-:S02]  /*fa40*/  IMAD.X R71, RZ, RZ, RZ, P6 ;  /* 0x000000ffff477224 */ /* 0x000fc400030e06ff */
[----:B------:R-:W-:-:S04]  /*fa50*/  IMAD.WIDE.U32 R72, R114, R56, R72 ;  /* 0x0000003872487225 */ /* 0x000fc800078e0048 */
[----:B------:R-:W-:Y:S01]  /*fa60*/  IMAD.WIDE.U32 R68, R75, R54, R68 ;  /* 0x000000364b447225 */ /* 0x000fe200078e0044 */
[----:B------:R-:W-:-:S03]  /*fa70*/  IADD3 R60, P6, PT, R73, R67, RZ ;  /* 0x00000043493c7210 */ /* 0x000fc60007fde0ff */
[----:B------:R-:W-:-:S04]  /*fa80*/  IMAD.WIDE.U32 R70, R59, R52, R70 ;  /* 0x000000343b467225 */ /* 0x000fc800078e0046 */
[----:B------:R-:W-:Y:S01]  /*fa90*/  IMAD.X R63, RZ, RZ, RZ, P4 ;  /* 0x000000ffff3f7224 */ /* 0x000fe200020e06ff */
        /* <DEDUP_REMOVED lines=40> */
[----:B------:R-:W-:Y:S01]  /*fd20*/  IMAD.WIDE.U32 R112, R66, R53, R112 ;  /* 0x0000003542707225 */ /* 0x000fe200078e0070 */
[----:B------:R-:W-:-:S03]  /*fd30*/  IADD3 R68, P3, PT, R64, R63, RZ ;  /* 0x0000003f40447210 */ /* 0x000fc60007f7e0ff */
[----:B------:R-:W-:Y:S01]  /*fd40*/  IMAD.X R61, RZ, RZ, RZ, P2 ;  /* 0x000000ffff3d7224 */ /* 0x000fe200010e06ff */
[----:B------:R-:W-:Y:S01]  /*fd50*/  IADD3 R62, P6, PT, R62, R113, RZ ;  /* 0x000000713e3e7210 */ /* 0x000fe20007fde0ff */
[----:B------:R-:W-:Y:S01]  /*fd60*/  IMAD.WIDE.U32 R118, R110, R76, R118 ;  /* 0x0000004c6e767225 */ /* 0x000fe200078e0076 */
[----:B------:R-:W-:Y:S02]  /*fd70*/  MOV R113, R60 ;  /* 0x0000003c00717202 */ /* 0x000fe40000000f00 */
        /* <DEDUP_REMOVED lines=17> */
[----:B------:R-:W-:Y:S02]  /*fe90*/  IADD3.X R111, PT, PT, RZ, RZ, RZ, P0, !PT ;  /* 0x000000ffff6f7210 */ /* 0x000fe400007fe4ff */
[----:B------:R-:W-:Y:S01]  /*fea0*/  IADD3 R61, P0, PT, R61, R58, RZ ;  /* 0x0000003a3d3d7210 */ /* 0x000fe20007f1e0ff */
[----:B------:R-:W-:Y:S01]  /*feb0*/  IMAD.WIDE.U32 R64, R59, R57, R64 ;  /* 0x000000393b407225 */ /* 0x000fe200078e0040 */
[----:B------:R-:W-:-:S02]  /*fec0*/  IADD3 R118, PT, PT, R118, R119, R63 ;  /* 0x0000007776767210 */ /* 0x000fc40007ffe03f */
[----:B------:R-:W-:Y:S01]  /*fed0*/  IADD3 R68, P2, PT, R68, R61, RZ ;  /* 0x0000003d44447210 */ /* 0x000fe20007f5e0ff */
[----:B------:R-:W-:Y:S01]  /*fee0*/  IMAD.WIDE.U32 R110, R66, R55, R110 ;  /* 0x00000037426e7225 */ /* 0x000fe200078e006e */
[----:B------:R-:W-:-:S03]  /*fef0*/  IADD3.X R63, PT, PT, RZ, RZ, RZ, P1, !PT ;  /* 0x000000ffff3f7210 */ /* 0x000fc60000ffe4ff */
[----:B------:R-:W-:Y:S01]  /*ff00*/  IMAD.X R61, RZ, RZ, RZ, P3 ;  /* 0x000000ffff3d7224 */ /* 0x000fe200018e06ff */
[----:B------:R-:W-:Y:S01]  /*ff10*/  IADD3 R58, P6, PT, R64, R111, RZ ;  /* 0x0000006f403a7210 */ /* 0x000fe20007fde0ff */
[----:B------:R-:W-:-:S03]  /*ff20*/  IMAD.MOV.U32 R111, RZ, RZ, R62 ;  /* 0x000000ffff6f7224 */ /* 0x000fc600078e003e */
[----:B------:R-:W-:Y:S01]  /*ff30*/  IADD3 R61, P3, PT, R61, R68, RZ ;  /* 0x000000443d3d7210 */ /* 0x000fe20007f7e0ff */
[----:B------:R-:W-:-:S03]  /*ff40*/  IMAD.X R59, RZ, RZ, RZ, P6 ;  /* 0x000000ffff3b7224 */ /* 0x000fc600030e06ff */
[----:B------:R-:W-:Y:S01]  /*ff50*/  IADD3 R65, P4, PT, R65, R61, RZ ;  /* 0x0000003d41417210 */ /* 0x000fe20007f9e0ff */
[----:B------:R-:W-:Y:S01]  /*ff60*/  IMAD.WIDE.U32 R58, R66, R56, R58 ;  /* 0x00000038423a7225 */ /* 0x000fe200078e003a */
[----:B------:R-:W-:-:S03]  /*ff70*/  IADD3.X R115, PT, PT, RZ, RZ, RZ, P3, !PT ;  /* 0x000000ffff737210 */ /* 0x000fc60001ffe4ff */
[----:B------:R-:W-:Y:S01]  /*ff80*/  IMAD.X R61, RZ, RZ, RZ, P0 ;  /* 0x000000ffff3d7224 */ /* 0x000fe200000e06ff */
[----:B------:R-:W-:Y:S01]  /*ff90*/  IADD3 R64, P0, PT, R59, R65, RZ ;  /* 0x000000413b407210 */ /* 0x000fe20007f1e0ff */
[----:B------:R-:W-:-:S03]  /*ffa0*/  IMAD.X R59, RZ, RZ, RZ, P2 ;  /* 0x000000ffff3b7224 */ /* 0x000fc600010e06ff */
[----:B------:R-:W-:Y:S01]  /*ffb0*/  IADD3 R118, PT, PT, R61, R118, R63 ;  /* 0x000000763d767210 */ /* 0x000fe20007ffe03f */
[----:B------:R-:W-:-:S03]  /*ffc0*/  IMAD.X R65, RZ, RZ, RZ, P0 ;  /* 0x000000ffff417224 */ /* 0x000fc600000e06ff */
[----:B------:R-:W-:Y:S01]  /*ffd0*/  IADD3 R115, PT, PT, R115, R118, R59 ;  /* 0x0000007673737210 */ /* 0x000fe20007ffe03b */
[----:B------:R-:W-:-:S04]  /*ffe0*/  IMAD.WIDE.U32 R66, R66, R57, R64 ;  /* 0x0000003942427225 */ /* 0x000fc800078e0040 */
[----:B------:R-:W-:-:S05]  /*fff0*/  IMAD.X R59, RZ, RZ, RZ, P4 ;  /* 0x000000ffff3b7224 */ /* 0x000fca00020e06ff */
        /* <DEDUP_REMOVED lines=29> */
.L_x_31:
        /* <DEDUP_REMOVED lines=8> */
.L_x_32:
[----:B------:R-:W-:Y:S05]  /*10250*/  BSYNC.RECONVERGENT B3 ;  /* 0x0000000000037941 */ /* 0x000fea0003800200 */
.L_x_30:
[----:B------:R-:W-:Y:S01]  /*10260*/  ISETP.GE.U32.AND P0, PT, R94, R86, PT ;  /* 0x000000565e00720c */ /* 0x000fe20003f06070 */
[----:B------:R-:W-:-:S12]  /*10270*/  BSSY.RELIABLE B3, `(.L_x_33) ;  /* 0x0000f6e000037945 */ /* 0x000fd80003800100 */
[----:B------:R-:W-:Y:S05]  /*10280*/  @!P0 BRA `(.L_x_34) ;  /* 0x000000f400b08947 */ /* 0x000fea0003800000 */
[----:B------:R-:W-:-:S04]  /*10290*/  ISETP.NE.AND P0, PT, R100, R92, PT ;  /* 0x0000005c6400720c */ /* 0x000fc80003f05270 */
[----:B------:R-:W-:-:S04]  /*102a0*/  ISETP.NE.OR P0, PT, R101, R93, P0 ;  /* 0x0000005d6500720c */ /* 0x000fc80000705670 */
[----:B------:R-:W-:-:S04]  /*102b0*/  ISETP.GT.U32.OR P0, PT, R94, R86, P0 ;  /* 0x000000565e00720c */ /* 0x000fc80000704470 */
[----:B------:R-:W-:-:S04]  /*102c0*/  ISETP.NE.OR P0, PT, R99, R91, P0 ;  /* 0x0000005b6300720c */ /* 0x000fc80000705670 */
[----:B------:R-:W-:-:S04]  /*102d0*/  ISETP.NE.OR P0, PT, R98, R90, P0 ;  /* 0x0000005a6200720c */ /* 0x000fc80000705670 */
[----:B------:R-:W-:-:S04]  /*102e0*/  ISETP.NE.OR P0, PT, R97, R89, P0 ;  /* 0x000000596100720c */ /* 0x000fc80000705670 */
[----:B------:R-:W-:-:S04]  /*102f0*/  ISETP.NE.OR P0, PT, R96, R88, P0 ;  /* 0x000000586000720c */ /* 0x000fc80000705670 */
[----:B------:R-:W-:-:S13]  /*10300*/  ISETP.NE.OR P0, PT, R95, R87, P0 ;  /* 0x000000575f00720c */ /* 0x000fda0000705670 */
[----:B------:R-:W-:Y:S05]  /*10310*/  @!P0 BREAK.RELIABLE B3 ;  /* 0x0000000000038942 */ /* 0x000fea0003800100 */
[----:B------:R-:W-:Y:S05]  /*10320*/  @P0 BRA `(.L_x_34) ;  /* 0x000000f400880947 */ /* 0x000fea0003800000 */
[----:B------:R-:W-:Y:S01]  /*10330*/  ISETP.GE.U32.AND P0, PT, R115, R102, PT ;  /* 0x000000667300720c */ /* 0x000fe20003f06070 */
[----:B------:R-:W-:Y:S01]  /*10340*/  HFMA2 R69, -RZ, RZ, 0, 0 ;  /* 0x00000000ff457431 */ /* 0x000fe200000001ff */
[----:B------:R-:W-:Y:S01]  /*10350*/  CS2R R70, SRZ ;  /* 0x0000000000467805 */ /* 0x000fe2000001ff00 */
[----:B------:R-:W-:Y:S01]  /*10360*/  IMAD.MOV.U32 R3, RZ, RZ, 0x1 ;  /* 0x00000001ff037424 */ /* 0x000fe200078e00ff */
[----:B------:R-:W-:Y:S02]  /*10370*/  CS2R R72, SRZ ;  /* 0x0000000000487805 */ /* 0x000fe4000001ff00 */
[----:B------:R-:W-:Y:S02]  /*10380*/  CS2R R74, SRZ ;  /* 0x00000000004a7805 */ /* 0x000fe4000001ff00 */
[----:B------:R-:W-:Y:S02]  /*10390*/  CS2R R92, SRZ ;  /* 0x00000000005c7805 */ /* 0x000fe4000001ff00 */
[----:B------:R-:W-:-:S02]  /*103a0*/  CS2R R90, SRZ ;  /* 0x00000000005a7805 */ /* 0x000fc4000001ff00 */
[----:B------:R-:W-:Y:S02]  /*103b0*/  CS2R R88, SRZ ;  /* 0x0000000000587805 */ /* 0x000fe4000001ff00 */
[----:B------:R-:W-:Y:S01]  /*103c0*/  CS2R R86, SRZ ;  /* 0x0000000000567805 */ /* 0x000fe2000001ff00 */
[----:B------:R-:W-:Y:S01]  /*103d0*/  IMAD.MOV.U32 R68, RZ, RZ, 0x1 ;  /* 0x00000001ff447424 */ /* 0x000fe200078e00ff */
[----:B------:R-:W-:Y:S02]  /*103e0*/  CS2R R64, SRZ ;  /* 0x0000000000407805 */ /* 0x000fe4000001ff00 */
[----:B------:R-:W-:Y:S02]  /*103f0*/  CS2R R62, SRZ ;  /* 0x00000000003e7805 */ /* 0x000fe4000001ff00 */
[----:B------:R-:W-:Y:S01]  /*10400*/  CS2R R60, SRZ ;  /* 0x00000000003c7805 */ /* 0x000fe2000001ff00 */
[----:B------:R-:W-:Y:S01]  /*10410*/  IMAD.MOV.U32 R59, RZ, RZ, RZ ;  /* 0x000000ffff3b7224 */ /* 0x000fe200078e00ff */
[----:B------:R-:W-:Y:S01]  /*10420*/  MOV R58, 0x1 ;  /* 0x00000001003a7802 */ /* 0x000fe20000000f00 */
[----:B------:R-:W-:Y:S06]  /*10430*/  @!P0 BRA `(.L_x_8) ;  /* 0x000001f800f08947 */ /* 0x000fec0003800000 */
        /* <DEDUP_REMOVED lines=8> */
[----:B------:R-:W-:Y:S05]  /*104c0*/  @P0 BRA `(.L_x_8) ;  /* 0x000001f800cc0947 */ /* 0x000fea0003800000 */
[----:B------:R-:W-:Y:S01]  /*104d0*/  LOP3.LUT R58, R14, R12, R13, 0xfe, !PT ;  /* 0x0000000c0e3a7212 */ /* 0x000fe200078efe0d */
[----:B------:R-:W-:Y:S02]  /*104e0*/  HFMA2 R68, -RZ, RZ, 0, 5.9604644775390625e-08 ;  /* 0x00000001ff447431 */ /* 0x000fe400000001ff */
[----:B------:R-:W-:Y:S01]  /*104f0*/  IMAD.MOV.U32 R71, RZ, RZ, RZ ;  /* 0x000000ffff477224 */ /* 0x000fe200078e00ff */
[----:B------:R-:W-:Y:S02]  /*10500*/  CS2R R72, SRZ ;  /* 0x0000000000487805 */ /* 0x000fe4000001ff00 */
[----:B------:R-:W-:Y:S02]  /*10510*/  LOP3.LUT R58, R16, R58, R15, 0xfe, !PT ;  /* 0x0000003a103a7212 */ /* 0x000fe400078efe0f */
[----:B------:R-:W-:Y:S02]  /*10520*/  CS2R R74, SRZ ;  /* 0x00000000004a7805 */ /* 0x000fe4000001ff00 */
[----:B------:R-:W-:Y:S01]  /*10530*/  CS2R R92, SRZ ;  /* 0x00000000005c7805 */ /* 0x000fe2000001ff00 */
[----:B------:R-:W-:Y:S01]  /*10540*/  IMAD.MOV.U32 R69, RZ, RZ, RZ ;  /* 0x000000ffff457224 */ /* 0x000fe200078e00ff */
[----:B------:R-:W-:-:S02]  /*10550*/  LOP3.LUT R58, R18, R58, R17, 0xfe, !PT ;  /* 0x0000003a123a7212 */ /* 0x000fc400078efe11 */
[----:B------:R-:W-:Y:S02]  /*10560*/  CS2R R90, SRZ ;  /* 0x00000000005a7805 */ /* 0x000fe4000001ff00 */
[----:B------:R-:W-:Y:S02]  /*10570*/  CS2R R88, SRZ ;  /* 0x0000000000587805 */ /* 0x000fe4000001ff00 */
[----:B------:R-:W-:Y:S02]  /*10580*/  CS2R R86, SRZ ;  /* 0x0000000000567805 */ /* 0x000fe4000001ff00 */
[----:B------:R-:W-:Y:S02]  /*10590*/  LOP3.LUT P0, RZ, R58, R19, RZ, 0xfc, !PT ;  /* 0x000000133aff7212 */ /* 0x000fe4000780fcff */
[----:B------:R-:W-:Y:S02]  /*105a0*/  CS2R R64, SRZ ;  /* 0x0000000000407805 */ /* 0x000fe4000001ff00 */
[----:B------:R-:W-:-:S02]  /*105b0*/  CS2R R62, SRZ ;  /* 0x00000000003e7805 */ /* 0x000fc4000001ff00 */
[----:B------:R-:W-:Y:S01]  /*105c0*/  CS2R R60, SRZ ;  /* 0x00000000003c7805 */ /* 0x000fe2000001ff00 */
[----:B------:R-:W-:Y:S02]  /*105d0*/  IMAD.MOV.U32 R59, RZ, RZ, RZ ;  /* 0x000000ffff3b7224 */ /* 0x000fe400078e00ff */
[----:B------:R-:W-:-:S04]  /*105e0*/  IMAD.MOV.U32 R58, RZ, RZ, 0x1 ;  /* 0x00000001ff3a7424 */ /* 0x000fc800078e00ff */
[----:B------:R-:W-:Y:S05]  /*105f0*/  @!P0 BRA `(.L_x_8) ;  /* 0x000001f800808947 */ /* 0x000fea0003800000 */
[-C--:B------:R-:W-:Y:S01]  /*10600*/  IMAD.WIDE.U32 R62, R12, R12.reuse, RZ ;  /* 0x0000000c0c3e7225 */ /* 0x080fe200078e00ff */
[----:B------:R-:W-:Y:S01]  /*10610*/  MOV R65, RZ ;  /* 0x000000ff00417202 */ /* 0x000fe20000000f00 */
[----:B------:R-:W-:Y:S02]  /*10620*/  BSSY.RECONVERGENT B4, `(.L_x_35) ;  /* 0x00001e0000047945 */ /* 0x000fe40003800200 */
[----:B------:R-:W-:Y:S01]  /*10630*/  IMAD.MOV.U32 R61, RZ, RZ, RZ ;  /* 0x000000ffff3d7224 */ /* 0x000fe200078e00ff */
[----:B------:R-:W-:Y:S01]  /*10640*/  MOV R60, R63 ;  /* 0x0000003f003c7202 */ /* 0x000fe20000000f00 */
[C---:B------:R-:W-:Y:S01]  /*10650*/  IMAD R87, R62.reuse, R85, RZ ;  /* 0x000000553e577224 */ /* 0x040fe200078e02ff */
[----:B------:R-:W-:Y:S01]  /*10660*/  LOP3.LUT R58, R62, 0xfffffffd, RZ, 0xc0, !PT ;  /* 0xfffffffd3e3a7812 */ /* 0x000fe200078ec0ff */
[----:B------:R-:W-:Y:S02]  /*10670*/  IMAD.MOV.U32 R59, RZ, RZ, RZ ;  /* 0x000000ffff3b7224 */ /* 0x000fe400078e00ff */
        /* <DEDUP_REMOVED lines=8> */
[----:B------:R-:W-:Y:S01]  /*10700*/  IADD3.X R63, PT, PT, RZ, RZ, RZ, P0, !PT ;  /* 0x000000ffff3f7210 */ /* 0x000fe200007fe4ff */
[----:B------:R-:W-:Y:S01]  /*10710*/  IMAD.MOV.U32 R71, RZ, RZ, RZ ;  /* 0x000000ffff477224 */ /* 0x000fe200078e00ff */
        /* <DEDUP_REMOVED lines=19> */
[----:B------:R-:W-:Y:S01]  /*10850*/  IMAD.MOV.U32 R70, RZ, RZ, R61 ;  /* 0x000000ffff467224 */ /* 0x000fe200078e003d */
[----:B------:R-:W-:Y:S01]  /*10860*/  MOV R63, RZ ;  /* 0x000000ff003f7202 */ /* 0x000fe20000000f00 */
[----:B------:R-:W-:Y:S01]  /*10870*/  IMAD.HI.U32 R67, R3, R50, R58 ;  /* 0x0000003203437227 */ /* 0x000fe200078e003a */
[----:B------:R-:W-:-:S03]  /*10880*/  IADD3 R58, P0, PT, R60, R65, RZ ;  /* 0x000000413c3a7210 */ /* 0x000fc60007f1e0ff */
        /* <DEDUP_REMOVED lines=8> */
[----:B------:R-:W-:Y:S01]  /*10910*/  IMAD.MOV.U32 R70, RZ, RZ, R71 ;  /* 0x000000ffff467224 */ /* 0x000fe200078e0047 */
[----:B------:R-:W-:Y:S01]  /*10920*/  IADD3 R58, P1, PT, R58, R65, RZ ;  /* 0x000000413a3a7210 */ /* 0x000fe20007f3e0ff */
[----:B------:R-:W-:Y:S01]  /*10930*/  IMAD.X R67, RZ, RZ, RZ, P2 ;  /* 0x000000ffff437224 */ /* 0x000fe200010e06ff */
[----:B------:R-:W-:Y:S01]  /*10940*/  MOV R71, RZ ;  /* 0x000000ff00477202 */ /* 0x000fe20000000f00 */
[----:B------:R-:W-:Y:S01]  /*10950*/  IMAD.MOV.U32 R65, RZ, RZ, RZ ;  /* 0x000000ffff417224 */ /* 0x000fe200078e00ff */
[----:B------:R-:W-:Y:S01]  /*10960*/  IADD3.X R61, PT, PT, RZ, RZ, RZ, P0, !PT ;  /* 0x000000ffff3d7210 */ /* 0x000fe200007fe4ff */
[----:B------:R-:W-:-:S04]  /*10970*/  IMAD.WIDE.U32 R66, R3, R51, R66 ;  /* 0x0000003303427225 */ /* 0x000fc800078e0042 */
[----:B------:R-:W-:-:S04]  /*10980*/  IMAD.WIDE.U32 R64, R15, R12, R64 ;  /* 0x0000000c0f407225 */ /* 0x000fc800078e0040 */
[----:B------:R-:W-:Y:S01]  /*10990*/  IMAD.WIDE.U32 R70, R18, R12, R70 ;  /* 0x0000000c12467225 */ /* 0x000fe200078e0046 */
[----:B------:R-:W-:-:S03]  /*109a0*/  IADD3 R68, P2, PT, R64, R69, RZ ;  /* 0x0000004540447210 */ /* 0x000fc60007f5e0ff */
[----:B------:R-:W-:-:S04]  /*109b0*/  IMAD.WIDE.U32 R60, R16, R13, R60 ;  /* 0x0000000d103c7225 */ /* 0x000fc800078e003c */
[----:B------:R-:W-:Y:S01]  /*109c0*/  IMAD.X R59, RZ, RZ, RZ, P1 ;  /* 0x000000ffff3b7224 */ /* 0x000fe200008e06ff */
[----:B------:R-:W-:Y:S01]  /*109d0*/  IADD3 R70, P0, PT, R70, R61, RZ ;  /* 0x0000003d46467210 */ /* 0x000fe20007f1e0ff */
[----:B------:R-:W-:Y:S02]  /*109e0*/  IMAD R86, R66, R85, RZ ;  /* 0x0000005542567224 */ /* 0x000fe400078e02ff */
[----:B------:R-:W-:Y:S02]  /*109f0*/  IMAD.MOV.U32 R62, RZ, RZ, R66 ;  /* 0x000000ffff3e7224 */ /* 0x000fe400078e0042 */
[----:B------:R-:W-:-:S04]  /*10a00*/  IMAD.WIDE.U32 R58, R14, R14, R58 ;  /* 0x0000000e0e3a7225 */ /* 0x000fc800078e003a */
[----:B------:R-:W-:Y:S01]  /*10a10*/  IMAD.HI.U32 R73, R86, R50, R62 ;  /* 0x0000003256497227 */ /* 0x000fe200078e003e */
[----:B------:R-:W-:-:S03]  /*10a20*/  IADD3 R60, P1, PT, R60, R59, RZ ;  /* 0x0000003b3c3c7210 */ /* 0x000fc60007f3e0ff */
[----:B------:R-:W-:Y:S01]  /*10a30*/  IMAD.MOV.U32 R62, RZ, RZ, R71 ;  /* 0x000000ffff3e7224 */ /* 0x000fe200078e0047 */
[----:B------:R-:W-:Y:S01]  /*10a40*/  IADD3.X R71, PT, PT, RZ, RZ, RZ, P0, !PT ;  /* 0x000000ffff477210 */ /* 0x000fe200007fe4ff */
[----:B------:R-:W-:Y:S01]  /*10a50*/  IMAD.X R69, RZ, RZ, RZ, P2 ;  /* 0x000000ffff457224 */ /* 0x000fe200010e06ff */
[----:B------:R-:W-:Y:S01]  /*10a60*/  IADD3 R58, P2, PT, R58, R65, RZ ;  /* 0x000000413a3a7210 */ /* 0x000fe20007f5e0ff */
[----:B------:R-:W-:-:S04]  /*10a70*/  IMAD.WIDE.U32 R62, R19, R12, R62 ;  /* 0x0000000c133e7225 */ /* 0x000fc800078e003e */
[----:B------:R-:W-:-:S04]  /*10a80*/  IMAD.WIDE.U32 R70, R17, R13, R70 ;  /* 0x0000000d11467225 */ /* 0x000fc800078e0046 */
[----:B------:R-:W-:Y:S01]  /*10a90*/  IMAD.X R59, RZ, RZ, RZ, P2 ;  /* 0x000000ffff3b7224 */ /* 0x000fe200010e06ff */
[----:B------:R-:W-:Y:S01]  /*10aa0*/  IADD3 R74, P0, PT, R62, R71, RZ ;  /* 0x000000473e4a7210 */ /* 0x000fe20007f1e0ff */
[----:B------:R-:W-:-:S04]  /*10ab0*/  IMAD.WIDE.U32 R68, R87, R53, R68 ;  /* 0x0000003557447225 */ /* 0x000fc800078e0044 */
[----:B------:R-:W-:Y:S01]  /*10ac0*/  IMAD.X R61, RZ, RZ, RZ, P1 ;  /* 0x000000ffff3d7224 */ /* 0x000fe200008e06ff */
[----:B------:R-:W-:Y:S01]  /*10ad0*/  IADD3 R66, P2, PT, R68, R67, RZ ;  /* 0x0000004344427210 */ /* 0x000fe20007f5e0ff */
[----:B------:R-:W-:-:S03]  /*10ae0*/  IMAD.WIDE.U32 R58, R15, R13, R58 ;  /* 0x0000000d0f3a7225 */ /* 0x000fc600078e003a */
[----:B------:R-:W-:Y:S01]  /*10af0*/  IADD3.X R67, PT, PT, RZ, RZ, RZ, P2, !PT ;  /* 0x000000ffff437210 */ /* 0x000fe200017fe4ff */
[----:B------:R-:W-:Y:S01]  /*10b00*/  IMAD.WIDE.U32 R60, R15, R14, R60 ;  /* 0x0000000e0f3c7225 */ /* 0x000fe200078e003c */
[----:B------:R-:W-:-:S03]  /*10b10*/  MOV R64, R58 ;  /* 0x0000003a00407202 */ /* 0x000fc60000000f00 */
[----:B------:R-:W-:Y:S01]  /*10b20*/  IMAD.X R75, RZ, RZ, RZ, P0 ;  /* 0x000000ffff4b7224 */ /* 0x000fe200000e06ff */
[----:B------:R-:W-:Y:S01]  /*10b30*/  IADD3 R58, P0, PT, R70, R61, RZ ;  /* 0x0000003d463a7210 */ /* 0x000fe20007f1e0ff */
[----:B------:R-:W-:Y:S01]  /*10b40*/  IMAD.MOV.U32 R65, RZ, RZ, RZ ;  /* 0x000000ffff417224 */ /* 0x000fe200078e00ff */
        /* <DEDUP_REMOVED lines=53> */
[----:B------:R-:W-:Y:S01]  /*10ea0*/  IMAD.MOV.U32 R73, RZ, RZ, RZ ;  /* 0x000000ffff497224 */ /* 0x000fe200078e00ff */
[----:B------:R-:W-:Y:S01]  /*10eb0*/  IADD3.X R61, PT, PT, RZ, RZ, RZ, P0, !PT ;  /* 0x000000ffff3d7210 */ /* 0x000fe200007fe4ff */
[----:B------:R-:W-:Y:S01]  /*10ec0*/  IMAD.WIDE.U32 R74, R16, R15, R74 ;  /* 0x0000000f104a7225 */ /* 0x000fe200078e004a */
[----:B------:R-:W-:-:S03]  /*10ed0*/  IADD3 R66, P4, PT, R68, R67, RZ ;  /* 0x0000004344427210 */ /* 0x000fc60007f9e0ff */
[----:B------:R-:W-:-:S04]  /*10ee0*/  IMAD.WIDE.U32 R58, R17, R13, R58 ;  /* 0x0000000d113a7225 */ /* 0x000fc800078e003a */
[----:B------:R-:W-:Y:S01]  /*10ef0*/  IMAD.X R71, RZ, RZ, RZ, P1 ;  /* 0x000000ffff477224 */ /* 0x000fe200008e06ff */
[----:B------:R-:W-:Y:S01]  /*10f00*/  IADD3 R68, P2, PT, R74, R59, RZ ;  /* 0x0000003b4a447210 */ /* 0x000fe20007f5e0ff */
[----:B------:R-:W-:Y:S01]  /*10f10*/  IMAD.HI.U32 R72, R89, R50, R72 ;  /* 0x0000003259487227 */ /* 0x000fe200078e0048 */
[----:B------:R-:W-:-:S03]  /*10f20*/  MOV R59, RZ ;  /* 0x000000ff003b7202 */ /* 0x000fc60000000f00 */
        /* <DEDUP_REMOVED lines=32> */
[----:B------:R-:W-:Y:S01]  /*11130*/  IMAD.X R59, RZ, RZ, RZ, P1 ;  /* 0x000000ffff3b7224 */ /* 0x000fe200008e06ff */
[----:B------:R-:W-:Y:S01]  /*11140*/  IADD3 R70, P0, PT, R70, R69, RZ ;  /* 0x0000004546467210 */ /* 0x000fe20007f1e0ff */
[----:B------:R-:W-:-:S04]  /*11150*/  IMAD.WIDE.U32 R72, R17, R16, R72 ;  /* 0x0000001011487225 */ /* 0x000fc800078e0048 */
[----:B------:R-:W-:Y:S01]  /*11160*/  IMAD.WIDE.U32 R58, R19, R15, R58 ;  /* 0x0000000f133a7225 */ /* 0x000fe200078e003a */
[----:B------:R-:W-:-:S03]  /*11170*/  IADD3 R72, P2, PT, R72, R71, RZ ;  /* 0x0000004748487210 */ /* 0x000fc60007f5e0ff */
[----:B------:R-:W-:Y:S01]  /*11180*/  IMAD.MOV.U32 R69, RZ, RZ, RZ ;  /* 0x000000ffff457224 */ /* 0x000fe200078e00ff */
[----:B------:R-:W-:Y:S01]  /*11190*/  IADD3 R74, P1, PT, R58, R73, RZ ;  /* 0x000000493a4a7210 */ /* 0x000fe20007f3e0ff */
[----:B------:R-:W-:-:S04]  /*111a0*/  IMAD.WIDE.U32 R64, R89, R51, R64 ;  /* 0x0000003359407225 */ /* 0x000fc800078e0040 */
[----:B------:R-:W-:-:S04]  /*111b0*/  IMAD.WIDE.U32 R60, R86, R53, R60 ;  /* 0x00000035563c7225 */ /* 0x000fc800078e003c */
[----:B------:R-:W-:-:S04]  /*111c0*/  IMAD.WIDE.U32 R68, R19, R12, R68 ;  /* 0x0000000c13447225 */ /* 0x000fc800078e0044 */
[----:B------:R-:W-:Y:S01]  /*111d0*/  IMAD R88, R64, R85, RZ ;  /* 0x0000005540587224 */ /* 0x000fe200078e02ff */
[----:B------:R-:W-:Y:S01]  /*111e0*/  IADD3 R62, P3, PT, R68, R63, RZ ;  /* 0x0000003f443e7210 */ /* 0x000fe20007f7e0ff */
[----:B------:R-:W-:Y:S01]  /*111f0*/  IMAD.MOV.U32 R90, RZ, RZ, R64 ;  /* 0x000000ffff5a7224 */ /* 0x000fe200078e0040 */
[----:B------:R-:W-:Y:S01]  /*11200*/  IADD3 R64, P4, PT, R60, R65, RZ ;  /* 0x000000413c407210 */ /* 0x000fe20007f9e0ff */
[----:B------:R-:W-:Y:S01]  /*11210*/  IMAD.WIDE.U32 R66, R3, R55, R66 ;  /* 0x0000003703427225 */ /* 0x000fe200078e0042 */
[----:B------:R-:W-:Y:S02]  /*11220*/  IADD3.X R63, PT, PT, RZ, RZ, RZ, P3, !PT ;  /* 0x000000ffff3f7210 */ /* 0x000fe40001ffe4ff */
[----:B------:R-:W-:Y:S01]  /*11230*/  IADD3.X R65, PT, PT, RZ, RZ, RZ, P4, !PT ;  /* 0x000000ffff417210 */ /* 0x000fe200027fe4ff */
[----:B------:R-:W-:Y:S01]  /*11240*/  IMAD.X R75, RZ, RZ, RZ, P1 ;  /* 0x000000ffff4b7224 */ /* 0x000fe200008e06ff */
[----:B------:R-:W-:Y:S01]  /*11250*/  IADD3 R60, P4, PT, R66, R61, RZ ;  /* 0x0000003d423c7210 */ /* 0x000fe20007f9e0ff */
[----:B------:R-:W-:-:S02]  /*11260*/  IMAD.X R73, RZ, RZ, RZ, P2 ;  /* 0x000000ffff497224 */ /* 0x000fc400010e06ff */
[----:B------:R-:W-:Y:S02]  /*11270*/  IMAD.X R71, RZ, RZ, RZ, P0 ;  /* 0x000000ffff477224 */ /* 0x000fe400000e06ff */
[----:B------:R-:W-:Y:S02]  /*11280*/  IMAD.MOV.U32 R91, RZ, RZ, RZ ;  /* 0x000000ffff5b7224 */ /* 0x000fe400078e00ff */
[----:B------:R-:W-:-:S04]  /*11290*/  IMAD.WIDE.U32 R74, R18, R16, R74 ;  /* 0x00000010124a7225 */ /* 0x000fc800078e004a */
[----:B------:R-:W-:Y:S01]  /*112a0*/  IMAD.WIDE.U32 R72, R17, R16, R72 ;  /* 0x0000001011487225 */ /* 0x000fe200078e0048 */
[----:B------:R-:W-:-:S03]  /*112b0*/  IADD3 R66, P1, PT, R59, R75, RZ ;  /* 0x0000004b3b427210 */ /* 0x000fc60007f3e0ff */
[----:B------:R-:W-:Y:S01]  /*112c0*/  IMAD.WIDE.U32 R70, R18, R14, R70 ;  /* 0x0000000e12467225 */ /* 0x000fe200078e0046 */
[----:B------:R-:W-:-:S03]  /*112d0*/  IADD3 R74, P2, PT, R74, R73, RZ ;  /* 0x000000494a4a7210 */ /* 0x000fc60007f5e0ff */
[----:B------:R-:W-:Y:S01]  /*112e0*/  IMAD.HI.U32 R90, R88, R50, R90 ;  /* 0x00000032585a7227 */ /* 0x000fe200078e005a */
[----:B------:R-:W-:-:S03]  /*112f0*/  IADD3 R72, P3, PT, R72, R71, RZ ;  /* 0x0000004748487210 */ /* 0x000fc60007f7e0ff */
[----:B------:R-:W-:-:S04]  /*11300*/  IMAD.WIDE.U32 R64, R89, R52, R64 ;  /* 0x0000003459407225 */ /* 0x000fc800078e0040 */
[----:B------:R-:W-:Y:S01]  /*11310*/  IMAD.X R61, RZ, RZ, RZ, P4 ;  /* 0x000000ffff3d7224 */ /* 0x000fe200020e06ff */
[----:B------:R-:W-:Y:S01]  /*11320*/  IADD3 R68, P4, PT, R70, R69, RZ ;  /* 0x0000004546447210 */ /* 0x000fe20007f9e0ff */
[----:B------:R-:W-:Y:S01]  /*11330*/  IMAD.WIDE.U32 R62, R87, R57, R62 ;  /* 0x00000039573e7225 */ /* 0x000fe200078e003e */
[----:B------:R-:W-:-:S03]  /*11340*/  IADD3 R58, P0, PT, R64, R90, RZ ;  /* 0x0000005a403a7210 */ /* 0x000fc60007f1e0ff */
        /* <DEDUP_REMOVED lines=16> */
[----:B------:R-:W-:Y:S01]  /*11450*/  IMAD.X R71, RZ, RZ, RZ, P0 ;  /* 0x000000ffff477224 */ /* 0x000fe200000e06ff */
[----:B------:R-:W-:Y:S01]  /*11460*/  IADD3 R62, P3, PT, R66, R75, RZ ;  /* 0x0000004b423e7210 */ /* 0x000fe20007f7e0ff */
[----:B------:R-:W-:Y:S01]  /*11470*/  IMAD.WIDE.U32 R90, R3, R56, R90 ;  /* 0x00000038035a7225 */ /* 0x000fe200078e005a */
[----:B------:R-:W-:-:S03]  /*11480*/  IADD3.X R75, PT, PT, RZ, RZ, RZ, P4, !PT ;  /* 0x000000ffff4b7210 */ /* 0x000fc600027fe4ff */
[----:B------:R-:W-:-:S04]  /*11490*/  IMAD.WIDE.U32 R58, R88, R51, R58 ;  /* 0x00000033583a7225 */ /* 0x000fc800078e003a */
[----:B------:R-:W-:Y:S01]  /*114a0*/  IMAD.X R73, RZ, RZ, RZ, P1 ;  /* 0x000000ffff497224 */ /* 0x000fe200008e06ff */
[----:B------:R-:W-:Y:S01]  /*114b0*/  MOV R64, R58 ;  /* 0x0000003a00407202 */ /* 0x000fe20000000f00 */
[----:B------:R-:W-:Y:S01]  /*114c0*/  IMAD.X R63, RZ, RZ, RZ, P3 ;  /* 0x000000ffff3f7224 */ /* 0x000fe200018e06ff */
[----:B------:R-:W-:Y:S01]  /*114d0*/  IADD3 R60, P3, PT, R90, R61, RZ ;  /* 0x0000003d5a3c7210 */ /* 0x000fe20007f7e0ff */
[----:B------:R-:W-:Y:S01]  /*114e0*/  IMAD.WIDE.U32 R70, R89, R53, R70 ;  /* 0x0000003559467225 */ /* 0x000fe200078e0046 */
[----:B------:R-:W-:-:S03]  /*114f0*/  IADD3 R90, P6, PT, R91, R69, RZ ;  /* 0x000000455b5a7210 */ /* 0x000fc60007fde0ff */
        /* <DEDUP_REMOVED lines=17> */
[----:B------:R-:W-:Y:S02]  /*11610*/  IADD3 R70, P3, PT, R60, R71, RZ ;  /* 0x000000473c467210 */ /* 0x000fe40007f7e0ff */
[----:B------:R-:W-:Y:S01]  /*11620*/  IADD3.X R3, PT, PT, RZ, RZ, RZ, P2, !PT ;  /* 0x000000ffff037210 */ /* 0x000fe200017fe4ff */
[----:B------:R-:W-:Y:S01]  /*11630*/  IMAD.X R75, RZ, RZ, RZ, P1 ;  /* 0x000000ffff4b7224 */ /* 0x000fe200008e06ff */
[----:B------:R-:W-:Y:S01]  /*11640*/  IADD3 R60, P4, PT, R90, R61, RZ ;  /* 0x0000003d5a3c7210 */ /* 0x000fe20007f9e0ff */
[----:B------:R-:W-:Y:S01]  /*11650*/  IMAD.HI.U32 R64, R87, R50, R64 ;  /* 0x0000003257407227 */ /* 0x000fe200078e0040 */
[----:B------:R-:W-:Y:S02]  /*11660*/  IADD3 R91, P5, PT, R91, R73, RZ ;  /* 0x000000495b5b7210 */ /* 0x000fe40007fbe0ff */
[----:B------:R-:W-:Y:S01]  /*11670*/  IADD3.X R61, PT, PT, RZ, RZ, RZ, P4, !PT ;  /* 0x000000ffff3d7210 */ /* 0x000fe200027fe4ff */
        /* <DEDUP_REMOVED lines=20> */
[----:B------:R-:W-:Y:S01]  /*117c0*/  IMAD R3, R64, R85, RZ ;  /* 0x0000005540037224 */ /* 0x000fe200078e02ff */
[----:B------:R-:W-:Y:S01]  /*117d0*/  IADD3.X R71, PT, PT, RZ, RZ, RZ, P3, !PT ;  /* 0x000000ffff477210 */ /* 0x000fe20001ffe4ff */
[----:B------:R-:W-:Y:S01]  /*117e0*/  IMAD.MOV.U32 R60, RZ, RZ, R64 ;  /* 0x000000ffff3c7224 */ /* 0x000fe200078e0040 */
[----:B------:R-:W-:Y:S01]  /*117f0*/  IADD3 R73, P4, PT, R73, R68, RZ ;  /* 0x0000004449497210 */ /* 0x000fe20007f9e0ff */
        /* <DEDUP_REMOVED lines=19> */
[C---:B------:R-:W-:Y:S01]  /*11930*/  IMAD.WIDE.U32 R62, R19.reuse, R17, R62 ;  /* 0x00000011133e7225 */ /* 0x040fe200078e003e */
[----:B------:R-:W-:Y:S02]  /*11940*/  IADD3 R70, P3, PT, R70, R59, RZ ;  /* 0x0000003b46467210 */ /* 0x000fe40007f7e0ff */
[----:B------:R-:W-:Y:S01]  /*11950*/  IADD3.X R67, PT, PT, RZ, RZ, RZ, P2, !PT ;  /* 0x000000ffff437210 */ /* 0x000fe200017fe4ff */
[----:B------:R-:W-:Y:S01]  /*11960*/  IMAD.X R59, RZ, RZ, RZ, P4 ;  /* 0x000000ffff3b7224 */ /* 0x000fe200020e06ff */
[----:B------:R-:W-:Y:S01]  /*11970*/  IADD3 R58, P4, PT, R58, R65, RZ ;  /* 0x000000413a3a7210 */ /* 0x000fe20007f9e0ff */
[----:B------:R-:W-:Y:S02]  /*11980*/  IMAD.X R73, RZ, RZ, RZ, P1 ;  /* 0x000000ffff497224 */ /* 0x000fe400008e06ff */
[----:B------:R-:W-:Y:S01]  /*11990*/  IMAD.WIDE.U32 R60, R19, R18, R60 ;  /* 0x00000012133c7225 */ /* 0x000fe200078e003c */
[----:B------:R-:W-:-:S02]  /*119a0*/  IADD3 R68, P2, PT, R62, R59, RZ ;  /* 0x0000003b3e447210 */ /* 0x000fc40007f5e0ff */
[----:B------:R-:W-:Y:S01]  /*119b0*/  IADD3 R73, P5, PT, R73, R64, RZ ;  /* 0x0000004049497210 */ /* 0x000fe20007fbe0ff */
        /* <DEDUP_REMOVED lines=33> */
[----:B------:R-:W-:Y:S01]  /*11bd0*/  MOV R59, RZ ;  /* 0x000000ff003b7202 */ /* 0x000fe20000000f00 */
[----:B------:R-:W-:Y:S01]  /*11be0*/  IMAD.WIDE.U32 R62, R88, R56, R62 ;  /* 0x00000038583e7225 */ /* 0x000fe200078e003e */
[----:B------:R-:W-:-:S03]  /*11bf0*/  IADD3 R65, P1, PT, R65, R73, RZ ;  /* 0x0000004941417210 */ /* 0x000fc60007f3e0ff */
[----:B------:R-:W-:Y:S02]  /*11c00*/  IMAD.X R71, RZ, RZ, RZ, P6 ;  /* 0x000000ffff477224 */ /* 0x000fe400030e06ff */
[----:B------:R-:W-:-:S04]  /*11c10*/  IMAD.WIDE.U32 R66, R87, R54, R66 ;  /* 0x0000003657427225 */ /* 0x000fc800078e0042 */
[----:B------:R-:W-:Y:S01]  /*11c20*/  IMAD.WIDE.U32 R70, R3, R52, R70 ;  /* 0x0000003403467225 */ /* 0x000fe200078e0046 */
[----:B------:R-:W-:-:S03]  /*11c30*/  IADD3 R62, P5, PT, R62, R67, RZ ;  /* 0x000000433e3e7210 */ /* 0x000fc60007fbe0ff */
[----:B------:R-:W-:Y:S01]  /*11c40*/  IMAD.X R61, RZ, RZ, RZ, P4 ;  /* 0x000000ffff3d7224 */ /* 0x000fe200020e06ff */
[----:B------:R-:W-:Y:S01]  /*11c50*/  IADD3 R64, P4, PT, R63, R65, RZ ;  /* 0x000000413f407210 */ /* 0x000fe20007f9e0ff */
[----:B------:R-:W-:Y:S01]  /*11c60*/  IMAD.HI.U32 R59, R92, R50, R58 ;  /* 0x000000325c3b7227 */ /* 0x000fe200078e003a */
[----:B------:R-:W-:-:S03]  /*11c70*/  IADD3 R66, P6, PT, R66, R71, RZ ;  /* 0x0000004742427210 */ /* 0x000fc60007fde0ff */
[----:B------:R-:W-:Y:S01]  /*11c80*/  IMAD.X R63, RZ, RZ, RZ, P5 ;  /* 0x000000ffff3f7224 */ /* 0x000fe200028e06ff */
[----:B------:R-:W-:Y:S01]  /*11c90*/  IADD3 R70, P5, PT, R70, R59, RZ ;  /* 0x0000003b46467210 */ /* 0x000fe20007fbe0ff */
[----:B------:R-:W-:Y:S01]  /*11ca0*/  IMAD.X R65, RZ, RZ, RZ, P4 ;  /* 0x000000ffff417224 */ /* 0x000fe200020e06ff */
[----:B------:R-:W-:Y:S01]  /*11cb0*/  IADD3.X R67, PT, PT, RZ, RZ, RZ, P6, !PT ;  /* 0x000000ffff437210 */ /* 0x000fe200037fe4ff */
[----:B------:R-:W-:Y:S01]  /*11cc0*/  IMAD.WIDE.U32 R62, R87, R55, R62 ;  /* 0x00000037573e7225 */ /* 0x000fe200078e003e */
[----:B------:R-:W-:-:S03]  /*11cd0*/  IADD3 R73, P4, PT, R61, R68, RZ ;  /* 0x000000443d497210 */ /* 0x000fc60007f9e0ff */
[----:B------:R-:W-:-:S04]  /*11ce0*/  IMAD.WIDE.U32 R64, R88, R57, R64 ;  /* 0x0000003958407225 */ /* 0x000fc800078e0040 */
[----:B------:R-:W-:Y:S01]  /*11cf0*/  IMAD.X R71, RZ, RZ, RZ, P5 ;  /* 0x000000ffff477224 */ /* 0x000fe200028e06ff */
[----:B------:R-:W-:Y:S01]  /*11d00*/  IADD3 R58, P6, PT, R64, R63, RZ ;  /* 0x0000003f403a7210 */ /* 0x000fe20007fde0ff */
[----:B------:R-:W-:-:S03]  /*11d10*/  IMAD.WIDE.U32 R68, R3, R53, R66 ;  /* 0x0000003503447225 */ /* 0x000fc600078e0042 */
        /* <DEDUP_REMOVED lines=20> */
[----:B------:R-:W-:Y:S01]  /*11e60*/  MOV R97, R64 ;  /* 0x0000004000617202 */ /* 0x000fe20000000f00 */
[----:B------:R-:W-:Y:S01]  /*11e70*/  IMAD.X R69, RZ, RZ, RZ, P2 ;  /* 0x000000ffff457224 */ /* 0x000fe200010e06ff */
[----:B------:R-:W-:Y:S01]  /*11e80*/  IADD3.X R63, PT, PT, RZ, RZ, RZ, P5, !PT ;  /* 0x000000ffff3f7210 */ /* 0x000fe20002ffe4ff */
[----:B------:R-:W-:Y:S01]  /*11e90*/  IMAD.WIDE.U32 R58, R87, R57, R58 ;  /* 0x00000039573a7225 */ /* 0x000fe200078e003a */
[----:B------:R-:W-:-:S03]  /*11ea0*/  IADD3 R72, P0, PT, R72, R67, RZ ;  /* 0x0000004348487210 */ /* 0x000fc60007f1e0ff */
[----:B------:R-:W-:-:S04]  /*11eb0*/  IMAD.WIDE.U32 R70, R3, R55, R68 ;  /* 0x0000003703467225 */ /* 0x000fc800078e0044 */
[----:B------:R-:W-:-:S04]  /*11ec0*/  IMAD.WIDE.U32 R62, R92, R53, R62 ;  /* 0x000000355c3e7225 */ /* 0x000fc800078e003e */
[----:B------:R-:W-:Y:S02]  /*11ed0*/  IMAD.X R73, RZ, RZ, RZ, P3 ;  /* 0x000000ffff497224 */ /* 0x000fe400018e06ff */
        /* <DEDUP_REMOVED lines=10> */
[----:B------:R-:W-:-:S02]  /*11f80*/  IADD3 R67, P4, PT, R67, R58, RZ ;  /* 0x0000003a43437210 */ /* 0x000fc40007f9e0ff */
[----:B------:R-:W-:Y:S01]  /*11f90*/  IADD3 R63, P3, PT, R59, R65, RZ ;  /* 0x000000413b3f7210 */ /* 0x000fe20007f7e0ff */
[----:B------:R-:W-:Y:S01]  /*11fa0*/  IMAD.WIDE.U32 R58, R3, R56, R60 ;  /* 0x00000038033a7225 */ /* 0x000fe200078e003c */
[----:B------:R-:W-:-:S03]  /*11fb0*/  IADD3 R68, P1, PT, R68, R67, RZ ;  /* 0x0000004344447210 */ /* 0x000fc60007f3e0ff */
[----:B------:R-:W-:Y:S01]  /*11fc0*/  IMAD.WIDE.U32 R60, R92, R54, R70 ;  /* 0x000000365c3c7225 */ /* 0x000fe200078e0046 */
[----:B------:R-:W-:Y:S02]  /*11fd0*/  IADD3 R70, P6, PT, R59, R63, RZ ;  /* 0x0000003f3b467210 */ /* 0x000fe40007fde0ff */
[----:B------:R-:W-:Y:S01]  /*11fe0*/  IADD3.X R63, PT, PT, RZ, RZ, RZ, P0, !PT ;  /* 0x000000ffff3f7210 */ /* 0x000fe200007fe4ff */
[----:B------:R-:W-:Y:S01]  /*11ff0*/  IMAD.MOV.U32 R65, RZ, RZ, R66 ;  /* 0x000000ffff417224 */ /* 0x000fe200078e0042 */
[----:B------:R-:W-:Y:S01]  /*12000*/  IADD3 R58, P0, PT, R58, R61, RZ ;  /* 0x0000003d3a3a7210 */ /* 0x000fe20007f1e0ff */
[----:B------:R-:W-:Y:S02]  /*12010*/  IMAD.X R71, RZ, RZ, RZ, P6 ;  /* 0x000000ffff477224 */ /* 0x000fe400030e06ff */
[----:B------:R-:W-:Y:S02]  /*12020*/  IMAD.MOV.U32 R95, RZ, RZ, R60 ;  /* 0x000000ffff5f7224 */ /* 0x000fe400078e003c */
        /* <DEDUP_REMOVED lines=9> */
[----:B------:R-:W-:Y:S02]  /*120c0*/  IADD3.X R59, PT, PT, RZ, RZ, RZ, P4, !PT ;  /* 0x000000ffff3b7210 */ /* 0x000fe400027fe4ff */
[----:B------:R-:W-:Y:S01]  /*120d0*/  IADD3 R3, P3, PT, R3, R68, RZ ;  /* 0x0000004403037210 */ /* 0x000fe20007f7e0ff */
[----:B------:R-:W-:Y:S01]  /*120e0*/  IMAD.X R89, RZ, RZ, RZ, P6 ;  /* 0x000000ffff597224 */ /* 0x000fe200030e06ff */
[----:B------:R-:W-:Y:S01]  /*120f0*/  IADD3 R69, PT, PT, R59, R69, R61 ;  /* 0x000000453b457210 */ /* 0x000fe20007ffe03d */
[----:B------:R-:W-:Y:S01]  /*12100*/  IMAD.X R59, RZ, RZ, RZ, P2 ;  /* 0x000000ffff3b7224 */ /* 0x000fe200010e06ff */
[----:B------:R-:W-:Y:S01]  /*12110*/  IADD3 R71, P4, PT, R71, R3, RZ ;  /* 0x0000000347477210 */ /* 0x000fe20007f9e0ff */
[----:B------:R-:W-:Y:S01]  /*12120*/  IMAD.WIDE.U32 R88, R92, R56, R88 ;  /* 0x000000385c587225 */ /* 0x000fe200078e0058 */
[----:B------:R-:W-:-:S03]  /*12130*/  IADD3.X R70, PT, PT, RZ, RZ, RZ, P0, !PT ;  /* 0x000000ffff467210 */ /* 0x000fc600007fe4ff */
[----:B------:R-:W-:Y:S01]  /*12140*/  IMAD.X R3, RZ, RZ, RZ, P1 ;  /* 0x000000ffff037224 */ /* 0x000fe200008e06ff */
[----:B------:R-:W-:Y:S01]  /*12150*/  IADD3 R68, P0, PT, R89, R71, RZ ;  /* 0x0000004759447210 */ /* 0x000fe20007f1e0ff */
[----:B------:R-:W-:-:S03]  /*12160*/  IMAD.X R86, RZ, RZ, RZ, P4 ;  /* 0x000000ffff567224 */ /* 0x000fc600020e06ff */
[----:B------:R-:W-:Y:S01]  /*12170*/  IADD3 R3, PT, PT, R70, R69, R3 ;  /* 0x0000004546037210 */ /* 0x000fe20007ffe003 */
[----:B------:R-:W-:Y:S01]  /*12180*/  IMAD.X R70, RZ, RZ, RZ, P3 ;  /* 0x000000ffff467224 */ /* 0x000fe200018e06ff */
[----:B------:R-:W-:-:S04]  /*12190*/  IADD3.X R69, PT, PT, RZ, RZ, RZ, P0, !PT ;  /* 0x000000ffff457210 */ /* 0x000fc800007fe4ff */
[----:B------:R-:W-:Y:S01]  /*121a0*/  IADD3 R3, PT, PT, R70, R3, R59 ;  /* 0x0000000346037210 */ /* 0x000fe20007ffe03b */
        /* <DEDUP_REMOVED lines=31> */
.L_x_36:
        /* <DEDUP_REMOVED lines=8> */
.L_x_37:
[----:B------:R-:W-:Y:S05]  /*12420*/  BSYNC.RECONVERGENT B4 ;  /* 0x0000000000047941 */ /* 0x000fea0003800200 */
.L_x_35:
[----:B------:R-:W-:-:S04]  /*12430*/  IMAD.WIDE.U32 R58, R65, R4, RZ ;  /* 0x00000004413a7225 */ /* 0x000fc800078e00ff */
[----:B------:R-:W-:Y:S01]  /*12440*/  HFMA2 R63, -RZ, RZ, 0, 0 ;  /* 0x00000000ff3f7431 */ /* 0x000fe200000001ff */
[----:B------:R-:W-:Y:S01]  /*12450*/  BSSY.RECONVERGENT B4, `(.L_x_38) ;  /* 0x00001dd000047945 */ /* 0x000fe20003800200 */
[----:B------:R-:W-:Y:S02]  /*12460*/  HFMA2 R75, -RZ, RZ, 0, 0 ;  /* 0x00000000ff4b7431 */ /* 0x000fe400000001ff */
[----:B------:R-:W-:Y:S01]  /*12470*/  IMAD.MOV.U32 R61, RZ, RZ, RZ ;  /* 0x000000ffff3d7224 */ /* 0x000fe200078e00ff */
[----:B------:R-:W-:Y:S01]  /*12480*/  MOV R60, R59 ;  /* 0x0000003b003c7202 */ /* 0x000fe20000000f00 */
[----:B------:R-:W-:Y:S02]  /*12490*/  IMAD R89, R58, R85, RZ ;  /* 0x000000553a597224 */ /* 0x000fe400078e02ff */
        /* <DEDUP_REMOVED lines=341> */
[----:B------:R-:W-:Y:S02]  /*139f0*/  HFMA2 R59, -RZ, RZ, 0, 0 ;  /* 0x00000000ff3b7431 */ /* 0x000fe400000001ff */
[----:B------:R-:W-:Y:S01]  /*13a00*/  IMAD.WIDE.U32 R62, R94, R56, R62 ;  /* 0x000000385e3e7225 */ /* 0x000fe200078e003e */
[----:B------:R-:W-:-:S03]  /*13a10*/  IADD3 R67, P1, PT, R67, R71, RZ ;  /* 0x0000004743437210 */ /* 0x000fc60007f3e0ff */
[----:B------:R-:W-:Y:S01]  /*13a20*/  IMAD.X R73, RZ, RZ, RZ, P6 ;  /* 0x000000ffff497224 */ /* 0x000fe200030e06ff */
[----:B------:R-:W-:Y:S01]  /*13a30*/  IADD3 R66, P4, PT, R63, R67, RZ ;  /* 0x000000433f427210 */ /* 0x000fe20007f9e0ff */
[----:B------:R-:W-:-:S04]  /*13a40*/  IMAD.WIDE.U32 R68, R89, R54, R68 ;  /* 0x0000003659447225 */ /* 0x000fc800078e0044 */
[----:B------:R-:W-:Y:S01]  /*13a50*/  IMAD R71, R58, R85, RZ ;  /* 0x000000553a477224 */ /* 0x000fe200078e02ff */
[----:B------:R-:W-:Y:S01]  /*13a60*/  IADD3 R62, P5, PT, R62, R69, RZ ;  /* 0x000000453e3e7210 */ /* 0x000fe20007fbe0ff */
[----:B------:R-:W-:-:S04]  /*13a70*/  IMAD.WIDE.U32 R72, R64, R52, R72 ;  /* 0x0000003440487225 */ /* 0x000fc800078e0048 */
        /* <DEDUP_REMOVED lines=37> */
[----:B------:R-:W-:Y:S02]  /*13cd0*/  IMAD.X R73, RZ, RZ, RZ, P3 ;  /* 0x000000ffff497224 */ /* 0x000fe400018e06ff */
[----:B------:R-:W-:-:S04]  /*13ce0*/  IMAD.WIDE.U32 R60, R86, R11, R60 ;  /* 0x0000000b563c7225 */ /* 0x000fc800078e003c */
[----:B------:R-:W-:Y:S01]  /*13cf0*/  IMAD.WIDE.U32 R74, R71, R53, R62 ;  /* 0x00000035474a7225 */ /* 0x000fe200078e003e */
[----:B------:R-:W-:Y:S02]  /*13d00*/  IADD3 R62, P3, PT, R58, R67, RZ ;  /* 0x000000433a3e7210 */ /* 0x000fe40007f7e0ff */
[----:B------:R-:W-:Y:S01]  /*13d10*/  IADD3 R67, P5, PT, R60, R73, RZ ;  /* 0x000000493c437210 */ /* 0x000fe20007fbe0ff */
[----:B------:R-:W-:Y:S01]  /*13d20*/  IMAD.X R69, RZ, RZ, RZ, P6 ;  /* 0x000000ffff457224 */ /* 0x000fe200030e06ff */
[----:B------:R-:W-:Y:S01]  /*13d30*/  IADD3 R66, P6, PT, R66, R75, RZ ;  /* 0x0000004b42427210 */ /* 0x000fe20007fde0ff */
[----:B------:R-:W-:Y:S01]  /*13d40*/  IMAD.X R58, RZ, RZ, RZ, P4 ;  /* 0x000000ffff3a7224 */ /* 0x000fe200020e06ff */
[----:B------:R-:W-:Y:S01]  /*13d50*/  IADD3.X R63, PT, PT, RZ, RZ, RZ, P3, !PT ;  /* 0x000000ffff3f7210 */ /* 0x000fe20001ffe4ff */
[----:B------:R-:W-:Y:S01]  /*13d60*/  IMAD.MOV.U32 R75, RZ, RZ, R72 ;  /* 0x000000ffff4b7224 */ /* 0x000fe200078e0048 */
[----:B------:R-:W-:Y:S02]  /*13d70*/  IADD3 R69, P2, PT, R69, R70, RZ ;  /* 0x0000004645457210 */ /* 0x000fe40007f5e0ff */
[----:B------:R-:W-:Y:S01]  /*13d80*/  IADD3 R60, P4, PT, R58, R67, RZ ;  /* 0x000000433a3c7210 */ /* 0x000fe20007f9e0ff */
[----:B------:R-:W-:Y:S01]  /*13d90*/  IMAD.X R67, RZ, RZ, RZ, P6 ;  /* 0x000000ffff437224 */ /* 0x000fe200030e06ff */
[----:B------:R-:W-:Y:S01]  /*13da0*/  IADD3 R59, P3, PT, R59, R69, RZ ;  /* 0x000000453b3b7210 */ /* 0x000fe20007f7e0ff */
[----:B------:R-:W-:Y:S01]  /*13db0*/  IMAD.X R69, RZ, RZ, RZ, P1 ;  /* 0x000000ffff457224 */ /* 0x000fe200008e06ff */
[----:B------:R-:W-:Y:S01]  /*13dc0*/  MOV R72, R68 ;  /* 0x0000004400487202 */ /* 0x000fe20000000f00 */
[----:B------:R-:W-:-:S03]  /*13dd0*/  IMAD.WIDE.U32 R62, R64, R56, R62 ;  /* 0x00000038403e7225 */ /* 0x000fc600078e003e */
[----:B------:R-:W-:Y:S01]  /*13de0*/  IADD3 R69, P1, PT, R69, R60, RZ ;  /* 0x0000003c45457210 */ /* 0x000fe20007f3e0ff */
[----:B------:R-:W-:Y:S01]  /*13df0*/  IMAD.WIDE.U32 R66, R71, R54, R66 ;  /* 0x0000003647427225 */ /* 0x000fe200078e0042 */
[----:B------:R-:W-:Y:S02]  /*13e00*/  IADD3.X R60, PT, PT, RZ, RZ, RZ, P0, !PT ;  /* 0x000000ffff3c7210 */ /* 0x000fe400007fe4ff */
[----:B------:R-:W-:Y:S02]  /*13e10*/  IADD3 R58, P6, PT, R63, R59, RZ ;  /* 0x0000003b3f3a7210 */ /* 0x000fe40007fde0ff */
[----:B------:R-:W-:-:S03]  /*13e20*/  IADD3 R62, P0, PT, R62, R67, RZ ;  /* 0x000000433e3e7210 */ /* 0x000fc60007f1e0ff */
[----:B------:R-:W-:Y:S02]  /*13e30*/  IMAD.X R59, RZ, RZ, RZ, P6 ;  /* 0x000000ffff3b7224 */ /* 0x000fe400030e06ff */
        /* <DEDUP_REMOVED lines=9> */
[----:B------:R-:W-:Y:S01]  /*13ed0*/  IMAD.X R64, RZ, RZ, RZ, P1 ;  /* 0x000000ffff407224 */ /* 0x000fe200008e06ff */
[----:B------:R-:W-:Y:S01]  /*13ee0*/  IADD3 R58, P3, PT, R60, R63, RZ ;  /* 0x0000003f3c3a7210 */ /* 0x000fe20007f7e0ff */
[----:B------:R-:W-:Y:S01]  /*13ef0*/  IMAD.X R63, RZ, RZ, RZ, P6 ;  /* 0x000000ffff3f7224 */ /* 0x000fe200030e06ff */
[----:B------:R-:W-:Y:S02]  /*13f00*/  IADD3.X R60, PT, PT, RZ, RZ, RZ, P4, !PT ;  /* 0x000000ffff3c7210 */ /* 0x000fe400027fe4ff */
[----:B------:R-:W-:Y:S01]  /*13f10*/  IADD3 R59, P4, PT, R59, R58, RZ ;  /* 0x0000003a3b3b7210 */ /* 0x000fe20007f9e0ff */
[----:B------:R-:W-:Y:S01]  /*13f20*/  IMAD.WIDE.U32 R62, R71, R56, R62 ;  /* 0x00000038473e7225 */ /* 0x000fe200078e003e */
[----:B------:R-:W-:-:S02]  /*13f30*/  IADD3 R60, PT, PT, R60, R61, R67 ;  /* 0x0000003d3c3c7210 */ /* 0x000fc40007ffe043 */
[----:B------:R-:W-:Y:S02]  /*13f40*/  IADD3.X R61, PT, PT, RZ, RZ, RZ, P0, !PT ;  /* 0x000000ffff3d7210 */ /* 0x000fe400007fe4ff */
[----:B------:R-:W-:Y:S01]  /*13f50*/  IADD3 R58, P0, PT, R63, R59, RZ ;  /* 0x0000003b3f3a7210 */ /* 0x000fe20007f1e0ff */
[----:B------:R-:W-:Y:S01]  /*13f60*/  IMAD.X R63, RZ, RZ, RZ, P2 ;  /* 0x000000ffff3f7224 */ /* 0x000fe200010e06ff */
[----:B------:R-:W-:Y:S01]  /*13f70*/  IADD3 R60, PT, PT, R61, R60, R64 ;  /* 0x0000003c3d3c7210 */ /* 0x000fe20007ffe040 */
[----:B------:R-:W-:Y:S01]  /*13f80*/  IMAD.X R61, RZ, RZ, RZ, P3 ;  /* 0x000000ffff3d7224 */ /* 0x000fe200018e06ff */
[----:B------:R-:W-:Y:S01]  /*13f90*/  IADD3.X R59, PT, PT, RZ, RZ, RZ, P0, !PT ;  /* 0x000000ffff3b7210 */ /* 0x000fe200007fe4ff */
        /* <DEDUP_REMOVED lines=32> */
.L_x_39:
        /* <DEDUP_REMOVED lines=8> */
.L_x_40:
[----:B------:R-:W-:Y:S05]  /*14220*/  BSYNC.RECONVERGENT B4 ;  /* 0x0000000000047941 */ /* 0x000fea0003800200 */
.L_x_38:
[----:B------:R-:W-:-:S04]  /*14230*/  IMAD.WIDE.U32 R68, R66, 0x2, RZ ;  /* 0x0000000242447825 */ /* 0x000fc800078e00ff */
[----:B------:R-:W-:Y:S01]  /*14240*/  HFMA2 R61, -RZ, RZ, 0, 0 ;  /* 0x00000000ff3d7431 */ /* 0x000fe200000001ff */
[----:B------:R-:W-:Y:S01]  /*14250*/  BSSY.RECONVERGENT B4, `(.L_x_41) ;  /* 0x000003a000047945 */ /* 0x000fe20003800200 */
[----:B------:R-:W-:Y:S02]  /*14260*/  IMAD.MOV.U32 R66, RZ, RZ, R69 ;  /* 0x000000ffff427224 */ /* 0x000fe400078e0045 */
[----:B------:R-:W-:Y:S02]  /*14270*/  IMAD.MOV.U32 R67, RZ, RZ, RZ ;  /* 0x000000ffff437224 */ /* 0x000fe400078e00ff */
[----:B------:R-:W-:Y:S02]  /*14280*/  IMAD.MOV.U32 R63, RZ, RZ, RZ ;  /* 0x000000ffff3f7224 */ /* 0x000fe400078e00ff */
[----:B------:R-:W-:-:S04]  /*14290*/  IMAD.WIDE.U32 R66, R90, 0x2, R66 ;  /* 0x000000025a427825 */ /* 0x000fc800078e0042 */
[----:B------:R-:W-:Y:S01]  /*142a0*/  IMAD.MOV.U32 R59, RZ, RZ, RZ ;  /* 0x000000ffff3b7224 */ /* 0x000fe200078e00ff */
[----:B------:R-:W-:Y:S01]  /*142b0*/  MOV R62, R67 ;  /* 0x00000043003e7202 */ /* 0x000fe20000000f00 */
[----:B------:R-:W-:-:S04]  /*142c0*/  IMAD.WIDE.U32 R70, R74, 0x2, RZ ;  /* 0x000000024a467825 */ /* 0x000fc800078e00ff */
[----:B------:R-:W-:Y:S01]  /*142d0*/  IMAD.WIDE.U32 R62, R60, 0x2, R62 ;  /* 0x000000023c3e7825 */ /* 0x000fe200078e003e */
[----:B------:R-:W-:-:S03]  /*142e0*/  LOP3.LUT R68, R71, R68, RZ, 0xfc, !PT ;  /* 0x0000004447447212 */ /* 0x000fc600078efcff */
[----:B------:R-:W-:Y:S02]  /*142f0*/  IMAD.MOV.U32 R60, RZ, RZ, R63 ;  /* 0x000000ffff3c7224 */ /* 0x000fe400078e003f */
[----:B------:R-:W-:-:S04]  /*14300*/  IMAD.WIDE.U32 R72, R72, 0x2, RZ ;  /* 0x0000000248487825 */ /* 0x000fc800078e00ff */
[----:B------:R-:W-:Y:S01]  /*14310*/  IMAD.WIDE.U32 R60, R58, 0x2, R60 ;  /* 0x000000023a3c7825 */ /* 0x000fe200078e003c */
[----:B------:R-:W-:-:S03]  /*14320*/  LOP3.LUT R63, R73, R70, RZ, 0xfc, !PT ;  /* 0x00000046493f7212 */ /* 0x000fc600078efcff */
[----:B------:R-:W-:Y:S01]  /*14330*/  IMAD.MOV.U32 R58, RZ, RZ, R61 ;  /* 0x000000ffff3a7224 */ /* 0x000fe200078e003d */
[----:B------:R-:W-:Y:S01]  /*14340*/  SHF.R.U32.HI R61, RZ, 0x1f, R75 ;  /* 0x0000001fff3d7819 */ /* 0x000fe2000001164b */
[----:B------:R-:W-:Y:S02]  /*14350*/  IMAD.SHL.U32 R75, R75, 0x2, RZ ;  /* 0x000000024b4b7824 */ /* 0x000fe400078e00ff */
[----:B------:R-:W-:Y:S01]  /*14360*/  IMAD.WIDE.U32 R58, R64, 0x2, R58 ;  /* 0x00000002403a7825 */ /* 0x000fe200078e003a */
[----:B------:R-:W-:-:S03]  /*14370*/  LOP3.LUT R72, R72, R61, RZ, 0xfc, !PT ;  /* 0x0000003d48487212 */ /* 0x000fc600078efcff */
[----:B------:R-:W-:Y:S01]  /*14380*/  IMAD.MOV.U32 R64, RZ, RZ, R58 ;  /* 0x000000ffff407224 */ /* 0x000fe200078e003a */
[C---:B------:R-:W-:Y:S02]  /*14390*/  ISETP.GT.U32.AND P0, PT, R58.reuse, R57, PT ;  /* 0x000000393a00720c */ /* 0x040fe40003f04070 */
[----:B------:R-:W-:-:S04]  /*143a0*/  ISETP.GT.U32.AND P1, PT, R58, -0x1, PT ;  /* 0xffffffff3a00780c */ /* 0x000fc80003f24070 */
[----:B------:R-:W-:Y:S02]  /*143b0*/  ISETP.GT.U32.OR.EX P0, PT, R59, RZ, P0, P1 ;  /* 0x000000ff3b00720c */ /* 0x000fe40000704510 */
[----:B------:R-:W-:-:S11]  /*143c0*/  MOV R59, R60 ;  /* 0x0000003c003b7202 */ /* 0x000fd60000000f00 */
        /* <DEDUP_REMOVED lines=26> */
.L_x_42:
        /* <DEDUP_REMOVED lines=8> */
.L_x_43:
[----:B------:R-:W-:Y:S05]  /*145f0*/  BSYNC.RECONVERGENT B4 ;  /* 0x0000000000047941 */ /* 0x000fea0003800200 */
.L_x_41:
[----:B------:R-:W-:Y:S02]  /*14600*/  HFMA2 R61, -RZ, RZ, 0, 0 ;  /* 0x00000000ff3d7431 */ /* 0x000fe400000001ff */
[----:B------:R-:W-:Y:S01]  /*14610*/  IMAD.WIDE.U32 R102, R68, 0x2, RZ ;  /* 0x0000000244667825 */ /* 0x000fe200078e00ff */
[----:B------:R-:W-:Y:S01]  /*14620*/  BSSY.RECONVERGENT B4, `(.L_x_44) ;  /* 0x000003a000047945 */ /* 0x000fe20003800200 */
[----:B------:R-:W-:Y:S02]  /*14630*/  SHF.L.U32 R106, R75, 0x1, RZ ;  /* 0x000000014b6a7819 */ /* 0x000fe400000006ff */
[----:B------:R-:W-:Y:S02]  /*14640*/  IMAD.MOV.U32 R60, RZ, RZ, R103 ;  /* 0x000000ffff3c7224 */ /* 0x000fe400078e0067 */
[----:B------:R-:W-:Y:S02]  /*14650*/  IMAD.MOV.U32 R101, RZ, RZ, RZ ;  /* 0x000000ffff657224 */ /* 0x000fe400078e00ff */
[----:B------:R-:W-:-:S02]  /*14660*/  IMAD.MOV.U32 R99, RZ, RZ, RZ ;  /* 0x000000ffff637224 */ /* 0x000fc400078e00ff */
[----:B------:R-:W-:-:S04]  /*14670*/  IMAD.WIDE.U32 R60, R66, 0x2, R60 ;  /* 0x00000002423c7825 */ /* 0x000fc800078e003c */
[----:B------:R-:W-:Y:S01]  /*14680*/  IMAD.MOV.U32 R100, RZ, RZ, R61 ;  /* 0x000000ffff647224 */ /* 0x000fe200078e003d */
[----:B------:R-:W-:Y:S01]  /*14690*/  SHF.R.U32.HI R61, RZ, 0x1f, R75 ;  /* 0x0000001fff3d7819 */ /* 0x000fe2000001164b */
[----:B------:R-:W-:-:S04]  /*146a0*/  IMAD.WIDE.U32 R104, R72, 0x2, RZ ;  /* 0x0000000248687825 */ /* 0x000fc800078e00ff */
[----:B------:R-:W-:Y:S01]  /*146b0*/  IMAD.WIDE.U32 R100, R62, 0x2, R100 ;  /* 0x000000023e647825 */ /* 0x000fe200078e0064 */
[----:B------:R-:W-:-:S03]  /*146c0*/  LOP3.LUT R104, R104, R61, RZ, 0xfc, !PT ;  /* 0x0000003d68687212 */ /* 0x000fc600078efcff */
[----:B------:R-:W-:Y:S01]  /*146d0*/  IMAD.WIDE.U32 R62, R63, 0x2, RZ ;  /* 0x000000023f3e7825 */ /* 0x000fe200078e00ff */
[----:B------:R-:W-:-:S04]  /*146e0*/  MOV R98, R101 ;  /* 0x0000006500627202 */ /* 0x000fc80000000f00 */
[----:B------:R-:W-:Y:S01]  /*146f0*/  LOP3.LUT R102, R63, R102, RZ, 0xfc, !PT ;  /* 0x000000663f667212 */ /* 0x000fe200078efcff */
[----:B------:R-:W-:-:S04]  /*14700*/  IMAD.WIDE.U32 R98, R59, 0x2, R98 ;  /* 0x000000023b627825 */ /* 0x000fc800078e0062 */
[----:B------:R-:W-:Y:S01]  /*14710*/  HFMA2 R59, -RZ, RZ, 0, 0 ;  /* 0x00000000ff3b7431 */ /* 0x000fe200000001ff */
[----:B------:R-:W-:Y:S01]  /*14720*/  LOP3.LUT R94, R105, R62, RZ, 0xfc, !PT ;  /* 0x0000003e695e7212 */ /* 0x000fe200078efcff */
[----:B------:R-:W-:Y:S02]  /*14730*/  IMAD.MOV.U32 R58, RZ, RZ, R99 ;  /* 0x000000ffff3a7224 */ /* 0x000fe400078e0063 */
[----:B------:R-:W-:Y:S02]  /*14740*/  IMAD.MOV.U32 R99, RZ, RZ, R60 ;  /* 0x000000ffff637224 */ /* 0x000fe400078e003c */
[----:B------:R-:W-:-:S04]  /*14750*/  IMAD.WIDE.U32 R58, R64, 0x2, R58 ;  /* 0x00000002403a7825 */ /* 0x000fc800078e003a */
[----:B------:R-:W-:Y:S01]  /*14760*/  IMAD.MOV.U32 R96, RZ, RZ, R58 ;  /* 0x000000ffff607224 */ /* 0x000fe200078e003a */
[C---:B------:R-:W-:Y:S02]  /*14770*/  ISETP.GT.U32.AND P0, PT, R58.reuse, R57, PT ;  /* 0x000000393a00720c */ /* 0x040fe40003f04070 */
[----:B------:R-:W-:-:S04]  /*14780*/  ISETP.GT.U32.AND P1, PT, R58, -0x1, PT ;  /* 0xffffffff3a00780c */ /* 0x000fc80003f24070 */
[----:B------:R-:W-:-:S13]  /*14790*/  ISETP.GT.U32.OR.EX P0, PT, R59, RZ, P0, P1 ;  /* 0x000000ff3b00720c */ /* 0x000fda0000704510 */
        /* <DEDUP_REMOVED lines=26> */
.L_x_45:
        /* <DEDUP_REMOVED lines=8> */
.L_x_46:
[----:B------:R-:W-:Y:S05]  /*149c0*/  BSYNC.RECONVERGENT B4 ;  /* 0x0000000000047941 */ /* 0x000fea0003800200 */
.L_x_44:
[----:B------:R-:W-:-:S04]  /*149d0*/  IMAD.WIDE.U32 R66, R65, R65, RZ ;  /* 0x0000004141427225 */ /* 0x000fc800078e00ff */
[----:B------:R-:W-:Y:S01]  /*149e0*/  HFMA2 R63, -RZ, RZ, 0, 0 ;  /* 0x00000000ff3f7431 */ /* 0x000fe200000001ff */
[----:B------:R-:W-:Y:S01]  /*149f0*/  BSSY.RECONVERGENT B4, `(.L_x_47) ;  /* 0x00001e0000047945 */ /* 0x000fe20003800200 */
[----:B------:R-:W-:Y:S02]  /*14a00*/  HFMA2 R73, -RZ, RZ, 0, 0 ;  /* 0x00000000ff497431 */ /* 0x000fe400000001ff */
        /* <DEDUP_REMOVED lines=12> */
[----:B------:R-:W-:Y:S01]  /*14ad0*/  IMAD.MOV.U32 R62, RZ, RZ, R63 ;  /* 0x000000ffff3e7224 */ /* 0x000fe200078e003f */
[----:B------:R-:W-:Y:S01]  /*14ae0*/  IADD3.X R67, PT, PT, RZ, RZ, RZ, P0, !PT ;  /* 0x000000ffff437210 */ /* 0x000fe200007fe4ff */
[----:B------:R-:W-:Y:S01]  /*14af0*/  IMAD.MOV.U32 R63, RZ, RZ, RZ ;  /* 0x000000ffff3f7224 */ /* 0x000fe200078e00ff */
[----:B------:R-:W-:Y:S01]  /*14b00*/  IADD3 R58, P0, PT, R60, R59, RZ ;  /* 0x0000003b3c3a7210 */ /* 0x000fe20007f1e0ff */
[----:B------:R-:W-:Y:S02]  /*14b10*/  IMAD.MOV.U32 R69, RZ, RZ, RZ ;  /* 0x000000ffff457224 */ /* 0x000fe400078e00ff */
[----:B------:R-:W-:Y:S01]  /*14b20*/  IMAD.WIDE.U32 R62, R95, R65, R62 ;  /* 0x000000415f3e7225 */ /* 0x000fe200078e003e */
[----:B------:R-:W-:-:S03]  /*14b30*/  IADD3.X R59, PT, PT, RZ, RZ, RZ, P0, !PT ;  /* 0x000000ffff3b7210 */ /* 0x000fc600007fe4ff */
[----:B------:R-:W-:-:S04]  /*14b40*/  IMAD.WIDE.U32 R66, R97, R97, R66 ;  /* 0x0000006161427225 */ /* 0x000fc800078e0042 */
[----:B------:R-:W-:Y:S01]  /*14b50*/  IMAD.WIDE.U32 R58, R101, R51, R58 ;  /* 0x00000033653a7225 */ /* 0x000fe200078e003a */
[----:B------:R-:W-:-:S03]  /*14b60*/  IADD3 R60, P0, PT, R62, R67, RZ ;  /* 0x000000433e3c7210 */ /* 0x000fc60007f1e0ff */
[----:B------:R-:W-:Y:S01]  /*14b70*/  IMAD.MOV.U32 R62, RZ, RZ, R63 ;  /* 0x000000ffff3e7224 */ /* 0x000fe200078e003f */
[----:B------:R-:W-:Y:S01]  /*14b80*/  IADD3.X R61, PT, PT, RZ, RZ, RZ, P0, !PT ;  /* 0x000000ffff3d7210 */ /* 0x000fe200007fe4ff */
[----:B------:R-:W-:Y:S02]  /*14b90*/  IMAD.MOV.U32 R63, RZ, RZ, RZ ;  /* 0x000000ffff3f7224 */ /* 0x000fe400078e00ff */
[----:B------:R-:W-:Y:S02]  /*14ba0*/  IMAD.MOV.U32 R67, RZ, RZ, RZ ;  /* 0x000000ffff437224 */ /* 0x000fe400078e00ff */
[----:B------:R-:W-:-:S04]  /*14bb0*/  IMAD.WIDE.U32 R62, R93, R65, R62 ;  /* 0x000000415d3e7225 */ /* 0x000fc800078e003e */
[----:B------:R-:W-:-:S04]  /*14bc0*/  IMAD.WIDE.U32 R60, R3, R97, R60 ;  /* 0x00000061033c7225 */ /* 0x000fc800078e003c */
[----:B------:R-:W-:Y:S01]  /*14bd0*/  IMAD.WIDE.U32 R66, R3, R65, R66 ;  /* 0x0000004103427225 */ /* 0x000fe200078e0042 */
[----:B------:R-:W-:-:S03]  /*14be0*/  IADD3 R70, P0, PT, R62, R61, RZ ;  /* 0x0000003d3e467210 */ /* 0x000fc60007f1e0ff */
[----:B------:R-:W-:Y:S01]  /*14bf0*/  IMAD.MOV.U32 R68, RZ, RZ, R63 ;  /* 0x000000ffff447224 */ /* 0x000fe200078e003f */
[----:B------:R-:W-:Y:S01]  /*14c00*/  IADD3 R60, P1, PT, R60, R67, RZ ;  /* 0x000000433c3c7210 */ /* 0x000fe20007f3e0ff */
[----:B------:R-:W-:Y:S01]  /*14c10*/  IMAD R89, R58, R85, RZ ;  /* 0x000000553a597224 */ /* 0x000fe200078e02ff */
[----:B------:R-:W-:Y:S01]  /*14c20*/  IADD3 R66, P2, PT, R66, R59, RZ ;  /* 0x0000003b42427210 */ /* 0x000fe20007f5e0ff */
[----:B------:R-:W-:Y:S01]  /*14c30*/  IMAD.MOV.U32 R59, RZ, RZ, RZ ;  /* 0x000000ffff3b7224 */ /* 0x000fe200078e00ff */
[----:B------:R-:W-:Y:S01]  /*14c40*/  IADD3.X R71, PT, PT, RZ, RZ, RZ, P0, !PT ;  /* 0x000000ffff477210 */ /* 0x000fe200007fe4ff */
[----:B------:R-:W-:Y:S01]  /*14c50*/  IMAD.X R61, RZ, RZ, RZ, P1 ;  /* 0x000000ffff3d7224 */ /* 0x000fe200008e06ff */
[----:B------:R-:W-:Y:S01]  /*14c60*/  IADD3.X R67, PT, PT, RZ, RZ, RZ, P2, !PT ;  /* 0x000000ffff437210 */ /* 0x000fe200017fe4ff */
[----:B------:R-:W-:-:S04]  /*14c70*/  IMAD.WIDE.U32 R68, R88, R65, R68 ;  /* 0x0000004158447225 */ /* 0x000fc800078e0044 */
[----:B------:R-:W-:-:S04]  /*14c80*/  IMAD.WIDE.U32 R70, R95, R97, R70 ;  /* 0x000000615f467225 */ /* 0x000fc800078e0046 */
[----:B------:R-:W-:-:S04]  /*14c90*/  IMAD.WIDE.U32 R60, R3, R97, R60 ;  /* 0x00000061033c7225 */ /* 0x000fc800078e003c */
[----:B------:R-:W-:Y:S01]  /*14ca0*/  IMAD.HI.U32 R59, R89, R50, R58 ;  /* 0x00000032593b7227 */ /* 0x000fe200078e003a */
[----:B------:R-:W-:Y:S02]  /*14cb0*/  IADD3 R58, P0, PT, R68, R71, RZ ;  /* 0x00000047443a7210 */ /* 0x000fe40007f1e0ff */
[----:B------:R-:W-:Y:S01]  /*14cc0*/  IADD3 R70, P1, PT, R70, R61, RZ ;  /* 0x0000003d46467210 */ /* 0x000fe20007f3e0ff */
[----:B------:R-:W-:-:S04]  /*14cd0*/  IMAD.WIDE.U32 R66, R101, R52, R66 ;  /* 0x0000003465427225 */ /* 0x000fc800078e0042 */
[----:B------:R-:W-:Y:S01]  /*14ce0*/  IMAD.MOV.U32 R61, RZ, RZ, RZ ;  /* 0x000000ffff3d7224 */ /* 0x000fe200078e00ff */
[----:B------:R-:W-:Y:S01]  /*14cf0*/  IADD3 R62, P2, PT, R66, R59, RZ ;  /* 0x0000003b423e7210 */ /* 0x000fe20007f5e0ff */
[----:B------:R-:W-:Y:S01]  /*14d00*/  IMAD.MOV.U32 R68, RZ, RZ, R69 ;  /* 0x000000ffff447224 */ /* 0x000fe200078e0045 */
[----:B------:R-:W-:Y:S01]  /*14d10*/  MOV R69, RZ ;  /* 0x000000ff00457202 */ /* 0x000fe20000000f00 */
[----:B------:R-:W-:Y:S01]  /*14d20*/  IMAD.WIDE.U32 R60, R95, R65, R60 ;  /* 0x000000415f3c7225 */ /* 0x000fe200078e003c */
[----:B------:R-:W-:-:S03]  /*14d30*/  IADD3.X R59, PT, PT, RZ, RZ, RZ, P0, !PT ;  /* 0x000000ffff3b7210 */ /* 0x000fc600007fe4ff */
        /* <DEDUP_REMOVED lines=17> */
[----:B------:R-:W-:-:S04]  /*14e50*/  IMAD.WIDE.U32 R74, R88, R97, R74 ;  /* 0x00000061584a7225 */ /* 0x000fc800078e004a */
[----:B------:R-:W-:Y:S01]  /*14e60*/  IMAD.X R71, RZ, RZ, RZ, P2 ;  /* 0x000000ffff477224 */ /* 0x000fe200010e06ff */
[----:B------:R-:W-:Y:S01]  /*14e70*/  IADD3 R108, P0, PT, R60, R75, RZ ;  /* 0x0000004b3c6c7210 */ /* 0x000fe20007f1e0ff */
[----:B------:R-:W-:Y:S02]  /*14e80*/  IMAD R87, R62, R85, RZ ;  /* 0x000000553e577224 */ /* 0x000fe400078e02ff */
[----:B------:R-:W-:Y:S01]  /*14e90*/  IMAD.MOV.U32 R72, RZ, RZ, R62 ;  /* 0x000000ffff487224 */ /* 0x000fe200078e003e */
[----:B------:R-:W-:Y:S01]  /*14ea0*/  IADD3 R62, P2, PT, R66, R63, RZ ;  /* 0x0000003f423e7210 */ /* 0x000fe20007f5e0ff */
[----:B------:R-:W-:Y:S01]  /*14eb0*/  IMAD.WIDE.U32 R70, R95, R97, R70 ;  /* 0x000000615f467225 */ /* 0x000fe200078e0046 */
[----:B------:R-:W-:-:S03]  /*14ec0*/  IADD3.X R109, PT, PT, RZ, RZ, RZ, P0, !PT ;  /* 0x000000ffff6d7210 */ /* 0x000fc600007fe4ff */
[----:B------:R-:W-:-:S04]  /*14ed0*/  IMAD.WIDE.U32 R58, R95, R3, R58 ;  /* 0x000000035f3a7225 */ /* 0x000fc800078e003a */
[----:B------:R-:W-:Y:S01]  /*14ee0*/  IMAD.MOV.U32 R68, RZ, RZ, R70 ;  /* 0x000000ffff447224 */ /* 0x000fe200078e0046 */
[----:B------:R-:W-:Y:S01]  /*14ef0*/  IADD3 R74, P0, PT, R74, R59, RZ ;  /* 0x0000003b4a4a7210 */ /* 0x000fe20007f1e0ff */
[----:B------:R-:W-:Y:S01]  /*14f00*/  IMAD.MOV.U32 R69, RZ, RZ, RZ ;  /* 0x000000ffff457224 */ /* 0x000fe200078e00ff */
[----:B------:R-:W-:Y:S01]  /*14f10*/  IADD3 R58, P1, PT, R58, R71, RZ ;  /* 0x000000473a3a7210 */ /* 0x000fe20007f3e0ff */
[----:B------:R-:W-:Y:S02]  /*14f20*/  IMAD.X R63, RZ, RZ, RZ, P2 ;  /* 0x000000ffff3f7224 */ /* 0x000fe400010e06ff */
[----:B------:R-:W-:Y:S01]  /*14f30*/  IMAD.HI.U32 R64, R87, R50, R72 ;  /* 0x0000003257407227 */ /* 0x000fe200078e0048 */
[----:B------:R-:W-:-:S03]  /*14f40*/  IADD3.X R59, PT, PT, RZ, RZ, RZ, P1, !PT ;  /* 0x000000ffff3b7210 */ /* 0x000fc60000ffe4ff */
[----:B------:R-:W-:-:S04]  /*14f50*/  IMAD.WIDE.U32 R68, R93, R65, R68 ;  /* 0x000000415d447225 */ /* 0x000fc800078e0044 */
[----:B------:R-:W-:Y:S01]  /*14f60*/  IMAD.WIDE.U32 R62, R89, R52, R62 ;  /* 0x00000034593e7225 */ /* 0x000fe200078e003e */
[----:B------:R-:W-:-:S03]  /*14f70*/  IADD3 R60, P2, PT, R68, R67, RZ ;  /* 0x00000043443c7210 */ /* 0x000fc60007f5e0ff */
        /* <DEDUP_REMOVED lines=19> */
[----:B------:R-:W-:Y:S02]  /*150b0*/  IMAD R91, R66, R85, RZ ;  /* 0x00000055425b7224 */ /* 0x000fe400078e02ff */
[----:B------:R-:W-:-:S04]  /*150c0*/  IMAD.WIDE.U32 R68, R86, R97, R68 ;  /* 0x0000006156447225 */ /* 0x000fc800078e0044 */
[----:B------:R-:W-:-:S04]  /*150d0*/  IMAD.WIDE.U32 R108, R88, R3, R108 ;  /* 0x00000003586c7225 */ /* 0x000fc800078e006c */
[----:B------:R-:W-:-:S04]  /*150e0*/  IMAD.WIDE.U32 R74, R95, R95, R74 ;  /* 0x0000005f5f4a7225 */ /* 0x000fc800078e004a */
[----:B------:R-:W-:Y:S01]  /*150f0*/  IMAD.MOV.U32 R70, RZ, RZ, R66 ;  /* 0x000000ffff467224 */ /* 0x000fe200078e0042 */
[----:B------:R-:W-:Y:S01]  /*15100*/  IADD3 R108, P1, PT, R108, R75, RZ ;  /* 0x0000004b6c6c7210 */ /* 0x000fe20007f3e0ff */
[----:B------:R-:W-:Y:S02]  /*15110*/  IMAD.MOV.U32 R71, RZ, RZ, RZ ;  /* 0x000000ffff477224 */ /* 0x000fe400078e00ff */
[----:B------:R-:W-:-:S04]  /*15120*/  IMAD.WIDE.U32 R58, R93, R97, R58 ;  /* 0x000000615d3a7225 */ /* 0x000fc800078e003a */
[----:B------:R-:W-:Y:S01]  /*15130*/  IMAD.HI.U32 R60, R91, R50, R70 ;  /* 0x000000325b3c7227 */ /* 0x000fe200078e0046 */
[----:B------:R-:W-:Y:S02]  /*15140*/  IADD3 R70, P0, PT, R68, R109, RZ ;  /* 0x0000006d44467210 */ /* 0x000fe40007f1e0ff */
[----:B------:R-:W-:Y:S01]  /*15150*/  IADD3 R74, P2, PT, R74, R59, RZ ;  /* 0x0000003b4a4a7210 */ /* 0x000fe20007f5e0ff */
[----:B------:R-:W-:Y:S01]  /*15160*/  IMAD.MOV.U32 R59, RZ, RZ, RZ ;  /* 0x000000ffff3b7224 */ /* 0x000fe200078e00ff */
[----:B------:R-:W-:Y:S01]  /*15170*/  IADD3.X R109, PT, PT, RZ, RZ, RZ, P1, !PT ;  /* 0x000000ffff6d7210 */ /* 0x000fe20000ffe4ff */
[----:B------:R-:W-:Y:S02]  /*15180*/  IMAD.X R71, RZ, RZ, RZ, P0 ;  /* 0x000000ffff477224 */ /* 0x000fe400000e06ff */
        /* <DEDUP_REMOVED lines=19> */
[----:B------:R-:W-:Y:S02]  /*152c0*/  IMAD.X R59, RZ, RZ, RZ, P0 ;  /* 0x000000ffff3b7224 */ /* 0x000fe400000e06ff */
[----:B------:R-:W-:-:S04]  /*152d0*/  IMAD.WIDE.U32 R108, R93, R95, R108 ;  /* 0x0000005f5d6c7225 */ /* 0x000fc800078e006c */
[----:B------:R-:W-:-:S04]  /*152e0*/  IMAD.WIDE.U32 R74, R88, R97, R74 ;  /* 0x00000061584a7225 */ /* 0x000fc800078e004a */
[----:B------:R-:W-:Y:S01]  /*152f0*/  IMAD.WIDE.U32 R58, R86, R3, R58 ;  /* 0x00000003563a7225 */ /* 0x000fe200078e003a */
[----:B------:R-:W-:-:S03]  /*15300*/  IADD3 R68, P2, PT, R108, R75, RZ ;  /* 0x0000004b6c447210 */ /* 0x000fc60007f5e0ff */
[----:B------:R-:W-:-:S04]  /*15310*/  IMAD.WIDE.U32 R70, R88, R95, R70 ;  /* 0x0000005f58467225 */ /* 0x000fc800078e0046 */
[----:B------:R-:W-:Y:S01]  /*15320*/  IMAD.WIDE.U32 R66, R87, R52, R66 ;  /* 0x0000003457427225 */ /* 0x000fe200078e0042 */
[----:B------:R-:W-:Y:S02]  /*15330*/  IADD3 R72, P0, PT, R58, R71, RZ ;  /* 0x000000473a487210 */ /* 0x000fe40007f1e0ff */
[----:B------:R-:W-:Y:S01]  /*15340*/  IADD3 R70, P1, PT, R70, R109, RZ ;  /* 0x0000006d46467210 */ /* 0x000fe20007f3e0ff */
[----:B------:R-:W-:Y:S01]  /*15350*/  IMAD.MOV.U32 R75, RZ, RZ, RZ ;  /* 0x000000ffff4b7224 */ /* 0x000fe200078e00ff */
[----:B------:R-:W-:Y:S01]  /*15360*/  IADD3 R60, P3, PT, R66, R60, RZ ;  /* 0x0000003c423c7210 */ /* 0x000fe20007f7e0ff */
[----:B------:R-:W-:Y:S01]  /*15370*/  IMAD.X R73, RZ, RZ, RZ, P0 ;  /* 0x000000ffff497224 */ /* 0x000fe200000e06ff */
[----:B------:R-:W-:Y:S01]  /*15380*/  IADD3.X R71, PT, PT, RZ, RZ, RZ, P1, !PT ;  /* 0x000000ffff477210 */ /* 0x000fe20000ffe4ff */
[----:B------:R-:W-:Y:S01]  /*15390*/  IMAD.WIDE.U32 R74, R92, R65, R74 ;  /* 0x000000415c4a7225 */ /* 0x000fe200078e004a */
[----:B------:R-:W-:-:S03]  /*153a0*/  IADD3.X R61, PT, PT, RZ, RZ, RZ, P3, !PT ;  /* 0x000000ffff3d7210 */ /* 0x000fc60001ffe4ff */
[----:B------:R-:W-:Y:S02]  /*153b0*/  HFMA2 R109, -RZ, RZ, 0, 0 ;  /* 0x00000000ff6d7431 */ /* 0x000fe400000001ff */
[----:B------:R-:W-:Y:S01]  /*153c0*/  IMAD.X R63, RZ, RZ, RZ, P4 ;  /* 0x000000ffff3f7224 */ /* 0x000fe200020e06ff */
[----:B------:R-:W-:Y:S01]  /*153d0*/  IADD3 R58, P3, PT, R74, R69, RZ ;  /* 0x000000454a3a7210 */ /* 0x000fe20007f7e0ff */
[----:B------:R-:W-:Y:S02]  /*153e0*/  IMAD.X R69, RZ, RZ, RZ, P2 ;  /* 0x000000ffff457224 */ /* 0x000fe400010e06ff */
        /* <DEDUP_REMOVED lines=16> */
[----:B------:R-:W-:Y:S02]  /*154f0*/  IMAD.X R67, RZ, RZ, RZ, P4 ;  /* 0x000000ffff437224 */ /* 0x000fe400020e06ff */
[----:B------:R-:W-:-:S04]  /*15500*/  IMAD.WIDE.U32 R74, R86, R95, R74 ;  /* 0x0000005f564a7225 */ /* 0x000fc800078e004a */
[----:B------:R-:W-:-:S04]  /*15510*/  IMAD.WIDE.U32 R72, R88, R93, R72 ;  /* 0x0000005d58487225 */ /* 0x000fc800078e0048 */
[----:B------:R-:W-:Y:S01]  /*15520*/  IMAD.WIDE.U32 R68, R92, R97, R68 ;  /* 0x000000615c447225 */ /* 0x000fe200078e0044 */
[----:B------:R-:W-:-:S03]  /*15530*/  IADD3 R64, P0, PT, R74, R73, RZ ;  /* 0x000000494a407210 */ /* 0x000fc60007f1e0ff */
[----:B------:R-:W-:Y:S02]  /*15540*/  IMAD R90, R60, R85, RZ ;  /* 0x000000553c5a7224 */ /* 0x000fe400078e02ff */
[----:B------:R-:W-:Y:S01]  /*15550*/  IMAD.MOV.U32 R108, RZ, RZ, R60 ;  /* 0x000000ffff6c7224 */ /* 0x000fe200078e003c */
[----:B------:R-:W-:Y:S01]  /*15560*/  IADD3 R60, P4, PT, R58, R63, RZ ;  /* 0x0000003f3a3c7210 */ /* 0x000fe20007f9e0ff */
[----:B------:R-:W-:-:S04]  /*15570*/  IMAD.WIDE.U32 R66, R87, R53, R66 ;  /* 0x0000003557427225 */ /* 0x000fc800078e0042 */
[----:B------:R-:W-:Y:S01]  /*15580*/  IMAD.MOV.U32 R62, RZ, RZ, R68 ;  /* 0x000000ffff3e7224 */ /* 0x000fe200078e0044 */
[----:B------:R-:W-:Y:S01]  /*15590*/  IADD3 R58, P3, PT, R66, R61, RZ ;  /* 0x0000003d423a7210 */ /* 0x000fe20007f7e0ff */
[----:B------:R-:W-:Y:S01]  /*155a0*/  IMAD.MOV.U32 R63, RZ, RZ, RZ ;  /* 0x000000ffff3f7224 */ /* 0x000fe200078e00ff */
[----:B------:R-:W-:Y:S01]  /*155b0*/  IADD3.X R61, PT, PT, RZ, RZ, RZ, P4, !PT ;  /* 0x000000ffff3d7210 */ /* 0x000fe200027fe4ff */
        /* <DEDUP_REMOVED lines=17> */
[----:B------:R-:W-:-:S03]  /*156d0*/  IADD3 R60, P4, PT, R68, R63, RZ ;  /* 0x0000003f443c7210 */ /* 0x000fc60007f9e0ff */
[----:B------:R-:W-:Y:S01]  /*156e0*/  IMAD.X R67, RZ, RZ, RZ, P2 ;  /* 0x000000ffff437224 */ /* 0x000fe200010e06ff */
[----:B------:R-:W-:Y:S01]  /*156f0*/  IADD3 R68, P3, PT, R72, R69, RZ ;  /* 0x0000004548447210 */ /* 0x000fe20007f7e0ff */
[----:B------:R-:W-:-:S03]  /*15700*/  IMAD.WIDE.U32 R64, R92, R93, R64 ;  /* 0x0000005d5c407225 */ /* 0x000fc600078e0040 */
[----:B------:R-:W-:Y:S01]  /*15710*/  IADD3.X R69, PT, PT, RZ, RZ, RZ, P3, !PT ;  /* 0x000000ffff457210 */ /* 0x000fe20001ffe4ff */
[----:B------:R-:W-:Y:S01]  /*15720*/  IMAD.WIDE.U32 R66, R101, R57, R66 ;  /* 0x0000003965427225 */ /* 0x000fe200078e0042 */
[----:B------:R-:W-:Y:S02]  /*15730*/  IADD3 R64, P2, PT, R64, R73, RZ ;  /* 0x0000004940407210 */ /* 0x000fe40007f5e0ff */
[----:B------:R-:W-:Y:S01]  /*15740*/  IADD3 R74, P0, PT, R75, R65, RZ ;  /* 0x000000414b4a7210 */ /* 0x000fe20007f1e0ff */
[----:B------:R-:W-:Y:S01]  /*15750*/  IMAD.X R63, RZ, RZ, RZ, P1 ;  /* 0x000000ffff3f7224 */ /* 0x000fe200008e06ff */
[----:B------:R-:W-:Y:S01]  /*15760*/  IADD3 R66, P1, PT, R66, R61, RZ ;  /* 0x0000003d42427210 */ /* 0x000fe20007f3e0ff */
[----:B------:R-:W-:Y:S02]  /*15770*/  IMAD.X R61, RZ, RZ, RZ, P4 ;  /* 0x000000ffff3d7224 */ /* 0x000fe400020e06ff */
[----:B------:R-:W-:-:S04]  /*15780*/  IMAD.WIDE.U32 R62, R90, R51, R62 ;  /* 0x000000335a3e7225 */ /* 0x000fc800078e003e */
[----:B------:R-:W-:Y:S01]  /*15790*/  IMAD.WIDE.U32 R72, R92, R95, R68 ;  /* 0x0000005f5c487225 */ /* 0x000fe200078e0044 */
[----:B------:R-:W-:-:S03]  /*157a0*/  MOV R69, RZ ;  /* 0x000000ff00457202 */ /* 0x000fc60000000f00 */
[----:B------:R-:W-:Y:S02]  /*157b0*/  IMAD.X R65, RZ, RZ, RZ, P2 ;  /* 0x000000ffff417224 */ /* 0x000fe400010e06ff */
[----:B------:R-:W-:-:S04]  /*157c0*/  IMAD.WIDE.U32 R60, R86, R97, R60 ;  /* 0x00000061563c7225 */ /* 0x000fc800078e003c */
[----:B------:R-:W-:Y:S02]  /*157d0*/  IMAD.X R75, RZ, RZ, RZ, P0 ;  /* 0x000000ffff4b7224 */ /* 0x000fe400000e06ff */
[----:B------:R-:W-:Y:S02]  /*157e0*/  IMAD R97, R62, R85, RZ ;  /* 0x000000553e617224 */ /* 0x000fe400078e02ff */
[----:B------:R-:W-:Y:S02]  /*157f0*/  IMAD.MOV.U32 R68, RZ, RZ, R62 ;  /* 0x000000ffff447224 */ /* 0x000fe400078e003e */
[----:B------:R-:W-:-:S04]  /*15800*/  IMAD.WIDE.U32 R64, R88, R88, R64 ;  /* 0x0000005858407225 */ /* 0x000fc800078e0040 */
[----:B------:R-:W-:-:S04]  /*15810*/  IMAD.WIDE.U32 R74, R86, R93, R74 ;  /* 0x0000005d564a7225 */ /* 0x000fc800078e004a */
[----:B------:R-:W-:Y:S01]  /*15820*/  IMAD.HI.U32 R68, R97, R50, R68 ;  /* 0x0000003261447227 */ /* 0x000fe200078e0044 */
[----:B------:R-:W-:Y:S02]  /*15830*/  IADD3 R69, P0, PT, R60, R67, RZ ;  /* 0x000000433c457210 */ /* 0x000fe40007f1e0ff */
[----:B------:R-:W-:Y:S01]  /*15840*/  IADD3 R60, P3, PT, R72, R61, RZ ;  /* 0x0000003d483c7210 */ /* 0x000fe20007f7e0ff */
        /* <DEDUP_REMOVED lines=13> */
[----:B------:R-:W-:Y:S01]  /*15920*/  IADD3.X R3, PT, PT, RZ, RZ, RZ, P0, !PT ;  /* 0x000000ffff037210 */ /* 0x000fe200007fe4ff */
        /* <DEDUP_REMOVED lines=8> */
[----:B------:R-:W-:-:S04]  /*159b0*/  IMAD.WIDE.U32 R58, R91, R53, R58 ;  /* 0x000000355b3a7225 */ /* 0x000fc800078e003a */
[----:B------:R-:W-:Y:S01]  /*159c0*/  IMAD.WIDE.U32 R70, R87, R55, R70 ;  /* 0x0000003757467225 */ /* 0x000fe200078e0046 */
[----:B------:R-:W-:-:S03]  /*159d0*/  IADD3 R62, P3, PT, R58, R63, RZ ;  /* 0x0000003f3a3e7210 */ /* 0x000fc60007f7e0ff */
[----:B------:R-:W-:Y:S01]  /*159e0*/  IMAD.WIDE.U32 R66, R89, R57, R66 ;  /* 0x0000003959427225 */ /* 0x000fe200078e0042 */
[----:B------:R-:W-:-:S03]  /*159f0*/  IADD3.X R63, PT, PT, RZ, RZ, RZ, P3, !PT ;  /* 0x000000ffff3f7210 */ /* 0x000fc60001ffe4ff */
[----:B------:R-:W-:Y:S01]  /*15a00*/  IMAD.X R73, RZ, RZ, RZ, P0 ;  /* 0x000000ffff497224 */ /* 0x000fe200000e06ff */
[----:B------:R-:W-:Y:S01]  /*15a10*/  IADD3 R58, P0, PT, R70, R59, RZ ;  /* 0x0000003b463a7210 */ /* 0x000fe20007f1e0ff */
[----:B------:R-:W-:Y:S01]  /*15a20*/  IMAD.X R65, RZ, RZ, RZ, P5 ;  /* 0x000000ffff417224 */ /* 0x000fe200028e06ff */
[----:B------:R-:W-:Y:S01]  /*15a30*/  IADD3 R3, P2, PT, R67, R3, RZ ;  /* 0x0000000343037210 */ /* 0x000fe20007f5e0ff */
[----:B------:R-:W-:Y:S01]  /*15a40*/  IMAD.X R75, RZ, RZ, RZ, P4 ;  /* 0x000000ffff4b7224 */ /* 0x000fe200020e06ff */
[----:B------:R-:W-:Y:S01]  /*15a50*/  IADD3 R70, P1, PT, R66, R71, RZ ;  /* 0x0000004742467210 */ /* 0x000fe20007f3e0ff */
[----:B------:R-:W-:-:S03]  /*15a60*/  IMAD.WIDE.U32 R72, R86, R95, R72 ;  /* 0x0000005f56487225 */ /* 0x000fc600078e0048 */
[----:B------:R-:W-:Y:S01]  /*15a70*/  IADD3.X R71, PT, PT, RZ, RZ, RZ, P1, !PT ;  /* 0x000000ffff477210 */ /* 0x000fe20000ffe4ff */
[----:B------:R-:W-:Y:S02]  /*15a80*/  IMAD.X R59, RZ, RZ, RZ, P6 ;  /* 0x000000ffff3b7224 */ /* 0x000fe400030e06ff */
[----:B------:R-:W-:-:S03]  /*15a90*/  IMAD.WIDE.U32 R64, R92, R88, R64 ;  /* 0x000000585c407225 */ /* 0x000fc600078e0040 */
[----:B------:R-:W-:Y:S01]  /*15aa0*/  IADD3 R60, P3, PT, R72, R59, RZ ;  /* 0x0000003b483c7210 */ /* 0x000fe20007f7e0ff */
[----:B------:R-:W-:Y:S01]  /*15ab0*/  IMAD.WIDE.U32 R74, R86, R88, R74 ;  /* 0x00000058564a7225 */ /* 0x000fe200078e004a */
[----:B------:R-:W-:-:S03]  /*15ac0*/  IADD3 R72, P4, PT, R64, R73, RZ ;  /* 0x0000004940487210 */ /* 0x000fc60007f9e0ff */
[----:B------:R-:W-:Y:S02]  /*15ad0*/  IMAD.X R59, RZ, RZ, RZ, P0 ;  /* 0x000000ffff3b7224 */ /* 0x000fe400000e06ff */
        /* <DEDUP_REMOVED lines=18> */
[----:B------:R-:W-:Y:S01]  /*15c00*/  IMAD.WIDE.U32 R68, R97, R51, R68 ;  /* 0x0000003361447225 */ /* 0x000fe200078e0044 */
[----:B------:R-:W-:Y:S02]  /*15c10*/  IADD3 R74, P2, PT, R75, R65, RZ ;  /* 0x000000414b4a7210 */ /* 0x000fe40007f5e0ff */
[----:B------:R-:W-:Y:S01]  /*15c20*/  IADD3 R73, P3, PT, R72, R63, RZ ;  /* 0x0000003f48497210 */ /* 0x000fe20007f7e0ff */
[----:B------:R-:W-:Y:S01]  /*15c30*/  IMAD.X R59, RZ, RZ, RZ, P5 ;  /* 0x000000ffff3b7224 */ /* 0x000fe200028e06ff */
[----:B------:R-:W-:Y:S01]  /*15c40*/  IADD3.X R63, PT, PT, RZ, RZ, RZ, P1, !PT ;  /* 0x000000ffff3f7210 */ /* 0x000fe20000ffe4ff */
[----:B------:R-:W-:Y:S01]  /*15c50*/  IMAD.WIDE.U32 R70, R87, R57, R70 ;  /* 0x0000003957467225 */ /* 0x000fe200078e0046 */
[----:B------:R-:W-:-:S03]  /*15c60*/  MOV R60, R68 ;  /* 0x00000044003c7202 */ /* 0x000fc60000000f00 */
[----:B------:R-:W-:Y:S01]  /*15c70*/  IMAD.WIDE.U32 R58, R91, R55, R58 ;  /* 0x000000375b3a7225 */ /* 0x000fe200078e003a */
[----:B------:R-:W-:-:S03]  /*15c80*/  IADD3 R67, P1, PT, R71, R67, RZ ;  /* 0x0000004347437210 */ /* 0x000fc60007f3e0ff */
[----:B------:R-:W-:Y:S01]  /*15c90*/  IMAD.X R65, RZ, RZ, RZ, P4 ;  /* 0x000000ffff417224 */ /* 0x000fe200020e06ff */
[----:B------:R-:W-:Y:S01]  /*15ca0*/  IADD3 R70, P4, PT, R70, R59, RZ ;  /* 0x0000003b46467210 */ /* 0x000fe20007f9e0ff */
[----:B------:R-:W-:Y:S01]  /*15cb0*/  IMAD R3, R68, R85, RZ ;  /* 0x0000005544037224 */ /* 0x000fe200078e02ff */
[----:B------:R-:W-:Y:S01]  /*15cc0*/  IADD3.X R59, PT, PT, RZ, RZ, RZ, P3, !PT ;  /* 0x000000ffff3b7210 */ /* 0x000fe20001ffe4ff */
[----:B------:R-:W-:Y:S02]  /*15cd0*/  IMAD.MOV.U32 R61, RZ, RZ, RZ ;  /* 0x000000ffff3d7224 */ /* 0x000fe400078e00ff */
[----:B------:R-:W-:-:S04]  /*15ce0*/  IMAD.WIDE.U32 R62, R90, R53, R62 ;  /* 0x000000355a3e7225 */ /* 0x000fc800078e003e */
[----:B------:R-:W-:Y:S01]  /*15cf0*/  IMAD.WIDE.U32 R64, R86, R88, R64 ;  /* 0x0000005856407225 */ /* 0x000fe200078e0040 */
[----:B------:R-:W-:Y:S02]  /*15d00*/  IADD3 R58, P3, PT, R58, R63, RZ ;  /* 0x0000003f3a3a7210 */ /* 0x000fe40007f7e0ff */
[----:B------:R-:W-:Y:S01]  /*15d10*/  IADD3 R62, P5, PT, R62, R69, RZ ;  /* 0x000000453e3e7210 */ /* 0x000fe20007fbe0ff */
[----:B------:R-:W-:-:S04]  /*15d20*/  IMAD.HI.U32 R61, R3, R50, R60 ;  /* 0x00000032033d7227 */ /* 0x000fc800078e003c */
[----:B------:R-:W-:Y:S02]  /*15d30*/  IMAD.X R60, RZ, RZ, RZ, P0 ;  /* 0x000000ffff3c7224 */ /* 0x000fe400000e06ff */
[----:B------:R-:W-:Y:S01]  /*15d40*/  IMAD.X R75, RZ, RZ, RZ, P2 ;  /* 0x000000ffff4b7224 */ /* 0x000fe200010e06ff */
[----:B------:R-:W-:Y:S01]  /*15d50*/  IADD3 R66, P2, PT, R64, R59, RZ ;  /* 0x0000003b40427210 */ /* 0x000fe20007f5e0ff */
[----:B------:R-:W-:Y:S01]  /*15d60*/  IMAD.X R69, RZ, RZ, RZ, P1 ;  /* 0x000000ffff457224 */ /* 0x000fe200008e06ff */
[----:B------:R-:W-:Y:S01]  /*15d70*/  IADD3.X R59, PT, PT, RZ, RZ, RZ, P3, !PT ;  /* 0x000000ffff3b7210 */ /* 0x000fe20001ffe4ff */
[----:B------:R-:W-:Y:S01]  /*15d80*/  IMAD.X R71, RZ, RZ, RZ, P4 ;  /* 0x000000ffff477224 */ /* 0x000fe200020e06ff */
[----:B------:R-:W-:Y:S01]  /*15d90*/  IADD3 R60, P0, PT, R60, R73, RZ ;  /* 0x000000493c3c7210 */ /* 0x000fe20007f1e0ff */
[----:B------:R-:W-:Y:S02]  /*15da0*/  IMAD.X R63, RZ, RZ, RZ, P5 ;  /* 0x000000ffff3f7224 */ /* 0x000fe400028e06ff */
[----:B------:R-:W-:Y:S01]  /*15db0*/  IMAD.WIDE.U32 R70, R91, R56, R70 ;  /* 0x000000385b467225 */ /* 0x000fe200078e0046 */
[----:B------:R-:W-:-:S03]  /*15dc0*/  IADD3 R69, P3, PT, R69, R60, RZ ;  /* 0x0000003c45457210 */ /* 0x000fc60007f7e0ff */
[----:B------:R-:W-:Y:S01]  /*15dd0*/  IMAD.WIDE.U32 R58, R90, R54, R58 ;  /* 0x000000365a3a7225 */ /* 0x000fe200078e003a */
[----:B------:R-:W-:-:S03]  /*15de0*/  IADD3.X R68, PT, PT, RZ, RZ, RZ, P3, !PT ;  /* 0x000000ffff447210 */ /* 0x000fc60001ffe4ff */
        /* <DEDUP_REMOVED lines=30> */
[----:B------:R-:W-:Y:S02]  /*15fd0*/  IADD3.X R59, PT, PT, RZ, RZ, RZ, P6, !PT ;  /* 0x000000ffff3b7210 */ /* 0x000fe400037fe4ff */
[----:B------:R-:W-:Y:S01]  /*15fe0*/  IADD3.X R75, PT, PT, RZ, RZ, RZ, P0, !PT ;  /* 0x000000ffff4b7210 */ /* 0x000fe200007fe4ff */
[----:B------:R-:W-:Y:S01]  /*15ff0*/  IMAD.WIDE.U32 R70, R97, R54, R70 ;  /* 0x0000003661467225 */ /* 0x000fe200078e0046 */
[----:B------:R-:W-:-:S03]  /*16000*/  IADD3 R60, P6, PT, R67, R61, RZ ;  /* 0x0000003d433c7210 */ /* 0x000fc60007fde0ff */
[----:B------:R-:W-:Y:S01]  /*16010*/  IMAD R64, R62, R85, RZ ;  /* 0x000000553e407224 */ /* 0x000fe200078e02ff */
[----:B------:R-:W-:Y:S01]  /*16020*/  IADD3.X R61, PT, PT, RZ, RZ, RZ, P6, !PT ;  /* 0x000000ffff3d7210 */ /* 0x000fe200037fe4ff */
[----:B------:R-:W-:Y:S02]  /*16030*/  IMAD.MOV.U32 R63, RZ, RZ, RZ ;  /* 0x000000ffff3f7224 */ /* 0x000fe400078e00ff */
[----:B------:R-:W-:Y:S01]  /*16040*/  IMAD.X R72, RZ, RZ, RZ, P4 ;  /* 0x000000ffff487224 */ /* 0x000fe200020e06ff */
[----:B------:R-:W-:Y:S01]  /*16050*/  IADD3 R66, P4, PT, R66, R71, RZ ;  /* 0x0000004742427210 */ /* 0x000fe20007f9e0ff */
[----:B------:R-:W-:-:S03]  /*16060*/  IMAD.WIDE.U32 R58, R3, R52, R58 ;  /* 0x00000034033a7225 */ /* 0x000fc600078e003a */
[----:B------:R-:W-:Y:S01]  /*16070*/  IADD3 R72, P6, PT, R72, R65, RZ ;  /* 0x0000004148487210 */ /* 0x000fe20007fde0ff */
[----:B------:R-:W-:Y:S01]  /*16080*/  IMAD.HI.U32 R63, R64, R50, R62 ;  /* 0x00000032403f7227 */ /* 0x000fe200078e003e */
[----:B------:R-:W-:Y:S02]  /*16090*/  IADD3 R70, P5, PT, R70, R59, RZ ;  /* 0x0000003b46467210 */ /* 0x000fe40007fbe0ff */
        /* <DEDUP_REMOVED lines=33> */
[----:B------:R-:W-:-:S02]  /*162b0*/  IMAD.X R67, RZ, RZ, RZ, P5 ;  /* 0x000000ffff437224 */ /* 0x000fc400028e06ff */
[----:B------:R-:W-:-:S04]  /*162c0*/  IMAD.WIDE.U32 R62, R3, R55, R62 ;  /* 0x00000037033e7225 */ /* 0x000fc800078e003e */
[----:B------:R-:W-:Y:S01]  /*162d0*/  IMAD.WIDE.U32 R68, R64, R53, R66 ;  /* 0x0000003540447225 */ /* 0x000fe200078e0042 */
[----:B------:R-:W-:Y:S02]  /*162e0*/  IADD3 R66, P3, PT, R60, R63, RZ ;  /* 0x0000003f3c427210 */ /* 0x000fe40007f7e0ff */
[----:B------:R-:W-:Y:S01]  /*162f0*/  IADD3 R60, P5, PT, R74, R71, RZ ;  /* 0x000000474a3c7210 */ /* 0x000fe20007fbe0ff */
[----:B------:R-:W-:Y:S01]  /*16300*/  IMAD.X R59, RZ, RZ, RZ, P2 ;  /* 0x000000ffff3b7224 */ /* 0x000fe200010e06ff */
[----:B------:R-:W-:Y:S01]  /*16310*/  IADD3 R62, P6, PT, R62, R69, RZ ;  /* 0x000000453e3e7210 */ /* 0x000fe20007fde0ff */
[----:B------:R-:W-:Y:S01]  /*16320*/  IMAD.X R67, RZ, RZ, RZ, P3 ;  /* 0x000000ffff437224 */ /* 0x000fe200018e06ff */
        /* <DEDUP_REMOVED lines=11> */
[----:B------:R-:W-:Y:S02]  /*163e0*/  IADD3 R72, P1, PT, R72, R65, RZ ;  /* 0x0000004148487210 */ /* 0x000fe40007f3e0ff */
[----:B------:R-:W-:Y:S01]  /*163f0*/  IADD3.X R61, PT, PT, RZ, RZ, RZ, P6, !PT ;  /* 0x000000ffff3d7210 */ /* 0x000fe200037fe4ff */
[----:B------:R-:W-:Y:S01]  /*16400*/  IMAD.X R67, RZ, RZ, RZ, P0 ;  /* 0x000000ffff437224 */ /* 0x000fe200000e06ff */
[----:B------:R-:W-:Y:S01]  /*16410*/  IADD3 R59, P0, PT, R59, R72, RZ ;  /* 0x000000483b3b7210 */ /* 0x000fe20007f1e0ff */
[----:B------:R-:W-:-:S03]  /*16420*/  IMAD.WIDE.U32 R60, R3, R57, R60 ;  /* 0x00000039033c7225 */ /* 0x000fc600078e003c */
[----:B------:R-:W-:Y:S02]  /*16430*/  IADD3 R74, P2, PT, R74, R59, RZ ;  /* 0x0000003b4a4a7210 */ /* 0x000fe40007f5e0ff */
        /* <DEDUP_REMOVED lines=8> */
[----:B------:R-:W-:Y:S02]  /*164c0*/  IADD3.X R67, PT, PT, RZ, RZ, RZ, P6, !PT ;  /* 0x000000ffff437210 */ /* 0x000fe400037fe4ff */
[----:B------:R-:W-:Y:S01]  /*164d0*/  IADD3 R74, PT, PT, R74, R75, R59 ;  /* 0x0000004b4a4a7210 */ /* 0x000fe20007ffe03b */
[----:B------:R-:W-:Y:S02]  /*164e0*/  IMAD.X R59, RZ, RZ, RZ, P1 ;  /* 0x000000ffff3b7224 */ /* 0x000fe400008e06ff */
[----:B------:R-:W-:-:S03]  /*164f0*/  IMAD.WIDE.U32 R66, R64, R56, R66 ;  /* 0x0000003840427225 */ /* 0x000fc600078e0042 */
[----:B------:R-:W-:Y:S01]  /*16500*/  IADD3 R74, PT, PT, R3, R74, R59 ;  /* 0x0000004a034a7210 */ /* 0x000fe20007ffe03b */
[----:B------:R-:W-:Y:S01]  /*16510*/  IMAD.X R3, RZ, RZ, RZ, P3 ;  /* 0x000000ffff037224 */ /* 0x000fe200018e06ff */
[----:B------:R-:W-:Y:S02]  /*16520*/  IADD3 R60, P0, PT, R67, R61, RZ ;  /* 0x0000003d433c7210 */ /* 0x000fe40007f1e0ff */
[----:B------:R-:W-:-:S03]  /*16530*/  IADD3.X R59, PT, PT, RZ, RZ, RZ, P2, !PT ;  /* 0x000000ffff3b7210 */ /* 0x000fc600017fe4ff */
[----:B------:R-:W-:Y:S01]  /*16540*/  IMAD.X R61, RZ, RZ, RZ, P0 ;  /* 0x000000ffff3d7224 */ /* 0x000fe200000e06ff */
[----:B------:R-:W-:Y:S02]  /*16550*/  IADD3 R3, PT, PT, R3, R74, R59 ;  /* 0x0000004a03037210 */ /* 0x000fe40007ffe03b */
[----:B------:R-:W-:Y:S01]  /*16560*/  IADD3.X R74, PT, PT, RZ, RZ, RZ, P4, !PT ;  /* 0x000000ffff4a7210 */ /* 0x000fe200027fe4ff */
[----:B------:R-:W-:-:S05]  /*16570*/  IMAD.WIDE.U32 R60, R64, R57, R60 ;  /* 0x00000039403c7225 */ /* 0x000fca00078e003c */
[----:B------:R-:W-:Y:S01]  /*16580*/  IADD3 R74, PT, PT, R61, R3, R74 ;  /* 0x000000033d4a7210 */ /* 0x000fe20007ffe04a */
[----:B------:R-:W-:Y:S01]  /*16590*/  IMAD.MOV.U32 R3, RZ, RZ, R58 ;  /* 0x000000ffff037224 */ /* 0x000fe200078e003a */
[----:B------:R-:W-:Y:S01]  /*165a0*/  MOV R59, R60 ;  /* 0x0000003c003b7202 */ /* 0x000fe20000000f00 */
        /* <DEDUP_REMOVED lines=28> */
.L_x_48:
        /* <DEDUP_REMOVED lines=8> */
.L_x_49:
[----:B------:R-:W-:Y:S05]  /*167f0*/  BSYNC.RECONVERGENT B4 ;  /* 0x0000000000047941 */ /* 0x000fea0003800200 */
.L_x_47:
[----:B------:R-:W-:-:S04]  /*16800*/  IMAD.WIDE.U32 R66, R62, 0x2, RZ ;  /* 0x000000023e427825 */ /* 0x000fc800078e00ff */
[----:B------:R-:W-:Y:S01]  /*16810*/  HFMA2 R63, -RZ, RZ, 0, 0 ;  /* 0x00000000ff3f7431 */ /* 0x000fe200000001ff */
[----:B------:R-:W-:Y:S01]  /*16820*/  BSSY.RECONVERGENT B4, `(.L_x_50) ;  /* 0x000003c000047945 */ /* 0x000fe20003800200 */
[----:B------:R-:W-:Y:S01]  /*16830*/  IMAD.MOV.U32 R65, RZ, RZ, RZ ;  /* 0x000000ffff417224 */ /* 0x000fe200078e00ff */
[----:B------:R-:W-:Y:S01]  /*16840*/  MOV R64, R67 ;  /* 0x0000004300407202 */ /* 0x000fe20000000f00 */
[----:B------:R-:W-:Y:S02]  /*16850*/  IMAD.MOV.U32 R61, RZ, RZ, RZ ;  /* 0x000000ffff3d7224 */ /* 0x000fe400078e00ff */
        /* <DEDUP_REMOVED lines=8> */
[----:B------:R-:W-:-:S03]  /*168e0*/  MOV R68, R62 ;  /* 0x0000003e00447202 */ /* 0x000fc60000000f00 */
[----:B------:R-:W-:-:S04]  /*168f0*/  IMAD.WIDE.U32 R60, R59, 0x2, R60 ;  /* 0x000000023b3c7825 */ /* 0x000fc800078e003c */
[----:B------:R-:W-:Y:S01]  /*16900*/  IMAD.MOV.U32 R59, RZ, RZ, RZ ;  /* 0x000000ffff3b7224 */ /* 0x000fe200078e00ff */
[----:B------:R-:W-:Y:S01]  /*16910*/  MOV R58, R61 ;  /* 0x0000003d003a7202 */ /* 0x000fe20000000f00 */
[----:B------:R-:W-:Y:S01]  /*16920*/  IMAD.MOV.U32 R71, RZ, RZ, R60 ;  /* 0x000000ffff477224 */ /* 0x000fe200078e003c */
[----:B------:R-:W-:Y:S02]  /*16930*/  SHF.R.U32.HI R61, RZ, 0x1f, R3 ;  /* 0x0000001fff3d7819 */ /* 0x000fe40000011603 */
[----:B------:R-:W-:Y:S01]  /*16940*/  SHF.L.U32 R3, R3, 0x1, RZ ;  /* 0x0000000103037819 */ /* 0x000fe200000006ff */
[----:B------:R-:W-:Y:S01]  /*16950*/  IMAD.WIDE.U32 R58, R74, 0x2, R58 ;  /* 0x000000024a3a7825 */ /* 0x000fe200078e003a */
[----:B------:R-:W-:-:S03]  /*16960*/  LOP3.LUT R70, R70, R61, RZ, 0xfc, !PT ;  /* 0x0000003d46467212 */ /* 0x000fc600078efcff */
[----:B------:R-:W-:Y:S01]  /*16970*/  IMAD.MOV.U32 R72, RZ, RZ, R58 ;  /* 0x000000ffff487224 */ /* 0x000fe200078e003a */
[C---:B------:R-:W-:Y:S02]  /*16980*/  ISETP.GT.U32.AND P0, PT, R58.reuse, R57, PT ;  /* 0x000000393a00720c */ /* 0x040fe40003f04070 */
[----:B------:R-:W-:-:S04]  /*16990*/  ISETP.GT.U32.AND P1, PT, R58, -0x1, PT ;  /* 0xffffffff3a00780c */ /* 0x000fc80003f24070 */
[----:B------:R-:W-:Y:S01]  /*169a0*/  ISETP.GT.U32.OR.EX P0, PT, R59, RZ, P0, P1 ;  /* 0x000000ff3b00720c */ /* 0x000fe20000704510 */
[----:B------:R-:W-:-:S12]  /*169b0*/  IMAD.MOV.U32 R59, RZ, RZ, R64 ;  /* 0x000000ffff3b7224 */ /* 0x000fd800078e0040 */
        /* <DEDUP_REMOVED lines=26> */
.L_x_51:
        /* <DEDUP_REMOVED lines=8> */
.L_x_52:
[----:B------:R-:W-:Y:S05]  /*16be0*/  BSYNC.RECONVERGENT B4 ;  /* 0x0000000000047941 */ /* 0x000fea0003800200 */
.L_x_50:
[----:B------:R-:W-:-:S04]  /*16bf0*/  IMAD.WIDE.U32 R66, R66, 0x2, RZ ;  /* 0x0000000242427825 */ /* 0x000fc800078e00ff */
[----:B------:R-:W-:Y:S01]  /*16c00*/  HFMA2 R63, -RZ, RZ, 0, 0 ;  /* 0x00000000ff3f7431 */ /* 0x000fe200000001ff */
[----:B------:R-:W-:Y:S01]  /*16c10*/  BSSY.RECONVERGENT B4, `(.L_x_53) ;  /* 0x000003b000047945 */ /* 0x000fe20003800200 */
[----:B------:R-:W-:Y:S01]  /*16c20*/  IMAD.MOV.U32 R65, RZ, RZ, RZ ;  /* 0x000000ffff417224 */ /* 0x000fe200078e00ff */
[----:B------:R-:W-:Y:S01]  /*16c30*/  MOV R64, R67 ;  /* 0x0000004300407202 */ /* 0x000fe20000000f00 */
[----:B------:R-:W-:Y:S02]  /*16c40*/  IMAD.MOV.U32 R61, RZ, RZ, RZ ;  /* 0x000000ffff3d7224 */ /* 0x000fe400078e00ff */
[----:B------:R-:W-:Y:S02]  /*16c50*/  IMAD.SHL.U32 R67, R3, 0x2, RZ ;  /* 0x0000000203437824 */ /* 0x000fe400078e00ff */
[----:B------:R-:W-:-:S04]  /*16c60*/  IMAD.WIDE.U32 R64, R59, 0x2, R64 ;  /* 0x000000023b407825 */ /* 0x000fc800078e0040 */
[----:B------:R-:W-:Y:S02]  /*16c70*/  IMAD.MOV.U32 R62, RZ, RZ, R65 ;  /* 0x000000ffff3e7224 */ /* 0x000fe400078e0041 */
[----:B------:R-:W-:Y:S02]  /*16c80*/  IMAD.MOV.U32 R59, RZ, RZ, RZ ;  /* 0x000000ffff3b7224 */ /* 0x000fe400078e00ff */
[----:B------:R-:W-:-:S04]  /*16c90*/  IMAD.WIDE.U32 R62, R68, 0x2, R62 ;  /* 0x00000002443e7825 */ /* 0x000fc800078e003e */
[----:B------:R-:W-:Y:S02]  /*16ca0*/  IMAD.MOV.U32 R60, RZ, RZ, R63 ;  /* 0x000000ffff3c7224 */ /* 0x000fe400078e003f */
[----:B------:R-:W-:-:S04]  /*16cb0*/  IMAD.WIDE.U32 R68, R69, 0x2, RZ ;  /* 0x0000000245447825 */ /* 0x000fc800078e00ff */
[----:B------:R-:W-:Y:S01]  /*16cc0*/  IMAD.WIDE.U32 R60, R71, 0x2, R60 ;  /* 0x00000002473c7825 */ /* 0x000fe200078e003c */
[----:B------:R-:W-:-:S03]  /*16cd0*/  LOP3.LUT R66, R69, R66, RZ, 0xfc, !PT ;  /* 0x0000004245427212 */ /* 0x000fc600078efcff */
[----:B------:R-:W-:Y:S01]  /*16ce0*/  IMAD.WIDE.U32 R70, R70, 0x2, RZ ;  /* 0x0000000246467825 */ /* 0x000fe200078e00ff */
[----:B------:R-:W-:Y:S02]  /*16cf0*/  MOV R58, R61 ;  /* 0x0000003d003a7202 */ /* 0x000fe40000000f00 */
[----:B------:R-:W-:Y:S02]  /*16d00*/  SHF.R.U32.HI R61, RZ, 0x1f, R3 ;  /* 0x0000001fff3d7819 */ /* 0x000fe40000011603 */
[----:B------:R-:W-:Y:S01]  /*16d10*/  LOP3.LUT R65, R71, R68, RZ, 0xfc, !PT ;  /* 0x0000004447417212 */ /* 0x000fe200078efcff */
[----:B------:R-:W-:Y:S01]  /*16d20*/  IMAD.WIDE.U32 R58, R72, 0x2, R58 ;  /* 0x00000002483a7825 */ /* 0x000fe200078e003a */
[----:B------:R-:W-:-:S03]  /*16d30*/  LOP3.LUT R70, R70, R61, RZ, 0xfc, !PT ;  /* 0x0000003d46467212 */ /* 0x000fc600078efcff */
[----:B------:R-:W-:Y:S01]  /*16d40*/  IMAD.MOV.U32 R68, RZ, RZ, R62 ;  /* 0x000000ffff447224 */ /* 0x000fe200078e003e */
[C---:B------:R-:W-:Y:S01]  /*16d50*/  ISETP.GT.U32.AND P0, PT, R58.reuse, R57, PT ;  /* 0x000000393a00720c */ /* 0x040fe20003f04070 */
[----:B------:R-:W-:Y:S01]  /*16d60*/  IMAD.MOV.U32 R72, RZ, RZ, R58 ;  /* 0x000000ffff487224 */ /* 0x000fe200078e003a */
        /* <DEDUP_REMOVED lines=29> */
.L_x_54:
        /* <DEDUP_REMOVED lines=8> */
.L_x_55:
[----:B------:R-:W-:Y:S05]  /*16fc0*/  BSYNC.RECONVERGENT B4 ;  /* 0x0000000000047941 */ /* 0x000fea0003800200 */
.L_x_53:
[----:B------:R-:W-:Y:S02]  /*16fd0*/  HFMA2 R63, -RZ, RZ, 0, 0 ;  /* 0x00000000ff3f7431 */ /* 0x000fe400000001ff */
[----:B------:R-:W-:Y:S01]  /*16fe0*/  IMAD.WIDE.U32 R88, R66, 0x2, RZ ;  /* 0x0000000242587825 */ /* 0x000fe200078e00ff */
[----:B------:R-:W-:Y:S01]  /*16ff0*/  SHF.R.U32.HI R3, RZ, 0x1f, R67 ;  /* 0x0000001fff037819 */ /* 0x000fe20000011643 */
[----:B------:R-:W-:Y:S02]  /*17000*/  BSSY.RECONVERGENT B4, `(.L_x_56) ;  /* 0x000003a000047945 */ /* 0x000fe40003800200 */
[----:B------:R-:W-:Y:S02]  /*17010*/  IMAD.MOV.U32 R62, RZ, RZ, R89 ;  /* 0x000000ffff3e7224 */ /* 0x000fe400078e0059 */
[----:B------:R-:W-:Y:S02]  /*17020*/  IMAD.MOV.U32 R91, RZ, RZ, RZ ;  /* 0x000000ffff5b7224 */ /* 0x000fe400078e00ff */
[----:B------:R-:W-:-:S02]  /*17030*/  IMAD.MOV.U32 R61, RZ, RZ, RZ ;  /* 0x000000ffff3d7224 */ /* 0x000fc400078e00ff */
[----:B------:R-:W-:-:S04]  /*17040*/  IMAD.WIDE.U32 R62, R64, 0x2, R62 ;  /* 0x00000002403e7825 */ /* 0x000fc800078e003e */
[----:B------:R-:W-:Y:S02]  /*17050*/  IMAD.MOV.U32 R90, RZ, RZ, R63 ;  /* 0x000000ffff5a7224 */ /* 0x000fe400078e003f */
[----:B------:R-:W-:-:S04]  /*17060*/  IMAD.WIDE.U32 R86, R70, 0x2, RZ ;  /* 0x0000000246567825 */ /* 0x000fc800078e00ff */
[----:B------:R-:W-:Y:S01]  /*17070*/  IMAD.WIDE.U32 R90, R68, 0x2, R90 ;  /* 0x00000002445a7825 */ /* 0x000fe200078e005a */
[----:B------:R-:W-:-:S03]  /*17080*/  LOP3.LUT R86, R86, R3, RZ, 0xfc, !PT ;  /* 0x0000000356567212 */ /* 0x000fc600078efcff */
[----:B------:R-:W-:Y:S01]  /*17090*/  IMAD.WIDE.U32 R64, R65, 0x2, RZ ;  /* 0x0000000241407825 */ /* 0x000fe200078e00ff */
[----:B------:R-:W-:-:S03]  /*170a0*/  MOV R60, R91 ;  /* 0x0000005b003c7202 */ /* 0x000fc60000000f00 */
[----:B------:R-:W-:Y:S01]  /*170b0*/  IMAD.MOV.U32 R89, RZ, RZ, R62 ;  /* 0x000000ffff597224 */ /* 0x000fe200078e003e */
[----:B------:R-:W-:Y:S01]  /*170c0*/  LOP3.LUT R88, R65, R88, RZ, 0xfc, !PT ;  /* 0x0000005841587212 */ /* 0x000fe200078efcff */
[----:B------:R-:W-:-:S04]  /*170d0*/  IMAD.WIDE.U32 R60, R59, 0x2, R60 ;  /* 0x000000023b3c7825 */ /* 0x000fc800078e003c */
[----:B------:R-:W-:Y:S01]  /*170e0*/  HFMA2 R59, -RZ, RZ, 0, 0 ;  /* 0x00000000ff3b7431 */ /* 0x000fe200000001ff */
[----:B------:R-:W-:Y:S01]  /*170f0*/  LOP3.LUT R87, R87, R64, RZ, 0xfc, !PT ;  /* 0x0000004057577212 */ /* 0x000fe200078efcff */
[----:B------:R-:W-:Y:S02]  /*17100*/  IMAD.MOV.U32 R58, RZ, RZ, R61 ;  /* 0x000000ffff3a7224 */ /* 0x000fe400078e003d */
[----:B------:R-:W-:Y:S02]  /*17110*/  IMAD.MOV.U32 R91, RZ, RZ, R60 ;  /* 0x000000ffff5b7224 */ /* 0x000fe400078e003c */
[----:B------:R-:W-:-:S04]  /*17120*/  IMAD.WIDE.U32 R58, R72, 0x2, R58 ;  /* 0x00000002483a7825 */ /* 0x000fc800078e003a */
[----:B------:R-:W-:Y:S01]  /*17130*/  IMAD.SHL.U32 R72, R67, 0x2, RZ ;  /* 0x0000000243487824 */ /* 0x000fe200078e00ff */
[C---:B------:R-:W-:Y:S02]  /*17140*/  ISETP.GT.U32.AND P0, PT, R58.reuse, R57, PT ;  /* 0x000000393a00720c */ /* 0x040fe40003f04070 */
[----:B------:R-:W-:Y:S02]  /*17150*/  ISETP.GT.U32.AND P1, PT, R58, -0x1, PT ;  /* 0xffffffff3a00780c */ /* 0x000fe40003f24070 */
[----:B------:R-:W-:Y:S02]  /*17160*/  MOV R3, R58 ;  /* 0x0000003a00037202 */ /* 0x000fe40000000f00 */
        /* <DEDUP_REMOVED lines=27> */
.L_x_57:
        /* <DEDUP_REMOVED lines=8> */
.L_x_58:
[----:B------:R-:W-:Y:S05]  /*173a0*/  BSYNC.RECONVERGENT B4 ;  /* 0x0000000000047941 */ /* 0x000fea0003800200 */
.L_x_56:
[----:B------:R-:W-:-:S04]  /*173b0*/  IMAD.WIDE.U32 R64, R4, R4, RZ ;  /* 0x0000000404407225 */ /* 0x000fc800078e00ff */
[----:B------:R-:W-:Y:S01]  /*173c0*/  HFMA2 R59, -RZ, RZ, 0, 0 ;  /* 0x00000000ff3b7431 */ /* 0x000fe200000001ff */
[----:B------:R-:W-:Y:S01]  /*173d0*/  BSSY.RECONVERGENT B4, `(.L_x_59) ;  /* 0x00001de000047945 */ /* 0x000fe20003800200 */
[----:B------:R-:W-:Y:S02]  /*173e0*/  HFMA2 R69, -RZ, RZ, 0, 0 ;  /* 0x00000000ff457431 */ /* 0x000fe400000001ff */
[----:B------:R-:W-:Y:S01]  /*173f0*/  IMAD.MOV.U32 R60, RZ, RZ, R65 ;  /* 0x000000ffff3c7224 */ /* 0x000fe200078e0041 */
[----:B------:R-:W-:Y:S01]  /*17400*/  LOP3.LUT R58, R64, 0xfffffffd, RZ, 0xc0, !PT ;  /* 0xfffffffd403a7812 */ /* 0x000fe200078ec0ff */
        /* <DEDUP_REMOVED lines=10> */
[----:B------:R-:W-:Y:S01]  /*174b0*/  IADD3 R64, P0, PT, R62, R61, RZ ;  /* 0x0000003d3e407210 */ /* 0x000fe20007f1e0ff */
[----:B------:R-:W-:Y:S01]  /*174c0*/  IMAD.MOV.U32 R62, RZ, RZ, R63 ;  /* 0x000000ffff3e7224 */ /* 0x000fe200078e003f */
[----:B------:R-:W-:-:S03]  /*174d0*/  MOV R63, RZ ;  /* 0x000000ff003f7202 */ /* 0x000fc60000000f00 */
[----:B------:R-:W-:Y:S01]  /*174e0*/  IMAD.X R65, RZ, RZ, RZ, P0 ;  /* 0x000000ffff417224 */ /* 0x000fe200000e06ff */
[----:B------:R-:W-:Y:S01]  /*174f0*/  IADD3 R58, P0, PT, R60, R59, RZ ;  /* 0x0000003b3c3a7210 */ /* 0x000fe20007f1e0ff */
        /* <DEDUP_REMOVED lines=17> */
[----:B------:R-:W-:Y:S01]  /*17610*/  MOV R59, RZ ;  /* 0x000000ff003b7202 */ /* 0x000fe20000000f00 */
[----:B------:R-:W-:-:S04]  /*17620*/  IMAD.WIDE.U32 R60, R6, R5, R60 ;  /* 0x00000005063c7225 */ /* 0x000fc800078e003c */
[----:B------:R-:W-:-:S04]  /*17630*/  IMAD.WIDE.U32 R66, R7, R5, R66 ;  /* 0x0000000507427225 */ /* 0x000fc800078e0042 */
[----:B------:R-:W-:Y:S01]  /*17640*/  IMAD.MOV.U32 R68, RZ, RZ, R63 ;  /* 0x000000ffff447224 */ /* 0x000fe200078e003f */
[----:B------:R-:W-:Y:S01]  /*17650*/  IADD3 R66, P1, PT, R66, R61, RZ ;  /* 0x0000003d42427210 */ /* 0x000fe20007f3e0ff */
[----:B------:R-:W-:Y:S02]  /*17660*/  IMAD R95, R58, R85, RZ ;  /* 0x000000553a5f7224 */ /* 0x000fe400078e02ff */
[----:B------:R-:W-:Y:S02]  /*17670*/  HFMA2 R61, -RZ, RZ, 0, 0 ;  /* 0x00000000ff3d7431 */ /* 0x000fe400000001ff */
[----:B------:R-:W-:Y:S02]  /*17680*/  IMAD.X R65, RZ, RZ, RZ, P2 ;  /* 0x000000ffff417224 */ /* 0x000fe400010e06ff */
[----:B------:R-:W-:-:S04]  /*17690*/  IMAD.WIDE.U32 R68, R9, R4, R68 ;  /* 0x0000000409447225 */ /* 0x000fc800078e0044 */
[----:B------:R-:W-:Y:S01]  /*176a0*/  IMAD.HI.U32 R59, R95, R50, R58 ;  /* 0x000000325f3b7227 */ /* 0x000fe200078e003a */
[----:B------:R-:W-:Y:S02]  /*176b0*/  IADD3 R58, P0, PT, R68, R67, RZ ;  /* 0x00000043443a7210 */ /* 0x000fe40007f1e0ff */
[----:B------:R-:W-:Y:S01]  /*176c0*/  MOV R68, R69 ;  /* 0x0000004500447202 */ /* 0x000fe20000000f00 */
[----:B------:R-:W-:-:S04]  /*176d0*/  IMAD.WIDE.U32 R64, R103, R52, R64 ;  /* 0x0000003467407225 */ /* 0x000fc800078e0040 */
[----:B------:R-:W-:Y:S01]  /*176e0*/  IMAD.WIDE.U32 R60, R7, R4, R60 ;  /* 0x00000004073c7225 */ /* 0x000fe200078e003c */
[----:B------:R-:W-:-:S03]  /*176f0*/  IADD3 R62, P2, PT, R64, R59, RZ ;  /* 0x0000003b403e7210 */ /* 0x000fc60007f5e0ff */
[----:B------:R-:W-:Y:S02]  /*17700*/  IMAD.MOV.U32 R69, RZ, RZ, RZ ;  /* 0x000000ffff457224 */ /* 0x000fe400078e00ff */
[----:B------:R-:W-:Y:S02]  /*17710*/  IMAD.X R59, RZ, RZ, RZ, P0 ;  /* 0x000000ffff3b7224 */ /* 0x000fe400000e06ff */
[----:B------:R-:W-:Y:S02]  /*17720*/  IMAD.X R67, RZ, RZ, RZ, P1 ;  /* 0x000000ffff437224 */ /* 0x000fe400008e06ff */
[----:B------:R-:W-:Y:S01]  /*17730*/  IMAD.X R63, RZ, RZ, RZ, P2 ;  /* 0x000000ffff3f7224 */ /* 0x000fe200010e06ff */
[----:B------:R-:W-:Y:S01]  /*17740*/  IADD3 R64, P2, PT, R60, R65, RZ ;  /* 0x000000413c407210 */ /* 0x000fe20007f5e0ff */
[----:B------:R-:W-:-:S04]  /*17750*/  IMAD.WIDE.U32 R68, R10, R4, R68 ;  /* 0x000000040a447225 */ /* 0x000fc800078e0044 */
[----:B------:R-:W-:Y:S01]  /*17760*/  IMAD.WIDE.U32 R58, R8, R5, R58 ;  /* 0x00000005083a7225 */ /* 0x000fe200078e003a */
[----:B------:R-:W-:-:S03]  /*17770*/  MOV R60, R69 ;  /* 0x00000045003c7202 */ /* 0x000fc60000000f00 */
[----:B------:R-:W-:Y:S02]  /*17780*/  HFMA2 R69, -RZ, RZ, 0, 0 ;  /* 0x00000000ff457431 */ /* 0x000fe400000001ff */
[----:B------:R-:W-:Y:S01]  /*17790*/  IMAD.WIDE.U32 R66, R6, R6, R66 ;  /* 0x0000000606427225 */ /* 0x000fe200078e0042 */
[----:B------:R-:W-:-:S03]  /*177a0*/  IADD3 R70, P0, PT, R68, R59, RZ ;  /* 0x0000003b44467210 */ /* 0x000fc60007f1e0ff */
[----:B------:R-:W-:Y:S01]  /*177b0*/  IMAD.X R65, RZ, RZ, RZ, P2 ;  /* 0x000000ffff417224 */ /* 0x000fe200010e06ff */
[----:B------:R-:W-:Y:S01]  /*177c0*/  IADD3 R66, P2, PT, R66, R61, RZ ;  /* 0x0000003d42427210 */ /* 0x000fe20007f5e0ff */
[----:B------:R-:W-:Y:S01]  /*177d0*/  IMAD.MOV.U32 R61, RZ, RZ, RZ ;  /* 0x000000ffff3d7224 */ /* 0x000fe200078e00ff */
[----:B------:R-:W-:Y:S01]  /*177e0*/  IADD3 R58, P1, PT, R58, R67, RZ ;  /* 0x000000433a3a7210 */ /* 0x000fe20007f3e0ff */
[----:B------:R-:W-:Y:S01]  /*177f0*/  IMAD.X R71, RZ, RZ, RZ, P0 ;  /* 0x000000ffff477224 */ /* 0x000fe200000e06ff */
[----:B------:R-:W-:Y:S01]  /*17800*/  IADD3.X R67, PT, PT, RZ, RZ, RZ, P2, !PT ;  /* 0x000000ffff437210 */ /* 0x000fe200017fe4ff */
[----:B------:R-:W-:-:S04]  /*17810*/  IMAD.WIDE.U32 R60, R11, R4, R60 ;  /* 0x000000040b3c7225 */ /* 0x000fc800078e003c */
[----:B------:R-:W-:-:S04]  /*17820*/  IMAD.WIDE.U32 R70, R9, R5, R70 ;  /* 0x0000000509467225 */ /* 0x000fc800078e0046 */
[----:B------:R-:W-:Y:S01]  /*17830*/  IMAD.WIDE.U32 R66, R7, R5, R66 ;  /* 0x0000000507427225 */ /* 0x000fe200078e0042 */
[----:B------:R-:W-:Y:S02]  /*17840*/  IADD3 R92, P0, PT, R60, R71, RZ ;  /* 0x000000473c5c7210 */ /* 0x000fe40007f1e0ff */
[----:B------:R-:W-:Y:S01]  /*17850*/  MOV R71, RZ ;  /* 0x000000ff00477202 */ /* 0x000fe20000000f00 */
[----:B------:R-:W-:-:S04]  /*17860*/  IMAD.WIDE.U32 R62, R95, R51, R62 ;  /* 0x000000335f3e7225 */ /* 0x000fc800078e003e */
[----:B------:R-:W-:Y:S01]  /*17870*/  IMAD.X R59, RZ, RZ, RZ, P1 ;  /* 0x000000ffff3b7224 */ /* 0x000fe200008e06ff */
[----:B------:R-:W-:Y:S01]  /*17880*/  MOV R74, R62 ;  /* 0x0000003e004a7202 */ /* 0x000fe20000000f00 */
[----:B------:R-:W-:-:S04]  /*17890*/  IMAD.WIDE.U32 R64, R103, R53, R64 ;  /* 0x0000003567407225 */ /* 0x000fc800078e0040 */
[----:B------:R-:W-:Y:S02]  /*178a0*/  IMAD.MOV.U32 R68, RZ, RZ, R66 ;  /* 0x000000ffff447224 */ /* 0x000fe400078e0042 */
        /* <DEDUP_REMOVED lines=11> */
[----:B------:R-:W-:-:S04]  /*17960*/  IMAD.HI.U32 R74, R73, R50, R74 ;  /* 0x00000032494a7227 */ /* 0x000fc800078e004a */
[----:B------:R-:W-:-:S04]  /*17970*/  IMAD.WIDE.U32 R92, R10, R5, R92 ;  /* 0x000000050a5c7225 */ /* 0x000fc800078e005c */
[----:B------:R-:W-:Y:S01]  /*17980*/  IMAD.WIDE.U32 R62, R95, R52, R62 ;  /* 0x000000345f3e7225 */ /* 0x000fe200078e003e */
[----:B------:R-:W-:-:S03]  /*17990*/  IADD3 R68, P0, PT, R61, R93, RZ ;  /* 0x0000005d3d447210 */ /* 0x000fc60007f1e0ff */
[----:B------:R-:W-:Y:S01]  /*179a0*/  IMAD.WIDE.U32 R64, R8, R6, R64 ;  /* 0x0000000608407225 */ /* 0x000fe200078e0040 */
[----:B------:R-:W-:-:S03]  /*179b0*/  IADD3 R66, P1, PT, R62, R74, RZ ;  /* 0x0000004a3e427210 */ /* 0x000fc60007f3e0ff */
[----:B------:R-:W-:Y:S01]  /*179c0*/  IMAD.WIDE.U32 R58, R7, R6, R58 ;  /* 0x00000006073a7225 */ /* 0x000fe200078e003a */
[----:B------:R-:W-:Y:S02]  /*179d0*/  IADD3.X R67, PT, PT, RZ, RZ, RZ, P1, !PT ;  /* 0x000000ffff437210 */ /* 0x000fe40000ffe4ff */
[----:B------:R-:W-:Y:S01]  /*179e0*/  IADD3 R92, P1, PT, R92, R65, RZ ;  /* 0x000000415c5c7210 */ /* 0x000fe20007f3e0ff */
[----:B------:R-:W-:Y:S01]  /*179f0*/  IMAD.X R61, RZ, RZ, RZ, P2 ;  /* 0x000000ffff3d7224 */ /* 0x000fe200010e06ff */
[----:B------:R-:W-:Y:S01]  /*17a00*/  IADD3 R64, P2, PT, R64, R59, RZ ;  /* 0x0000003b40407210 */ /* 0x000fe20007f5e0ff */
[----:B------:R-:W-:Y:S01]  /*17a10*/  IMAD.WIDE.U32 R66, R73, R51, R66 ;  /* 0x0000003349427225 */ /* 0x000fe200078e0042 */
[----:B------:R-:W-:Y:S02]  /*17a20*/  IADD3 R58, P3, PT, R58, R69, RZ ;  /* 0x000000453a3a7210 */ /* 0x000fe40007f7e0ff */
[----:B------:R-:W-:Y:S01]  /*17a30*/  IADD3.X R65, PT, PT, RZ, RZ, RZ, P2, !PT ;  /* 0x000000ffff417210 */ /* 0x000fe200017fe4ff */
[----:B------:R-:W-:-:S02]  /*17a40*/  IMAD.X R69, RZ, RZ, RZ, P0 ;  /* 0x000000ffff457224 */ /* 0x000fc400000e06ff */
[----:B------:R-:W-:Y:S02]  /*17a50*/  IMAD.X R59, RZ, RZ, RZ, P3 ;  /* 0x000000ffff3b7224 */ /* 0x000fe400018e06ff */
[----:B------:R-:W-:-:S04]  /*17a60*/  IMAD.WIDE.U32 R64, R7, R7, R64 ;  /* 0x0000000707407225 */ /* 0x000fc800078e0040 */
[----:B------:R-:W-:-:S04]  /*17a70*/  IMAD.WIDE.U32 R58, R8, R5, R58 ;  /* 0x00000005083a7225 */ /* 0x000fc800078e003a */
[----:B------:R-:W-:Y:S01]  /*17a80*/  IMAD.X R93, RZ, RZ, RZ, P1 ;  /* 0x000000ffff5d7224 */ /* 0x000fe200008e06ff */
[----:B------:R-:W-:Y:S01]  /*17a90*/  IADD3 R64, P2, PT, R64, R59, RZ ;  /* 0x0000003b40407210 */ /* 0x000fe20007f5e0ff */
[----:B------:R-:W-:-:S04]  /*17aa0*/  IMAD.WIDE.U32 R60, R103, R54, R60 ;  /* 0x00000036673c7225 */ /* 0x000fc800078e003c */
[----:B------:R-:W-:Y:S02]  /*17ab0*/  HFMA2 R59, -RZ, RZ, 0, 0 ;  /* 0x00000000ff3b7431 */ /* 0x000fe400000001ff */
[----:B------:R-:W-:Y:S01]  /*17ac0*/  IMAD R101, R66, R85, RZ ;  /* 0x0000005542657224 */ /* 0x000fe200078e02ff */
[----:B------:R-:W-:Y:S01]  /*17ad0*/  IADD3 R62, P4, PT, R60, R63, RZ ;  /* 0x0000003f3c3e7210 */ /* 0x000fe20007f9e0ff */
[----:B------:R-:W-:-:S04]  /*17ae0*/  IMAD.WIDE.U32 R68, R11, R5, R68 ;  /* 0x000000050b447225 */ /* 0x000fc800078e0044 */
[----:B------:R-:W-:-:S04]  /*17af0*/  IMAD.WIDE.U32 R92, R9, R6, R92 ;  /* 0x00000006095c7225 */ /* 0x000fc800078e005c */
[----:B------:R-:W-:Y:S01]  /*17b00*/  IMAD.MOV.U32 R70, RZ, RZ, R66 ;  /* 0x000000ffff467224 */ /* 0x000fe200078e0042 */
[----:B------:R-:W-:Y:S01]  /*17b10*/  IADD3 R92, P1, PT, R92, R65, RZ ;  /* 0x000000415c5c7210 */ /* 0x000fe20007f3e0ff */
[----:B------:R-:W-:Y:S02]  /*17b20*/  IMAD.X R63, RZ, RZ, RZ, P4 ;  /* 0x000000ffff3f7224 */ /* 0x000fe400020e06ff */
        /* <DEDUP_REMOVED lines=8> */
[----:B------:R-:W-:Y:S02]  /*17bb0*/  IMAD.X R65, RZ, RZ, RZ, P2 ;  /* 0x000000ffff417224 */ /* 0x000fe400010e06ff */
[----:B------:R-:W-:-:S04]  /*17bc0*/  IMAD.WIDE.U32 R70, R10, R6, R70 ;  /* 0x000000060a467225 */ /* 0x000fc800078e0046 */
[C---:B------:R-:W-:Y:S01]  /*17bd0*/  IMAD.WIDE.U32 R92, R8.reuse, R7, R92 ;  /* 0x00000007085c7225 */ /* 0x040fe200078e005c */
        /* <DEDUP_REMOVED lines=12> */
[----:B------:R-:W-:Y:S01]  /*17ca0*/  IMAD.WIDE.U32 R66, R73, R52, R66 ;  /* 0x0000003449427225 */ /* 0x000fe200078e0042 */
[----:B------:R-:W-:-:S03]  /*17cb0*/  IADD3.X R63, PT, PT, RZ, RZ, RZ, P4, !PT ;  /* 0x000000ffff3f7210 */ /* 0x000fc600027fe4ff */
[----:B------:R-:W-:Y:S01]  /*17cc0*/  IMAD.X R59, RZ, RZ, RZ, P0 ;  /* 0x000000ffff3b7224 */ /* 0x000fe200000e06ff */
[----:B------:R-:W-:Y:S01]  /*17cd0*/  IADD3 R60, P3, PT, R66, R60, RZ ;  /* 0x0000003c423c7210 */ /* 0x000fe20007f7e0ff */
[----:B------:R-:W-:-:S04]  /*17ce0*/  IMAD.WIDE.U32 R92, R8, R7, R92 ;  /* 0x00000007085c7225 */ /* 0x000fc800078e005c */
[----:B------:R-:W-:-:S04]  /*17cf0*/  IMAD.WIDE.U32 R64, R9, R5, R64 ;  /* 0x0000000509407225 */ /* 0x000fc800078e0040 */
[----:B------:R-:W-:Y:S01]  /*17d00*/  IMAD.WIDE.U32 R58, R11, R6, R58 ;  /* 0x000000060b3a7225 */ /* 0x000fe200078e003a */
[----:B------:R-:W-:-:S03]  /*17d10*/  IADD3 R68, P2, PT, R92, R65, RZ ;  /* 0x000000415c447210 */ /* 0x000fc60007f5e0ff */
[----:B------:R-:W-:-:S04]  /*17d20*/  IMAD.WIDE.U32 R70, R9, R7, R70 ;  /* 0x0000000709467225 */ /* 0x000fc800078e0046 */
[----:B------:R-:W-:Y:S01]  /*17d30*/  IMAD.X R61, RZ, RZ, RZ, P3 ;  /* 0x000000ffff3d7224 */ /* 0x000fe200018e06ff */
[----:B------:R-:W-:Y:S01]  /*17d40*/  IADD3 R74, P0, PT, R58, R71, RZ ;  /* 0x000000473a4a7210 */ /* 0x000fe20007f1e0ff */
[----:B------:R-:W-:Y:S01]  /*17d50*/  IMAD.MOV.U32 R65, RZ, RZ, RZ ;  /* 0x000000ffff417224 */ /* 0x000fe200078e00ff */
[----:B------:R-:W-:Y:S01]  /*17d60*/  IADD3 R70, P1, PT, R70, R93, RZ ;  /* 0x0000005d46467210 */ /* 0x000fe20007f3e0ff */
[----:B------:R-:W-:Y:S01]  /*17d70*/  IMAD.WIDE.U32 R60, R101, R51, R60 ;  /* 0x00000033653c7225 */ /* 0x000fe200078e003c */
[----:B------:R-:W-:-:S03]  /*17d80*/  IADD3.X R75, PT, PT, RZ, RZ, RZ, P0, !PT ;  /* 0x000000ffff4b7210 */ /* 0x000fc600007fe4ff */
[----:B------:R-:W-:Y:S01]  /*17d90*/  IMAD.WIDE.U32 R64, R10, R4, R64 ;  /* 0x000000040a407225 */ /* 0x000fe200078e0040 */
[----:B------:R-:W-:-:S03]  /*17da0*/  MOV R92, R60 ;  /* 0x0000003c005c7202 */ /* 0x000fc60000000f00 */
[----:B------:R-:W-:Y:S01]  /*17db0*/  IMAD R97, R60, R85, RZ ;  /* 0x000000553c617224 */ /* 0x000fe200078e02ff */
[----:B------:R-:W-:Y:S01]  /*17dc0*/  IADD3 R58, P3, PT, R64, R69, RZ ;  /* 0x00000045403a7210 */ /* 0x000fe20007f7e0ff */
[----:B------:R-:W-:-:S04]  /*17dd0*/  IMAD.WIDE.U32 R74, R10, R7, R74 ;  /* 0x000000070a4a7225 */ /* 0x000fc800078e004a */
[----:B------:R-:W-:Y:S02]  /*17de0*/  IMAD.X R69, RZ, RZ, RZ, P2 ;  /* 0x000000ffff457224 */ /* 0x000fe400010e06ff */
[----:B------:R-:W-:Y:S02]  /*17df0*/  IMAD.MOV.U32 R93, RZ, RZ, RZ ;  /* 0x000000ffff5d7224 */ /* 0x000fe400078e00ff */
[----:B------:R-:W-:Y:S02]  /*17e00*/  IMAD.X R71, RZ, RZ, RZ, P1 ;  /* 0x000000ffff477224 */ /* 0x000fe400008e06ff */
[----:B------:R-:W-:Y:S01]  /*17e10*/  IMAD.HI.U32 R105, R97, R50, R92 ;  /* 0x0000003261697227 */ /* 0x000fe200078e005c */
[----:B------:R-:W-:-:S03]  /*17e20*/  IADD3 R92, P0, PT, R59, R75, RZ ;  /* 0x0000004b3b5c7210 */ /* 0x000fc60007f1e0ff */
[----:B------:R-:W-:-:S04]  /*17e30*/  IMAD.WIDE.U32 R68, R9, R6, R68 ;  /* 0x0000000609447225 */ /* 0x000fc800078e0044 */
[----:B------:R-:W-:-:S04]  /*17e40*/  IMAD.WIDE.U32 R62, R95, R54, R62 ;  /* 0x000000365f3e7225 */ /* 0x000fc800078e003e */
[----:B------:R-:W-:Y:S01]  /*17e50*/  IMAD.X R59, RZ, RZ, RZ, P3 ;  /* 0x000000ffff3b7224 */ /* 0x000fe200018e06ff */
[----:B------:R-:W-:Y:S01]  /*17e60*/  IADD3 R68, P3, PT, R68, R65, RZ ;  /* 0x0000004144447210 */ /* 0x000fe20007f7e0ff */
[----:B------:R-:W-:Y:S01]  /*17e70*/  IMAD.WIDE.U32 R70, R8, R8, R70 ;  /* 0x0000000808467225 */ /* 0x000fe200078e0046 */
[----:B------:R-:W-:-:S03]  /*17e80*/  IADD3 R66, P4, PT, R62, R67, RZ ;  /* 0x000000433e427210 */ /* 0x000fc60007f9e0ff */
[----:B------:R-:W-:Y:S01]  /*17e90*/  IMAD.WIDE.U32 R58, R103, R56, R58 ;  /* 0x00000038673a7225 */ /* 0x000fe200078e003a */
[----:B------:R-:W-:Y:S02]  /*17ea0*/  IADD3 R74, P1, PT, R74, R71, RZ ;  /* 0x000000474a4a7210 */ /* 0x000fe40007f3e0ff */
[----:B------:R-:W-:Y:S01]  /*17eb0*/  IADD3 R70, P2, PT, R70, R69, RZ ;  /* 0x0000004546467210 */ /* 0x000fe20007f5e0ff */
[----:B------:R-:W-:Y:S01]  /*17ec0*/  IMAD.X R93, RZ, RZ, RZ, P0 ;  /* 0x000000ffff5d7224 */ /* 0x000fe200000e06ff */
[----:B------:R-:W-:Y:S01]  /*17ed0*/  IADD3.X R69, PT, PT, RZ, RZ, RZ, P3, !PT ;  /* 0x000000ffff457210 */ /* 0x000fe20001ffe4ff */
[----:B------:R-:W-:Y:S01]  /*17ee0*/  IMAD.X R75, RZ, RZ, RZ, P1 ;  /* 0x000000ffff4b7224 */ /* 0x000fe200008e06ff */
[----:B------:R-:W-:Y:S01]  /*17ef0*/  IADD3.X R67, PT, PT, RZ, RZ, RZ, P4, !PT ;  /* 0x000000ffff437210 */ /* 0x000fe200027fe4ff */
[----:B------:R-:W-:Y:S01]  /*17f00*/  IMAD.WIDE.U32 R92, R11, R7, R92 ;  /* 0x000000070b5c7225 */ /* 0x000fe200078e005c */
[----:B------:R-:W-:-:S03]  /*17f10*/  IADD3 R60, P4, PT, R58, R63, RZ ;  /* 0x0000003f3a3c7210 */ /* 0x000fc60007f9e0ff */
[----:B------:R-:W-:Y:S02]  /*17f20*/  HFMA2 R63, -RZ, RZ, 0, 0 ;  /* 0x00000000ff3f7431 */ /* 0x000fe400000001ff */
[----:B------:R-:W-:-:S04]  /*17f30*/  IMAD.WIDE.U32 R68, R10, R5, R68 ;  /* 0x000000050a447225 */ /* 0x000fc800078e0044 */
[----:B------:R-:W-:-:S04]  /*17f40*/  IMAD.WIDE.U32 R74, R9, R8, R74 ;  /* 0x00000008094a7225 */ /* 0x000fc800078e004a */
[----:B------:R-:W-:Y:S01]  /*17f50*/  IMAD.WIDE.U32 R66, R73, R53, R66 ;  /* 0x0000003549427225 */ /* 0x000fe200078e0042 */
[----:B------:R-:W-:-:S03]  /*17f60*/  IADD3 R64, P0, PT, R92, R75, RZ ;  /* 0x0000004b5c407210 */ /* 0x000fc60007f1e0ff */
[----:B------:R-:W-:Y:S01]  /*17f70*/  IMAD.X R71, RZ, RZ, RZ, P2 ;  /* 0x000000ffff477224 */ /* 0x000fe200010e06ff */
[----:B------:R-:W-:Y:S01]  /*17f80*/  IADD3 R58, P3, PT, R66, R61, RZ ;  /* 0x0000003d423a7210 */ /* 0x000fe20007f7e0ff */
[----:B------:R-:W-:Y:S02]  /*17f90*/  IMAD.MOV.U32 R62, RZ, RZ, R68 ;  /* 0x000000ffff3e7224 */ /* 0x000fe400078e0044 */
        /* <DEDUP_REMOVED lines=11> */
[----:B------:R-:W-:Y:S01]  /*18050*/  IMAD.X R69, RZ, RZ, RZ, P0 ;  /* 0x000000ffff457224 */ /* 0x000fe200000e06ff */
[----:B------:R-:W-:Y:S01]  /*18060*/  IADD3.X R67, PT, PT, RZ, RZ, RZ, P2, !PT ;  /* 0x000000ffff437210 */ /* 0x000fe200017fe4ff */
[----:B------:R-:W-:-:S04]  /*18070*/  IMAD.WIDE.U32 R58, R101, R52, R58 ;  /* 0x00000034653a7225 */ /* 0x000fc800078e003a */
[----:B------:R-:W-:-:S04]  /*18080*/  IMAD.WIDE.U32 R68, R10, R6, R68 ;  /* 0x000000060a447225 */ /* 0x000fc800078e0044 */
        /* <DEDUP_REMOVED lines=14> */
[----:B------:R-:W-:-:S04]  /*18170*/  IMAD.WIDE.U32 R70, R73, R54, R70 ;  /* 0x0000003649467225 */ /* 0x000fc800078e0046 */
[----:B------:R-:W-:Y:S01]  /*18180*/  IMAD.WIDE.U32 R60, R11, R5, R60 ;  /* 0x000000050b3c7225 */ /* 0x000fe200078e003c */
[----:B------:R-:W-:Y:S02]  /*18190*/  IADD3 R58, P4, PT, R70, R59, RZ ;  /* 0x0000003b463a7210 */ /* 0x000fe40007f9e0ff */
[----:B------:R-:W-:Y:S01]  /*181a0*/  IADD3.X R5, PT, PT, RZ, RZ, RZ, P1, !PT ;  /* 0x000000ffff057210 */ /* 0x000fe20000ffe4ff */
        /* <DEDUP_REMOVED lines=19> */
[----:B------:R-:W-:-:S04]  /*182e0*/  IMAD.WIDE.U32 R60, R11, R6, R60 ;  /* 0x000000060b3c7225 */ /* 0x000fc800078e003c */
[----:B------:R-:W-:-:S04]  /*182f0*/  IMAD.WIDE.U32 R74, R10, R8, R74 ;  /* 0x000000080a4a7225 */ /* 0x000fc800078e004a */
[----:B------:R-:W-:Y:S01]  /*18300*/  IMAD R66, R62, R85, RZ ;  /* 0x000000553e427224 */ /* 0x000fe200078e02ff */
[----:B------:R-:W-:Y:S01]  /*18310*/  IADD3 R62, P3, PT, R58, R63, RZ ;  /* 0x0000003f3a3e7210 */ /* 0x000fe20007f7e0ff */
[----:B------:R-:W-:-:S04]  /*18320*/  IMAD.WIDE.U32 R64, R10, R9, R64 ;  /* 0x000000090a407225 */ /* 0x000fc800078e0040 */
[----:B------:R-:W-:Y:S01]  /*18330*/  IMAD.X R63, RZ, RZ, RZ, P0 ;  /* 0x000000ffff3f7224 */ /* 0x000fe200000e06ff */
[----:B------:R-:W-:Y:S01]  /*18340*/  IADD3 R74, P0, PT, R74, R61, RZ ;  /* 0x0000003d4a4a7210 */ /* 0x000fe20007f1e0ff */
        /* <DEDUP_REMOVED lines=8> */
[----:B------:R-:W-:-:S02]  /*183d0*/  IADD3.X R93, PT, PT, RZ, RZ, RZ, P4, !PT ;  /* 0x000000ffff5d7210 */ /* 0x000fc400027fe4ff */
[----:B------:R-:W-:Y:S01]  /*183e0*/  IADD3 R58, P0, PT, R70, R59, RZ ;  /* 0x0000003b463a7210 */ /* 0x000fe20007f1e0ff */
[----:B------:R-:W-:Y:S01]  /*183f0*/  IMAD.WIDE.U32 R74, R11, R7, R74 ;  /* 0x000000070b4a7225 */ /* 0x000fe200078e004a */
[----:B------:R-:W-:Y:S02]  /*18400*/  IADD3 R70, P1, PT, R4, R71, RZ ;  /* 0x0000004704467210 */ /* 0x000fe40007f3e0ff */
[----:B------:R-:W-:Y:S01]  /*18410*/  IADD3 R5, P2, PT, R5, R61, RZ ;  /* 0x0000003d05057210 */ /* 0x000fe20007f5e0ff */
[----:B------:R-:W-:Y:S02]  /*18420*/  IMAD.X R7, RZ, RZ, RZ, P6 ;  /* 0x000000ffff077224 */ /* 0x000fe400030e06ff */
[----:B------:R-:W-:-:S04]  /*18430*/  IMAD.WIDE.U32 R64, R10, R9, R64 ;  /* 0x000000090a407225 */ /* 0x000fc800078e0040 */
[----:B------:R-:W-:-:S04]  /*18440*/  IMAD.WIDE.U32 R92, R11, R9, R92 ;  /* 0x000000090b5c7225 */ /* 0x000fc800078e005c */
[----:B------:R-:W-:Y:S02]  /*18450*/  IMAD.MOV.U32 R69, RZ, RZ, RZ ;  /* 0x000000ffff457224 */ /* 0x000fe400078e00ff */
[----:B------:R-:W-:Y:S01]  /*18460*/  IMAD.X R63, RZ, RZ, RZ, P3 ;  /* 0x000000ffff3f7224 */ /* 0x000fe200018e06ff */
[----:B------:R-:W-:Y:S01]  /*18470*/  IADD3 R4, P3, PT, R74, R7, RZ ;  /* 0x000000074a047210 */ /* 0x000fe20007f7e0ff */
[----:B------:R-:W-:Y:S01]  /*18480*/  IMAD.X R59, RZ, RZ, RZ, P0 ;  /* 0x000000ffff3b7224 */ /* 0x000fe200000e06ff */
[----:B------:R-:W-:Y:S01]  /*18490*/  IADD3 R74, P4, PT, R64, R75, RZ ;  /* 0x0000004b404a7210 */ /* 0x000fe20007f9e0ff */
[----:B------:R-:W-:Y:S01]  /*184a0*/  IMAD.X R71, RZ, RZ, RZ, P1 ;  /* 0x000000ffff477224 */ /* 0x000fe200008e06ff */
[----:B------:R-:W-:Y:S01]  /*184b0*/  IADD3.X R7, PT, PT, RZ, RZ, RZ, P2, !PT ;  /* 0x000000ffff077210 */ /* 0x000fe200017fe4ff */
        /* <DEDUP_REMOVED lines=23> */
[----:B------:R-:W-:-:S02]  /*18630*/  IMAD.X R63, RZ, RZ, RZ, P1 ;  /* 0x000000ffff3f7224 */ /* 0x000fc400008e06ff */
[----:B------:R-:W-:-:S04]  /*18640*/  IMAD.WIDE.U32 R70, R73, R57, R70 ;  /* 0x0000003949467225 */ /* 0x000fc800078e0046 */
        /* <DEDUP_REMOVED lines=9> */
[----:B------:R-:W-:Y:S01]  /*186e0*/  IMAD.WIDE.U32 R64, R11, R9, R64 ;  /* 0x000000090b407225 */ /* 0x000fe200078e0040 */
[----:B------:R-:W-:-:S03]  /*186f0*/  IADD3 R62, P5, PT, R62, R69, RZ ;  /* 0x000000453e3e7210 */ /* 0x000fc60007fbe0ff */
[----:B------:R-:W-:Y:S01]  /*18700*/  IMAD.HI.U32 R5, R6, R50, R4 ;  /* 0x0000003206057227 */ /* 0x000fe200078e0004 */
[----:B------:R-:W-:-:S03]  /*18710*/  IADD3.X R4, PT, PT, RZ, RZ, RZ, P0, !PT ;  /* 0x000000ffff047210 */ /* 0x000fc600007fe4ff */
        /* <DEDUP_REMOVED lines=22> */
[----:B------:R-:W-:-:S02]  /*18880*/  IADD3 R8, P4, PT, R8, R9, RZ ;  /* 0x0000000908087210 */ /* 0x000fc40007f9e0ff */
[----:B------:R-:W-:Y:S01]  /*18890*/  IADD3.X R63, PT, PT, RZ, RZ, RZ, P6, !PT ;  /* 0x000000ffff3f7210 */ /* 0x000fe200037fe4ff */
        /* <DEDUP_REMOVED lines=13> */
[----:B------:R-:W-:Y:S01]  /*18970*/  IADD3.X R71, PT, PT, RZ, RZ, RZ, P5, !PT ;  /* 0x000000ffff477210 */ /* 0x000fe20002ffe4ff */
[----:B------:R-:W-:Y:S01]  /*18980*/  IMAD R10, R62, R85, RZ ;  /* 0x000000553e0a7224 */ /* 0x000fe200078e02ff */
[----:B------:R-:W-:Y:S01]  /*18990*/  IADD3 R58, P6, PT, R58, R63, RZ ;  /* 0x0000003f3a3a7210 */ /* 0x000fe20007fde0ff */
[----:B------:R-:W-:Y:S01]  /*189a0*/  IMAD.MOV.U32 R63, RZ, RZ, RZ ;  /* 0x000000ffff3f7224 */ /* 0x000fe200078e00ff */
[----:B------:R-:W-:Y:S01]  /*189b0*/  IADD3 R5, P2, PT, R5, R61, RZ ;  /* 0x0000003d05057210 */ /* 0x000fe20007f5e0ff */
[----:B------:R-:W-:-:S04]  /*189c0*/  IMAD.WIDE.U32 R8, R97, R56, R8 ;  /* 0x0000003861087225 */ /* 0x000fc800078e0008 */
[----:B------:R-:W-:-:S04]  /*189d0*/  IMAD.WIDE.U32 R70, R66, R54, R70 ;  /* 0x0000003642467225 */ /* 0x000fc800078e0046 */
[----:B------:R-:W-:Y:S01]  /*189e0*/  IMAD.X R59, RZ, RZ, RZ, P6 ;  /* 0x000000ffff3b7224 */ /* 0x000fe200030e06ff */
[----:B------:R-:W-:Y:S01]  /*189f0*/  IADD3 R4, P6, PT, R9, R5, RZ ;  /* 0x0000000509047210 */ /* 0x000fe20007fde0ff */
        /* <DEDUP_REMOVED lines=48> */
[----:B------:R-:W-:Y:S01]  /*18d00*/  IMAD.X R64, RZ, RZ, RZ, P1 ;  /* 0x000000ffff407224 */ /* 0x000fe200008e06ff */
[----:B------:R-:W-:Y:S01]  /*18d10*/  IADD3.X R9, PT, PT, RZ, RZ, RZ, P3, !PT ;  /* 0x000000ffff097210 */ /* 0x000fe20001ffe4ff */
[----:B------:R-:W-:Y:S01]  /*18d20*/  IMAD.MOV.U32 R65, RZ, RZ, R58 ;  /* 0x000000ffff417224 */ /* 0x000fe200078e003a */
[----:B------:R-:W-:Y:S01]  /*18d30*/  IADD3 R4, P5, PT, R92, R59, RZ ;  /* 0x0000003b5c047210 */ /* 0x000fe20007fbe0ff */
[----:B------:R-:W-:Y:S01]  /*18d40*/  IMAD.X R61, RZ, RZ, RZ, P6 ;  /* 0x000000ffff3d7224 */ /* 0x000fe200030e06ff */
[----:B------:R-:W-:Y:S01]  /*18d50*/  IADD3 R5, P3, PT, R5, R7, RZ ;  /* 0x0000000705057210 */ /* 0x000fe20007f7e0ff */
[----:B------:R-:W-:Y:S01]  /*18d60*/  IMAD.WIDE.U32 R8, R6, R56, R8 ;  /* 0x0000003806087225 */ /* 0x000fe200078e0008 */
[----:B------:R-:W-:-:S02]  /*18d70*/  IADD3 R11, P4, PT, R11, R4, RZ ;  /* 0x000000040b0b7210 */ /* 0x000fc40007f9e0ff */
[----:B------:R-:W-:Y:S01]  /*18d80*/  IADD3.X R7, PT, PT, RZ, RZ, RZ, P0, !PT ;  /* 0x000000ffff077210 */ /* 0x000fe200007fe4ff */
[----:B------:R-:W-:Y:S01]  /*18d90*/  IMAD.WIDE.U32 R60, R10, R54, R60 ;  /* 0x000000360a3c7225 */ /* 0x000fe200078e003c */
[----:B------:R-:W-:Y:S02]  /*18da0*/  IADD3 R4, P6, PT, R9, R5, RZ ;  /* 0x0000000509047210 */ /* 0x000fe40007fde0ff */
[----:B------:R-:W-:Y:S02]  /*18db0*/  IADD3 R64, P1, PT, R64, R11, RZ ;  /* 0x0000000b40407210 */ /* 0x000fe40007f3e0ff */
[----:B------:R-:W-:Y:S01]  /*18dc0*/  IADD3 R8, P0, PT, R8, R61, RZ ;  /* 0x0000003d08087210 */ /* 0x000fe20007f1e0ff */
[----:B------:R-:W-:Y:S01]  /*18dd0*/  IMAD.X R5, RZ, RZ, RZ, P6 ;  /* 0x000000ffff057224 */ /* 0x000fe200030e06ff */
[----:B------:R-:W-:Y:S01]  /*18de0*/  IADD3.X R92, PT, PT, RZ, RZ, RZ, P4, !PT ;  /* 0x000000ffff5c7210 */ /* 0x000fe200027fe4ff */
        /* <DEDUP_REMOVED lines=9> */
[----:B------:R-:W-:-:S03]  /*18e80*/  IMAD.X R9, RZ, RZ, RZ, P5 ;  /* 0x000000ffff097224 */ /* 0x000fc600028e06ff */
[----:B------:R-:W-:Y:S01]  /*18e90*/  IADD3 R4, P3, PT, R7, R64, RZ ;  /* 0x0000004007047210 */ /* 0x000fe20007f7e0ff */
[----:B------:R-:W-:Y:S01]  /*18ea0*/  IMAD.X R7, RZ, RZ, RZ, P6 ;  /* 0x000000ffff077224 */ /* 0x000fe200030e06ff */
[----:B------:R-:W-:Y:S02]  /*18eb0*/  IADD3 R92, PT, PT, R92, R93, R9 ;  /* 0x0000005d5c5c7210 */ /* 0x000fe40007ffe009 */
[----:B------:R-:W-:Y:S01]  /*18ec0*/  IADD3 R5, P4, PT, R5, R4, RZ ;  /* 0x0000000405057210 */ /* 0x000fe20007f9e0ff */
[----:B------:R-:W-:Y:S01]  /*18ed0*/  IMAD.WIDE.U32 R6, R10, R56, R6 ;  /* 0x000000380a067225 */ /* 0x000fe200078e0006 */
[----:B------:R-:W-:-:S03]  /*18ee0*/  IADD3.X R9, PT, PT, RZ, RZ, RZ, P0, !PT ;  /* 0x000000ffff097210 */ /* 0x000fc600007fe4ff */
[----:B------:R-:W-:Y:S01]  /*18ef0*/  IMAD.X R64, RZ, RZ, RZ, P4 ;  /* 0x000000ffff407224 */ /* 0x000fe200020e06ff */
[----:B------:R-:W-:Y:S01]  /*18f00*/  IADD3 R4, P0, PT, R7, R5, RZ ;  /* 0x0000000507047210 */ /* 0x000fe20007f1e0ff */
[----:B------:R-:W-:Y:S01]  /*18f10*/  IMAD.X R7, RZ, RZ, RZ, P3 ;  /* 0x000000ffff077224 */ /* 0x000fe200018e06ff */
[----:B------:R-:W-:Y:S01]  /*18f20*/  IADD3 R92, PT, PT, R9, R92, R11 ;  /* 0x0000005c095c7210 */ /* 0x000fe20007ffe00b */
[----:B------:R-:W-:Y:S01]  /*18f30*/  IMAD.X R9, RZ, RZ, RZ, P2 ;  /* 0x000000ffff097224 */ /* 0x000fe200010e06ff */
[----:B------:R-:W-:-:S04]  /*18f40*/  IADD3.X R5, PT, PT, RZ, RZ, RZ, P0, !PT ;  /* 0x000000ffff057210 */ /* 0x000fc800007fe4ff */
[----:B------:R-:W-:Y:S01]  /*18f50*/  IADD3 R7, PT, PT, R7, R92, R9 ;  /* 0x0000005c07077210 */ /* 0x000fe20007ffe009 */
[----:B------:R-:W-:-:S05]  /*18f60*/  IMAD.WIDE.U32 R4, R10, R57, R4 ;  /* 0x000000390a047225 */ /* 0x000fca00078e0004 */
        /* <DEDUP_REMOVED lines=28> */
.L_x_60:
        /* <DEDUP_REMOVED lines=8> */
.L_x_61:
[----:B------:R-:W-:Y:S05]  /*191b0*/  BSYNC.RECONVERGENT B4 ;  /* 0x0000000000047941 */ /* 0x000fea0003800200 */
.L_x_59:
[----:B------:R-:W-:Y:S02]  /*191c0*/  HFMA2 R11, -RZ, RZ, 0, 0 ;  /* 0x00000000ff0b7431 */ /* 0x000fe400000001ff */
[----:B------:R-:W-:-:S04]  /*191d0*/  IMAD.WIDE.U32 R58, R60, 0x2, RZ ;  /* 0x000000023c3a7825 */ /* 0x000fc800078e00ff */
[----:B------:R-:W-:Y:S01]  /*191e0*/  HFMA2 R5, -RZ, RZ, 0, 0 ;  /* 0x00000000ff057431 */ /* 0x000fe200000001ff */
[----:B------:R-:W-:Y:S01]  /*191f0*/  BSSY.RECONVERGENT B4, `(.L_x_62) ;  /* 0x000003b000047945 */ /* 0x000fe20003800200 */
[----:B------:R-:W-:Y:S02]  /*19200*/  IMAD.MOV.U32 R10, RZ, RZ, R59 ;  /* 0x000000ffff0a7224 */ /* 0x000fe400078e003b */
[----:B------:R-:W-:Y:S02]  /*19210*/  IMAD.MOV.U32 R9, RZ, RZ, RZ ;  /* 0x000000ffff097224 */ /* 0x000fe400078e00ff */
[----:B------:R-:W-:Y:S02]  /*19220*/  IMAD.MOV.U32 R7, RZ, RZ, RZ ;  /* 0x000000ffff077224 */ /* 0x000fe400078e00ff */
[----:B------:R-:W-:-:S04]  /*19230*/  IMAD.WIDE.U32 R10, R8, 0x2, R10 ;  /* 0x00000002080a7825 */ /* 0x000fc800078e000a */
[----:B------:R-:W-:Y:S02]  /*19240*/  IMAD.MOV.U32 R8, RZ, RZ, R11 ;  /* 0x000000ffff087224 */ /* 0x000fe400078e000b */
[----:B------:R-:W-:-:S04]  /*19250*/  IMAD.WIDE.U32 R60, R62, 0x2, RZ ;  /* 0x000000023e3c7825 */ /* 0x000fc800078e00ff */
[----:B------:R-:W-:Y:S01]  /*19260*/  IMAD.WIDE.U32 R8, R6, 0x2, R8 ;  /* 0x0000000206087825 */ /* 0x000fe200078e0008 */
[----:B------:R-:W-:-:S03]  /*19270*/  LOP3.LUT R58, R61, R58, RZ, 0xfc, !PT ;  /* 0x0000003a3d3a7212 */ /* 0x000fc600078efcff */
[----:B------:R-:W-:Y:S01]  /*19280*/  IMAD.WIDE.U32 R62, R70, 0x2, RZ ;  /* 0x00000002463e7825 */ /* 0x000fe200078e00ff */
[----:B------:R-:W-:-:S04]  /*19290*/  MOV R6, R9 ;  /* 0x0000000900067202 */ /* 0x000fc80000000f00 */
[----:B------:R-:W-:Y:S01]  /*192a0*/  LOP3.LUT R59, R63, R60, RZ, 0xfc, !PT ;  /* 0x0000003c3f3b7212 */ /* 0x000fe200078efcff */
[----:B------:R-:W-:-:S04]  /*192b0*/  IMAD.WIDE.U32 R6, R4, 0x2, R6 ;  /* 0x0000000204067825 */ /* 0x000fc800078e0006 */
[----:B------:R-:W-:Y:S01]  /*192c0*/  IMAD.MOV.U32 R4, RZ, RZ, R7 ;  /* 0x000000ffff047224 */ /* 0x000fe200078e0007 */
[----:B------:R-:W-:Y:S01]  /*192d0*/  SHF.R.U32.HI R7, RZ, 0x1f, R65 ;  /* 0x0000001fff077819 */ /* 0x000fe20000011641 */
[----:B------:R-:W-:Y:S01]  /*192e0*/  IMAD.SHL.U32 R65, R65, 0x2, RZ ;  /* 0x0000000241417824 */ /* 0x000fe200078e00ff */
[----:B------:R-:W-:Y:S01]  /*192f0*/  MOV R63, R6 ;  /* 0x00000006003f7202 */ /* 0x000fe20000000f00 */
[----:B------:R-:W-:Y:S01]  /*19300*/  IMAD.WIDE.U32 R4, R64, 0x2, R4 ;  /* 0x0000000240047825 */ /* 0x000fe200078e0004 */
[----:B------:R-:W-:-:S03]  /*19310*/  LOP3.LUT R62, R62, R7, RZ, 0xfc, !PT ;  /* 0x000000073e3e7212 */ /* 0x000fc600078efcff */
[----:B------:R-:W-:Y:S01]  /*19320*/  IMAD.MOV.U32 R64, RZ, RZ, R8 ;  /* 0x000000ffff407224 */ /* 0x000fe200078e0008 */
[C---:B------:R-:W-:Y:S01]  /*19330*/  ISETP.GT.U32.AND P0, PT, R4.reuse, R57, PT ;  /* 0x000000390400720c */ /* 0x040fe20003f04070 */
[----:B------:R-:W-:Y:S01]  /*19340*/  IMAD.MOV.U32 R66, RZ, RZ, R4 ;  /* 0x000000ffff427224 */ /* 0x000fe200078e0004 */
        /* <DEDUP_REMOVED lines=29> */
.L_x_63:
        /* <DEDUP_REMOVED lines=8> */
.L_x_64:
[----:B------:R-:W-:Y:S05]  /*195a0*/  BSYNC.RECONVERGENT B4 ;  /* 0x0000000000047941 */ /* 0x000fea0003800200 */
.L_x_62:
[----:B------:R-:W-:Y:S02]  /*195b0*/  HFMA2 R11, -RZ, RZ, 0, 0 ;  /* 0x00000000ff0b7431 */ /* 0x000fe400000001ff */
[----:B------:R-:W-:Y:S01]  /*195c0*/  IMAD.WIDE.U32 R60, R58, 0x2, RZ ;  /* 0x000000023a3c7825 */ /* 0x000fe200078e00ff */
[----:B------:R-:W-:Y:S03]  /*195d0*/  BSSY.RECONVERGENT B4, `(.L_x_65) ;  /* 0x000003c000047945 */ /* 0x000fe60003800200 */
[----:B------:R-:W-:Y:S02]  /*195e0*/  IMAD.MOV.U32 R10, RZ, RZ, R61 ;  /* 0x000000ffff0a7224 */ /* 0x000fe400078e003d */
[----:B------:R-:W-:Y:S02]  /*195f0*/  IMAD.MOV.U32 R9, RZ, RZ, RZ ;  /* 0x000000ffff097224 */ /* 0x000fe400078e00ff */
[----:B------:R-:W-:-:S02]  /*19600*/  IMAD.MOV.U32 R7, RZ, RZ, RZ ;  /* 0x000000ffff077224 */ /* 0x000fc400078e00ff */
[----:B------:R-:W-:-:S04]  /*19610*/  IMAD.WIDE.U32 R10, R5, 0x2, R10 ;  /* 0x00000002050a7825 */ /* 0x000fc800078e000a */
[----:B------:R-:W-:Y:S02]  /*19620*/  HFMA2 R5, -RZ, RZ, 0, 0 ;  /* 0x00000000ff057431 */ /* 0x000fe400000001ff */
[----:B------:R-:W-:Y:S02]  /*19630*/  IMAD.MOV.U32 R8, RZ, RZ, R11 ;  /* 0x000000ffff087224 */ /* 0x000fe400078e000b */
[----:B------:R-:W-:-:S04]  /*19640*/  IMAD.WIDE.U32 R58, R59, 0x2, RZ ;  /* 0x000000023b3a7825 */ /* 0x000fc800078e00ff */
[----:B------:R-:W-:Y:S01]  /*19650*/  IMAD.WIDE.U32 R8, R64, 0x2, R8 ;  /* 0x0000000240087825 */ /* 0x000fe200078e0008 */
[----:B------:R-:W-:-:S03]  /*19660*/  LOP3.LUT R93, R59, R60, RZ, 0xfc, !PT ;  /* 0x0000003c3b5d7212 */ /* 0x000fc600078efcff */
[----:B------:R-:W-:Y:S01]  /*19670*/  IMAD.MOV.U32 R105, RZ, RZ, R10 ;  /* 0x000000ffff697224 */ /* 0x000fe200078e000a */
[----:B------:R-:W-:Y:S01]  /*19680*/  MOV R6, R9 ;  /* 0x0000000900067202 */ /* 0x000fe20000000f00 */
[----:B------:R-:W-:-:S04]  /*19690*/  IMAD.MOV.U32 R103, RZ, RZ, R8 ;  /* 0x000000ffff677224 */ /* 0x000fc800078e0008 */
[----:B------:R-:W-:-:S04]  /*196a0*/  IMAD.WIDE.U32 R6, R63, 0x2, R6 ;  /* 0x000000023f067825 */ /* 0x000fc800078e0006 */
[----:B------:R-:W-:Y:S01]  /*196b0*/  IMAD.MOV.U32 R4, RZ, RZ, R7 ;  /* 0x000000ffff047224 */ /* 0x000fe200078e0007 */
[----:B------:R-:W-:Y:S02]  /*196c0*/  SHF.R.U32.HI R7, RZ, 0x1f, R65 ;  /* 0x0000001fff077819 */ /* 0x000fe40000011641 */
[----:B------:R-:W-:Y:S01]  /*196d0*/  MOV R101, R6 ;  /* 0x0000000600657202 */ /* 0x000fe20000000f00 */
[----:B------:R-:W-:-:S04]  /*196e0*/  IMAD.WIDE.U32 R4, R66, 0x2, R4 ;  /* 0x0000000242047825 */ /* 0x000fc800078e0004 */
[----:B------:R-:W-:Y:S01]  /*196f0*/  IMAD.WIDE.U32 R66, R62, 0x2, RZ ;  /* 0x000000023e427825 */ /* 0x000fe200078e00ff */
[C---:B------:R-:W-:Y:S02]  /*19700*/  ISETP.GT.U32.AND P0, PT, R4.reuse, R57, PT ;  /* 0x000000390400720c */ /* 0x040fe40003f04070 */
[----:B------:R-:W-:Y:S01]  /*19710*/  ISETP.GT.U32.AND P1, PT, R4, -0x1, PT ;  /* 0xffffffff0400780c */ /* 0x000fe20003f24070 */
[----:B------:R-:W-:Y:S01]  /*19720*/  IMAD.MOV.U32 R75, RZ, RZ, R4 ;  /* 0x000000ffff4b7224 */ /* 0x000fe200078e0004 */
[----:B------:R-:W-:Y:S01]  /*19730*/  LOP3.LUT R107, R67, R58, RZ, 0xfc, !PT ;  /* 0x0000003a436b7212 */ /* 0x000fe200078efcff */
[----:B------:R-:W-:Y:S01]  /*19740*/  IMAD.SHL.U32 R67, R65, 0x2, RZ ;  /* 0x0000000241437824 */ /* 0x000fe200078e00ff */
[----:B------:R-:W-:Y:S02]  /*19750*/  ISETP.GT.U32.OR.EX P0, PT, R5, RZ, P0, P1 ;  /* 0x000000ff0500720c */ /* 0x000fe40000704510 */
[----:B------:R-:W-:-:S11]  /*19760*/  LOP3.LUT R66, R66, R7, RZ, 0xfc, !PT ;  /* 0x0000000742427212 */ /* 0x000fd600078efcff */
        /* <DEDUP_REMOVED lines=26> */
.L_x_66:
        /* <DEDUP_REMOVED lines=8> */
.L_x_67:
[----:B------:R-:W-:Y:S05]  /*19990*/  BSYNC.RECONVERGENT B4 ;  /* 0x0000000000047941 */ /* 0x000fea0003800200 */
.L_x_65:
[----:B------:R-:W-:Y:S02]  /*199a0*/  HFMA2 R9, -RZ, RZ, 0, 0 ;  /* 0x00000000ff097431 */ /* 0x000fe400000001ff */
[----:B------:R-:W-:Y:S01]  /*199b0*/  IMAD.WIDE.U32 R4, R67, R67, RZ ;  /* 0x0000004343047225 */ /* 0x000fe200078e00ff */
[----:B------:R-:W-:Y:S03]  /*199c0*/  BSSY.RECONVERGENT B4, `(.L_x_68) ;  /* 0x00001de000047945 */ /* 0x000fe60003800200 */
[----:B------:R-:W-:Y:S01]  /*199d0*/  IMAD.MOV.U32 R8, RZ, RZ, R5 ;  /* 0x000000ffff087224 */ /* 0x000fe200078e0005 */
[C---:B------:R-:W-:Y:S01]  /*199e0*/  LOP3.LUT R6, R4.reuse, 0xfffffffd, RZ, 0xc0, !PT ;  /* 0xfffffffd04067812 */ /* 0x040fe200078ec0ff */
[----:B------:R-:W-:Y:S02]  /*199f0*/  IMAD.MOV.U32 R11, RZ, RZ, RZ ;  /* 0x000000ffff0b7224 */ /* 0x000fe400078e00ff */
[----:B------:R-:W-:-:S02]  /*19a00*/  IMAD R73, R4, R85, RZ ;  /* 0x0000005504497224 */ /* 0x000fc400078e02ff */
[----:B------:R-:W-:-:S04]  /*19a10*/  IMAD.WIDE.U32 R8, R66, R67, R8 ;  /* 0x0000004342087225 */ /* 0x000fc800078e0008 */
[----:B------:R-:W-:Y:S01]  /*19a20*/  IMAD.MOV.U32 R10, RZ, RZ, R9 ;  /* 0x000000ffff0a7224 */ /* 0x000fe200078e0009 */
[----:B------:R-:W-:Y:S01]  /*19a30*/  MOV R9, RZ ;  /* 0x000000ff00097202 */ /* 0x000fe20000000f00 */
[----:B------:R-:W-:Y:S02]  /*19a40*/  IMAD.MOV.U32 R7, RZ, RZ, RZ ;  /* 0x000000ffff077224 */ /* 0x000fe400078e00ff */
[----:B------:R-:W-:-:S04]  /*19a50*/  IMAD.WIDE.U32 R10, R107, R67, R10 ;  /* 0x000000436b0a7225 */ /* 0x000fc800078e000a */
[----:B------:R-:W-:-:S04]  /*19a60*/  IMAD.WIDE.U32 R8, R66, R67, R8 ;  /* 0x0000004342087225 */ /* 0x000fc800078e0008 */
[----:B------:R-:W-:Y:S01]  /*19a70*/  IMAD.HI.U32 R7, R73, R50, R6 ;  /* 0x0000003249077227 */ /* 0x000fe200078e0006 */
[----:B------:R-:W-:-:S03]  /*19a80*/  IADD3 R4, P0, PT, R10, R9, RZ ;  /* 0x000000090a047210 */ /* 0x000fc60007f1e0ff */
[----:B------:R-:W-:Y:S02]  /*19a90*/  IMAD.MOV.U32 R9, RZ, RZ, RZ ;  /* 0x000000ffff097224 */ /* 0x000fe400078e00ff */
[----:B------:R-:W-:Y:S01]  /*19aa0*/  IMAD.X R5, RZ, RZ, RZ, P0 ;  /* 0x000000ffff057224 */ /* 0x000fe200000e06ff */
[----:B------:R-:W-:Y:S01]  /*19ab0*/  IADD3 R6, P0, PT, R8, R7, RZ ;  /* 0x0000000708067210 */ /* 0x000fe20007f1e0ff */
[----:B------:R-:W-:Y:S01]  /*19ac0*/  IMAD.MOV.U32 R61, RZ, RZ, RZ ;  /* 0x000000ffff3d7224 */ /* 0x000fe200078e00ff */
[----:B------:R-:W-:Y:S01]  /*19ad0*/  MOV R8, R11 ;  /* 0x0000000b00087202 */ /* 0x000fe20000000f00 */
[----:B------:R-:W-:-:S04]  /*19ae0*/  IMAD.WIDE.U32 R4, R66, R66, R4 ;  /* 0x0000004242047225 */ /* 0x000fc800078e0004 */
[----:B------:R-:W-:-:S04]  /*19af0*/  IMAD.WIDE.U32 R8, R93, R67, R8 ;  /* 0x000000435d087225 */ /* 0x000fc800078e0008 */
[----:B------:R-:W-:Y:S01]  /*19b00*/  IMAD.X R7, RZ, RZ, RZ, P0 ;  /* 0x000000ffff077224 */ /* 0x000fe200000e06ff */
[----:B------:R-:W-:Y:S01]  /*19b10*/  IADD3 R10, P0, PT, R8, R5, RZ ;  /* 0x00000005080a7210 */ /* 0x000fe20007f1e0ff */
[----:B------:R-:W-:Y:S01]  /*19b20*/  HFMA2 R5, -RZ, RZ, 0, 0 ;  /* 0x00000000ff057431 */ /* 0x000fe200000001ff */
[----:B------:R-:W-:Y:S01]  /*19b30*/  MOV R8, R9 ;  /* 0x0000000900087202 */ /* 0x000fe20000000f00 */
[----:B------:R-:W-:Y:S02]  /*19b40*/  IMAD.MOV.U32 R9, RZ, RZ, RZ ;  /* 0x000000ffff097224 */ /* 0x000fe400078e00ff */
[----:B------:R-:W-:Y:S02]  /*19b50*/  IMAD.X R11, RZ, RZ, RZ, P0 ;  /* 0x000000ffff0b7224 */ /* 0x000fe400000e06ff */
[----:B------:R-:W-:-:S04]  /*19b60*/  IMAD.WIDE.U32 R8, R105, R67, R8 ;  /* 0x0000004369087225 */ /* 0x000fc800078e0008 */
[----:B------:R-:W-:Y:S01]  /*19b70*/  IMAD.WIDE.U32 R10, R107, R66, R10 ;  /* 0x000000426b0a7225 */ /* 0x000fe200078e000a */
[----:B------:R-:W-:-:S03]  /*19b80*/  MOV R60, R9 ;  /* 0x00000009003c7202 */ /* 0x000fc60000000f00 */
[----:B------:R-:W-:Y:S01]  /*19b90*/  IMAD.WIDE.U32 R6, R73, R51, R6 ;  /* 0x0000003349067225 */ /* 0x000fe200078e0006 */
[----:B------:R-:W-:-:S03]  /*19ba0*/  IADD3 R8, P0, PT, R8, R11, RZ ;  /* 0x0000000b08087210 */ /* 0x000fc60007f1e0ff */
        /* <DEDUP_REMOVED lines=9> */
[----:B------:R-:W-:-:S04]  /*19c40*/  IMAD.WIDE.U32 R8, R93, R66, R8 ;  /* 0x000000425d087225 */ /* 0x000fc800078e0008 */
[----:B------:R-:W-:Y:S01]  /*19c50*/  IMAD.HI.U32 R7, R70, R50, R6 ;  /* 0x0000003246077227 */ /* 0x000fe200078e0006 */
[----:B------:R-:W-:-:S03]  /*19c60*/  IADD3 R6, P0, PT, R60, R9, RZ ;  /* 0x000000093c067210 */ /* 0x000fc60007f1e0ff */
[----:B------:R-:W-:-:S04]  /*19c70*/  IMAD.WIDE.U32 R4, R73, R52, R4 ;  /* 0x0000003449047225 */ /* 0x000fc800078e0004 */
[----:B------:R-:W-:Y:S01]  /*19c80*/  IMAD.WIDE.U32 R10, R107, R66, R10 ;  /* 0x000000426b0a7225 */ /* 0x000fe200078e000a */
[----:B------:R-:W-:-:S03]  /*19c90*/  IADD3 R58, P2, PT, R4, R7, RZ ;  /* 0x00000007043a7210 */ /* 0x000fc60007f5e0ff */
[----:B------:R-:W-:Y:S01]  /*19ca0*/  IMAD.MOV.U32 R60, RZ, RZ, R61 ;  /* 0x000000ffff3c7224 */ /* 0x000fe200078e003d */
[----:B------:R-:W-:Y:S01]  /*19cb0*/  IADD3 R8, P1, PT, R8, R11, RZ ;  /* 0x0000000b08087210 */ /* 0x000fe20007f3e0ff */
[----:B------:R-:W-:Y:S01]  /*19cc0*/  IMAD.MOV.U32 R61, RZ, RZ, RZ ;  /* 0x000000ffff3d7224 */ /* 0x000fe200078e00ff */
[----:B------:R-:W-:Y:S01]  /*19cd0*/  IADD3.X R59, PT, PT, RZ, RZ, RZ, P2, !PT ;  /* 0x000000ffff3b7210 */ /* 0x000fe200017fe4ff */
        /* <DEDUP_REMOVED lines=11> */
[----:B------:R-:W-:Y:S01]  /*19d90*/  IADD3.X R65, PT, PT, RZ, RZ, RZ, P0, !PT ;  /* 0x000000ffff417210 */ /* 0x000fe200007fe4ff */
[----:B------:R-:W-:Y:S01]  /*19da0*/  IMAD.MOV.U32 R61, RZ, RZ, RZ ;  /* 0x000000ffff3d7224 */ /* 0x000fe200078e00ff */
[----:B------:R-:W-:Y:S01]  /*19db0*/  IADD3 R8, P2, PT, R8, R11, RZ ;  /* 0x0000000b08087210 */ /* 0x000fe20007f5e0ff */
[----:B------:R-:W-:Y:S01]  /*19dc0*/  IMAD.WIDE.U32 R58, R70, R51, R58 ;  /* 0x00000033463a7225 */ /* 0x000fe200078e003a */
[----:B------:R-:W-:-:S03]  /*19dd0*/  IADD3 R6, P1, PT, R6, R9, RZ ;  /* 0x0000000906067210 */ /* 0x000fc60007f3e0ff */
[----:B------:R-:W-:-:S04]  /*19de0*/  IMAD.WIDE.U32 R60, R75, R67, R60 ;  /* 0x000000434b3c7225 */ /* 0x000fc800078e003c */
[----:B------:R-:W-:-:S04]  /*19df0*/  IMAD.WIDE.U32 R64, R103, R66, R64 ;  /* 0x0000004267407225 */ /* 0x000fc800078e0040 */
[----:B------:R-:W-:Y:S01]  /*19e00*/  IMAD.X R9, RZ, RZ, RZ, P2 ;  /* 0x000000ffff097224 */ /* 0x000fe200010e06ff */
[----:B------:R-:W-:Y:S01]  /*19e10*/  IADD3 R68, P0, PT, R60, R65, RZ ;  /* 0x000000413c447210 */ /* 0x000fe20007f1e0ff */
[----:B------:R-:W-:Y:S02]  /*19e20*/  IMAD.X R7, RZ, RZ, RZ, P1 ;  /* 0x000000ffff077224 */ /* 0x000fe400008e06ff */
[----:B------:R-:W-:-:S04]  /*19e30*/  IMAD.WIDE.U32 R4, R73, R53, R4 ;  /* 0x0000003549047225 */ /* 0x000fc800078e0004 */
[----:B------:R-:W-:-:S04]  /*19e40*/  IMAD.WIDE.U32 R8, R93, R66, R8 ;  /* 0x000000425d087225 */ /* 0x000fc800078e0008 */
[----:B------:R-:W-:Y:S01]  /*19e50*/  IMAD.WIDE.U32 R6, R93, R107, R6 ;  /* 0x0000006b5d067225 */ /* 0x000fe200078e0006 */
[----:B------:R-:W-:-:S03]  /*19e60*/  MOV R10, R8 ;  /* 0x00000008000a7202 */ /* 0x000fc60000000f00 */
[----:B------:R-:W-:Y:S01]  /*19e70*/  IMAD R71, R58, R85, RZ ;  /* 0x000000553a477224 */ /* 0x000fe200078e02ff */
[----:B------:R-:W-:Y:S01]  /*19e80*/  IADD3 R6, P1, PT, R6, R9, RZ ;  /* 0x0000000906067210 */ /* 0x000fe20007f3e0ff */
[----:B------:R-:W-:Y:S01]  /*19e90*/  IMAD.MOV.U32 R62, RZ, RZ, R58 ;  /* 0x000000ffff3e7224 */ /* 0x000fe200078e003a */
[----:B------:R-:W-:Y:S01]  /*19ea0*/  IADD3 R58, P2, PT, R4, R59, RZ ;  /* 0x0000003b043a7210 */ /* 0x000fe20007f5e0ff */
[----:B------:R-:W-:Y:S01]  /*19eb0*/  IMAD.X R69, RZ, RZ, RZ, P0 ;  /* 0x000000ffff457224 */ /* 0x000fe200000e06ff */
[----:B------:R-:W-:Y:S01]  /*19ec0*/  IADD3 R64, P0, PT, R64, R7, RZ ;  /* 0x0000000740407210 */ /* 0x000fe20007f1e0ff */
[----:B------:R-:W-:Y:S01]  /*19ed0*/  IMAD.MOV.U32 R11, RZ, RZ, RZ ;  /* 0x000000ffff0b7224 */ /* 0x000fe200078e00ff */
[----:B------:R-:W-:Y:S01]  /*19ee0*/  IADD3.X R59, PT, PT, RZ, RZ, RZ, P2, !PT ;  /* 0x000000ffff3b7210 */ /* 0x000fe200017fe4ff */
[----:B------:R-:W-:Y:S02]  /*19ef0*/  IMAD.MOV.U32 R63, RZ, RZ, RZ ;  /* 0x000000ffff3f7224 */ /* 0x000fe400078e00ff */
[----:B------:R-:W-:-:S04]  /*19f00*/  IMAD.WIDE.U32 R10, R105, R67, R10 ;  /* 0x00000043690a7225 */ /* 0x000fc800078e000a */
        /* <DEDUP_REMOVED lines=29> */
[----:B------:R-:W-:Y:S02]  /*1a0e0*/  IMAD.X R59, RZ, RZ, RZ, P4 ;  /* 0x000000ffff3b7224 */ /* 0x000fe400020e06ff */
[----:B------:R-:W-:Y:S01]  /*1a0f0*/  IMAD.WIDE.U32 R6, R103, R67, R6 ;  /* 0x0000004367067225 */ /* 0x000fe200078e0006 */
[----:B------:R-:W-:-:S03]  /*1a100*/  IADD3.X R63, PT, PT, RZ, RZ, RZ, P0, !PT ;  /* 0x000000ffff3f7210 */ /* 0x000fc600007fe4ff */
[----:B------:R-:W-:Y:S01]  /*1a110*/  IMAD.X R69, RZ, RZ, RZ, P1 ;  /* 0x000000ffff457224 */ /* 0x000fe200008e06ff */
[----:B------:R-:W-:Y:S01]  /*1a120*/  IADD3 R60, P3, PT, R6, R5, RZ ;  /* 0x00000005063c7210 */ /* 0x000fe20007f7e0ff */
[----:B------:R-:W-:Y:S01]  /*1a130*/  IMAD.WIDE.U32 R8, R71, R51, R8 ;  /* 0x0000003347087225 */ /* 0x000fe200078e0008 */
[----:B------:R-:W-:-:S03]  /*1a140*/  IADD3.X R5, PT, PT, RZ, RZ, RZ, P2, !PT ;  /* 0x000000ffff057210 */ /* 0x000fc600017fe4ff */
[----:B------:R-:W-:Y:S01]  /*1a150*/  IMAD.WIDE.U32 R58, R70, R53, R58 ;  /* 0x00000035463a7225 */ /* 0x000fe200078e003a */
[----:B------:R-:W-:-:S03]  /*1a160*/  MOV R10, R8 ;  /* 0x00000008000a7202 */ /* 0x000fc60000000f00 */
        /* <DEDUP_REMOVED lines=8> */
[----:B------:R-:W-:Y:S01]  /*1a1f0*/  IMAD.MOV.U32 R11, RZ, RZ, RZ ;  /* 0x000000ffff0b7224 */ /* 0x000fe200078e00ff */
[----:B------:R-:W-:Y:S01]  /*1a200*/  IADD3 R4, P3, PT, R4, R7, RZ ;  /* 0x0000000704047210 */ /* 0x000fe20007f7e0ff */
[----:B------:R-:W-:Y:S01]  /*1a210*/  IMAD.X R9, RZ, RZ, RZ, P1 ;  /* 0x000000ffff097224 */ /* 0x000fe200008e06ff */
[----:B------:R-:W-:Y:S01]  /*1a220*/  IADD3 R62, P1, PT, R62, R69, RZ ;  /* 0x000000453e3e7210 */ /* 0x000fe20007f3e0ff */
[----:B------:R-:W-:Y:S01]  /*1a230*/  IMAD.X R69, RZ, RZ, RZ, P2 ;  /* 0x000000ffff457224 */ /* 0x000fe200010e06ff */
[----:B------:R-:W-:Y:S01]  /*1a240*/  IADD3.X R5, PT, PT, RZ, RZ, RZ, P3, !PT ;  /* 0x000000ffff057210 */ /* 0x000fe20001ffe4ff */
[----:B------:R-:W-:Y:S01]  /*1a250*/  IMAD.WIDE.U32 R60, R73, R55, R60 ;  /* 0x00000037493c7225 */ /* 0x000fe200078e003c */
[----:B------:R-:W-:-:S03]  /*1a260*/  IADD3.X R7, PT, PT, RZ, RZ, RZ, P0, !PT ;  /* 0x000000ffff077210 */ /* 0x000fc600007fe4ff */
[----:B------:R-:W-:Y:S01]  /*1a270*/  IMAD.WIDE.U32 R68, R105, R93, R68 ;  /* 0x0000005d69447225 */ /* 0x000fe200078e0044 */
[----:B------:R-:W-:-:S03]  /*1a280*/  IADD3 R58, P4, PT, R60, R59, RZ ;  /* 0x0000003b3c3a7210 */ /* 0x000fc60007f9e0ff */
[----:B------:R-:W-:-:S04]  /*1a290*/  IMAD.WIDE.U32 R4, R103, R66, R4 ;  /* 0x0000004267047225 */ /* 0x000fc800078e0004 */
[----:B------:R-:W-:Y:S01]  /*1a2a0*/  IMAD.X R63, RZ, RZ, RZ, P1 ;  /* 0x000000ffff3f7224 */ /* 0x000fe200008e06ff */
[----:B------:R-:W-:Y:S01]  /*1a2b0*/  IADD3 R60, P2, PT, R68, R5, RZ ;  /* 0x00000005443c7210 */ /* 0x000fe20007f5e0ff */
[----:B------:R-:W-:Y:S02]  /*1a2c0*/  HFMA2 R5, -RZ, RZ, 0, 0 ;  /* 0x00000000ff057431 */ /* 0x000fe400000001ff */
[----:B------:R-:W-:-:S04]  /*1a2d0*/  IMAD.WIDE.U32 R6, R75, R107, R6 ;  /* 0x0000006b4b067225 */ /* 0x000fc800078e0006 */
[----:B------:R-:W-:-:S04]  /*1a2e0*/  IMAD.WIDE.U32 R62, R103, R93, R62 ;  /* 0x0000005d673e7225 */ /* 0x000fc800078e003e */
[----:B------:R-:W-:Y:S01]  /*1a2f0*/  IMAD.HI.U32 R10, R92, R50, R10 ;  /* 0x000000325c0a7227 */ /* 0x000fe200078e000a */
[----:B------:R-:W-:Y:S02]  /*1a300*/  IADD3 R64, P0, PT, R6, R63, RZ ;  /* 0x0000003f06407210 */ /* 0x000fe40007f1e0ff */
[----:B------:R-:W-:Y:S01]  /*1a310*/  IADD3 R62, P1, PT, R62, R69, RZ ;  /* 0x000000453e3e7210 */ /* 0x000fe20007f3e0ff */
[----:B------:R-:W-:-:S04]  /*1a320*/  IMAD.WIDE.U32 R8, R71, R52, R8 ;  /* 0x0000003447087225 */ /* 0x000fc800078e0008 */
[----:B------:R-:W-:Y:S01]  /*1a330*/  IMAD.WIDE.U32 R4, R101, R67, R4 ;  /* 0x0000004365047225 */ /* 0x000fe200078e0004 */
[----:B------:R-:W-:-:S03]  /*1a340*/  IADD3 R10, P3, PT, R8, R10, RZ ;  /* 0x0000000a080a7210 */ /* 0x000fc60007f7e0ff */
        /* <DEDUP_REMOVED lines=79> */
[----:B------:R-:W-:-:S03]  /*1a840*/  MOV R10, R4 ;  /* 0x00000004000a7202 */ /* 0x000fc60000000f00 */
[----:B------:R-:W-:Y:S02]  /*1a850*/  IMAD.X R63, RZ, RZ, RZ, P0 ;  /* 0x000000ffff3f7224 */ /* 0x000fe400000e06ff */
[----:B------:R-:W-:Y:S02]  /*1a860*/  IMAD.X R65, RZ, RZ, RZ, P1 ;  /* 0x000000ffff417224 */ /* 0x000fe400008e06ff */
[----:B------:R-:W-:Y:S02]  /*1a870*/  IMAD R6, R4, R85, RZ ;  /* 0x0000005504067224 */ /* 0x000fe400078e02ff */
[----:B------:R-:W-:Y:S01]  /*1a880*/  IMAD.X R9, RZ, RZ, RZ, P3 ;  /* 0x000000ffff097224 */ /* 0x000fe200018e06ff */
[----:B------:R-:W-:Y:S01]  /*1a890*/  IADD3 R4, P3, PT, R108, R7, RZ ;  /* 0x000000076c047210 */ /* 0x000fe20007f7e0ff */
[----:B------:R-:W-:Y:S01]  /*1a8a0*/  IMAD.WIDE.U32 R62, R92, R53, R62 ;  /* 0x000000355c3e7225 */ /* 0x000fe200078e003e */
[----:B------:R-:W-:Y:S02]  /*1a8b0*/  IADD3 R108, P6, PT, R109, R61, RZ ;  /* 0x0000003d6d6c7210 */ /* 0x000fe40007fde0ff */
[----:B------:R-:W-:Y:S01]  /*1a8c0*/  IADD3.X R7, PT, PT, RZ, RZ, RZ, P2, !PT ;  /* 0x000000ffff077210 */ /* 0x000fe200017fe4ff */
        /* <DEDUP_REMOVED lines=11> */
[----:B------:R-:W-:-:S03]  /*1a980*/  IADD3.X R9, PT, PT, RZ, RZ, RZ, P5, !PT ;  /* 0x000000ffff097210 */ /* 0x000fc60002ffe4ff */
        /* <DEDUP_REMOVED lines=25> */
[----:B------:R-:W-:Y:S01]  /*1ab20*/  IMAD.WIDE.U32 R4, R71, R56, R4 ;  /* 0x0000003847047225 */ /* 0x000fe200078e0004 */
[----:B------:R-:W-:Y:S02]  /*1ab30*/  IADD3.X R59, PT, PT, RZ, RZ, RZ, P0, !PT ;  /* 0x000000ffff3b7210 */ /* 0x000fe400007fe4ff */
        /* <DEDUP_REMOVED lines=10> */
[----:B------:R-:W-:-:S04]  /*1abe0*/  IMAD.WIDE.U32 R68, R75, R105, R68 ;  /* 0x000000694b447225 */ /* 0x000fc800078e0044 */
[----:B------:R-:W-:Y:S01]  /*1abf0*/  IMAD.HI.U32 R65, R64, R50, R4 ;  /* 0x0000003240417227 */ /* 0x000fe200078e0004 */
        /* <DEDUP_REMOVED lines=59> */
[----:B------:R-:W-:Y:S01]  /*1afb0*/  IMAD.WIDE.U32 R60, R6, R54, R60 ;  /* 0x00000036063c7225 */ /* 0x000fe200078e003c */
[----:B------:R-:W-:-:S03]  /*1afc0*/  IADD3 R58, P4, PT, R9, R59, RZ ;  /* 0x0000003b093a7210 */ /* 0x000fc60007f9e0ff */
[----:B------:R-:W-:Y:S01]  /*1afd0*/  IMAD.X R63, RZ, RZ, RZ, P6 ;  /* 0x000000ffff3f7224 */ /* 0x000fe200030e06ff */
[----:B------:R-:W-:Y:S01]  /*1afe0*/  IADD3 R8, P5, PT, R8, R61, RZ ;  /* 0x0000003d08087210 */ /* 0x000fe20007fbe0ff */
[----:B------:R-:W-:Y:S02]  /*1aff0*/  IMAD R7, R10, R85, RZ ;  /* 0x000000550a077224 */ /* 0x000fe400078e02ff */
[----:B------:R-:W-:-:S04]  /*1b000*/  IMAD.WIDE.U32 R62, R64, R52, R62 ;  /* 0x00000034403e7225 */ /* 0x000fc800078e003e */
[----:B------:R-:W-:Y:S01]  /*1b010*/  IMAD.HI.U32 R11, R7, R50, R10 ;  /* 0x00000032070b7227 */ /* 0x000fe200078e000a */
[----:B------:R-:W-:-:S03]  /*1b020*/  IADD3 R60, P6, PT, R60, R63, RZ ;  /* 0x0000003f3c3c7210 */ /* 0x000fc60007fde0ff */
        /* <DEDUP_REMOVED lines=32> */
[----:B------:R-:W-:Y:S01]  /*1b230*/  IMAD.X R61, RZ, RZ, RZ, P6 ;  /* 0x000000ffff3d7224 */ /* 0x000fe200030e06ff */
[----:B------:R-:W-:Y:S01]  /*1b240*/  IADD3 R68, P0, PT, R68, R63, RZ ;  /* 0x0000003f44447210 */ /* 0x000fe20007f1e0ff */
[----:B------:R-:W-:-:S03]  /*1b250*/  IMAD.WIDE.U32 R10, R6, R57, R10 ;  /* 0x00000039060a7225 */ /* 0x000fc600078e000a */
[----:B------:R-:W-:Y:S01]  /*1b260*/  IADD3 R61, P2, PT, R61, R68, RZ ;  /* 0x000000443d3d7210 */ /* 0x000fe20007f5e0ff */
[----:B------:R-:W-:-:S04]  /*1b270*/  IMAD.WIDE.U32 R58, R64, R55, R58 ;  /* 0x00000037403a7225 */ /* 0x000fc800078e003a */
        /* <DEDUP_REMOVED lines=10> */
[----:B------:R-:W-:Y:S01]  /*1b320*/  IMAD.WIDE.U32 R68, R64, R56, R68 ;  /* 0x0000003840447225 */ /* 0x000fe200078e0044 */
[----:B------:R-:W-:-:S03]  /*1b330*/  IADD3 R9, P4, PT, R6, R59, RZ ;  /* 0x0000003b06097210 */ /* 0x000fc60007f9e0ff */
[----:B------:R-:W-:Y:S01]  /*1b340*/  IMAD.X R59, RZ, RZ, RZ, P6 ;  /* 0x000000ffff3b7224 */ /* 0x000fe200030e06ff */
[----:B------:R-:W-:Y:S02]  /*1b350*/  IADD3 R4, P1, PT, R4, R9, RZ ;  /* 0x0000000904047210 */ /* 0x000fe40007f3e0ff */
[----:B------:R-:W-:Y:S01]  /*1b360*/  IADD3.X R9, PT, PT, RZ, RZ, RZ, P0, !PT ;  /* 0x000000ffff097210 */ /* 0x000fe200007fe4ff */
[----:B------:R-:W-:Y:S01]  /*1b370*/  IMAD.WIDE.U32 R58, R7, R54, R58 ;  /* 0x00000036073a7225 */ /* 0x000fe200078e003a */
[----:B------:R-:W-:-:S03]  /*1b380*/  IADD3 R10, P6, PT, R69, R11, RZ ;  /* 0x0000000b450a7210 */ /* 0x000fc60007fde0ff */
[----:B------:R-:W-:Y:S01]  /*1b390*/  IMAD.MOV.U32 R70, RZ, RZ, R58 ;  /* 0x000000ffff467224 */ /* 0x000fe200078e003a */
[----:B------:R-:W-:Y:S01]  /*1b3a0*/  IADD3 R68, P0, PT, R68, R59, RZ ;  /* 0x0000003b44447210 */ /* 0x000fe20007f1e0ff */
[----:B------:R-:W-:Y:S02]  /*1b3b0*/  IMAD.X R11, RZ, RZ, RZ, P6 ;  /* 0x000000ffff0b7224 */ /* 0x000fe400030e06ff */
        /* <DEDUP_REMOVED lines=12> */
[----:B------:R-:W-:Y:S02]  /*1b480*/  IADD3.X R4, PT, PT, RZ, RZ, RZ, P4, !PT ;  /* 0x000000ffff047210 */ /* 0x000fe400027fe4ff */
[----:B------:R-:W-:Y:S02]  /*1b490*/  IADD3 R11, P4, PT, R11, R9, RZ ;  /* 0x000000090b0b7210 */ /* 0x000fe40007f9e0ff */
[----:B------:R-:W-:Y:S01]  /*1b4a0*/  IADD3 R6, PT, PT, R4, R5, R59 ;  /* 0x0000000504067210 */ /* 0x000fe20007ffe03b */
        /* <DEDUP_REMOVED lines=10> */
[----:B------:R-:W-:-:S05]  /*1b550*/  IMAD.X R6, RZ, RZ, RZ, P4 ;  /* 0x000000ffff067224 */ /* 0x000fca00020e06ff */
        /* <DEDUP_REMOVED lines=28> */
.L_x_69:
        /* <DEDUP_REMOVED lines=8> */
.L_x_70:
[----:B------:R-:W-:Y:S05]  /*1b7a0*/  BSYNC.RECONVERGENT B4 ;  /* 0x0000000000047941 */ /* 0x000fea0003800200 */
.L_x_68:
[----:B------:R-:W-:Y:S02]  /*1b7b0*/  IMAD R58, R106, -0x2, R62 ;  /* 0xfffffffe6a3a7824 */ /* 0x000fe400078e023e */
[----:B------:R-:W-:Y:S02]  /*1b7c0*/  HFMA2 R11, -RZ, RZ, 0, 0 ;  /* 0x00000000ff0b7431 */ /* 0x000fe400000001ff */
[----:B------:R-:W-:Y:S01]  /*1b7d0*/  IMAD R59, R104, -0x2, R60 ;  /* 0xfffffffe683b7824 */ /* 0x000fe200078e023c */
[----:B------:R-:W-:Y:S01]  /*1b7e0*/  MOV R5, RZ ;  /* 0x000000ff00057202 */ /* 0x000fe20000000f00 */
[----:B------:R-:W-:Y:S01]  /*1b7f0*/  IMAD R60, R94, -0x2, R8 ;  /* 0xfffffffe5e3c7824 */ /* 0x000fe200078e0208 */
[----:B------:R-:W-:Y:S01]  /*1b800*/  IADD3 R106, PT, PT, -R58, R106, RZ ;  /* 0x0000006a3a6a7210 */ /* 0x000fe20007ffe1ff */
[----:B------:R-:W-:Y:S02]  /*1b810*/  IMAD.IADD R104, R104, 0x1, -R59 ;  /* 0x0000000168687824 */ /* 0x000fe400078e0a3b */
[----:B------:R-:W-:-:S02]  /*1b820*/  HFMA2 R9, -RZ, RZ, 0, 0 ;  /* 0x00000000ff097431 */ /* 0x000fc400000001ff */
[----:B------:R-:W-:Y:S02]  /*1b830*/  IMAD.IADD R94, R94, 0x1, -R60 ;  /* 0x000000015e5e7824 */ /* 0x000fe400078e0a3c */
[----:B------:R-:W-:Y:S02]  /*1b840*/  HFMA2 R71, -RZ, RZ, 0, 0 ;  /* 0x00000000ff477431 */ /* 0x000fe400000001ff */
[----:B------:R-:W-:Y:S01]  /*1b850*/  IMAD.WIDE.U32 R6, R106, R67, RZ ;  /* 0x000000436a067225 */ /* 0x000fe200078e00ff */
[----:B------:R-:W-:-:S03]  /*1b860*/  MOV R109, RZ ;  /* 0x000000ff006d7202 */ /* 0x000fc60000000f00 */
[----:B------:R-:W-:Y:S01]  /*1b870*/  HFMA2 R69, -RZ, RZ, 0, 0 ;  /* 0x00000000ff457431 */ /* 0x000fe200000001ff */
[----:B------:R-:W-:Y:S01]  /*1b880*/  BSSY.RECONVERGENT B4, `(.L_x_71) ;  /* 0x00001e6000047945 */ /* 0x000fe20003800200 */
[----:B------:R-:W-:Y:S02]  /*1b890*/  IMAD.MOV.U32 R10, RZ, RZ, R7 ;  /* 0x000000ffff0a7224 */ /* 0x000fe400078e0007 */
[----:B------:R-:W-:Y:S02]  /*1b8a0*/  IMAD R74, R6, R85, RZ ;  /* 0x00000055064a7224 */ /* 0x000fe400078e02ff */
[----:B------:R-:W-:-:S04]  /*1b8b0*/  IMAD.WIDE.U32 R10, R104, R67, R10 ;  /* 0x00000043680a7225 */ /* 0x000fc800078e000a */
[----:B------:R-:W-:Y:S02]  /*1b8c0*/  IMAD.MOV.U32 R4, RZ, RZ, R11 ;  /* 0x000000ffff047224 */ /* 0x000fe400078e000b */
[----:B------:R-:W-:Y:S02]  /*1b8d0*/  IMAD.MOV.U32 R11, RZ, RZ, RZ ;  /* 0x000000ffff0b7224 */ /* 0x000fe400078e00ff */
[----:B------:R-:W-:-:S04]  /*1b8e0*/  IMAD.WIDE.U32 R4, R94, R67, R4 ;  /* 0x000000435e047225 */ /* 0x000fc800078e0004 */
[----:B------:R-:W-:-:S04]  /*1b8f0*/  IMAD.WIDE.U32 R10, R106, R66, R10 ;  /* 0x000000426a0a7225 */ /* 0x000fc800078e000a */
[----:B------:R-:W-:Y:S01]  /*1b900*/  IMAD.MOV.U32 R8, RZ, RZ, R6 ;  /* 0x000000ffff087224 */ /* 0x000fe200078e0006 */
[----:B------:R-:W-:Y:S01]  /*1b910*/  IADD3 R6, P0, PT, R4, R11, RZ ;  /* 0x0000000b04067210 */ /* 0x000fe20007f1e0ff */
[----:B------:R-:W-:Y:S02]  /*1b920*/  IMAD R61, R102, -0x2, R70 ;  /* 0xfffffffe663d7824 */ /* 0x000fe400078e0246 */
[----:B------:R-:W-:Y:S01]  /*1b930*/  IMAD.HI.U32 R9, R74, R50, R8 ;  /* 0x000000324a097227 */ /* 0x000fe200078e0008 */
[----:B------:R-:W-:-:S03]  /*1b940*/  MOV R8, R5 ;  /* 0x0000000500087202 */ /* 0x000fc60000000f00 */
[----:B------:R-:W-:Y:S01]  /*1b950*/  IMAD.X R7, RZ, RZ, RZ, P0 ;  /* 0x000000ffff077224 */ /* 0x000fe200000e06ff */
[----:B------:R-:W-:Y:S01]  /*1b960*/  IADD3 R10, P0, PT, R10, R9, RZ ;  /* 0x000000090a0a7210 */ /* 0x000fe20007f1e0ff */
[----:B------:R-:W-:Y:S02]  /*1b970*/  IMAD.IADD R102, R102, 0x1, -R61 ;  /* 0x0000000166667824 */ /* 0x000fe400078e0a3d */
[----:B------:R-:W-:Y:S02]  /*1b980*/  IMAD.MOV.U32 R9, RZ, RZ, RZ ;  /* 0x000000ffff097224 */ /* 0x000fe400078e00ff */
[----:B------:R-:W-:-:S04]  /*1b990*/  IMAD.WIDE.U32 R6, R104, R66, R6 ;  /* 0x0000004268067225 */ /* 0x000fc800078e0006 */
[----:B------:R-:W-:-:S04]  /*1b9a0*/  IMAD.WIDE.U32 R8, R102, R67, R8 ;  /* 0x0000004366087225 */ /* 0x000fc800078e0008 */
[----:B------:R-:W-:Y:S02]  /*1b9b0*/  IMAD R62, R99, -0x2, R68 ;  /* 0xfffffffe633e7824 */ /* 0x000fe400078e0244 */
[----:B------:R-:W-:Y:S01]  /*1b9c0*/  IMAD.X R11, RZ, RZ, RZ, P0 ;  /* 0x000000ffff0b7224 */ /* 0x000fe200000e06ff */
[----:B------:R-:W-:Y:S01]  /*1b9d0*/  IADD3 R4, P0, PT, R8, R7, RZ ;  /* 0x0000000708047210 */ /* 0x000fe20007f1e0ff */
[----:B------:R-:W-:Y:S01]  /*1b9e0*/  IMAD.MOV.U32 R70, RZ, RZ, R9 ;  /* 0x000000ffff467224 */ /* 0x000fe200078e0009 */
[----:B------:R-:W-:Y:S01]  /*1b9f0*/  IADD3 R99, PT, PT, -R62, R99, RZ ;  /* 0x000000633e637210 */ /* 0x000fe20007ffe1ff */
[----:B------:R-:W-:Y:S02]  /*1ba00*/  IMAD.MOV.U32 R7, RZ, RZ, RZ ;  /* 0x000000ffff077224 */ /* 0x000fe400078e00ff */
[----:B------:R-:W-:Y:S02]  /*1ba10*/  IMAD.X R5, RZ, RZ, RZ, P0 ;  /* 0x000000ffff057224 */ /* 0x000fe400000e06ff */
[----:B------:R-:W-:-:S04]  /*1ba20*/  IMAD.WIDE.U32 R70, R99, R67, R70 ;  /* 0x0000004363467225 */ /* 0x000fc800078e0046 */
[----:B------:R-:W-:-:S04]  /*1ba30*/  IMAD.WIDE.U32 R4, R94, R66, R4 ;  /* 0x000000425e047225 */ /* 0x000fc800078e0004 */
[----:B------:R-:W-:Y:S01]  /*1ba40*/  IMAD.WIDE.U32 R6, R106, R107, R6 ;  /* 0x0000006b6a067225 */ /* 0x000fe200078e0006 */
[----:B------:R-:W-:Y:S02]  /*1ba50*/  IADD3 R8, P0, PT, R70, R5, RZ ;  /* 0x0000000546087210 */ /* 0x000fe40007f1e0ff */
[----:B------:R-:W-:Y:S01]  /*1ba60*/  MOV R70, R71 ;  /* 0x0000004700467202 */ /* 0x000fe20000000f00 */
[----:B------:R-:W-:Y:S01]  /*1ba70*/  IMAD R63, R100, -0x2, R63 ;  /* 0xfffffffe643f7824 */ /* 0x000fe200078e023f */
[----:B------:R-:W-:Y:S01]  /*1ba80*/  IADD3 R4, P1, PT, R4, R7, RZ ;  /* 0x0000000704047210 */ /* 0x000fe20007f3e0ff */
[----:B------:R-:W-:-:S04]  /*1ba90*/  IMAD.WIDE.U32 R10, R74, R51, R10 ;  /* 0x000000334a0a7225 */ /* 0x000fc800078e000a */
[----:B------:R-:W-:Y:S02]  /*1baa0*/  IMAD.IADD R100, R100, 0x1, -R63 ;  /* 0x0000000164647824 */ /* 0x000fe400078e0a3f */
[----:B------:R-:W-:Y:S02]  /*1bab0*/  IMAD.X R9, RZ, RZ, RZ, P0 ;  /* 0x000000ffff097224 */ /* 0x000fe400000e06ff */
[----:B------:R-:W-:Y:S02]  /*1bac0*/  IMAD.MOV.U32 R71, RZ, RZ, RZ ;  /* 0x000000ffff477224 */ /* 0x000fe400078e00ff */
[----:B------:R-:W-:Y:S02]  /*1bad0*/  IMAD R95, R10, R85, RZ ;  /* 0x000000550a5f7224 */ /* 0x000fe400078e02ff */
[----:B------:R-:W-:Y:S01]  /*1bae0*/  IMAD.MOV.U32 R108, RZ, RZ, R10 ;  /* 0x000000ffff6c7224 */ /* 0x000fe200078e000a */
[----:B------:R-:W-:Y:S01]  /*1baf0*/  IADD3 R10, P2, PT, R6, R11, RZ ;  /* 0x0000000b060a7210 */ /* 0x000fe20007f5e0ff */
[----:B------:R-:W-:-:S04]  /*1bb00*/  IMAD.WIDE.U32 R70, R100, R67, R70 ;  /* 0x0000004364467225 */ /* 0x000fc800078e0046 */
[----:B------:R-:W-:-:S04]  /*1bb10*/  IMAD.WIDE.U32 R8, R102, R66, R8 ;  /* 0x0000004266087225 */ /* 0x000fc800078e0008 */
[----:B------:R-:W-:Y:S01]  /*1bb20*/  IMAD.X R5, RZ, RZ, RZ, P1 ;  /* 0x000000ffff057224 */ /* 0x000fe200008e06ff */
[----:B------:R-:W-:Y:S01]  /*1bb30*/  IADD3 R6, P0, PT, R70, R9, RZ ;  /* 0x0000000946067210 */ /* 0x000fe20007f1e0ff */
[----:B------:R-:W-:Y:S01]  /*1bb40*/  IMAD.X R11, RZ, RZ, RZ, P2 ;  /* 0x000000ffff0b7224 */ /* 0x000fe200010e06ff */
[----:B------:R-:W-:Y:S01]  /*1bb50*/  MOV R70, R71 ;  /* 0x0000004700467202 */ /* 0x000fe20000000f00 */
[----:B------:R-:W-:-:S04]  /*1bb60*/  IMAD.WIDE.U32 R4, R104, R107, R4 ;  /* 0x0000006b68047225 */ /* 0x000fc800078e0004 */
[----:B------:R-:W-:Y:S01]  /*1bb70*/  IMAD R64, R98, -0x2, R64 ;  /* 0xfffffffe62407824 */ /* 0x000fe200078e0240 */
[----:B------:R-:W-:Y:S01]  /*1bb80*/  IADD3 R8, P1, PT, R8, R5, RZ ;  /* 0x0000000508087210 */ /* 0x000fe20007f3e0ff */
[----:B------:R-:W-:-:S03]  /*1bb90*/  IMAD.HI.U32 R108, R95, R50, R108 ;  /* 0x000000325f6c7227 */ /* 0x000fc600078e006c */
[----:B------:R-:W-:Y:S01]  /*1bba0*/  IADD3.X R9, PT, PT, RZ, RZ, RZ, P1, !PT ;  /* 0x000000ffff097210 */ /* 0x000fe20000ffe4ff */
[----:B------:R-:W-:-:S04]  /*1bbb0*/  IMAD.WIDE.U32 R10, R74, R52, R10 ;  /* 0x000000344a0a7225 */ /* 0x000fc800078e000a */
[----:B------:R-:W-:Y:S02]  /*1bbc0*/  IMAD.IADD R98, R98, 0x1, -R64 ;  /* 0x0000000162627824 */ /* 0x000fe400078e0a40 */
[----:B------:R-:W-:Y:S02]  /*1bbd0*/  IMAD.MOV.U32 R71, RZ, RZ, RZ ;  /* 0x000000ffff477224 */ /* 0x000fe400078e00ff */
[----:B------:R-:W-:Y:S01]  /*1bbe0*/  IMAD.X R7, RZ, RZ, RZ, P0 ;  /* 0x000000ffff077224 */ /* 0x000fe200000e06ff */
[----:B------:R-:W-:Y:S01]  /*1bbf0*/  IADD3 R108, P0, PT, R10, R108, RZ ;  /* 0x0000006c0a6c7210 */ /* 0x000fe20007f1e0ff */
[----:B------:R-:W-:Y:S02]  /*1bc00*/  IMAD.MOV.U32 R5, RZ, RZ, RZ ;  /* 0x000000ffff057224 */ /* 0x000fe400078e00ff */
[----:B------:R-:W-:-:S04]  /*1bc10*/  IMAD.WIDE.U32 R70, R98, R67, R70 ;  /* 0x0000004362467225 */ /* 0x000fc800078e0046 */
[----:B------:R-:W-:-:S04]  /*1bc20*/  IMAD.WIDE.U32 R4, R106, R93, R4 ;  /* 0x0000005d6a047225 */ /* 0x000fc800078e0004 */
[----:B------:R-:W-:Y:S01]  /*1bc30*/  IMAD.WIDE.U32 R6, R99, R66, R6 ;  /* 0x0000004263067225 */ /* 0x000fe200078e0006 */
[----:B------:R-:W-:-:S03]  /*1bc40*/  IADD3 R10, P2, PT, R4, R11, RZ ;  /* 0x0000000b040a7210 */ /* 0x000fc60007f5e0ff */
[----:B------:R-:W-:Y:S02]  /*1bc50*/  IMAD R65, R96, -0x2, R65 ;  /* 0xfffffffe60417824 */ /* 0x000fe400078e0241 */
[----:B------:R-:W-:Y:S01]  /*1bc60*/  IMAD.X R109, RZ, RZ, RZ, P0 ;  /* 0x000000ffff6d7224 */ /* 0x000fe200000e06ff */
[----:B------:R-:W-:Y:S01]  /*1bc70*/  IADD3 R70, P0, PT, R70, R7, RZ ;  /* 0x0000000746467210 */ /* 0x000fe20007f1e0ff */
[----:B------:R-:W-:Y:S01]  /*1bc80*/  IMAD.WIDE.U32 R8, R94, R107, R8 ;  /* 0x0000006b5e087225 */ /* 0x000fe200078e0008 */
[----:B------:R-:W-:-:S03]  /*1bc90*/  IADD3 R96, PT, PT, -R65, R96, RZ ;  /* 0x0000006041607210 */ /* 0x000fc60007ffe1ff */
[----:B------:R-:W-:Y:S01]  /*1bca0*/  IMAD.MOV.U32 R68, RZ, RZ, R71 ;  /* 0x000000ffff447224 */ /* 0x000fe200078e0047 */
        /* <DEDUP_REMOVED lines=9> */
[----:B------:R-:W-:Y:S02]  /*1bd40*/  IMAD.X R9, RZ, RZ, RZ, P2 ;  /* 0x000000ffff097224 */ /* 0x000fe400010e06ff */
[----:B------:R-:W-:Y:S01]  /*1bd50*/  IMAD R92, R108, R85, RZ ;  /* 0x000000556c5c7224 */ /* 0x000fe200078e02ff */
[----:B------:R-:W-:Y:S01]  /*1bd60*/  IADD3 R108, P0, PT, R68, R71, RZ ;  /* 0x00000047446c7210 */ /* 0x000fe20007f1e0ff */
[----:B------:R-:W-:Y:S02]  /*1bd70*/  IMAD.MOV.U32 R5, RZ, RZ, RZ ;  /* 0x000000ffff057224 */ /* 0x000fe400078e00ff */
[----:B------:R-:W-:-:S04]  /*1bd80*/  IMAD.WIDE.U32 R10, R74, R53, R10 ;  /* 0x000000354a0a7225 */ /* 0x000fc800078e000a */
[----:B------:R-:W-:-:S04]  /*1bd90*/  IMAD.WIDE.U32 R6, R102, R107, R6 ;  /* 0x0000006b66067225 */ /* 0x000fc800078e0006 */
[----:B------:R-:W-:Y:S01]  /*1bda0*/  IMAD.WIDE.U32 R8, R104, R93, R8 ;  /* 0x0000005d68087225 */ /* 0x000fe200078e0008 */
[----:B------:R-:W-:-:S03]  /*1bdb0*/  IADD3 R70, P1, PT, R70, R7, RZ ;  /* 0x0000000746467210 */ /* 0x000fc60007f3e0ff */
[----:B------:R-:W-:Y:S01]  /*1bdc0*/  IMAD.HI.U32 R67, R92, R50, R4 ;  /* 0x000000325c437227 */ /* 0x000fe200078e0004 */
[----:B------:R-:W-:Y:S02]  /*1bdd0*/  IADD3 R4, P4, PT, R10, R109, RZ ;  /* 0x0000006d0a047210 */ /* 0x000fe40007f9e0ff */
[----:B------:R-:W-:Y:S01]  /*1bde0*/  IADD3 R6, P2, PT, R6, R9, RZ ;  /* 0x0000000906067210 */ /* 0x000fe20007f5e0ff */
[----:B------:R-:W-:Y:S01]  /*1bdf0*/  IMAD.X R109, RZ, RZ, RZ, P0 ;  /* 0x000000ffff6d7224 */ /* 0x000fe200000e06ff */
[----:B------:R-:W-:Y:S01]  /*1be00*/  IADD3.X R71, PT, PT, RZ, RZ, RZ, P1, !PT ;  /* 0x000000ffff477210 */ /* 0x000fe20000ffe4ff */
[----:B------:R-:W-:Y:S01]  /*1be10*/  IMAD.MOV.U32 R9, RZ, RZ, RZ ;  /* 0x000000ffff097224 */ /* 0x000fe200078e00ff */
        /* <DEDUP_REMOVED lines=21> */
[----:B------:R-:W-:-:S03]  /*1bf70*/  IADD3 R4, P3, PT, R10, R5, RZ ;  /* 0x000000050a047210 */ /* 0x000fc60007f7e0ff */
[----:B------:R-:W-:Y:S01]  /*1bf80*/  IMAD.WIDE.U32 R70, R102, R93, R70 ;  /* 0x0000005d66467225 */ /* 0x000fe200078e0046 */
[----:B------:R-:W-:-:S03]  /*1bf90*/  IADD3.X R5, PT, PT, RZ, RZ, RZ, P3, !PT ;  /* 0x000000ffff057210 */ /* 0x000fc60001ffe4ff */
[----:B------:R-:W-:-:S04]  /*1bfa0*/  IMAD.WIDE.U32 R6, R104, R105, R6 ;  /* 0x0000006968067225 */ /* 0x000fc800078e0006 */
[----:B------:R-:W-:-:S04]  /*1bfb0*/  IMAD.WIDE.U32 R68, R96, R66, R68 ;  /* 0x0000004260447225 */ /* 0x000fc800078e0044 */
[----:B------:R-:W-:Y:S02]  /*1bfc0*/  IMAD R97, R8, R85, RZ ;  /* 0x0000005508617224 */ /* 0x000fe400078e02ff */
[----:B------:R-:W-:-:S04]  /*1bfd0*/  IMAD.WIDE.U32 R108, R100, R107, R108 ;  /* 0x0000006b646c7225 */ /* 0x000fc800078e006c */
[----:B------:R-:W-:Y:S01]  /*1bfe0*/  IMAD.MOV.U32 R66, RZ, RZ, R8 ;  /* 0x000000ffff427224 */ /* 0x000fe200078e0008 */
[----:B------:R-:W-:Y:S01]  /*1bff0*/  IADD3 R8, P2, PT, R70, R7, RZ ;  /* 0x0000000746087210 */ /* 0x000fe20007f5e0ff */
[----:B------:R-:W-:Y:S01]  /*1c000*/  IMAD.MOV.U32 R67, RZ, RZ, RZ ;  /* 0x000000ffff437224 */ /* 0x000fe200078e00ff */
[----:B------:R-:W-:Y:S01]  /*1c010*/  IADD3 R10, P1, PT, R108, R71, RZ ;  /* 0x000000476c0a7210 */ /* 0x000fe20007f3e0ff */
[----:B------:R-:W-:Y:S02]  /*1c020*/  IMAD.MOV.U32 R7, RZ, RZ, RZ ;  /* 0x000000ffff077224 */ /* 0x000fe400078e00ff */
[----:B------:R-:W-:Y:S01]  /*1c030*/  IMAD.HI.U32 R73, R97, R50, R66 ;  /* 0x0000003261497227 */ /* 0x000fe200078e0042 */
[----:B------:R-:W-:-:S03]  /*1c040*/  IADD3 R66, P0, PT, R68, R109, RZ ;  /* 0x0000006d44427210 */ /* 0x000fc60007f1e0ff */
[----:B------:R-:W-:-:S04]  /*1c050*/  IMAD.WIDE.U32 R6, R106, R103, R6 ;  /* 0x000000676a067225 */ /* 0x000fc800078e0006 */
[----:B------:R-:W-:Y:S01]  /*1c060*/  IMAD.WIDE.U32 R4, R95, R53, R4 ;  /* 0x000000355f047225 */ /* 0x000fe200078e0004 */
[----:B------:R-:W-:Y:S02]  /*1c070*/  IADD3 R68, P3, PT, R6, R11, RZ ;  /* 0x0000000b06447210 */ /* 0x000fe40007f7e0ff */
[----:B------:R-:W-:Y:S01]  /*1c080*/  IADD3.X R11, PT, PT, RZ, RZ, RZ, P1, !PT ;  /* 0x000000ffff0b7210 */ /* 0x000fe20000ffe4ff */
[----:B------:R-:W-:Y:S01]  /*1c090*/  IMAD.X R67, RZ, RZ, RZ, P0 ;  /* 0x000000ffff437224 */ /* 0x000fe200000e06ff */
[----:B------:R-:W-:Y:S01]  /*1c0a0*/  IADD3 R4, P0, PT, R4, R9, RZ ;  /* 0x0000000904047210 */ /* 0x000fe20007f1e0ff */
[----:B------:R-:W-:Y:S02]  /*1c0b0*/  IMAD.X R9, RZ, RZ, RZ, P2 ;  /* 0x000000ffff097224 */ /* 0x000fe400010e06ff */
[----:B------:R-:W-:-:S04]  /*1c0c0*/  IMAD.WIDE.U32 R66, R98, R107, R66 ;  /* 0x0000006b62427225 */ /* 0x000fc800078e0042 */
        /* <DEDUP_REMOVED lines=27> */
[----:B------:R-:W-:Y:S02]  /*1c280*/  IADD3.X R109, PT, PT, RZ, RZ, RZ, P3, !PT ;  /* 0x000000ffff6d7210 */ /* 0x000fe40001ffe4ff */
[----:B------:R-:W-:Y:S01]  /*1c290*/  IADD3.X R11, PT, PT, RZ, RZ, RZ, P2, !PT ;  /* 0x000000ffff0b7210 */ /* 0x000fe200017fe4ff */
[----:B------:R-:W-:Y:S01]  /*1c2a0*/  IMAD.X R7, RZ, RZ, RZ, P4 ;  /* 0x000000ffff077224 */ /* 0x000fe200020e06ff */
[----:B------:R-:W-:Y:S01]  /*1c2b0*/  IADD3 R68, P3, PT, R8, R69, RZ ;  /* 0x0000004508447210 */ /* 0x000fe20007f7e0ff */
[----:B------:R-:W-:-:S04]  /*1c2c0*/  IMAD.WIDE.U32 R110, R98, R93, R110 ;  /* 0x0000005d626e7225 */ /* 0x000fc800078e006e */
[----:B------:R-:W-:Y:S01]  /*1c2d0*/  IMAD.X R69, RZ, RZ, RZ, P3 ;  /* 0x000000ffff457224 */ /* 0x000fe200018e06ff */
[----:B------:R-:W-:Y:S01]  /*1c2e0*/  IADD3 R70, P1, PT, R71, R111, RZ ;  /* 0x0000006f47467210 */ /* 0x000fe20007f3e0ff */
[----:B------:R-:W-:-:S04]  /*1c2f0*/  IMAD.WIDE.U32 R6, R95, R54, R6 ;  /* 0x000000365f067225 */ /* 0x000fc800078e0006 */
[----:B------:R-:W-:Y:S01]  /*1c300*/  IMAD.WIDE.U32 R108, R97, R51, R108 ;  /* 0x00000033616c7225 */ /* 0x000fe200078e006c */
[----:B------:R-:W-:-:S03]  /*1c310*/  IADD3 R6, P0, PT, R6, R5, RZ ;  /* 0x0000000506067210 */ /* 0x000fc60007f1e0ff */
[----:B------:R-:W-:-:S04]  /*1c320*/  IMAD.WIDE.U32 R66, R99, R105, R66 ;  /* 0x0000006963427225 */ /* 0x000fc800078e0042 */
[----:B------:R-:W-:Y:S01]  /*1c330*/  IMAD.WIDE.U32 R10, R94, R103, R10 ;  /* 0x000000675e0a7225 */ /* 0x000fe200078e000a */
[----:B------:R-:W-:-:S03]  /*1c340*/  IADD3 R110, P2, PT, R110, R67, RZ ;  /* 0x000000436e6e7210 */ /* 0x000fc60007f5e0ff */
[----:B------:R-:W-:Y:S01]  /*1c350*/  IMAD.WIDE.U32 R68, R74, R56, R68 ;  /* 0x000000384a447225 */ /* 0x000fe200078e0044 */
[----:B------:R-:W-:Y:S02]  /*1c360*/  IADD3 R10, P4, PT, R10, R9, RZ ;  /* 0x000000090a0a7210 */ /* 0x000fe40007f9e0ff */
[----:B------:R-:W-:Y:S01]  /*1c370*/  IADD3 R66, P3, PT, R66, R11, RZ ;  /* 0x0000000b42427210 */ /* 0x000fe20007f7e0ff */
[----:B------:R-:W-:Y:S02]  /*1c380*/  IMAD R8, R108, R85, RZ ;  /* 0x000000556c087224 */ /* 0x000fe400078e02ff */
[----:B------:R-:W-:Y:S01]  /*1c390*/  IMAD.MOV.U32 R4, RZ, RZ, R108 ;  /* 0x000000ffff047224 */ /* 0x000fe200078e006c */
[----:B------:R-:W-:Y:S01]  /*1c3a0*/  IADD3.X R67, PT, PT, RZ, RZ, RZ, P3, !PT ;  /* 0x000000ffff437210 */ /* 0x000fe20001ffe4ff */
[----:B------:R-:W-:Y:S01]  /*1c3b0*/  IMAD.X R71, RZ, RZ, RZ, P1 ;  /* 0x000000ffff477224 */ /* 0x000fe200008e06ff */
[----:B------:R-:W-:Y:S01]  /*1c3c0*/  IADD3 R108, P1, PT, R68, R7, RZ ;  /* 0x00000007446c7210 */ /* 0x000fe20007f3e0ff */
[----:B------:R-:W-:Y:S01]  /*1c3d0*/  IMAD.X R111, RZ, RZ, RZ, P2 ;  /* 0x000000ffff6f7224 */ /* 0x000fe200010e06ff */
[----:B------:R-:W-:Y:S01]  /*1c3e0*/  IADD3.X R7, PT, PT, RZ, RZ, RZ, P0, !PT ;  /* 0x000000ffff077210 */ /* 0x000fe200007fe4ff */
[----:B------:R-:W-:-:S02]  /*1c3f0*/  IMAD.X R11, RZ, RZ, RZ, P4 ;  /* 0x000000ffff0b7224 */ /* 0x000fc400020e06ff */
[----:B------:R-:W-:-:S04]  /*1c400*/  IMAD.WIDE.U32 R70, R96, R93, R70 ;  /* 0x0000005d60467225 */ /* 0x000fc800078e0046 */
[----:B------:R-:W-:-:S04]  /*1c410*/  IMAD.WIDE.U32 R6, R92, R53, R6 ;  /* 0x000000355c067225 */ /* 0x000fc800078e0006 */
[----:B------:R-:W-:Y:S01]  /*1c420*/  IMAD.WIDE.U32 R10, R104, R101, R10 ;  /* 0x00000065680a7225 */ /* 0x000fe200078e000a */
[----:B------:R-:W-:Y:S02]  /*1c430*/  IADD3 R6, P0, PT, R6, R109, RZ ;  /* 0x0000006d06067210 */ /* 0x000fe40007f1e0ff */
[----:B------:R-:W-:Y:S01]  /*1c440*/  IADD3.X R109, PT, PT, RZ, RZ, RZ, P1, !PT ;  /* 0x000000ffff6d7210 */ /* 0x000fe20000ffe4ff */
[----:B------:R-:W-:-:S04]  /*1c450*/  IMAD.WIDE.U32 R110, R100, R105, R110 ;  /* 0x00000069646e7225 */ /* 0x000fc800078e006e */
[----:B------:R-:W-:-:S04]  /*1c460*/  IMAD.WIDE.U32 R66, R102, R103, R66 ;  /* 0x0000006766427225 */ /* 0x000fc800078e0042 */
[----:B------:R-:W-:Y:S01]  /*1c470*/  IMAD.MOV.U32 R112, RZ, RZ, R10 ;  /* 0x000000ffff707224 */ /* 0x000fe200078e000a */
[----:B------:R-:W-:Y:S01]  /*1c480*/  IADD3 R10, P2, PT, R70, R111, RZ ;  /* 0x0000006f460a7210 */ /* 0x000fe20007f5e0ff */
[----:B------:R-:W-:Y:S01]  /*1c490*/  IMAD.MOV.U32 R113, RZ, RZ, RZ ;  /* 0x000000ffff717224 */ /* 0x000fe200078e00ff */
[----:B------:R-:W-:Y:S01]  /*1c4a0*/  IADD3 R110, P3, PT, R110, R67, RZ ;  /* 0x000000436e6e7210 */ /* 0x000fe20007f7e0ff */
        /* <DEDUP_REMOVED lines=8> */
[----:B------:R-:W-:Y:S02]  /*1c530*/  IMAD.MOV.U32 R5, RZ, RZ, RZ ;  /* 0x000000ffff057224 */ /* 0x000fe400078e00ff */
[----:B------:R-:W-:-:S04]  /*1c540*/  IMAD.WIDE.U32 R10, R98, R105, R10 ;  /* 0x00000069620a7225 */ /* 0x000fc800078e000a */
[----:B------:R-:W-:Y:S01]  /*1c550*/  IMAD.X R7, RZ, RZ, RZ, P0 ;  /* 0x000000ffff077224 */ /* 0x000fe200000e06ff */
[----:B------:R-:W-:Y:S01]  /*1c560*/  IADD3 R106, P1, PT, R71, R11, RZ ;  /* 0x0000000b476a7210 */ /* 0x000fe20007f3e0ff */
[----:B------:R-:W-:Y:S01]  /*1c570*/  IMAD.WIDE.U32 R66, R94, R101, R66 ;  /* 0x000000655e427225 */ /* 0x000fe200078e0042 */
[----:B------:R-:W-:-:S03]  /*1c580*/  IADD3.X R71, PT, PT, RZ, RZ, RZ, P3, !PT ;  /* 0x000000ffff477210 */ /* 0x000fc60001ffe4ff */
[----:B------:R-:W-:Y:S01]  /*1c590*/  IMAD.WIDE.U32 R110, R99, R103, R110 ;  /* 0x00000067636e7225 */ /* 0x000fe200078e006e */
[----:B------:R-:W-:-:S03]  /*1c5a0*/  IADD3 R66, P3, PT, R66, R113, RZ ;  /* 0x0000007142427210 */ /* 0x000fc60007f7e0ff */
[----:B------:R-:W-:Y:S01]  /*1c5b0*/  IMAD.HI.U32 R4, R8, R50, R4 ;  /* 0x0000003208047227 */ /* 0x000fe200078e0004 */
[----:B------:R-:W-:-:S03]  /*1c5c0*/  IADD3 R10, P0, PT, R10, R111, RZ ;  /* 0x0000006f0a0a7210 */ /* 0x000fc60007f1e0ff */
[----:B------:R-:W-:-:S04]  /*1c5d0*/  IMAD.WIDE.U32 R6, R97, R52, R6 ;  /* 0x0000003461067225 */ /* 0x000fc800078e0006 */
        /* <DEDUP_REMOVED lines=27> */
[----:B------:R-:W-:Y:S01]  /*1c790*/  IMAD.WIDE.U32 R4, R8, R51, R4 ;  /* 0x0000003308047225 */ /* 0x000fe200078e0004 */
[----:B------:R-:W-:-:S03]  /*1c7a0*/  IADD3 R108, P4, PT, R109, R69, RZ ;  /* 0x000000456d6c7210 */ /* 0x000fc60007f9e0ff */
[----:B------:R-:W-:Y:S01]  /*1c7b0*/  IMAD.WIDE.U32 R6, R97, R53, R6 ;  /* 0x0000003561067225 */ /* 0x000fe200078e0006 */
[----:B------:R-:W-:-:S03]  /*1c7c0*/  MOV R66, R4 ;  /* 0x0000000400427202 */ /* 0x000fc60000000f00 */
[----:B------:R-:W-:-:S04]  /*1c7d0*/  IMAD.WIDE.U32 R110, R99, R101, R110 ;  /* 0x00000065636e7225 */ /* 0x000fc800078e006e */
[----:B------:R-:W-:-:S04]  /*1c7e0*/  IMAD.WIDE.U32 R104, R94, R75, R104 ;  /* 0x0000004b5e687225 */ /* 0x000fc800078e0068 */
[----:B------:R-:W-:-:S04]  /*1c7f0*/  IMAD.WIDE.U32 R10, R98, R103, R10 ;  /* 0x00000067620a7225 */ /* 0x000fc800078e000a */
[----:B------:R-:W-:Y:S01]  /*1c800*/  IMAD.X R71, RZ, RZ, RZ, P5 ;  /* 0x000000ffff477224 */ /* 0x000fe200028e06ff */
[----:B------:R-:W-:Y:S01]  /*1c810*/  IADD3 R106, P3, PT, R107, R11, RZ ;  /* 0x0000000b6b6a7210 */ /* 0x000fe20007f7e0ff */
[----:B------:R-:W-:Y:S01]  /*1c820*/  IMAD R9, R4, R85, RZ ;  /* 0x0000005504097224 */ /* 0x000fe200078e02ff */
[----:B------:R-:W-:Y:S01]  /*1c830*/  IADD3 R4, P0, PT, R6, R5, RZ ;  /* 0x0000000506047210 */ /* 0x000fe20007f1e0ff */
[----:B------:R-:W-:Y:S01]  /*1c840*/  IMAD.X R109, RZ, RZ, RZ, P4 ;  /* 0x000000ffff6d7224 */ /* 0x000fe200020e06ff */
[----:B------:R-:W-:Y:S01]  /*1c850*/  IADD3.X R5, PT, PT, RZ, RZ, RZ, P2, !PT ;  /* 0x000000ffff057210 */ /* 0x000fe200017fe4ff */
[----:B------:R-:W-:Y:S01]  /*1c860*/  IMAD.WIDE.U32 R70, R92, R55, R70 ;  /* 0x000000375c467225 */ /* 0x000fe200078e0046 */
[----:B------:R-:W-:Y:S02]  /*1c870*/  IADD3 R110, P4, PT, R110, R105, RZ ;  /* 0x000000696e6e7210 */ /* 0x000fe40007f9e0ff */
[----:B------:R-:W-:Y:S01]  /*1c880*/  IADD3 R10, P1, PT, R10, R111, RZ ;  /* 0x0000006f0a0a7210 */ /* 0x000fe20007f3e0ff */
[----:B------:R-:W-:Y:S01]  /*1c890*/  IMAD.WIDE.U32 R108, R95, R57, R108 ;  /* 0x000000395f6c7225 */ /* 0x000fe200078e006c */
[----:B------:R-:W-:-:S02]  /*1c8a0*/  IADD3 R105, P6, PT, R104, R5, RZ ;  /* 0x0000000568697210 */ /* 0x000fc40007fde0ff */
[----:B------:R-:W-:Y:S01]  /*1c8b0*/  IADD3.X R5, PT, PT, RZ, RZ, RZ, P0, !PT ;  /* 0x000000ffff057210 */ /* 0x000fe200007fe4ff */
[----:B------:R-:W-:Y:S01]  /*1c8c0*/  IMAD.MOV.U32 R67, RZ, RZ, RZ ;  /* 0x000000ffff437224 */ /* 0x000fe200078e00ff */
[----:B------:R-:W-:Y:S01]  /*1c8d0*/  IADD3 R6, P5, PT, R70, R7, RZ ;  /* 0x0000000746067210 */ /* 0x000fe20007fbe0ff */
[----:B------:R-:W-:Y:S01]  /*1c8e0*/  IMAD.X R111, RZ, RZ, RZ, P4 ;  /* 0x000000ffff6f7224 */ /* 0x000fe200020e06ff */
[----:B------:R-:W-:Y:S01]  /*1c8f0*/  IADD3 R109, P2, PT, R109, R105, RZ ;  /* 0x000000696d6d7210 */ /* 0x000fe20007f5e0ff */
[----:B------:R-:W-:Y:S01]  /*1c900*/  IMAD.X R107, RZ, RZ, RZ, P3 ;  /* 0x000000ffff6b7224 */ /* 0x000fe200018e06ff */
[----:B------:R-:W-:Y:S01]  /*1c910*/  IADD3 R70, P3, PT, R108, R71, RZ ;  /* 0x000000476c467210 */ /* 0x000fe20007f7e0ff */
[----:B------:R-:W-:Y:S02]  /*1c920*/  IMAD.X R11, RZ, RZ, RZ, P1 ;  /* 0x000000ffff0b7224 */ /* 0x000fe400008e06ff */
[----:B------:R-:W-:Y:S01]  /*1c930*/  IMAD.HI.U32 R66, R9, R50, R66 ;  /* 0x0000003209427227 */ /* 0x000fe200078e0042 */
[----:B------:R-:W-:-:S03]  /*1c940*/  IADD3.X R71, PT, PT, RZ, RZ, RZ, P3, !PT ;  /* 0x000000ffff477210 */ /* 0x000fc60001ffe4ff */
[----:B------:R-:W-:-:S04]  /*1c950*/  IMAD.WIDE.U32 R110, R102, R75, R110 ;  /* 0x0000004b666e7225 */ /* 0x000fc800078e006e */
[----:B------:R-:W-:Y:S02]  /*1c960*/  IMAD.X R67, RZ, RZ, RZ, P6 ;  /* 0x000000ffff437224 */ /* 0x000fe400030e06ff */
        /* <DEDUP_REMOVED lines=24> */
[----:B------:R-:W-:-:S04]  /*1caf0*/  IMAD.WIDE.U32 R66, R9, R51, R66 ;  /* 0x0000003309427225 */ /* 0x000fc800078e0042 */
[----:B------:R-:W-:Y:S01]  /*1cb00*/  IMAD.X R7, RZ, RZ, RZ, P4 ;  /* 0x000000ffff077224 */ /* 0x000fe200020e06ff */
[----:B------:R-:W-:Y:S01]  /*1cb10*/  IADD3 R110, P4, PT, R110, R5, RZ ;  /* 0x000000056e6e7210 */ /* 0x000fe20007f9e0ff */
[----:B------:R-:W-:Y:S01]  /*1cb20*/  IMAD.WIDE.U32 R70, R92, R57, R70 ;  /* 0x000000395c467225 */ /* 0x000fe200078e0046 */
[----:B------:R-:W-:Y:S02]  /*1cb30*/  MOV R68, R66 ;  /* 0x0000004200447202 */ /* 0x000fe40000000f00 */
[----:B------:R-:W-:Y:S01]  /*1cb40*/  IADD3.X R5, PT, PT, RZ, RZ, RZ, P0, !PT ;  /* 0x000000ffff057210 */ /* 0x000fe200007fe4ff */
[----:B------:R-:W-:Y:S01]  /*1cb50*/  IMAD R73, R66, R85, RZ ;  /* 0x0000005542497224 */ /* 0x000fe200078e02ff */
[----:B------:R-:W-:Y:S01]  /*1cb60*/  IADD3 R93, P0, PT, R71, R93, RZ ;  /* 0x0000005d475d7210 */ /* 0x000fe20007f1e0ff */
[----:B------:R-:W-:Y:S02]  /*1cb70*/  IMAD.MOV.U32 R69, RZ, RZ, RZ ;  /* 0x000000ffff457224 */ /* 0x000fe400078e00ff */
[----:B------:R-:W-:-:S04]  /*1cb80*/  IMAD.WIDE.U32 R6, R97, R55, R6 ;  /* 0x0000003761067225 */ /* 0x000fc800078e0006 */
[----:B------:R-:W-:Y:S01]  /*1cb90*/  IMAD.X R11, RZ, RZ, RZ, P3 ;  /* 0x000000ffff0b7224 */ /* 0x000fe200018e06ff */
[----:B------:R-:W-:Y:S01]  /*1cba0*/  IADD3 R70, P5, PT, R70, R7, RZ ;  /* 0x0000000746467210 */ /* 0x000fe20007fbe0ff */
[----:B------:R-:W-:Y:S01]  /*1cbb0*/  IMAD.HI.U32 R68, R73, R50, R68 ;  /* 0x0000003249447227 */ /* 0x000fe200078e0044 */
[----:B------:R-:W-:-:S03]  /*1cbc0*/  IADD3.X R7, PT, PT, RZ, RZ, RZ, P4, !PT ;  /* 0x000000ffff077210 */ /* 0x000fc600027fe4ff */
        /* <DEDUP_REMOVED lines=13> */
[----:B------:R-:W-:Y:S01]  /*1cca0*/  IMAD.X R107, RZ, RZ, RZ, P1 ;  /* 0x000000ffff6b7224 */ /* 0x000fe200008e06ff */
[----:B------:R-:W-:Y:S01]  /*1ccb0*/  IADD3.X R92, PT, PT, RZ, RZ, RZ, P3, !PT ;  /* 0x000000ffff5c7210 */ /* 0x000fe20001ffe4ff */
[----:B------:R-:W-:Y:S01]  /*1ccc0*/  IMAD.WIDE.U32 R70, R97, R56, R70 ;  /* 0x0000003861467225 */ /* 0x000fe200078e0046 */
[----:B------:R-:W-:-:S03]  /*1ccd0*/  IADD3 R69, P4, PT, R69, R66, RZ ;  /* 0x0000004245457210 */ /* 0x000fc60007f9e0ff */
[----:B------:R-:W-:-:S04]  /*1cce0*/  IMAD.WIDE.U32 R6, R8, R54, R6 ;  /* 0x0000003608067225 */ /* 0x000fc800078e0006 */
[----:B------:R-:W-:Y:S01]  /*1ccf0*/  IMAD.WIDE.U32 R66, R9, R52, R4 ;  /* 0x0000003409427225 */ /* 0x000fe200078e0004 */
[----:B------:R-:W-:Y:S02]  /*1cd00*/  IADD3 R4, P2, PT, R71, R93, RZ ;  /* 0x0000005d47047210 */ /* 0x000fe40007f5e0ff */
        /* <DEDUP_REMOVED lines=33> */
[----:B------:R-:W-:-:S04]  /*1cf20*/  IMAD.WIDE.U32 R6, R73, R52, R6 ;  /* 0x0000003449067225 */ /* 0x000fc800078e0006 */
[----:B------:R-:W-:Y:S01]  /*1cf30*/  IMAD.X R93, RZ, RZ, RZ, P4 ;  /* 0x000000ffff5d7224 */ /* 0x000fe200020e06ff */
[----:B------:R-:W-:Y:S01]  /*1cf40*/  IADD3 R68, P4, PT, R68, R71, RZ ;  /* 0x0000004744447210 */ /* 0x000fe20007f9e0ff */
[----:B------:R-:W-:Y:S01]  /*1cf50*/  IMAD.HI.U32 R67, R74, R50, R66 ;  /* 0x000000324a437227 */ /* 0x000fe200078e0042 */
        /* <DEDUP_REMOVED lines=55> */
[----:B------:R-:W-:Y:S01]  /*1d2d0*/  IMAD.MOV.U32 R96, RZ, RZ, R6 ;  /* 0x000000ffff607224 */ /* 0x000fe200078e0006 */
[----:B------:R-:W-:Y:S01]  /*1d2e0*/  IADD3 R68, P1, PT, R68, R7, RZ ;  /* 0x0000000744447210 */ /* 0x000fe20007f3e0ff */
[----:B------:R-:W-:Y:S02]  /*1d2f0*/  IMAD.X R93, RZ, RZ, RZ, P0 ;  /* 0x000000ffff5d7224 */ /* 0x000fe400000e06ff */
[----:B------:R-:W-:Y:S01]  /*1d300*/  IMAD.WIDE.U32 R66, R73, R57, R66 ;  /* 0x0000003949427225 */ /* 0x000fe200078e0042 */
[----:B------:R-:W-:-:S03]  /*1d310*/  IADD3 R5, P0, PT, R5, R68, RZ ;  /* 0x0000004405057210 */ /* 0x000fc60007f1e0ff */
        /* <DEDUP_REMOVED lines=9> */
[----:B------:R-:W-:-:S02]  /*1d3b0*/  IADD3 R5, P3, PT, R5, R68, RZ ;  /* 0x0000004405057210 */ /* 0x000fc40007f7e0ff */
[----:B------:R-:W-:Y:S01]  /*1d3c0*/  IADD3 R106, PT, PT, R106, R107, R7 ;  /* 0x0000006b6a6a7210 */ /* 0x000fe20007ffe007 */
[----:B------:R-:W-:Y:S01]  /*1d3d0*/  IMAD.WIDE.U32 R8, R74, R56, R8 ;  /* 0x000000384a087225 */ /* 0x000fe200078e0008 */
[----:B------:R-:W-:-:S03]  /*1d3e0*/  IADD3 R67, P4, PT, R67, R5, RZ ;  /* 0x0000000543437210 */ /* 0x000fc60007f9e0ff */
[----:B------:R-:W-:Y:S02]  /*1d3f0*/  IMAD.X R7, RZ, RZ, RZ, P1 ;  /* 0x000000ffff077224 */ /* 0x000fe400008e06ff */
[----:B------:R-:W-:Y:S01]  /*1d400*/  IMAD.X R5, RZ, RZ, RZ, P0 ;  /* 0x000000ffff057224 */ /* 0x000fe200000e06ff */
[----:B------:R-:W-:Y:S01]  /*1d410*/  IADD3 R66, P0, PT, R9, R67, RZ ;  /* 0x0000004309427210 */ /* 0x000fe20007f1e0ff */
[----:B------:R-:W-:-:S03]  /*1d420*/  IMAD.X R73, RZ, RZ, RZ, P3 ;  /* 0x000000ffff497224 */ /* 0x000fc600018e06ff */
[----:B------:R-:W-:Y:S01]  /*1d430*/  IADD3 R106, PT, PT, R5, R106, R7 ;  /* 0x0000006a056a7210 */ /* 0x000fe20007ffe007 */
[----:B------:R-:W-:Y:S01]  /*1d440*/  IMAD.X R67, RZ, RZ, RZ, P0 ;  /* 0x000000ffff437224 */ /* 0x000fe200000e06ff */
[----:B------:R-:W-:Y:S01]  /*1d450*/  IADD3.X R5, PT, PT, RZ, RZ, RZ, P2, !PT ;  /* 0x000000ffff057210 */ /* 0x000fe200017fe4ff */
[----:B------:R-:W-:-:S03]  /*1d460*/  IMAD.WIDE.U32 R74, R74, R57, R66 ;  /* 0x000000394a4a7225 */ /* 0x000fc600078e0042 */
[----:B------:R-:W-:Y:S02]  /*1d470*/  IADD3 R73, PT, PT, R73, R106, R5 ;  /* 0x0000006a49497210 */ /* 0x000fe40007ffe005 */
[----:B------:R-:W-:-:S04]  /*1d480*/  IADD3.X R5, PT, PT, RZ, RZ, RZ, P4, !PT ;  /* 0x000000ffff057210 */ /* 0x000fc800027fe4ff */
        /* <DEDUP_REMOVED lines=29> */
.L_x_72:
        /* <DEDUP_REMOVED lines=8> */
.L_x_73:
[----:B------:R-:W-:Y:S05]  /*1d6e0*/  BSYNC.RECONVERGENT B4 ;  /* 0x0000000000047941 */ /* 0x000fea0003800200 */
.L_x_71:
[----:B------:R-:W-:-:S04]  /*1d6f0*/  IMAD.WIDE.U32 R4, R20, R12, RZ ;  /* 0x0000000c14047225 */ /* 0x000fc800078e00ff */
[----:B------:R-:W-:Y:S01]  /*1d700*/  HFMA2 R67, -RZ, RZ, 0, 0 ;  /* 0x00000000ff437431 */ /* 0x000fe200000001ff */
[----:B------:R-:W-:Y:S01]  /*1d710*/  BSSY.RECONVERGENT B4, `(.L_x_74) ;  /* 0x00001e5000047945 */ /* 0x000fe20003800200 */
[----:B------:R-:W-:Y:S02]  /*1d720*/  HFMA2 R71, -RZ, RZ, 0, 0 ;  /* 0x00000000ff477431 */ /* 0x000fe400000001ff */
[----:B------:R-:W-:Y:S01]  /*1d730*/  IMAD.MOV.U32 R6, RZ, RZ, R5 ;  /* 0x000000ffff067224 */ /* 0x000fe200078e0005 */
[----:B------:R-:W-:Y:S01]  /*1d740*/  IADD3 R90, PT, PT, R75, -R90, RZ ;  /* 0x8000005a4b5a7210 */ /* 0x000fe20007ffe0ff */
[----:B------:R-:W-:Y:S02]  /*1d750*/  IMAD.MOV.U32 R7, RZ, RZ, RZ ;  /* 0x000000ffff077224 */ /* 0x000fe400078e00ff */
[----:B------:R-:W-:Y:S02]  /*1d760*/  IMAD.MOV.U32 R11, RZ, RZ, RZ ;  /* 0x000000ffff0b7224 */ /* 0x000fe400078e00ff */
[----:B------:R-:W-:-:S04]  /*1d770*/  IMAD.WIDE.U32 R6, R21, R12, R6 ;  /* 0x0000000c15067225 */ /* 0x000fc800078e0006 */
[----:B------:R-:W-:Y:S01]  /*1d780*/  IMAD R97, R4, R85, RZ ;  /* 0x0000005504617224 */ /* 0x000fe200078e02ff */
[----:B------:R-:W-:Y:S01]  /*1d790*/  MOV R10, R7 ;  /* 0x00000007000a7202 */ /* 0x000fe20000000f00 */
[----:B------:R-:W-:Y:S02]  /*1d7a0*/  IMAD.MOV.U32 R7, RZ, RZ, RZ ;  /* 0x000000ffff077224 */ /* 0x000fe400078e00ff */
[----:B------:R-:W-:Y:S02]  /*1d7b0*/  IMAD.MOV.U32 R5, RZ, RZ, RZ ;  /* 0x000000ffff057224 */ /* 0x000fe400078e00ff */
[----:B------:R-:W-:-:S04]  /*1d7c0*/  IMAD.WIDE.U32 R10, R22, R12, R10 ;  /* 0x0000000c160a7225 */ /* 0x000fc800078e000a */
[----:B------:R-:W-:-:S04]  /*1d7d0*/  IMAD.WIDE.U32 R6, R20, R13, R6 ;  /* 0x0000000d14067225 */ /* 0x000fc800078e0006 */
[----:B------:R-:W-:Y:S01]  /*1d7e0*/  IMAD.MOV.U32 R66, RZ, RZ, R11 ;  /* 0x000000ffff427224 */ /* 0x000fe200078e000b */
[----:B------:R-:W-:Y:S01]  /*1d7f0*/  IADD3 R8, P0, PT, R10, R7, RZ ;  /* 0x000000070a087210 */ /* 0x000fe20007f1e0ff */
[----:B------:R-:W-:-:S03]  /*1d800*/  IMAD.HI.U32 R5, R97, R50, R4 ;  /* 0x0000003261057227 */ /* 0x000fc600078e0004 */
[----:B------:R-:W-:Y:S01]  /*1d810*/  IADD3.X R9, PT, PT, RZ, RZ, RZ, P0, !PT ;  /* 0x000000ffff097210 */ /* 0x000fe200007fe4ff */
[----:B------:R-:W-:Y:S01]  /*1d820*/  IMAD.WIDE.U32 R66, R23, R12, R66 ;  /* 0x0000000c17427225 */ /* 0x000fe200078e0042 */
[----:B------:R-:W-:-:S03]  /*1d830*/  IADD3 R6, P1, PT, R6, R5, RZ ;  /* 0x0000000506067210 */ /* 0x000fc60007f3e0ff */
[----:B------:R-:W-:-:S04]  /*1d840*/  IMAD.WIDE.U32 R8, R21, R13, R8 ;  /* 0x0000000d15087225 */ /* 0x000fc800078e0008 */
[----:B------:R-:W-:Y:S01]  /*1d850*/  IMAD.X R7, RZ, RZ, RZ, P1 ;  /* 0x000000ffff077224 */ /* 0x000fe200008e06ff */
        /* <DEDUP_REMOVED lines=9> */
[----:B------:R-:W-:Y:S01]  /*1d8f0*/  IMAD.WIDE.U32 R8, R20, R14, R8 ;  /* 0x0000000e14087225 */ /* 0x000fe200078e0008 */
[----:B------:R-:W-:-:S03]  /*1d900*/  IADD3.X R11, PT, PT, RZ, RZ, RZ, P0, !PT ;  /* 0x000000ffff0b7210 */ /* 0x000fc600007fe4ff */
[----:B------:R-:W-:Y:S01]  /*1d910*/  IMAD.MOV.U32 R66, RZ, RZ, R67 ;  /* 0x000000ffff427224 */ /* 0x000fe200078e0043 */
[----:B------:R-:W-:Y:S01]  /*1d920*/  IADD3 R8, P1, PT, R8, R7, RZ ;  /* 0x0000000708087210 */ /* 0x000fe20007f3e0ff */
[----:B------:R-:W-:Y:S01]  /*1d930*/  HFMA2 R7, -RZ, RZ, 0, 0 ;  /* 0x00000000ff077431 */ /* 0x000fe200000001ff */
[----:B------:R-:W-:Y:S01]  /*1d940*/  IADD3 R4, P0, PT, R4, R9, RZ ;  /* 0x0000000904047210 */ /* 0x000fe20007f1e0ff */
[----:B------:R-:W-:Y:S02]  /*1d950*/  IMAD.MOV.U32 R67, RZ, RZ, RZ ;  /* 0x000000ffff437224 */ /* 0x000fe400078e00ff */
[----:B------:R-:W-:Y:S02]  /*1d960*/  IMAD R98, R6, R85, RZ ;  /* 0x0000005506627224 */ /* 0x000fe400078e02ff */
[----:B------:R-:W-:Y:S02]  /*1d970*/  IMAD.X R5, RZ, RZ, RZ, P0 ;  /* 0x000000ffff057224 */ /* 0x000fe400000e06ff */
[----:B------:R-:W-:-:S04]  /*1d980*/  IMAD.WIDE.U32 R66, R25, R12, R66 ;  /* 0x0000000c19427225 */ /* 0x000fc800078e0042 */
[----:B------:R-:W-:-:S04]  /*1d990*/  IMAD.WIDE.U32 R10, R23, R13, R10 ;  /* 0x0000000d170a7225 */ /* 0x000fc800078e000a */
[----:B------:R-:W-:-:S04]  /*1d9a0*/  IMAD.WIDE.U32 R4, R21, R14, R4 ;  /* 0x0000000e15047225 */ /* 0x000fc800078e0004 */
[----:B------:R-:W-:Y:S01]  /*1d9b0*/  IMAD.HI.U32 R69, R98, R50, R6 ;  /* 0x0000003262457227 */ /* 0x000fe200078e0006 */
[----:B------:R-:W-:Y:S02]  /*1d9c0*/  IADD3 R6, P0, PT, R66, R11, RZ ;  /* 0x0000000b42067210 */ /* 0x000fe40007f1e0ff */
[----:B------:R-:W-:Y:S01]  /*1d9d0*/  MOV R66, R67 ;  /* 0x0000004300427202 */ /* 0x000fe20000000f00 */
[----:B------:R-:W-:Y:S01]  /*1d9e0*/  IMAD.X R9, RZ, RZ, RZ, P1 ;  /* 0x000000ffff097224 */ /* 0x000fe200008e06ff */
[----:B------:R-:W-:Y:S01]  /*1d9f0*/  IADD3 R10, P1, PT, R10, R5, RZ ;  /* 0x000000050a0a7210 */ /* 0x000fe20007f3e0ff */
[----:B------:R-:W-:Y:S02]  /*1da00*/  IMAD.MOV.U32 R5, RZ, RZ, RZ ;  /* 0x000000ffff057224 */ /* 0x000fe400078e00ff */
[----:B------:R-:W-:Y:S01]  /*1da10*/  IMAD.WIDE.U32 R8, R97, R52, R8 ;  /* 0x0000003461087225 */ /* 0x000fe200078e0008 */
[----:B------:R-:W-:-:S03]  /*1da20*/  IADD3.X R11, PT, PT, RZ, RZ, RZ, P1, !PT ;  /* 0x000000ffff0b7210 */ /* 0x000fc60000ffe4ff */
[----:B------:R-:W-:Y:S02]  /*1da30*/  IMAD.MOV.U32 R67, RZ, RZ, RZ ;  /* 0x000000ffff437224 */ /* 0x000fe400078e00ff */
        /* <DEDUP_REMOVED lines=8> */
[----:B------:R-:W-:-:S04]  /*1dac0*/  IMAD.WIDE.U32 R10, R22, R14, R10 ;  /* 0x0000000e160a7225 */ /* 0x000fc800078e000a */
[----:B------:R-:W-:Y:S01]  /*1dad0*/  IMAD.X R9, RZ, RZ, RZ, P2 ;  /* 0x000000ffff097224 */ /* 0x000fe200010e06ff */
[----:B------:R-:W-:Y:S01]  /*1dae0*/  IADD3 R6, P1, PT, R6, R11, RZ ;  /* 0x0000000b06067210 */ /* 0x000fe20007f3e0ff */
[----:B------:R-:W-:Y:S01]  /*1daf0*/  IMAD.MOV.U32 R70, RZ, RZ, R67 ;  /* 0x000000ffff467224 */ /* 0x000fe200078e0043 */
[----:B------:R-:W-:Y:S01]  /*1db00*/  IADD3 R10, P2, PT, R10, R5, RZ ;  /* 0x000000050a0a7210 */ /* 0x000fe20007f5e0ff */
[----:B------:R-:W-:Y:S01]  /*1db10*/  IMAD.WIDE.U32 R68, R98, R51, R68 ;  /* 0x0000003362447225 */ /* 0x000fe200078e0044 */
[----:B------:R-:W-:-:S03]  /*1db20*/  IADD3.X R7, PT, PT, RZ, RZ, RZ, P1, !PT ;  /* 0x000000ffff077210 */ /* 0x000fc60000ffe4ff */
[----:B------:R-:W-:Y:S01]  /*1db30*/  IMAD.X R67, RZ, RZ, RZ, P0 ;  /* 0x000000ffff437224 */ /* 0x000fe200000e06ff */
[----:B------:R-:W-:Y:S01]  /*1db40*/  MOV R4, R68 ;  /* 0x0000004400047202 */ /* 0x000fe20000000f00 */
[----:B------:R-:W-:-:S04]  /*1db50*/  IMAD.WIDE.U32 R70, R27, R12, R70 ;  /* 0x0000000c1b467225 */ /* 0x000fc800078e0046 */
[----:B------:R-:W-:Y:S02]  /*1db60*/  IMAD.X R11, RZ, RZ, RZ, P2 ;  /* 0x000000ffff0b7224 */ /* 0x000fe400010e06ff */
[----:B------:R-:W-:-:S04]  /*1db70*/  IMAD.WIDE.U32 R66, R25, R13, R66 ;  /* 0x0000000d19427225 */ /* 0x000fc800078e0042 */
        /* <DEDUP_REMOVED lines=33> */
[----:B------:R-:W-:Y:S02]  /*1dd90*/  IMAD.X R67, RZ, RZ, RZ, P0 ;  /* 0x000000ffff437224 */ /* 0x000fe400000e06ff */
[----:B------:R-:W-:Y:S02]  /*1dda0*/  IMAD R100, R12, R85, RZ ;  /* 0x000000550c647224 */ /* 0x000fe400078e02ff */
[----:B------:R-:W-:-:S04]  /*1ddb0*/  IMAD.WIDE.U32 R68, R25, R14, R68 ;  /* 0x0000000e19447225 */ /* 0x000fc800078e0044 */
[----:B------:R-:W-:Y:S02]  /*1ddc0*/  IMAD.MOV.U32 R10, RZ, RZ, R12 ;  /* 0x000000ffff0a7224 */ /* 0x000fe400078e000c */
[----:B------:R-:W-:Y:S02]  /*1ddd0*/  IMAD.MOV.U32 R11, RZ, RZ, RZ ;  /* 0x000000ffff0b7224 */ /* 0x000fe400078e00ff */
[----:B------:R-:W-:-:S04]  /*1dde0*/  IMAD.WIDE.U32 R66, R23, R15, R66 ;  /* 0x0000000f17427225 */ /* 0x000fc800078e0042 */
[----:B------:R-:W-:Y:S01]  /*1ddf0*/  IMAD.WIDE.U32 R6, R21, R16, R6 ;  /* 0x0000001015067225 */ /* 0x000fe200078e0006 */
[----:B------:R-:W-:-:S03]  /*1de00*/  IADD3 R68, P1, PT, R68, R67, RZ ;  /* 0x0000004344447210 */ /* 0x000fc60007f3e0ff */
[----:B------:R-:W-:Y:S01]  /*1de10*/  IMAD.HI.U32 R101, R100, R50, R10 ;  /* 0x0000003264657227 */ /* 0x000fe200078e000a */
[----:B------:R-:W-:Y:S02]  /*1de20*/  IADD3 R10, P0, PT, R70, R69, RZ ;  /* 0x00000045460a7210 */ /* 0x000fe40007f1e0ff */
[----:B------:R-:W-:Y:S01]  /*1de30*/  IADD3 R66, P2, PT, R66, R7, RZ ;  /* 0x0000000742427210 */ /* 0x000fe20007f5e0ff */
[----:B------:R-:W-:Y:S01]  /*1de40*/  IMAD.WIDE.U32 R8, R97, R54, R8 ;  /* 0x0000003661087225 */ /* 0x000fe200078e0008 */
[----:B------:R-:W-:-:S03]  /*1de50*/  IADD3.X R69, PT, PT, RZ, RZ, RZ, P1, !PT ;  /* 0x000000ffff457210 */ /* 0x000fc60000ffe4ff */
[----:B------:R-:W-:Y:S01]  /*1de60*/  IMAD.MOV.U32 R7, RZ, RZ, RZ ;  /* 0x000000ffff077224 */ /* 0x000fe200078e00ff */
[----:B------:R-:W-:Y:S01]  /*1de70*/  IADD3 R4, P3, PT, R8, R5, RZ ;  /* 0x0000000508047210 */ /* 0x000fe20007f7e0ff */
[----:B------:R-:W-:Y:S02]  /*1de80*/  IMAD.X R11, RZ, RZ, RZ, P0 ;  /* 0x000000ffff0b7224 */ /* 0x000fe400000e06ff */
[----:B------:R-:W-:Y:S01]  /*1de90*/  IMAD.WIDE.U32 R6, R20, R17, R6 ;  /* 0x0000001114067225 */ /* 0x000fe200078e0006 */
[----:B------:R-:W-:-:S03]  /*1dea0*/  IADD3.X R5, PT, PT, RZ, RZ, RZ, P3, !PT ;  /* 0x000000ffff057210 */ /* 0x000fc60001ffe4ff */
        /* <DEDUP_REMOVED lines=34> */
[----:B------:R-:W-:Y:S01]  /*1e0d0*/  IMAD.WIDE.U32 R4, R98, R54, R4 ;  /* 0x0000003662047225 */ /* 0x000fe200078e0004 */
[----:B------:R-:W-:-:S03]  /*1e0e0*/  IADD3 R12, P3, PT, R6, R9, RZ ;  /* 0x00000009060c7210 */ /* 0x000fc60007f7e0ff */
[----:B------:R-:W-:Y:S01]  /*1e0f0*/  IMAD.X R103, RZ, RZ, RZ, P0 ;  /* 0x000000ffff677224 */ /* 0x000fe200000e06ff */
[----:B------:R-:W-:Y:S01]  /*1e100*/  IADD3 R4, P0, PT, R4, R13, RZ ;  /* 0x0000000d04047210 */ /* 0x000fe20007f1e0ff */
[----:B------:R-:W-:-:S04]  /*1e110*/  IMAD.WIDE.U32 R10, R24, R16, R10 ;  /* 0x00000010180a7225 */ /* 0x000fc800078e000a */
[----:B------:R-:W-:-:S04]  /*1e120*/  IMAD.WIDE.U32 R102, R26, R15, R102 ;  /* 0x0000000f1a667225 */ /* 0x000fc800078e0066 */
[----:B------:R-:W-:Y:S01]  /*1e130*/  IMAD.WIDE.U32 R68, R22, R17, R68 ;  /* 0x0000001116447225 */ /* 0x000fe200078e0044 */
[----:B------:R-:W-:Y:S02]  /*1e140*/  IADD3 R70, P1, PT, R71, R103, RZ ;  /* 0x0000006747467210 */ /* 0x000fe40007f3e0ff */
        /* <DEDUP_REMOVED lines=10> */
[----:B------:R-:W-:-:S04]  /*1e1f0*/  IMAD.HI.U32 R66, R14, R50, R8 ;  /* 0x000000320e427227 */ /* 0x000fc800078e0008 */
        /* <DEDUP_REMOVED lines=18> */
[----:B------:R-:W-:Y:S01]  /*1e320*/  IADD3 R70, P3, PT, R8, R5, RZ ;  /* 0x0000000508467210 */ /* 0x000fe20007f7e0ff */
[----:B------:R-:W-:Y:S01]  /*1e330*/  IMAD.MOV.U32 R69, RZ, RZ, RZ ;  /* 0x000000ffff457224 */ /* 0x000fe200078e00ff */
[----:B------:R-:W-:Y:S01]  /*1e340*/  IADD3.X R11, PT, PT, RZ, RZ, RZ, P1, !PT ;  /* 0x000000ffff0b7210 */ /* 0x000fe20000ffe4ff */
[----:B------:R-:W-:Y:S02]  /*1e350*/  IMAD.X R5, RZ, RZ, RZ, P0 ;  /* 0x000000ffff057224 */ /* 0x000fe400000e06ff */
[----:B------:R-:W-:Y:S02]  /*1e360*/  IMAD.X R7, RZ, RZ, RZ, P2 ;  /* 0x000000ffff077224 */ /* 0x000fe400010e06ff */
[----:B------:R-:W-:-:S04]  /*1e370*/  IMAD.WIDE.U32 R68, R20, R19, R68 ;  /* 0x0000001314447225 */ /* 0x000fc800078e0044 */
[----:B------:R-:W-:Y:S01]  /*1e380*/  IMAD.WIDE.U32 R4, R100, R52, R4 ;  /* 0x0000003464047225 */ /* 0x000fe200078e0004 */
[----:B------:R-:W-:Y:S02]  /*1e390*/  IADD3 R12, P2, PT, R68, R13, RZ ;  /* 0x0000000d440c7210 */ /* 0x000fe40007f5e0ff */
[----:B------:R-:W-:Y:S01]  /*1e3a0*/  IADD3 R68, PT, PT, R96, -R72, RZ ;  /* 0x8000004860447210 */ /* 0x000fe20007ffe0ff */
        /* <DEDUP_REMOVED lines=16> */
[----:B------:R-:W-:Y:S02]  /*1e4b0*/  IMAD.X R103, RZ, RZ, RZ, P2 ;  /* 0x000000ffff677224 */ /* 0x000fe400010e06ff */
[----:B------:R-:W-:Y:S01]  /*1e4c0*/  IMAD.WIDE.U32 R20, R21, R19, R10 ;  /* 0x0000001315147225 */ /* 0x000fe200078e000a */
[----:B------:R-:W-:-:S03]  /*1e4d0*/  MOV R10, R66 ;  /* 0x00000042000a7202 */ /* 0x000fc60000000f00 */
[----:B------:R-:W-:Y:S02]  /*1e4e0*/  IMAD.X R7, RZ, RZ, RZ, P0 ;  /* 0x000000ffff077224 */ /* 0x000fe400000e06ff */
[----:B------:R-:W-:Y:S01]  /*1e4f0*/  IMAD.X R9, RZ, RZ, RZ, P1 ;  /* 0x000000ffff097224 */ /* 0x000fe200008e06ff */
[----:B------:R-:W-:Y:S01]  /*1e500*/  IADD3 R4, P1, PT, R70, R5, RZ ;  /* 0x0000000546047210 */ /* 0x000fe20007f3e0ff */
[----:B------:R-:W-:Y:S02]  /*1e510*/  IMAD R15, R66, R85, RZ ;  /* 0x00000055420f7224 */ /* 0x000fe400078e02ff */
[----:B------:R-:W-:Y:S01]  /*1e520*/  IMAD.MOV.U32 R11, RZ, RZ, RZ ;  /* 0x000000ffff0b7224 */ /* 0x000fe200078e00ff */
[----:B------:R-:W-:Y:S01]  /*1e530*/  IADD3.X R5, PT, PT, RZ, RZ, RZ, P1, !PT ;  /* 0x000000ffff057210 */ /* 0x000fe20000ffe4ff */
[----:B------:R-:W-:-:S04]  /*1e540*/  IMAD.WIDE.U32 R102, R23, R18, R102 ;  /* 0x0000001217667225 */ /* 0x000fc800078e0066 */
        /* <DEDUP_REMOVED lines=16> */
[----:B------:R-:W-:-:S03]  /*1e650*/  IADD3 R66, P0, PT, R4, R67, RZ ;  /* 0x0000004304427210 */ /* 0x000fc60007f1e0ff */
[----:B------:R-:W-:Y:S01]  /*1e660*/  IMAD.WIDE.U32 R102, R24, R18, R102 ;  /* 0x0000001218667225 */ /* 0x000fe200078e0066 */
[----:B------:R-:W-:Y:S02]  /*1e670*/  IADD3 R8, P3, PT, R9, R7, RZ ;  /* 0x0000000709087210 */ /* 0x000fe40007f7e0ff */
[----:B------:R-:W-:Y:S01]  /*1e680*/  IADD3.X R7, PT, PT, RZ, RZ, RZ, P2, !PT ;  /* 0x000000ffff077210 */ /* 0x000fe200017fe4ff */
[----:B------:R-:W-:Y:S01]  /*1e690*/  IMAD.WIDE.U32 R20, R22, R19, R20 ;  /* 0x0000001316147225 */ /* 0x000fe200078e0014 */
[----:B------:R-:W-:Y:S02]  /*1e6a0*/  IADD3 R6, P1, PT, R6, R103, RZ ;  /* 0x0000006706067210 */ /* 0x000fe40007f3e0ff */
[----:B------:R-:W-:Y:S01]  /*1e6b0*/  IADD3.X R67, PT, PT, RZ, RZ, RZ, P0, !PT ;  /* 0x000000ffff437210 */ /* 0x000fe200007fe4ff */
[----:B------:R-:W-:Y:S02]  /*1e6c0*/  IMAD.X R71, RZ, RZ, RZ, P5 ;  /* 0x000000ffff477224 */ /* 0x000fe400028e06ff */
        /* <DEDUP_REMOVED lines=8> */
[----:B------:R-:W-:Y:S02]  /*1e750*/  IMAD.X R7, RZ, RZ, RZ, P1 ;  /* 0x000000ffff077224 */ /* 0x000fe400008e06ff */
        /* <DEDUP_REMOVED lines=9> */
[----:B------:R-:W-:-:S04]  /*1e7f0*/  IMAD.WIDE.U32 R66, R14, R52, R66 ;  /* 0x000000340e427225 */ /* 0x000fc800078e0042 */
[----:B------:R-:W-:Y:S01]  /*1e800*/  IMAD.X R5, RZ, RZ, RZ, P5 ;  /* 0x000000ffff057224 */ /* 0x000fe200028e06ff */
        /* <DEDUP_REMOVED lines=15> */
[----:B------:R-:W-:-:S02]  /*1e900*/  IADD3.X R71, PT, PT, RZ, RZ, RZ, P5, !PT ;  /* 0x000000ffff477210 */ /* 0x000fc40002ffe4ff */
[----:B------:R-:W-:Y:S01]  /*1e910*/  IADD3 R21, P2, PT, R21, R12, RZ ;  /* 0x0000000c15157210 */ /* 0x000fe20007f5e0ff */
[----:B------:R-:W-:Y:S01]  /*1e920*/  IMAD.WIDE.U32 R102, R24, R19, R102 ;  /* 0x0000001318667225 */ /* 0x000fe200078e0066 */
[----:B------:R-:W-:-:S03]  /*1e930*/  MOV R12, R10 ;  /* 0x0000000a000c7202 */ /* 0x000fc60000000f00 */
[----:B------:R-:W-:Y:S01]  /*1e940*/  IMAD.X R7, RZ, RZ, RZ, P3 ;  /* 0x000000ffff077224 */ /* 0x000fe200018e06ff */
[----:B------:R-:W-:Y:S01]  /*1e950*/  IADD3 R6, P3, PT, R6, R103, RZ ;  /* 0x0000006706067210 */ /* 0x000fe20007f7e0ff */
[----:B------:R-:W-:Y:S02]  /*1e960*/  IMAD R16, R10, R85, RZ ;  /* 0x000000550a107224 */ /* 0x000fe400078e02ff */
[----:B------:R-:W-:Y:S02]  /*1e970*/  IMAD.MOV.U32 R13, RZ, RZ, RZ ;  /* 0x000000ffff0d7224 */ /* 0x000fe400078e00ff */
[----:B------:R-:W-:Y:S01]  /*1e980*/  IMAD.X R5, RZ, RZ, RZ, P4 ;  /* 0x000000ffff057224 */ /* 0x000fe200020e06ff */
[----:B------:R-:W-:Y:S01]  /*1e990*/  IADD3 R103, P4, PT, R102, R7, RZ ;  /* 0x0000000766677210 */ /* 0x000fe20007f9e0ff */
[----:B------:R-:W-:-:S04]  /*1e9a0*/  IMAD.WIDE.U32 R70, R99, R57, R70 ;  /* 0x0000003963467225 */ /* 0x000fc800078e0046 */
[----:B------:R-:W-:Y:S01]  /*1e9b0*/  IMAD.HI.U32 R17, R16, R50, R12 ;  /* 0x0000003210117227 */ /* 0x000fe200078e000c */
[----:B------:R-:W-:Y:S02]  /*1e9c0*/  IADD3 R21, P0, PT, R71, R21, RZ ;  /* 0x0000001547157210 */ /* 0x000fe40007f1e0ff */
[----:B------:R-:W-:Y:S01]  /*1e9d0*/  IADD3.X R13, PT, PT, RZ, RZ, RZ, P4, !PT ;  /* 0x000000ffff0d7210 */ /* 0x000fe200027fe4ff */
[----:B------:R-:W-:Y:S02]  /*1e9e0*/  IMAD.X R7, RZ, RZ, RZ, P3 ;  /* 0x000000ffff077224 */ /* 0x000fe400018e06ff */
[----:B------:R-:W-:Y:S02]  /*1e9f0*/  IMAD.X R12, RZ, RZ, RZ, P2 ;  /* 0x000000ffff0c7224 */ /* 0x000fe400010e06ff */
[----:B------:R-:W-:-:S03]  /*1ea00*/  IMAD.WIDE.U32 R4, R100, R55, R4 ;  /* 0x0000003764047225 */ /* 0x000fc600078e0004 */
[----:B------:R-:W-:Y:S01]  /*1ea10*/  IADD3 R12, P2, PT, R12, R103, RZ ;  /* 0x000000670c0c7210 */ /* 0x000fe20007f5e0ff */
[----:B------:R-:W-:Y:S01]  /*1ea20*/  IMAD.X R9, RZ, RZ, RZ, P1 ;  /* 0x000000ffff097224 */ /* 0x000fe200008e06ff */
[----:B------:R-:W-:Y:S01]  /*1ea30*/  IADD3 R70, P5, PT, R70, R5, RZ ;  /* 0x0000000546467210 */ /* 0x000fe20007fbe0ff */
[----:B------:R-:W-:-:S04]  /*1ea40*/  IMAD.WIDE.U32 R66, R14, R53, R66 ;  /* 0x000000350e427225 */ /* 0x000fc800078e0042 */
[----:B------:R-:W-:Y:S01]  /*1ea50*/  IMAD.WIDE.U32 R6, R25, R19, R6 ;  /* 0x0000001319067225 */ /* 0x000fe200078e0006 */
[----:B------:R-:W-:Y:S02]  /*1ea60*/  IADD3 R4, P3, PT, R4, R67, RZ ;  /* 0x0000004304047210 */ /* 0x000fe40007f7e0ff */
[----:B------:R-:W-:Y:S01]  /*1ea70*/  IADD3 R10, P4, PT, R66, R11, RZ ;  /* 0x0000000b420a7210 */ /* 0x000fe20007f9e0ff */
        /* <DEDUP_REMOVED lines=8> */
[----:B------:R-:W-:Y:S02]  /*1eb00*/  IMAD.X R11, RZ, RZ, RZ, P4 ;  /* 0x000000ffff0b7224 */ /* 0x000fe400020e06ff */
[----:B------:R-:W-:Y:S01]  /*1eb10*/  IMAD.WIDE.U32 R70, R100, R56, R70 ;  /* 0x0000003864467225 */ /* 0x000fe200078e0046 */
[----:B------:R-:W-:-:S03]  /*1eb20*/  IADD3 R8, P4, PT, R8, R13, RZ ;  /* 0x0000000d08087210 */ /* 0x000fc60007f9e0ff */
[----:B------:R-:W-:-:S04]  /*1eb30*/  IMAD.WIDE.U32 R4, R14, R54, R4 ;  /* 0x000000360e047225 */ /* 0x000fc800078e0004 */
        /* <DEDUP_REMOVED lines=15> */
[----:B------:R-:W-:-:S02]  /*1ec30*/  IADD3 R8, P0, PT, R9, R7, RZ ;  /* 0x0000000709087210 */ /* 0x000fc40007f1e0ff */
        /* <DEDUP_REMOVED lines=14> */
[----:B------:R-:W-:-:S03]  /*1ed20*/  IADD3 R6, P6, PT, R21, R7, RZ ;  /* 0x0000000715067210 */ /* 0x000fc60007fde0ff */
[----:B------:R-:W-:Y:S01]  /*1ed30*/  IMAD R85, R12, R85, RZ ;  /* 0x000000550c557224 */ /* 0x000fe200078e02ff */
[----:B------:R-:W-:Y:S01]  /*1ed40*/  IADD3 R20, P4, PT, R20, R71, RZ ;  /* 0x0000004714147210 */ /* 0x000fe20007f9e0ff */
[----:B------:R-:W-:Y:S01]  /*1ed50*/  IMAD.MOV.U32 R13, RZ, RZ, RZ ;  /* 0x000000ffff0d7224 */ /* 0x000fe200078e00ff */
[----:B------:R-:W-:Y:S01]  /*1ed60*/  IADD3.X R7, PT, PT, RZ, RZ, RZ, P6, !PT ;  /* 0x000000ffff077210 */ /* 0x000fe200037fe4ff */
[----:B------:R-:W-:Y:S01]  /*1ed70*/  IMAD.WIDE.U32 R4, R16, R52, R4 ;  /* 0x0000003410047225 */ /* 0x000fe200078e0004 */
[----:B------:R-:W-:Y:S02]  /*1ed80*/  IADD3 R18, P6, PT, R18, R9, RZ ;  /* 0x0000000912127210 */ /* 0x000fe40007fde0ff */
[----:B------:R-:W-:Y:S01]  /*1ed90*/  IADD3.X R9, PT, PT, RZ, RZ, RZ, P0, !PT ;  /* 0x000000ffff097210 */ /* 0x000fe200007fe4ff */
[----:B------:R-:W-:Y:S01]  /*1eda0*/  IMAD.HI.U32 R13, R85, R50, R12 ;  /* 0x00000032550d7227 */ /* 0x000fe200078e000c */
[----:B------:R-:W-:-:S03]  /*1edb0*/  IADD3 R70, P5, PT, R70, R5, RZ ;  /* 0x0000000546467210 */ /* 0x000fc60007fbe0ff */
[----:B------:R-:W-:Y:S01]  /*1edc0*/  IMAD.X R21, RZ, RZ, RZ, P4 ;  /* 0x000000ffff157224 */ /* 0x000fe200020e06ff */
[----:B------:R-:W-:Y:S01]  /*1edd0*/  IADD3 R4, P4, PT, R4, R13, RZ ;  /* 0x0000000d04047210 */ /* 0x000fe20007f9e0ff */
[----:B------:R-:W-:Y:S01]  /*1ede0*/  IMAD.WIDE.U32 R10, R14, R57, R6 ;  /* 0x000000390e0a7225 */ /* 0x000fe200078e0006 */
[----:B------:R-:W-:-:S03]  /*1edf0*/  IADD3.X R6, PT, PT, RZ, RZ, RZ, P2, !PT ;  /* 0x000000ffff067210 */ /* 0x000fc600017fe4ff */
        /* <DEDUP_REMOVED lines=16> */
[----:B------:R-:W-:-:S02]  /*1ef00*/  IMAD.X R5, RZ, RZ, RZ, P5 ;  /* 0x000000ffff057224 */ /* 0x000fc400028e06ff */
[----:B------:R-:W-:-:S04]  /*1ef10*/  IMAD.WIDE.U32 R10, R15, R56, R12 ;  /* 0x000000380f0a7225 */ /* 0x000fc800078e000c */
[----:B------:R-:W-:Y:S01]  /*1ef20*/  IMAD.WIDE.U32 R4, R85, R52, R4 ;  /* 0x0000003455047225 */ /* 0x000fe200078e0004 */
[----:B------:R-:W-:Y:S02]  /*1ef30*/  IADD3 R10, P4, PT, R10, R21, RZ ;  /* 0x000000150a0a7210 */ /* 0x000fe40007f9e0ff */
[----:B------:R-:W-:Y:S01]  /*1ef40*/  IADD3 R12, P0, PT, R11, R17, RZ ;  /* 0x000000110b0c7210 */ /* 0x000fe20007f1e0ff */
[----:B------:R-:W-:Y:S01]  /*1ef50*/  IMAD.WIDE.U32 R18, R27, R19, R8 ;  /* 0x000000131b127225 */ /* 0x000fe200078e0008 */
[----:B------:R-:W-:Y:S02]  /*1ef60*/  IADD3 R20, P5, PT, R20, R5, RZ ;  /* 0x0000000514147210 */ /* 0x000fe40007fbe0ff */
[----:B------:R-:W-:Y:S01]  /*1ef70*/  IADD3.X R11, PT, PT, RZ, RZ, RZ, P4, !PT ;  /* 0x000000ffff0b7210 */ /* 0x000fe200027fe4ff */
[----:B------:R-:W-:Y:S01]  /*1ef80*/  IMAD.X R13, RZ, RZ, RZ, P0 ;  /* 0x000000ffff0d7224 */ /* 0x000fe200000e06ff */
[----:B------:R-:W-:Y:S01]  /*1ef90*/  IADD3 R14, P0, PT, R14, R23, RZ ;  /* 0x000000170e0e7210 */ /* 0x000fe20007f1e0ff */
[----:B------:R-:W-:-:S02]  /*1efa0*/  IMAD.X R21, RZ, RZ, RZ, P5 ;  /* 0x000000ffff157224 */ /* 0x000fc400028e06ff */
[----:B------:R-:W-:Y:S02]  /*1efb0*/  IMAD.X R5, RZ, RZ, RZ, P2 ;  /* 0x000000ffff057224 */ /* 0x000fe400010e06ff */
[----:B------:R-:W-:-:S03]  /*1efc0*/  IMAD.WIDE.U32 R8, R16, R55, R10 ;  /* 0x0000003710087225 */ /* 0x000fc600078e000a */
[----:B------:R-:W-:Y:S01]  /*1efd0*/  IADD3 R5, P2, PT, R5, R14, RZ ;  /* 0x0000000e05057210 */ /* 0x000fe20007f5e0ff */
[----:B------:R-:W-:Y:S01]  /*1efe0*/  IMAD.WIDE.U32 R12, R15, R57, R12 ;  /* 0x000000390f0c7225 */ /* 0x000fe200078e000c */
[----:B------:R-:W-:-:S03]  /*1eff0*/  IADD3.X R15, PT, PT, RZ, RZ, RZ, P3, !PT ;  /* 0x000000ffff0f7210 */ /* 0x000fc60001ffe4ff */
        /* <DEDUP_REMOVED lines=21> */
[----:B------:R-:W-:-:S02]  /*1f150*/  IMAD.X R18, RZ, RZ, RZ, P2 ;  /* 0x000000ffff127224 */ /* 0x000fc400010e06ff */
[----:B------:R-:W-:-:S03]  /*1f160*/  IMAD.WIDE.U32 R12, R16, R57, R12 ;  /* 0x00000039100c7225 */ /* 0x000fc600078e000c */
[----:B------:R-:W-:Y:S01]  /*1f170*/  IADD3 R18, P2, PT, R18, R5, RZ ;  /* 0x0000000512127210 */ /* 0x000fe20007f5e0ff */
[----:B------:R-:W-:Y:S01]  /*1f180*/  IMAD.WIDE.U32 R14, R85, R55, R14 ;  /* 0x00000037550e7225 */ /* 0x000fe200078e000e */
[----:B------:R-:W-:-:S03]  /*1f190*/  IADD3.X R5, PT, PT, RZ, RZ, RZ, P3, !PT ;  /* 0x000000ffff057210 */ /* 0x000fc60001ffe4ff */
[----:B------:R-:W-:Y:S01]  /*1f1a0*/  IMAD.IADD R89, R92, 0x1, -R89 ;  /* 0x000000015c597824 */ /* 0x000fe200078e0a59 */
[----:B------:R-:W-:Y:S01]  /*1f1b0*/  IADD3 R16, P6, PT, R12, R15, RZ ;  /* 0x0000000f0c107210 */ /* 0x000fe20007fde0ff */
[----:B------:R-:W-:Y:S01]  /*1f1c0*/  IMAD.IADD R69, R73, 0x1, -R3 ;  /* 0x0000000149457824 */ /* 0x000fe200078e0a03 */
[----:B------:R-:W-:Y:S01]  /*1f1d0*/  IADD3 R5, P3, PT, R5, R18, RZ ;  /* 0x0000001205057210 */ /* 0x000fe20007f7e0ff */
[----:B------:R-:W-:Y:S01]  /*1f1e0*/  IMAD.X R18, RZ, RZ, RZ, P4 ;  /* 0x000000ffff127224 */ /* 0x000fe200020e06ff */
[----:B------:R-:W-:Y:S01]  /*1f1f0*/  IADD3.X R17, PT, PT, RZ, RZ, RZ, P6, !PT ;  /* 0x000000ffff117210 */ /* 0x000fe200037fe4ff */
[----:B------:R-:W-:Y:S01]  /*1f200*/  IMAD.IADD R86, R95, 0x1, -R86 ;  /* 0x000000015f567824 */ /* 0x000fe200078e0a56 */
[----:B------:R-:W-:Y:S01]  /*1f210*/  IADD3 R5, P4, PT, R13, R5, RZ ;  /* 0x000000050d057210 */ /* 0x000fe20007f9e0ff */
[----:B------:R-:W-:Y:S01]  /*1f220*/  IMAD.IADD R87, R94, 0x1, -R87 ;  /* 0x000000015e577824 */ /* 0x000fe200078e0a57 */
[----:B------:R-:W-:Y:S01]  /*1f230*/  IADD3 R18, PT, PT, R18, R19, R7 ;  /* 0x0000001312127210 */ /* 0x000fe20007ffe007 */
[----:B------:R-:W-:Y:S01]  /*1f240*/  IMAD.WIDE.U32 R12, R85, R56, R16 ;  /* 0x00000038550c7225 */ /* 0x000fe200078e0010 */
[----:B------:R-:W-:-:S03]  /*1f250*/  MOV R3, R6 ;  /* 0x0000000600037202 */ /* 0x000fc60000000f00 */
[----:B------:R-:W-:Y:S01]  /*1f260*/  IMAD.X R7, RZ, RZ, RZ, P0 ;  /* 0x000000ffff077224 */ /* 0x000fe200000e06ff */
[----:B------:R-:W-:Y:S01]  /*1f270*/  IADD3 R16, P0, PT, R13, R5, RZ ;  /* 0x000000050d107210 */ /* 0x000fe20007f1e0ff */
[----:B------:R-:W-:Y:S02]  /*1f280*/  IMAD.X R5, RZ, RZ, RZ, P3 ;  /* 0x000000ffff057224 */ /* 0x000fe400018e06ff */
[----:B------:R-:W-:Y:S01]  /*1f290*/  IMAD.IADD R88, R93, 0x1, -R88 ;  /* 0x000000015d587824 */ /* 0x000fe200078e0a58 */
[----:B------:R-:W-:Y:S01]  /*1f2a0*/  IADD3 R18, PT, PT, R7, R18, R9 ;  /* 0x0000001207127210 */ /* 0x000fe20007ffe009 */
[----:B------:R-:W-:Y:S01]  /*1f2b0*/  IMAD.X R17, RZ, RZ, RZ, P0 ;  /* 0x000000ffff117224 */ /* 0x000fe200000e06ff */
[----:B------:R-:W-:Y:S01]  /*1f2c0*/  IADD3.X R7, PT, PT, RZ, RZ, RZ, P2, !PT ;  /* 0x000000ffff077210 */ /* 0x000fe200017fe4ff */
[----:B------:R-:W-:Y:S02]  /*1f2d0*/  IMAD.IADD R91, R74, 0x1, -R91 ;  /* 0x000000014a5b7824 */ /* 0x000fe400078e0a5b */
[----:B------:R-:W-:Y:S01]  /*1f2e0*/  IMAD.WIDE.U32 R16, R85, R57, R16 ;  /* 0x0000003955107225 */ /* 0x000fe200078e0010 */
[----:B------:R-:W-:-:S02]  /*1f2f0*/  IADD3 R5, PT, PT, R5, R18, R7 ;  /* 0x0000001205057210 */ /* 0x000fc40007ffe007 */
[----:B------:R-:W-:Y:S01]  /*1f300*/  IADD3.X R18, PT, PT, RZ, RZ, RZ, P4, !PT ;  /* 0x000000ffff127210 */ /* 0x000fe200027fe4ff */
[----:B------:R-:W-:-:S03]  /*1f310*/  IMAD.MOV.U32 R92, RZ, RZ, R4 ;  /* 0x000000ffff5c7224 */ /* 0x000fc600078e0004 */
        /* <DEDUP_REMOVED lines=28> */
.L_x_75:
        /* <DEDUP_REMOVED lines=8> */
.L_x_76:
[----:B------:R-:W-:Y:S05]  /*1f560*/  BSYNC.RECONVERGENT B4 ;  /* 0x0000000000047941 */ /* 0x000fea0003800200 */
.L_x_74:
[----:B------:R-:W-:-:S04]  /*1f570*/  IMAD.WIDE.U32 R74, R8, 0x2, RZ ;  /* 0x00000002084a7825 */ /* 0x000fc800078e00ff */
[----:B------:R-:W-:Y:S02]  /*1f580*/  HFMA2 R5, -RZ, RZ, 0, 0 ;  /* 0x00000000ff057431 */ /* 0x000fe400000001ff */
        /* <DEDUP_REMOVED lines=9> */
[----:B------:R-:W-:Y:S01]  /*1f620*/  IMAD.MOV.U32 R4, RZ, RZ, R73 ;  /* 0x000000ffff047224 */ /* 0x000fe200078e0049 */
[----:B------:R-:W-:Y:S01]  /*1f630*/  MOV R73, R6 ;  /* 0x0000000600497202 */ /* 0x000fe20000000f00 */
[----:B------:R-:W-:-:S04]  /*1f640*/  IMAD.WIDE.U32 R92, R92, 0x2, RZ ;  /* 0x000000025c5c7825 */ /* 0x000fc800078e00ff */
[----:B------:R-:W-:Y:S01]  /*1f650*/  IMAD.WIDE.U32 R4, R16, 0x2, R4 ;  /* 0x0000000210047825 */ /* 0x000fe200078e0004 */
[----:B------:R-:W-:-:S03]  /*1f660*/  LOP3.LUT R75, R93, R8, RZ, 0xfc, !PT ;  /* 0x000000085d4b7212 */ /* 0x000fc600078efcff */
[----:B------:R-:W-:Y:S01]  /*1f670*/  IMAD.MOV.U32 R70, RZ, RZ, R5 ;  /* 0x000000ffff467224 */ /* 0x000fe200078e0005 */
[----:B------:R-:W-:Y:S01]  /*1f680*/  SHF.R.U32.HI R5, RZ, 0x1f, R3 ;  /* 0x0000001fff057819 */ /* 0x000fe20000011603 */
[----:B------:R-:W-:Y:S02]  /*1f690*/  IMAD.SHL.U32 R93, R3, 0x2, RZ ;  /* 0x00000002035d7824 */ /* 0x000fe400078e00ff */
[----:B------:R-:W-:Y:S01]  /*1f6a0*/  IMAD.WIDE.U32 R70, R18, 0x2, R70 ;  /* 0x0000000212467825 */ /* 0x000fe200078e0046 */
[----:B------:R-:W-:Y:S02]  /*1f6b0*/  LOP3.LUT R92, R92, R5, RZ, 0xfc, !PT ;  /* 0x000000055c5c7212 */ /* 0x000fe400078efcff */
[C---:B------:R-:W-:Y:S02]  /*1f6c0*/  ISETP.GT.U32.AND P0, PT, R70.reuse, R57, PT ;  /* 0x000000394600720c */ /* 0x040fe40003f04070 */
[----:B------:R-:W-:-:S04]  /*1f6d0*/  ISETP.GT.U32.AND P1, PT, R70, -0x1, PT ;  /* 0xffffffff4600780c */ /* 0x000fc80003f24070 */
[----:B------:R-:W-:Y:S01]  /*1f6e0*/  ISETP.GT.U32.OR.EX P0, PT, R71, RZ, P0, P1 ;  /* 0x000000ff4700720c */ /* 0x000fe20000704510 */
[----:B------:R-:W-:-:S12]  /*1f6f0*/  IMAD.MOV.U32 R71, RZ, RZ, R4 ;  /* 0x000000ffff477224 */ /* 0x000fd800078e0004 */
[----:B------:R-:W-:Y:S05]  /*1f700*/  @P0 BRA `(.L_x_77) ;  /* 0x0000000000680947 */ /* 0x000fea0003800000 */
[----:B------:R-:W-:Y:S02]  /*1f710*/  ISETP.GE.U32.AND P0, PT, R70, R57, PT ;  /* 0x000000394600720c */ /* 0x000fe40003f06070 */
[----:B------:R-:W-:-:S11]  /*1f720*/  MOV R3, RZ ;  /* 0x000000ff00037202 */ /* 0x000fd60000000f00 */
        /* <DEDUP_REMOVED lines=24> */
.L_x_77:
[----:B------:R-:W-:Y:S01]  /*1f8b0*/  IMAD.IADD R93, R93, 0x1, -R50 ;  /* 0x000000015d5d7824 */ /* 0x000fe200078e0a32 */
[----:B------:R-:W-:Y:S01]  /*1f8c0*/  IADD3 R75, PT, PT, R75, -R52, RZ ;  /* 0x800000344b4b7210 */ /* 0x000fe20007ffe0ff */
[----:B------:R-:W-:Y:S01]  /*1f8d0*/  IMAD.IADD R92, R92, 0x1, -R51 ;  /* 0x000000015c5c7824 */ /* 0x000fe200078e0a33 */
[----:B------:R-:W-:Y:S01]  /*1f8e0*/  IADD3 R72, PT, PT, R72, -R55, RZ ;  /* 0x8000003748487210 */ /* 0x000fe20007ffe0ff */
[----:B------:R-:W-:Y:S01]  /*1f8f0*/  IMAD.IADD R74, R74, 0x1, -R53 ;  /* 0x000000014a4a7824 */ /* 0x000fe200078e0a35 */
[----:B------:R-:W-:Y:S01]  /*1f900*/  MOV R3, RZ ;  /* 0x000000ff00037202 */ /* 0x000fe20000000f00 */
[----:B------:R-:W-:Y:S02]  /*1f910*/  IMAD.IADD R73, R73, 0x1, -R54 ;  /* 0x0000000149497824 */ /* 0x000fe400078e0a36 */
[----:B------:R-:W-:Y:S02]  /*1f920*/  IMAD.IADD R71, R71, 0x1, -R56 ;  /* 0x0000000147477824 */ /* 0x000fe400078e0a38 */
[----:B------:R-:W-:Y:S01]  /*1f930*/  IMAD.IADD R70, R70, 0x1, -R57 ;  /* 0x0000000146467824 */ /* 0x000fe200078e0a39 */
[----:B------:R-:W-:Y:S06]  /*1f940*/  BRA `(.L_x_8) ;  /* 0x0000010400ac7947 */ /* 0x000fec0003800000 */
.L_x_34:
[----:B------:R-:W-:Y:S05]  /*1f950*/  BSYNC.RELIABLE B3 ;  /* 0x0000000000037941 */ /* 0x000fea0003800100 */
.L_x_33:
[----:B------:R-:W-:Y:S02]  /*1f960*/  IMAD.IADD R95, R95, 0x1, -R87 ;  /* 0x000000015f5f7824 */ /* 0x000fe400078e0a57 */
[----:B------:R-:W-:Y:S02]  /*1f970*/  HFMA2 R9, -RZ, RZ, 0, 0 ;  /* 0x00000000ff097431 */ /* 0x000fe400000001ff */
[----:B------:R-:W-:Y:S02]  /*1f980*/  IMAD.IADD R96, R96, 0x1, -R88 ;  /* 0x0000000160607824 */ /* 0x000fe400078e0a58 */
[----:B------:R-:W-:Y:S02]  /*1f990*/  HFMA2 R13, -RZ, RZ, 0, 0 ;  /* 0x00000000ff0d7431 */ /* 0x000fe400000001ff */
[----:B------:R-:W-:Y:S01]  /*1f9a0*/  IMAD.WIDE.U32 R60, R95, R95, RZ ;  /* 0x0000005f5f3c7225 */ /* 0x000fe200078e00ff */
[----:B------:R-:W-:Y:S03]  /*1f9b0*/  BSSY.RECONVERGENT B3, `(.L_x_78) ;  /* 0x00001e5000037945 */ /* 0x000fe60003800200 */
[----:B------:R-:W-:Y:S01]  /*1f9c0*/  IMAD.MOV.U32 R5, RZ, RZ, RZ ;  /* 0x000000ffff057224 */ /* 0x000fe200078e00ff */
[----:B------:R-:W-:Y:S01]  /*1f9d0*/  MOV R4, R61 ;  /* 0x0000003d00047202 */ /* 0x000fe20000000f00 */
[----:B------:R-:W-:Y:S01]  /*1f9e0*/  IMAD.IADD R97, R97, 0x1, -R89 ;  /* 0x0000000161617824 */ /* 0x000fe200078e0a59 */
[----:B------:R-:W-:Y:S01]  /*1f9f0*/  LOP3.LUT R8, R60, 0xfffffffd, RZ, 0xc0, !PT ;  /* 0xfffffffd3c087812 */ /* 0x000fe200078ec0ff */
[----:B------:R-:W-:-:S02]  /*1fa00*/  IMAD.MOV.U32 R7, RZ, RZ, RZ ;  /* 0x000000ffff077224 */ /* 0x000fc400078e00ff */
[----:B------:R-:W-:-:S04]  /*1fa10*/  IMAD.WIDE.U32 R4, R95, R96, R4 ;  /* 0x000000605f047225 */ /* 0x000fc800078e0004 */
[----:B------:R-:W-:Y:S01]  /*1fa20*/  IMAD R60, R60, R85, RZ ;  /* 0x000000553c3c7224 */ /* 0x000fe200078e02ff */
[----:B------:R-:W-:Y:S01]  /*1fa30*/  MOV R6, R5 ;  /* 0x0000000500067202 */ /* 0x000fe20000000f00 */
[----:B------:R-:W-:Y:S02]  /*1fa40*/  IMAD.MOV.U32 R5, RZ, RZ, RZ ;  /* 0x000000ffff057224 */ /* 0x000fe400078e00ff */
[----:B------:R-:W-:Y:S02]  /*1fa50*/  IMAD.IADD R98, R98, 0x1, -R90 ;  /* 0x0000000162627824 */ /* 0x000fe400078e0a5a */
[----:B------:R-:W-:-:S04]  /*1fa60*/  IMAD.WIDE.U32 R6, R95, R97, R6 ;  /* 0x000000615f067225 */ /* 0x000fc800078e0006 */
[----:B------:R-:W-:-:S04]  /*1fa70*/  IMAD.WIDE.U32 R4, R95, R96, R4 ;  /* 0x000000605f047225 */ /* 0x000fc800078e0004 */
[----:B------:R-:W-:Y:S01]  /*1fa80*/  IMAD.IADD R99, R99, 0x1, -R91 ;  /* 0x0000000163637824 */ /* 0x000fe200078e0a5b */
[----:B------:R-:W-:Y:S01]  /*1fa90*/  IADD3 R10, P0, PT, R6, R5, RZ ;  /* 0x00000005060a7210 */ /* 0x000fe20007f1e0ff */
[----:B------:R-:W-:Y:S01]  /*1faa0*/  IMAD.HI.U32 R5, R60, R50, R8 ;  /* 0x000000323c057227 */ /* 0x000fe200078e0008 */
[----:B------:R-:W-:-:S03]  /*1fab0*/  MOV R6, R7 ;  /* 0x0000000700067202 */ /* 0x000fc60000000f00 */
[----:B------:R-:W-:Y:S01]  /*1fac0*/  IMAD.X R11, RZ, RZ, RZ, P0 ;  /* 0x000000ffff0b7224 */ /* 0x000fe200000e06ff */
[----:B------:R-:W-:Y:S01]  /*1fad0*/  IADD3 R4, P0, PT, R4, R5, RZ ;  /* 0x0000000504047210 */ /* 0x000fe20007f1e0ff */
[----:B------:R-:W-:Y:S02]  /*1fae0*/  IMAD.MOV.U32 R7, RZ, RZ, RZ ;  /* 0x000000ffff077224 */ /* 0x000fe400078e00ff */
[----:B------:R-:W-:-:S04]  /*1faf0*/  IMAD.WIDE.U32 R10, R96, R96, R10 ;  /* 0x00000060600a7225 */ /* 0x000fc800078e000a */
[----:B------:R-:W-:-:S04]  /*1fb00*/  IMAD.WIDE.U32 R6, R95, R98, R6 ;  /* 0x000000625f067225 */ /* 0x000fc800078e0006 */
[----:B------:R-:W-:Y:S01]  /*1fb10*/  IMAD.X R5, RZ, RZ, RZ, P0 ;  /* 0x000000ffff057224 */ /* 0x000fe200000e06ff */
[----:B------:R-:W-:Y:S01]  /*1fb20*/  IADD3 R8, P0, PT, R6, R11, RZ ;  /* 0x0000000b06087210 */ /* 0x000fe20007f1e0ff */
[----:B------:R-:W-:Y:S01]  /*1fb30*/  IMAD.MOV.U32 R11, RZ, RZ, RZ ;  /* 0x000000ffff0b7224 */ /* 0x000fe200078e00ff */
[----:B------:R-:W-:Y:S01]  /*1fb40*/  MOV R6, R7 ;  /* 0x0000000700067202 */ /* 0x000fe20000000f00 */
[----:B------:R-:W-:Y:S01]  /*1fb50*/  IMAD.MOV.U32 R7, RZ, RZ, RZ ;  /* 0x000000ffff077224 */ /* 0x000fe200078e00ff */
[----:B------:R-:W-:Y:S01]  /*1fb60*/  IADD3.X R9, PT, PT, RZ, RZ, RZ, P0, !PT ;  /* 0x000000ffff097210 */ /* 0x000fe200007fe4ff */
[----:B------:R-:W-:-:S04]  /*1fb70*/  IMAD.WIDE.U32 R4, R60, R51, R4 ;  /* 0x000000333c047225 */ /* 0x000fc800078e0004 */
[----:B------:R-:W-:-:S04]  /*1fb80*/  IMAD.WIDE.U32 R10, R95, R97, R10 ;  /* 0x000000615f0a7225 */ /* 0x000fc800078e000a */
[----:B------:R-:W-:-:S04]  /*1fb90*/  IMAD.WIDE.U32 R8, R96, R97, R8 ;  /* 0x0000006160087225 */ /* 0x000fc800078e0008 */
[----:B------:R-:W-:Y:S01]  /*1fba0*/  IMAD.WIDE.U32 R6, R95, R99, R6 ;  /* 0x000000635f067225 */ /* 0x000fe200078e0006 */
[----:B------:R-:W-:-:S03]  /*1fbb0*/  IADD3 R8, P1, PT, R8, R11, RZ ;  /* 0x0000000b08087210 */ /* 0x000fc60007f3e0ff */
[----:B------:R-:W-:Y:S01]  /*1fbc0*/  IMAD R61, R4, R85, RZ ;  /* 0x00000055043d7224 */ /* 0x000fe200078e02ff */
[----:B------:R-:W-:Y:S01]  /*1fbd0*/  MOV R14, R7 ;  /* 0x00000007000e7202 */ /* 0x000fe20000000f00 */
[----:B------:R-:W-:Y:S01]  /*1fbe0*/  IMAD.MOV.U32 R12, RZ, RZ, R4 ;  /* 0x000000ffff0c7224 */ /* 0x000fe200078e0004 */
[----:B------:R-:W-:Y:S01]  /*1fbf0*/  IADD3 R4, P2, PT, R10, R5, RZ ;  /* 0x000000050a047210 */ /* 0x000fe20007f5e0ff */
[----:B------:R-:W-:Y:S01]  /*1fc00*/  IMAD.IADD R100, R100, 0x1, -R92 ;  /* 0x0000000164647824 */ /* 0x000fe200078e0a5c */
[----:B------:R-:W-:Y:S01]  /*1fc10*/  IADD3 R10, P0, PT, R6, R9, RZ ;  /* 0x00000009060a7210 */ /* 0x000fe20007f1e0ff */
[----:B------:R-:W-:Y:S02]  /*1fc20*/  IMAD.X R9, RZ, RZ, RZ, P1 ;  /* 0x000000ffff097224 */ /* 0x000fe400008e06ff */
[----:B------:R-:W-:Y:S01]  /*1fc30*/  IMAD.MOV.U32 R15, RZ, RZ, RZ ;  /* 0x000000ffff0f7224 */ /* 0x000fe200078e00ff */
[----:B------:R-:W-:Y:S01]  /*1fc40*/  IADD3.X R11, PT, PT, RZ, RZ, RZ, P0, !PT ;  /* 0x000000ffff0b7210 */ /* 0x000fe200007fe4ff */
[----:B------:R-:W-:-:S04]  /*1fc50*/  IMAD.WIDE.U32 R8, R96, R97, R8 ;  /* 0x0000006160087225 */ /* 0x000fc800078e0008 */
[----:B------:R-:W-:-:S04]  /*1fc60*/  IMAD.WIDE.U32 R10, R96, R98, R10 ;  /* 0x00000062600a7225 */ /* 0x000fc800078e000a */
[----:B------:R-:W-:-:S04]  /*1fc70*/  IMAD.WIDE.U32 R14, R95, R100, R14 ;  /* 0x000000645f0e7225 */ /* 0x000fc800078e000e */
[----:B------:R-:W-:Y:S01]  /*1fc80*/  IMAD.MOV.U32 R6, RZ, RZ, R8 ;  /* 0x000000ffff067224 */ /* 0x000fe200078e0008 */
[----:B------:R-:W-:Y:S01]  /*1fc90*/  IADD3 R8, P1, PT, R10, R9, RZ ;  /* 0x000000090a087210 */ /* 0x000fe20007f3e0ff */
[----:B------:R-:W-:Y:S01]  /*1fca0*/  IMAD.X R5, RZ, RZ, RZ, P2 ;  /* 0x000000ffff057224 */ /* 0x000fe200010e06ff */
[----:B------:R-:W-:Y:S01]  /*1fcb0*/  IADD3 R10, P0, PT, R14, R11, RZ ;  /* 0x0000000b0e0a7210 */ /* 0x000fe20007f1e0ff */
[----:B------:R-:W-:Y:S02]  /*1fcc0*/  IMAD.MOV.U32 R14, RZ, RZ, R15 ;  /* 0x000000ffff0e7224 */ /* 0x000fe400078e000f */
[----:B------:R-:W-:Y:S02]  /*1fcd0*/  HFMA2 R15, -RZ, RZ, 0, 0 ;  /* 0x00000000ff0f7431 */ /* 0x000fe400000001ff */
[----:B------:R-:W-:Y:S02]  /*1fce0*/  IMAD.MOV.U32 R7, RZ, RZ, RZ ;  /* 0x000000ffff077224 */ /* 0x000fe400078e00ff */
[----:B------:R-:W-:-:S02]  /*1fcf0*/  IMAD.IADD R101, R101, 0x1, -R93 ;  /* 0x0000000165657824 */ /* 0x000fc400078e0a5d */
[----:B------:R-:W-:Y:S02]  /*1fd00*/  IMAD.X R11, RZ, RZ, RZ, P0 ;  /* 0x000000ffff0b7224 */ /* 0x000fe400000e06ff */
[----:B------:R-:W-:-:S04]  /*1fd10*/  IMAD.HI.U32 R13, R61, R50, R12 ;  /* 0x000000323d0d7227 */ /* 0x000fc800078e000c */
[----:B------:R-:W-:-:S04]  /*1fd20*/  IMAD.WIDE.U32 R4, R60, R52, R4 ;  /* 0x000000343c047225 */ /* 0x000fc800078e0004 */
[----:B------:R-:W-:Y:S01]  /*1fd30*/  IMAD.WIDE.U32 R6, R95, R98, R6 ;  /* 0x000000625f067225 */ /* 0x000fe200078e0006 */
[----:B------:R-:W-:-:S03]  /*1fd40*/  IADD3 R12, P3, PT, R4, R13, RZ ;  /* 0x0000000d040c7210 */ /* 0x000fc60007f7e0ff */
[----:B------:R-:W-:Y:S01]  /*1fd50*/  IMAD.WIDE.U32 R14, R95, R101, R14 ;  /* 0x000000655f0e7225 */ /* 0x000fe200078e000e */
[----:B------:R-:W-:Y:S02]  /*1fd60*/  IADD3 R4, P2, PT, R6, R5, RZ ;  /* 0x0000000506047210 */ /* 0x000fe40007f5e0ff */
[----:B------:R-:W-:Y:S01]  /*1fd70*/  IADD3.X R13, PT, PT, RZ, RZ, RZ, P3, !PT ;  /* 0x000000ffff0d7210 */ /* 0x000fe20001ffe4ff */
[----:B------:R-:W-:Y:S01]  /*1fd80*/  IMAD.WIDE.U32 R10, R96, R99, R10 ;  /* 0x00000063600a7225 */ /* 0x000fe200078e000a */
[----:B------:R-:W-:-:S03]  /*1fd90*/  IADD3.X R5, PT, PT, RZ, RZ, RZ, P2, !PT ;  /* 0x000000ffff057210 */ /* 0x000fc600017fe4ff */
[----:B------:R-:W-:Y:S01]  /*1fda0*/  IMAD.X R9, RZ, RZ, RZ, P1 ;  /* 0x000000ffff097224 */ /* 0x000fe200008e06ff */
[----:B------:R-:W-:Y:S01]  /*1fdb0*/  IADD3 R18, P0, PT, R14, R11, RZ ;  /* 0x0000000b0e127210 */ /* 0x000fe20007f1e0ff */
[----:B------:R-:W-:Y:S02]  /*1fdc0*/  IMAD.MOV.U32 R14, RZ, RZ, R15 ;  /* 0x000000ffff0e7224 */ /* 0x000fe400078e000f */
[----:B------:R-:W-:Y:S01]  /*1fdd0*/  IMAD.WIDE.U32 R8, R97, R97, R8 ;  /* 0x0000006161087225 */ /* 0x000fe200078e0008 */
[----:B------:R-:W-:-:S03]  /*1fde0*/  IADD3.X R19, PT, PT, RZ, RZ, RZ, P0, !PT ;  /* 0x000000ffff137210 */ /* 0x000fc600007fe4ff */
[----:B------:R-:W-:Y:S01]  /*1fdf0*/  IMAD.IADD R94, R94, 0x1, -R86 ;  /* 0x000000015e5e7824 */ /* 0x000fe200078e0a56 */
[----:B------:R-:W-:Y:S01]  /*1fe00*/  IADD3 R8, P2, PT, R8, R7, RZ ;  /* 0x0000000708087210 */ /* 0x000fe20007f5e0ff */
[----:B------:R-:W-:Y:S01]  /*1fe10*/  IMAD.MOV.U32 R15, RZ, RZ, RZ ;  /* 0x000000ffff0f7224 */ /* 0x000fe200078e00ff */
[----:B------:R-:W-:Y:S01]  /*1fe20*/  IADD3 R6, P1, PT, R10, R9, RZ ;  /* 0x000000090a067210 */ /* 0x000fe20007f3e0ff */
[----:B------:R-:W-:-:S04]  /*1fe30*/  IMAD.WIDE.U32 R18, R96, R100, R18 ;  /* 0x0000006460127225 */ /* 0x000fc800078e0012 */
[----:B------:R-:W-:-:S04]  /*1fe40*/  IMAD.WIDE.U32 R14, R95, R94, R14 ;  /* 0x0000005e5f0e7225 */ /* 0x000fc800078e000e */
[----:B------:R-:W-:Y:S01]  /*1fe50*/  IMAD.X R9, RZ, RZ, RZ, P2 ;  /* 0x000000ffff097224 */ /* 0x000fe200010e06ff */
[----:B------:R-:W-:Y:S01]  /*1fe60*/  IADD3 R58, P0, PT, R14, R19, RZ ;  /* 0x000000130e3a7210 */ /* 0x000fe20007f1e0ff */
[----:B------:R-:W-:Y:S02]  /*1fe70*/  IMAD.X R7, RZ, RZ, RZ, P1 ;  /* 0x000000ffff077224 */ /* 0x000fe400008e06ff */
[----:B------:R-:W-:-:S04]  /*1fe80*/  IMAD.WIDE.U32 R12, R61, R51, R12 ;  /* 0x000000333d0c7225 */ /* 0x000fc800078e000c */
[----:B------:R-:W-:Y:S01]  /*1fe90*/  IMAD.WIDE.U32 R4, R60, R53, R4 ;  /* 0x000000353c047225 */ /* 0x000fe200078e0004 */
[----:B------:R-:W-:-:S03]  /*1fea0*/  MOV R16, R12 ;  /* 0x0000000c00107202 */ /* 0x000fc60000000f00 */
[----:B------:R-:W-:-:S04]  /*1feb0*/  IMAD.WIDE.U32 R8, R96, R98, R8 ;  /* 0x0000006260087225 */ /* 0x000fc800078e0008 */
[----:B------:R-:W-:Y:S01]  /*1fec0*/  IMAD.WIDE.U32 R6, R97, R98, R6 ;  /* 0x0000006261067225 */ /* 0x000fe200078e0006 */
[----:B------:R-:W-:-:S03]  /*1fed0*/  MOV R10, R8 ;  /* 0x00000008000a7202 */ /* 0x000fc60000000f00 */
[----:B------:R-:W-:Y:S01]  /*1fee0*/  IMAD R62, R12, R85, RZ ;  /* 0x000000550c3e7224 */ /* 0x000fe200078e02ff */
[----:B------:R-:W-:Y:S01]  /*1fef0*/  IADD3 R12, P2, PT, R4, R13, RZ ;  /* 0x0000000d040c7210 */ /* 0x000fe20007f5e0ff */
[----:B------:R-:W-:Y:S01]  /*1ff00*/  IMAD.X R59, RZ, RZ, RZ, P0 ;  /* 0x000000ffff3b7224 */ /* 0x000fe200000e06ff */
[----:B------:R-:W-:Y:S01]  /*1ff10*/  IADD3 R18, P0, PT, R18, R7, RZ ;  /* 0x0000000712127210 */ /* 0x000fe20007f1e0ff */
[----:B------:R-:W-:Y:S01]  /*1ff20*/  IMAD.MOV.U32 R11, RZ, RZ, RZ ;  /* 0x000000ffff0b7224 */ /* 0x000fe200078e00ff */
[----:B------:R-:W-:Y:S01]  /*1ff30*/  IADD3 R6, P1, PT, R6, R9, RZ ;  /* 0x0000000906067210 */ /* 0x000fe20007f3e0ff */
[----:B------:R-:W-:Y:S01]  /*1ff40*/  IMAD.MOV.U32 R17, RZ, RZ, RZ ;  /* 0x000000ffff117224 */ /* 0x000fe200078e00ff */
[----:B------:R-:W-:Y:S01]  /*1ff50*/  IADD3.X R13, PT, PT, RZ, RZ, RZ, P2, !PT ;  /* 0x000000ffff0d7210 */ /* 0x000fe200017fe4ff */
        /* <DEDUP_REMOVED lines=167> */
[----:B------:R-:W-:-:S03]  /*209d0*/  IMAD.WIDE.U32 R4, R62, R55, R4 ;  /* 0x000000373e047225 */ /* 0x000fc600078e0004 */
        /* <DEDUP_REMOVED lines=10> */
[----:B------:R-:W-:-:S04]  /*20a80*/  IMAD.WIDE.U32 R12, R63, R52, R12 ;  /* 0x000000343f0c7225 */ /* 0x000fc800078e000c */
[----:B------:R-:W-:Y:S01]  /*20a90*/  IMAD.X R15, RZ, RZ, RZ, P0 ;  /* 0x000000ffff0f7224 */ /* 0x000fe200000e06ff */
[----:B------:R-:W-:Y:S01]  /*20aa0*/  IADD3 R10, P2, PT, R12, R10, RZ ;  /* 0x0000000a0c0a7210 */ /* 0x000fe20007f5e0ff */
[----:B------:R-:W-:-:S04]  /*20ab0*/  IMAD.WIDE.U32 R58, R98, R94, R58 ;  /* 0x0000005e623a7225 */ /* 0x000fc800078e003a */
        /* <DEDUP_REMOVED lines=40> */
[-C--:B------:R-:W-:Y:S01]  /*20d40*/  IMAD.WIDE.U32 R8, R100, R94.reuse, R8 ;  /* 0x0000005e64087225 */ /* 0x080fe200078e0008 */
        /* <DEDUP_REMOVED lines=29> */
[----:B------:R-:W-:-:S03]  /*20f20*/  IMAD.WIDE.U32 R16, R64, R57, R16 ;  /* 0x0000003940107225 */ /* 0x000fc600078e0010 */
[----:B------:R-:W-:Y:S01]  /*20f30*/  IADD3 R5, P3, PT, R8, R13, RZ ;  /* 0x0000000d08057210 */ /* 0x000fe20007f7e0ff */
[----:B------:R-:W-:Y:S02]  /*20f40*/  IMAD.X R11, RZ, RZ, RZ, P6 ;  /* 0x000000ffff0b7224 */ /* 0x000fe400030e06ff */
        /* <DEDUP_REMOVED lines=63> */
[----:B------:R-:W-:Y:S02]  /*21340*/  IADD3.X R9, PT, PT, RZ, RZ, RZ, P3, !PT ;  /* 0x000000ffff097210 */ /* 0x000fe40001ffe4ff */
[----:B------:R-:W-:Y:S01]  /*21350*/  IADD3 R15, P2, PT, R15, R60, RZ ;  /* 0x0000003c0f0f7210 */ /* 0x000fe20007f5e0ff */
[----:B------:R-:W-:Y:S01]  /*21360*/  IMAD.MOV.U32 R60, RZ, RZ, R14 ;  /* 0x000000ffff3c7224 */ /* 0x000fe200078e000e */
[----:B------:R-:W-:Y:S01]  /*21370*/  IADD3 R4, P4, PT, R6, R13, RZ ;  /* 0x0000000d06047210 */ /* 0x000fe20007f9e0ff */
[----:B------:R-:W-:Y:S01]  /*21380*/  IMAD.X R13, RZ, RZ, RZ, P6 ;  /* 0x000000ffff0d7224 */ /* 0x000fe200030e06ff */
[----:B------:R-:W-:Y:S01]  /*21390*/  IADD3 R11, P3, PT, R11, R15, RZ ;  /* 0x0000000f0b0b7210 */ /* 0x000fe20007f7e0ff */
[----:B------:R-:W-:-:S02]  /*213a0*/  IMAD.X R15, RZ, RZ, RZ, P1 ;  /* 0x000000ffff0f7224 */ /* 0x000fc400008e06ff */
[----:B------:R-:W-:-:S03]  /*213b0*/  IMAD.WIDE.U32 R8, R18, R56, R8 ;  /* 0x0000003812087225 */ /* 0x000fc600078e0008 */
[----:B------:R-:W-:Y:S01]  /*213c0*/  IADD3 R15, P1, PT, R15, R4, RZ ;  /* 0x000000040f0f7210 */ /* 0x000fe20007f3e0ff */
[----:B------:R-:W-:Y:S01]  /*213d0*/  IMAD.WIDE.U32 R12, R7, R54, R12 ;  /* 0x00000036070c7225 */ /* 0x000fe200078e000c */
[----:B------:R-:W-:Y:S02]  /*213e0*/  IADD3 R10, P6, PT, R9, R11, RZ ;  /* 0x0000000b090a7210 */ /* 0x000fe40007fde0ff */
[----:B------:R-:W-:Y:S02]  /*213f0*/  IADD3.X R4, PT, PT, RZ, RZ, RZ, P0, !PT ;  /* 0x000000ffff047210 */ /* 0x000fe400007fe4ff */
[----:B------:R-:W-:Y:S01]  /*21400*/  IADD3 R8, P0, PT, R8, R13, RZ ;  /* 0x0000000d08087210 */ /* 0x000fe20007f1e0ff */
[----:B------:R-:W-:-:S04]  /*21410*/  IMAD.X R11, RZ, RZ, RZ, P6 ;  /* 0x000000ffff0b7224 */ /* 0x000fc800030e06ff */
[----:B------:R-:W-:Y:S01]  /*21420*/  IMAD.X R9, RZ, RZ, RZ, P0 ;  /* 0x000000ffff097224 */ /* 0x000fe200000e06ff */
[----:B------:R-:W-:Y:S01]  /*21430*/  IADD3 R13, P0, PT, R4, R15, RZ ;  /* 0x0000000f040d7210 */ /* 0x000fe20007f1e0ff */
[----:B------:R-:W-:Y:S01]  /*21440*/  IMAD.WIDE.U32 R10, R18, R57, R10 ;  /* 0x00000039120a7225 */ /* 0x000fe200078e000a */
[----:B------:R-:W-:Y:S02]  /*21450*/  IADD3.X R4, PT, PT, RZ, RZ, RZ, P2, !PT ;  /* 0x000000ffff047210 */ /* 0x000fe400017fe4ff */
[----:B------:R-:W-:Y:S01]  /*21460*/  IADD3.X R6, PT, PT, RZ, RZ, RZ, P0, !PT ;  /* 0x000000ffff067210 */ /* 0x000fe200007fe4ff */
        /* <DEDUP_REMOVED lines=8> */
[----:B------:R-:W-:Y:S01]  /*214f0*/  IADD3 R11, P4, PT, R11, R10, RZ ;  /* 0x0000000a0b0b7210 */ /* 0x000fe20007f9e0ff */
[----:B------:R-:W-:Y:S01]  /*21500*/  IMAD.WIDE.U32 R8, R7, R56, R8 ;  /* 0x0000003807087225 */ /* 0x000fe200078e0008 */
[----:B------:R-:W-:-:S03]  /*21510*/  IADD3 R5, PT, PT, R4, R5, R13 ;  /* 0x0000000504057210 */ /* 0x000fc60007ffe00d */
[----:B------:R-:W-:Y:S01]  /*21520*/  IMAD.X R10, RZ, RZ, RZ, P1 ;  /* 0x000000ffff0a7224 */ /* 0x000fe200008e06ff */
[----:B------:R-:W-:Y:S01]  /*21530*/  IADD3 R4, P0, PT, R9, R11, RZ ;  /* 0x0000000b09047210 */ /* 0x000fe20007f1e0ff */
[----:B------:R-:W-:Y:S02]  /*21540*/  IMAD.X R9, RZ, RZ, RZ, P3 ;  /* 0x000000ffff097224 */ /* 0x000fe400018e06ff */
[----:B------:R-:W-:Y:S01]  /*21550*/  IMAD.X R62, RZ, RZ, RZ, P4 ;  /* 0x000000ffff3e7224 */ /* 0x000fe200020e06ff */
[----:B------:R-:W-:Y:S01]  /*21560*/  IADD3 R6, PT, PT, R6, R5, R10 ;  /* 0x0000000506067210 */ /* 0x000fe20007ffe00a */
[----:B------:R-:W-:Y:S01]  /*21570*/  IMAD.X R10, RZ, RZ, RZ, P2 ;  /* 0x000000ffff0a7224 */ /* 0x000fe200010e06ff */
[----:B------:R-:W-:-:S04]  /*21580*/  IADD3.X R5, PT, PT, RZ, RZ, RZ, P0, !PT ;  /* 0x000000ffff057210 */ /* 0x000fc800007fe4ff */
[----:B------:R-:W-:Y:S01]  /*21590*/  IADD3 R9, PT, PT, R9, R6, R10 ;  /* 0x0000000609097210 */ /* 0x000fe20007ffe00a */
[----:B------:R-:W-:Y:S01]  /*215a0*/  IMAD.WIDE.U32 R4, R7, R57, R4 ;  /* 0x0000003907047225 */ /* 0x000fe200078e0004 */
[----:B------:R-:W-:-:S04]  /*215b0*/  MOV R6, R8 ;  /* 0x0000000800067202 */ /* 0x000fc80000000f00 */
        /* <DEDUP_REMOVED lines=28> */
.L_x_79:
        /* <DEDUP_REMOVED lines=8> */
.L_x_80:
[----:B------:R-:W-:Y:S05]  /*21800*/  BSYNC.RECONVERGENT B3 ;  /* 0x0000000000037941 */ /* 0x000fea0003800200 */
.L_x_78:
[----:B------:R-:W-:-:S04]  /*21810*/  IMAD.WIDE.U32 R12, R12, 0x2, RZ ;  /* 0x000000020c0c7825 */ /* 0x000fc800078e00ff */
[----:B------:R-:W-:Y:S01]  /*21820*/  HFMA2 R9, -RZ, RZ, 0, 0 ;  /* 0x00000000ff097431 */ /* 0x000fe200000001ff */
[----:B------:R-:W-:Y:S01]  /*21830*/  BSSY.RECONVERGENT B3, `(.L_x_81) ;  /* 0x000003a000037945 */ /* 0x000fe20003800200 */
[----:B------:R-:W-:Y:S01]  /*21840*/  IMAD.MOV.U32 R11, RZ, RZ, RZ ;  /* 0x000000ffff0b7224 */ /* 0x000fe200078e00ff */
[----:B------:R-:W-:Y:S01]  /*21850*/  MOV R10, R13 ;  /* 0x0000000d000a7202 */ /* 0x000fe20000000f00 */
[----:B------:R-:W-:Y:S02]  /*21860*/  IMAD.MOV.U32 R7, RZ, RZ, RZ ;  /* 0x000000ffff077224 */ /* 0x000fe400078e00ff */
[----:B------:R-:W-:Y:S02]  /*21870*/  IMAD.MOV.U32 R5, RZ, RZ, RZ ;  /* 0x000000ffff057224 */ /* 0x000fe400078e00ff */
[----:B------:R-:W-:-:S04]  /*21880*/  IMAD.WIDE.U32 R10, R18, 0x2, R10 ;  /* 0x00000002120a7825 */ /* 0x000fc800078e000a */
[----:B------:R-:W-:Y:S02]  /*21890*/  IMAD.MOV.U32 R8, RZ, RZ, R11 ;  /* 0x000000ffff087224 */ /* 0x000fe400078e000b */
        /* <DEDUP_REMOVED lines=8> */
[----:B------:R-:W-:Y:S01]  /*21920*/  MOV R4, R7 ;  /* 0x0000000700047202 */ /* 0x000fe20000000f00 */
[----:B------:R-:W-:Y:S01]  /*21930*/  IMAD.SHL.U32 R13, R58, 0x2, RZ ;  /* 0x000000023a0d7824 */ /* 0x000fe200078e00ff */
[----:B------:R-:W-:-:S03]  /*21940*/  SHF.R.U32.HI R7, RZ, 0x1f, R58 ;  /* 0x0000001fff077819 */ /* 0x000fc6000001163a */
[----:B------:R-:W-:Y:S01]  /*21950*/  IMAD.WIDE.U32 R4, R62, 0x2, R4 ;  /* 0x000000023e047825 */ /* 0x000fe200078e0004 */
[----:B------:R-:W-:Y:S02]  /*21960*/  LOP3.LUT R16, R16, R7, RZ, 0xfc, !PT ;  /* 0x0000000710107212 */ /* 0x000fe400078efcff */
        /* <DEDUP_REMOVED lines=30> */
.L_x_82:
        /* <DEDUP_REMOVED lines=8> */
.L_x_83:
[----:B------:R-:W-:Y:S05]  /*21bd0*/  BSYNC.RECONVERGENT B3 ;  /* 0x0000000000037941 */ /* 0x000fea0003800200 */
.L_x_81:
        /* <DEDUP_REMOVED lines=9> */
[----:B------:R-:W-:Y:S01]  /*21c70*/  IMAD.WIDE.U32 R116, R16, 0x2, RZ ;  /* 0x0000000210747825 */ /* 0x000fe200078e00ff */
[----:B------:R-:W-:-:S03]  /*21c80*/  SHF.R.U32.HI R5, RZ, 0x1f, R13 ;  /* 0x0000001fff057819 */ /* 0x000fc6000001160d */
[----:B------:R-:W-:Y:S01]  /*21c90*/  IMAD.WIDE.U32 R64, R14, 0x2, R64 ;  /* 0x000000020e407825 */ /* 0x000fe200078e0040 */
[----:B------:R-:W-:-:S03]  /*21ca0*/  LOP3.LUT R116, R116, R5, RZ, 0xfc, !PT ;  /* 0x0000000574747212 */ /* 0x000fc600078efcff */
[----:B------:R-:W-:-:S04]  /*21cb0*/  IMAD.MOV.U32 R62, RZ, RZ, R65 ;  /* 0x000000ffff3e7224 */ /* 0x000fc800078e0041 */
[----:B------:R-:W-:-:S04]  /*21cc0*/  IMAD.WIDE.U32 R62, R6, 0x2, R62 ;  /* 0x00000002063e7825 */ /* 0x000fc800078e003e */
[----:B------:R-:W-:Y:S01]  /*21cd0*/  IMAD.MOV.U32 R60, RZ, RZ, R63 ;  /* 0x000000ffff3c7224 */ /* 0x000fe200078e003f */
[----:B------:R-:W-:Y:S01]  /*21ce0*/  MOV R63, R4 ;  /* 0x00000004003f7202 */ /* 0x000fe20000000f00 */
[----:B------:R-:W-:-:S04]  /*21cf0*/  IMAD.WIDE.U32 R6, R15, 0x2, RZ ;  /* 0x000000020f067825 */ /* 0x000fc800078e00ff */
[----:B------:R-:W-:Y:S01]  /*21d00*/  IMAD.WIDE.U32 R60, R18, 0x2, R60 ;  /* 0x00000002123c7825 */ /* 0x000fe200078e003c */
[----:B------:R-:W-:Y:S02]  /*21d10*/  LOP3.LUT R65, R7, R8, RZ, 0xfc, !PT ;  /* 0x0000000807417212 */ /* 0x000fe400078efcff */
[----:B------:R-:W-:Y:S02]  /*21d20*/  LOP3.LUT R11, R117, R6, RZ, 0xfc, !PT ;  /* 0x00000006750b7212 */ /* 0x000fe400078efcff */
[C---:B------:R-:W-:Y:S02]  /*21d30*/  ISETP.GT.U32.AND P0, PT, R60.reuse, R57, PT ;  /* 0x000000393c00720c */ /* 0x040fe40003f04070 */
[----:B------:R-:W-:-:S04]  /*21d40*/  ISETP.GT.U32.AND P1, PT, R60, -0x1, PT ;  /* 0xffffffff3c00780c */ /* 0x000fc80003f24070 */
[----:B------:R-:W-:Y:S01]  /*21d50*/  ISETP.GT.U32.OR.EX P0, PT, R61, RZ, P0, P1 ;  /* 0x000000ff3d00720c */ /* 0x000fe20000704510 */
[----:B------:R-:W-:-:S12]  /*21d60*/  IMAD.SHL.U32 R61, R13, 0x2, RZ ;  /* 0x000000020d3d7824 */ /* 0x000fd800078e00ff */
        /* <DEDUP_REMOVED lines=26> */
.L_x_85:
        /* <DEDUP_REMOVED lines=8> */
.L_x_86:
[----:B------:R-:W-:Y:S05]  /*21f90*/  BSYNC.RECONVERGENT B3 ;  /* 0x0000000000037941 */ /* 0x000fea0003800200 */
.L_x_84:
        /* <DEDUP_REMOVED lines=16> */
[----:B------:R-:W-:Y:S01]  /*220a0*/  IMAD.MOV.U32 R73, RZ, RZ, RZ ;  /* 0x000000ffff497224 */ /* 0x000fe200078e00ff */
        /* <DEDUP_REMOVED lines=93> */
[----:B------:R-:W-:-:S04]  /*22680*/  IMAD.WIDE.U32 R4, R99, R116, R4 ;  /* 0x0000007463047225 */ /* 0x000fc800078e0004 */
[----:B------:R-:W-:Y:S01]  /*22690*/  IMAD R69, R8, R85, RZ ;  /* 0x0000005508457224 */ /* 0x000fe200078e02ff */
[----:B------:R-:W-:Y:S01]  /*226a0*/  IADD3 R12, P2, PT, R12, R5, RZ ;  /* 0x000000050c0c7210 */ /* 0x000fe20007f5e0ff */
[----:B------:R-:W-:Y:S02]  /*226b0*/  IMAD.MOV.U32 R72, RZ, RZ, R8 ;  /* 0x000000ffff487224 */ /* 0x000fe400078e0008 */
[----:B------:R-:W-:-:S04]  /*226c0*/  IMAD.WIDE.U32 R18, R96, R60, R18 ;  /* 0x0000003c60127225 */ /* 0x000fc800078e0012 */
[----:B------:R-:W-:-:S04]  /*226d0*/  IMAD.WIDE.U32 R16, R97, R64, R16 ;  /* 0x0000004061107225 */ /* 0x000fc800078e0010 */
[----:B------:R-:W-:Y:S01]  /*226e0*/  IMAD.HI.U32 R59, R69, R50, R72 ;  /* 0x00000032453b7227 */ /* 0x000fe200078e0048 */
[----:B------:R-:W-:Y:S02]  /*226f0*/  IADD3 R72, P0, PT, R18, R17, RZ ;  /* 0x0000001112487210 */ /* 0x000fe40007f1e0ff */
[----:B------:R-:W-:Y:S01]  /*22700*/  IADD3 R16, P1, PT, R16, R13, RZ ;  /* 0x0000000d10107210 */ /* 0x000fe20007f3e0ff */
[----:B------:R-:W-:Y:S02]  /*22710*/  IMAD.MOV.U32 R5, RZ, RZ, RZ ;  /* 0x000000ffff057224 */ /* 0x000fe400078e00ff */
        /* <DEDUP_REMOVED lines=24> */
[----:B------:R-:W-:-:S03]  /*228a0*/  MOV R4, R12 ;  /* 0x0000000c00047202 */ /* 0x000fc60000000f00 */
[----:B------:R-:W-:-:S04]  /*228b0*/  IMAD.WIDE.U32 R16, R99, R65, R16 ;  /* 0x0000004163107225 */ /* 0x000fc800078e0010 */
[----:B------:R-:W-:Y:S01]  /*228c0*/  IMAD.WIDE.U32 R18, R97, R60, R18 ;  /* 0x0000003c61127225 */ /* 0x000fe200078e0012 */
[----:B------:R-:W-:Y:S02]  /*228d0*/  IADD3 R72, P1, PT, R72, R17, RZ ;  /* 0x0000001148487210 */ /* 0x000fe40007f3e0ff */
[----:B------:R-:W-:Y:S01]  /*228e0*/  IADD3 R16, P2, PT, R16, R13, RZ ;  /* 0x0000000d10107210 */ /* 0x000fe20007f5e0ff */
[----:B------:R-:W-:Y:S01]  /*228f0*/  IMAD.MOV.U32 R5, RZ, RZ, RZ ;  /* 0x000000ffff057224 */ /* 0x000fe200078e00ff */
[----:B------:R-:W-:Y:S01]  /*22900*/  IADD3 R74, P0, PT, R18, R73, RZ ;  /* 0x00000049124a7210 */ /* 0x000fe20007f1e0ff */
        /* <DEDUP_REMOVED lines=79> */
[----:B------:R-:W-:Y:S02]  /*22e00*/  IADD3.X R19, PT, PT, RZ, RZ, RZ, P0, !PT ;  /* 0x000000ffff137210 */ /* 0x000fe400007fe4ff */
[----:B------:R-:W-:Y:S01]  /*22e10*/  IADD3 R14, P2, PT, R8, R15, RZ ;  /* 0x0000000f080e7210 */ /* 0x000fe20007f5e0ff */
[----:B------:R-:W-:-:S03]  /*22e20*/  IMAD.WIDE.U32 R4, R68, R51, R4 ;  /* 0x0000003344047225 */ /* 0x000fc600078e0004 */
[----:B------:R-:W-:Y:S01]  /*22e30*/  IADD3.X R15, PT, PT, RZ, RZ, RZ, P2, !PT ;  /* 0x000000ffff0f7210 */ /* 0x000fe200017fe4ff */
[----:B------:R-:W-:Y:S02]  /*22e40*/  IMAD.X R73, RZ, RZ, RZ, P3 ;  /* 0x000000ffff497224 */ /* 0x000fe400018e06ff */
[----:B------:R-:W-:-:S04]  /*22e50*/  IMAD.WIDE.U32 R18, R69, R53, R18 ;  /* 0x0000003545127225 */ /* 0x000fc800078e0012 */
[----:B------:R-:W-:Y:S02]  /*22e60*/  IMAD R6, R4, R85, RZ ;  /* 0x0000005504067224 */ /* 0x000fe400078e02ff */
[----:B------:R-:W-:Y:S01]  /*22e70*/  IMAD.MOV.U32 R8, RZ, RZ, R4 ;  /* 0x000000ffff087224 */ /* 0x000fe200078e0004 */
        /* <DEDUP_REMOVED lines=14> */
[----:B------:R-:W-:Y:S01]  /*22f60*/  IMAD.X R17, RZ, RZ, RZ, P4 ;  /* 0x000000ffff117224 */ /* 0x000fe200020e06ff */
[----:B------:R-:W-:Y:S01]  /*22f70*/  IADD3 R7, P2, PT, R14, R7, RZ ;  /* 0x000000070e077210 */ /* 0x000fe20007f5e0ff */
[----:B------:R-:W-:Y:S01]  /*22f80*/  IMAD.WIDE.U32 R4, R58, R55, R4 ;  /* 0x000000373a047225 */ /* 0x000fe200078e0004 */
[----:B------:R-:W-:-:S03]  /*22f90*/  IADD3.X R71, PT, PT, RZ, RZ, RZ, P1, !PT ;  /* 0x000000ffff477210 */ /* 0x000fc60000ffe4ff */
        /* <DEDUP_REMOVED lines=27> */
[----:B------:R-:W-:Y:S01]  /*23150*/  MOV R4, R8 ;  /* 0x0000000800047202 */ /* 0x000fe20000000f00 */
[----:B------:R-:W-:Y:S01]  /*23160*/  IMAD.X R73, RZ, RZ, RZ, P3 ;  /* 0x000000ffff497224 */ /* 0x000fe200018e06ff */
[----:B------:R-:W-:Y:S01]  /*23170*/  IADD3 R12, P3, PT, R12, R5, RZ ;  /* 0x000000050c0c7210 */ /* 0x000fe20007f7e0ff */
[----:B------:R-:W-:Y:S01]  /*23180*/  IMAD R7, R8, R85, RZ ;  /* 0x0000005508077224 */ /* 0x000fe200078e02ff */
[----:B------:R-:W-:Y:S01]  /*23190*/  IADD3 R10, P4, PT, R10, R15, RZ ;  /* 0x0000000f0a0a7210 */ /* 0x000fe20007f9e0ff */
[----:B------:R-:W-:Y:S02]  /*231a0*/  IMAD.MOV.U32 R5, RZ, RZ, RZ ;  /* 0x000000ffff057224 */ /* 0x000fe400078e00ff */
[----:B------:R-:W-:-:S04]  /*231b0*/  IMAD.WIDE.U32 R70, R94, R63, R70 ;  /* 0x0000003f5e467225 */ /* 0x000fc800078e0046 */
[----:B------:R-:W-:Y:S02]  /*231c0*/  IMAD.X R13, RZ, RZ, RZ, P0 ;  /* 0x000000ffff0d7224 */ /* 0x000fe400000e06ff */
[----:B------:R-:W-:-:S04]  /*231d0*/  IMAD.WIDE.U32 R72, R101, R62, R72 ;  /* 0x0000003e65487225 */ /* 0x000fc800078e0048 */
[----:B------:R-:W-:Y:S01]  /*231e0*/  IMAD.HI.U32 R4, R7, R50, R4 ;  /* 0x0000003207047227 */ /* 0x000fe200078e0004 */
[----:B------:R-:W-:Y:S02]  /*231f0*/  IADD3.X R5, PT, PT, RZ, RZ, RZ, P4, !PT ;  /* 0x000000ffff057210 */ /* 0x000fe400027fe4ff */
[----:B------:R-:W-:Y:S01]  /*23200*/  IADD3 R8, P4, PT, R70, R13, RZ ;  /* 0x0000000d46087210 */ /* 0x000fe20007f9e0ff */
[----:B------:R-:W-:Y:S01]  /*23210*/  IMAD.X R15, RZ, RZ, RZ, P5 ;  /* 0x000000ffff0f7224 */ /* 0x000fe200028e06ff */
[----:B------:R-:W-:Y:S01]  /*23220*/  IADD3 R70, P5, PT, R72, R71, RZ ;  /* 0x0000004748467210 */ /* 0x000fe20007fbe0ff */
[----:B------:R-:W-:Y:S01]  /*23230*/  IMAD.X R13, RZ, RZ, RZ, P3 ;  /* 0x000000ffff0d7224 */ /* 0x000fe200018e06ff */
[----:B------:R-:W-:Y:S01]  /*23240*/  IADD3 R18, P1, PT, R19, R73, RZ ;  /* 0x0000004913127210 */ /* 0x000fe20007f3e0ff */
[----:B------:R-:W-:Y:S01]  /*23250*/  IMAD.WIDE.U32 R14, R58, R57, R14 ;  /* 0x000000393a0e7225 */ /* 0x000fe200078e000e */
[----:B------:R-:W-:-:S03]  /*23260*/  IADD3 R5, P0, PT, R5, R8, RZ ;  /* 0x0000000805057210 */ /* 0x000fc60007f1e0ff */
[----:B------:R-:W-:-:S04]  /*23270*/  IMAD.WIDE.U32 R12, R69, R55, R12 ;  /* 0x00000037450c7225 */ /* 0x000fc800078e000c */
[----:B------:R-:W-:Y:S01]  /*23280*/  IMAD.X R71, RZ, RZ, RZ, P5 ;  /* 0x000000ffff477224 */ /* 0x000fe200028e06ff */
[----:B------:R-:W-:Y:S01]  /*23290*/  IADD3 R14, P2, PT, R14, R13, RZ ;  /* 0x0000000d0e0e7210 */ /* 0x000fe20007f5e0ff */
        /* <DEDUP_REMOVED lines=10> */
[----:B------:R-:W-:Y:S02]  /*23340*/  IADD3.X R13, PT, PT, RZ, RZ, RZ, P3, !PT ;  /* 0x000000ffff0d7210 */ /* 0x000fe40001ffe4ff */
[----:B------:R-:W-:Y:S01]  /*23350*/  IADD3.X R59, PT, PT, RZ, RZ, RZ, P2, !PT ;  /* 0x000000ffff3b7210 */ /* 0x000fe200017fe4ff */
[----:B------:R-:W-:Y:S01]  /*23360*/  IMAD.X R16, RZ, RZ, RZ, P1 ;  /* 0x000000ffff107224 */ /* 0x000fe200008e06ff */
[----:B------:R-:W-:Y:S01]  /*23370*/  IADD3 R70, P1, PT, R18, R71, RZ ;  /* 0x0000004712467210 */ /* 0x000fe20007f3e0ff */
[----:B------:R-:W-:-:S02]  /*23380*/  IMAD.X R9, RZ, RZ, RZ, P4 ;  /* 0x000000ffff097224 */ /* 0x000fc400020e06ff */
        /* <DEDUP_REMOVED lines=154> */
.L_x_88:
        /* <DEDUP_REMOVED lines=8> */
.L_x_89:
[----:B------:R-:W-:Y:S05]  /*23db0*/  BSYNC.RECONVERGENT B3 ;  /* 0x0000000000037941 */ /* 0x000fea0003800200 */
.L_x_87:
[----:B------:R-:W-:Y:S02]  /*23dc0*/  IMAD.IADD R6, R111, 0x1, -R106 ;  /* 0x000000016f067824 */ /* 0x000fe400078e0a6a */
[----:B------:R-:W-:Y:S02]  /*23dd0*/  HFMA2 R111, -RZ, RZ, 0, 0 ;  /* 0x00000000ff6f7431 */ /* 0x000fe400000001ff */
[----:B------:R-:W-:Y:S01]  /*23de0*/  IMAD.IADD R5, R110, 0x1, -R107 ;  /* 0x000000016e057824 */ /* 0x000fe200078e0a6b */
[----:B------:R-:W-:Y:S01]  /*23df0*/  IADD3 R14, PT, PT, R113, -R104, RZ ;  /* 0x80000068710e7210 */ /* 0x000fe20007ffe0ff */
[----:B------:R-:W-:Y:S01]  /*23e00*/  IMAD.WIDE.U32 R6, R6, 0x2, RZ ;  /* 0x0000000206067825 */ /* 0x000fe200078e00ff */
[----:B------:R-:W-:Y:S03]  /*23e10*/  BSSY.RECONVERGENT B3, `(.L_x_90) ;  /* 0x0000040000037945 */ /* 0x000fe60003800200 */
[----:B------:R-:W-:Y:S01]  /*23e20*/  IMAD.MOV.U32 R13, RZ, RZ, RZ ;  /* 0x000000ffff0d7224 */ /* 0x000fe200078e00ff */
[----:B------:R-:W-:Y:S01]  /*23e30*/  MOV R12, R7 ;  /* 0x00000007000c7202 */ /* 0x000fe20000000f00 */
[----:B------:R-:W-:-:S02]  /*23e40*/  IMAD.IADD R67, R67, 0x1, -R108 ;  /* 0x0000000143437824 */ /* 0x000fc400078e0a6c */
[----:B------:R-:W-:Y:S02]  /*23e50*/  IMAD.MOV.U32 R9, RZ, RZ, RZ ;  /* 0x000000ffff097224 */ /* 0x000fe400078e00ff */
[----:B------:R-:W-:-:S04]  /*23e60*/  IMAD.WIDE.U32 R12, R5, 0x2, R12 ;  /* 0x00000002050c7825 */ /* 0x000fc800078e000c */
[----:B------:R-:W-:Y:S01]  /*23e70*/  IMAD.IADD R7, R66, 0x1, -R109 ;  /* 0x0000000142077824 */ /* 0x000fe200078e0a6d */
[----:B------:R-:W-:Y:S01]  /*23e80*/  MOV R8, R13 ;  /* 0x0000000d00087202 */ /* 0x000fe20000000f00 */
[----:B------:R-:W-:Y:S02]  /*23e90*/  IMAD.MOV.U32 R5, RZ, RZ, RZ ;  /* 0x000000ffff057224 */ /* 0x000fe400078e00ff */
[----:B------:R-:W-:Y:S02]  /*23ea0*/  IMAD.IADD R115, R115, 0x1, -R102 ;  /* 0x0000000173737824 */ /* 0x000fe400078e0a66 */
[----:B------:R-:W-:-:S04]  /*23eb0*/  IMAD.WIDE.U32 R8, R67, 0x2, R8 ;  /* 0x0000000243087825 */ /* 0x000fc800078e0008 */
[----:B------:R-:W-:Y:S01]  /*23ec0*/  IMAD.IADD R16, R112, 0x1, -R105 ;  /* 0x0000000170107824 */ /* 0x000fe200078e0a69 */
[----:B------:R-:W-:Y:S01]  /*23ed0*/  MOV R4, R9 ;  /* 0x0000000900047202 */ /* 0x000fe20000000f00 */
[----:B------:R-:W-:Y:S01]  /*23ee0*/  IMAD.IADD R10, R114, 0x1, -R103 ;  /* 0x00000001720a7824 */ /* 0x000fe200078e0a67 */
[----:B------:R-:W-:Y:S01]  /*23ef0*/  MOV R66, R8 ;  /* 0x0000000800427202 */ /* 0x000fe20000000f00 */
[----:B------:R-:W-:-:S04]  /*23f00*/  IMAD.WIDE.U32 R16, R16, 0x2, RZ ;  /* 0x0000000210107825 */ /* 0x000fc800078e00ff */
[----:B------:R-:W-:Y:S01]  /*23f10*/  IMAD.WIDE.U32 R4, R7, 0x2, R4 ;  /* 0x0000000207047825 */ /* 0x000fe200078e0004 */
[----:B------:R-:W-:Y:S02]  /*23f20*/  SHF.R.U32.HI R7, RZ, 0x1f, R10 ;  /* 0x0000001fff077819 */ /* 0x000fe4000001160a */
[----:B------:R-:W-:Y:S01]  /*23f30*/  LOP3.LUT R112, R17, R6, RZ, 0xfc, !PT ;  /* 0x0000000611707212 */ /* 0x000fe200078efcff */
[----:B------:R-:W-:Y:S02]  /*23f40*/  IMAD.MOV.U32 R110, RZ, RZ, R5 ;  /* 0x000000ffff6e7224 */ /* 0x000fe400078e0005 */
[----:B------:R-:W-:-:S04]  /*23f50*/  IMAD.WIDE.U32 R14, R14, 0x2, RZ ;  /* 0x000000020e0e7825 */ /* 0x000fc800078e00ff */
[----:B------:R-:W-:Y:S01]  /*23f60*/  IMAD.WIDE.U32 R110, R115, 0x2, R110 ;  /* 0x00000002736e7825 */ /* 0x000fe200078e006e */
[----:B------:R-:W-:Y:S02]  /*23f70*/  LOP3.LUT R6, R15, R16, RZ, 0xfc, !PT ;  /* 0x000000100f067212 */ /* 0x000fe400078efcff */
[----:B------:R-:W-:Y:S01]  /*23f80*/  LOP3.LUT R7, R14, R7, RZ, 0xfc, !PT ;  /* 0x000000070e077212 */ /* 0x000fe200078efcff */
[----:B------:R-:W-:Y:S01]  /*23f90*/  IMAD.MOV.U32 R67, RZ, RZ, R4 ;  /* 0x000000ffff437224 */ /* 0x000fe200078e0004 */
[----:B------:R-:W-:Y:S01]  /*23fa0*/  ISETP.GT.U32.AND P0, PT, R110, R57, PT ;  /* 0x000000396e00720c */ /* 0x000fe20003f04070 */
[----:B------:R-:W-:Y:S01]  /*23fb0*/  IMAD.SHL.U32 R10, R10, 0x2, RZ ;  /* 0x000000020a0a7824 */ /* 0x000fe200078e00ff */
        /* <DEDUP_REMOVED lines=29> */
.L_x_91:
        /* <DEDUP_REMOVED lines=8> */
.L_x_92:
[----:B------:R-:W-:Y:S05]  /*24210*/  BSYNC.RECONVERGENT B3 ;  /* 0x0000000000037941 */ /* 0x000fea0003800200 */
.L_x_90:
[----:B------:R-:W-:Y:S02]  /*24220*/  HFMA2 R17, -RZ, RZ, 0, 0 ;  /* 0x00000000ff117431 */ /* 0x000fe400000001ff */
[----:B------:R-:W-:Y:S01]  /*24230*/  IMAD.WIDE.U32 R8, R61, R87, RZ ;  /* 0x000000573d087225 */ /* 0x000fe200078e00ff */
[----:B------:R-:W-:Y:S03]  /*24240*/  BSSY.RECONVERGENT B3, `(.L_x_93) ;  /* 0x00001dd000037945 */ /* 0x000fe60003800200 */
[----:B------:R-:W-:Y:S02]  /*24250*/  IMAD.MOV.U32 R16, RZ, RZ, R9 ;  /* 0x000000ffff107224 */ /* 0x000fe400078e0009 */
        /* <DEDUP_REMOVED lines=10> */
[----:B------:R-:W-:Y:S02]  /*24300*/  IMAD.MOV.U32 R14, RZ, RZ, R15 ;  /* 0x000000ffff0e7224 */ /* 0x000fe400078e000f */
[----:B------:R-:W-:Y:S02]  /*24310*/  HFMA2 R15, -RZ, RZ, 0, 0 ;  /* 0x00000000ff0f7431 */ /* 0x000fe400000001ff */
[----:B------:R-:W-:Y:S02]  /*24320*/  IMAD.X R5, RZ, RZ, RZ, P0 ;  /* 0x000000ffff057224 */ /* 0x000fe400000e06ff */
[----:B------:R-:W-:Y:S02]  /*24330*/  IMAD.MOV.U32 R59, RZ, RZ, RZ ;  /* 0x000000ffff3b7224 */ /* 0x000fe400078e00ff */
[----:B------:R-:W-:-:S04]  /*24340*/  IMAD.WIDE.U32 R4, R116, R88, R4 ;  /* 0x0000005874047225 */ /* 0x000fc800078e0004 */
[----:B------:R-:W-:Y:S01]  /*24350*/  IMAD.MOV.U32 R19, RZ, RZ, RZ ;  /* 0x000000ffff137224 */ /* 0x000fe200078e00ff */
[----:B------:R-:W-:Y:S01]  /*24360*/  MOV R58, R4 ;  /* 0x00000004003a7202 */ /* 0x000fe20000000f00 */
[----:B------:R-:W-:-:S04]  /*24370*/  IMAD.WIDE.U32 R14, R65, R87, R14 ;  /* 0x00000057410e7225 */ /* 0x000fc800078e000e */
[----:B------:R-:W-:Y:S01]  /*24380*/  IMAD.WIDE.U32 R58, R61, R89, R58 ;  /* 0x000000593d3a7225 */ /* 0x000fe200078e003a */
[----:B------:R-:W-:Y:S02]  /*24390*/  IADD3 R12, P0, PT, R14, R5, RZ ;  /* 0x000000050e0c7210 */ /* 0x000fe40007f1e0ff */
[----:B------:R-:W-:Y:S01]  /*243a0*/  MOV R8, R15 ;  /* 0x0000000f00087202 */ /* 0x000fe20000000f00 */
[----:B------:R-:W-:Y:S02]  /*243b0*/  IMAD.MOV.U32 R15, RZ, RZ, RZ ;  /* 0x000000ffff0f7224 */ /* 0x000fe400078e00ff */
[----:B------:R-:W-:Y:S01]  /*243c0*/  IMAD.X R13, RZ, RZ, RZ, P0 ;  /* 0x000000ffff0d7224 */ /* 0x000fe200000e06ff */
[----:B------:R-:W-:Y:S01]  /*243d0*/  IADD3 R16, P0, PT, R16, R9, RZ ;  /* 0x0000000910107210 */ /* 0x000fe20007f1e0ff */
[----:B------:R-:W-:Y:S02]  /*243e0*/  IMAD.MOV.U32 R9, RZ, RZ, RZ ;  /* 0x000000ffff097224 */ /* 0x000fe400078e00ff */
[----:B------:R-:W-:-:S04]  /*243f0*/  IMAD.WIDE.U32 R12, R11, R88, R12 ;  /* 0x000000580b0c7225 */ /* 0x000fc800078e000c */
[----:B------:R-:W-:Y:S01]  /*24400*/  IMAD.WIDE.U32 R8, R63, R87, R8 ;  /* 0x000000573f087225 */ /* 0x000fe200078e0008 */
[----:B------:R-:W-:-:S03]  /*24410*/  IADD3 R12, P1, PT, R12, R59, RZ ;  /* 0x0000003b0c0c7210 */ /* 0x000fc60007f3e0ff */
[----:B------:R-:W-:Y:S01]  /*24420*/  IMAD.X R17, RZ, RZ, RZ, P0 ;  /* 0x000000ffff117224 */ /* 0x000fe200000e06ff */
[----:B------:R-:W-:Y:S01]  /*24430*/  IADD3 R4, P0, PT, R8, R13, RZ ;  /* 0x0000000d08047210 */ /* 0x000fe20007f1e0ff */
[----:B------:R-:W-:Y:S01]  /*24440*/  IMAD.X R13, RZ, RZ, RZ, P1 ;  /* 0x000000ffff0d7224 */ /* 0x000fe200008e06ff */
[----:B------:R-:W-:Y:S01]  /*24450*/  MOV R8, R9 ;  /* 0x0000000900087202 */ /* 0x000fe20000000f00 */
[----:B------:R-:W-:Y:S02]  /*24460*/  IMAD.MOV.U32 R9, RZ, RZ, RZ ;  /* 0x000000ffff097224 */ /* 0x000fe400078e00ff */
[----:B------:R-:W-:Y:S02]  /*24470*/  IMAD.X R5, RZ, RZ, RZ, P0 ;  /* 0x000000ffff057224 */ /* 0x000fe400000e06ff */
[----:B------:R-:W-:-:S04]  /*24480*/  IMAD.WIDE.U32 R16, R114, R51, R16 ;  /* 0x0000003372107225 */ /* 0x000fc800078e0010 */
[----:B------:R-:W-:Y:S01]  /*24490*/  IMAD.WIDE.U32 R8, R64, R87, R8 ;  /* 0x0000005740087225 */ /* 0x000fe200078e0008 */
[----:B------:R-:W-:Y:S02]  /*244a0*/  MOV R14, R16 ;  /* 0x00000010000e7202 */ /* 0x000fe40000000f00 */
[----:B------:R-:W-:Y:S01]  /*244b0*/  IADD3 R58, P2, PT, R58, R17, RZ ;  /* 0x000000113a3a7210 */ /* 0x000fe20007f5e0ff */
[----:B------:R-:W-:Y:S01]  /*244c0*/  IMAD.WIDE.U32 R4, R65, R88, R4 ;  /* 0x0000005841047225 */ /* 0x000fe200078e0004 */
[----:B------:R-:W-:Y:S02]  /*244d0*/  MOV R18, R9 ;  /* 0x0000000900127202 */ /* 0x000fe40000000f00 */
[----:B------:R-:W-:Y:S01]  /*244e0*/  IADD3.X R59, PT, PT, RZ, RZ, RZ, P2, !PT ;  /* 0x000000ffff3b7210 */ /* 0x000fe200017fe4ff */
[----:B------:R-:W-:Y:S01]  /*244f0*/  IMAD R113, R16, R85, RZ ;  /* 0x0000005510717224 */ /* 0x000fe200078e02ff */
[----:B------:R-:W-:Y:S01]  /*24500*/  IADD3 R16, P0, PT, R8, R5, RZ ;  /* 0x0000000508107210 */ /* 0x000fe20007f1e0ff */
[----:B------:R-:W-:-:S04]  /*24510*/  IMAD.WIDE.U32 R12, R116, R89, R12 ;  /* 0x00000059740c7225 */ /* 0x000fc800078e000c */
        /* <DEDUP_REMOVED lines=9> */
[----:B------:R-:W-:-:S04]  /*245b0*/  IMAD.WIDE.U32 R4, R11, R89, R4 ;  /* 0x000000590b047225 */ /* 0x000fc800078e0004 */
[----:B------:R-:W-:Y:S01]  /*245c0*/  IMAD.WIDE.U32 R12, R61, R90, R12 ;  /* 0x0000005a3d0c7225 */ /* 0x000fe200078e000c */
[----:B------:R-:W-:-:S03]  /*245d0*/  IADD3 R16, P1, PT, R16, R5, RZ ;  /* 0x0000000510107210 */ /* 0x000fc60007f3e0ff */
[----:B------:R-:W-:Y:S01]  /*245e0*/  IMAD.X R9, RZ, RZ, RZ, P0 ;  /* 0x000000ffff097224 */ /* 0x000fe200000e06ff */
[----:B------:R-:W-:Y:S01]  /*245f0*/  IADD3 R4, P0, PT, R4, R13, RZ ;  /* 0x0000000d04047210 */ /* 0x000fe20007f1e0ff */
[----:B------:R-:W-:-:S03]  /*24600*/  IMAD.WIDE.U32 R18, R60, R87, R18 ;  /* 0x000000573c127225 */ /* 0x000fc600078e0012 */
[----:B------:R-:W-:Y:S01]  /*24610*/  IADD3.X R5, PT, PT, RZ, RZ, RZ, P0, !PT ;  /* 0x000000ffff057210 */ /* 0x000fe200007fe4ff */
[----:B------:R-:W-:-:S04]  /*24620*/  IMAD.WIDE.U32 R8, R64, R88, R8 ;  /* 0x0000005840087225 */ /* 0x000fc800078e0008 */
[----:B------:R-:W-:Y:S01]  /*24630*/  IMAD.X R17, RZ, RZ, RZ, P1 ;  /* 0x000000ffff117224 */ /* 0x000fe200008e06ff */
[----:B------:R-:W-:Y:S01]  /*24640*/  IADD3 R118, P0, PT, R18, R9, RZ ;  /* 0x0000000912767210 */ /* 0x000fe20007f1e0ff */
[----:B------:R-:W-:-:S04]  /*24650*/  IMAD.WIDE.U32 R4, R116, R90, R4 ;  /* 0x0000005a74047225 */ /* 0x000fc800078e0004 */
        /* <DEDUP_REMOVED lines=12> */
[----:B------:R-:W-:Y:S01]  /*24720*/  IMAD.HI.U32 R14, R113, R50, R14 ;  /* 0x00000032710e7227 */ /* 0x000fe200078e000e */
[----:B------:R-:W-:-:S03]  /*24730*/  IADD3.X R19, PT, PT, RZ, RZ, RZ, P0, !PT ;  /* 0x000000ffff137210 */ /* 0x000fc600007fe4ff */
[----:B------:R-:W-:Y:S01]  /*24740*/  IMAD.WIDE.U32 R16, R11, R90, R16 ;  /* 0x0000005a0b107225 */ /* 0x000fe200078e0010 */
[----:B------:R-:W-:-:S03]  /*24750*/  IADD3 R58, P3, PT, R58, R14, RZ ;  /* 0x0000000e3a3a7210 */ /* 0x000fc60007f7e0ff */
[----:B------:R-:W-:Y:S02]  /*24760*/  IMAD.MOV.U32 R5, RZ, RZ, RZ ;  /* 0x000000ffff057224 */ /* 0x000fe400078e00ff */
[----:B------:R-:W-:Y:S01]  /*24770*/  IMAD.X R13, RZ, RZ, RZ, P2 ;  /* 0x000000ffff0d7224 */ /* 0x000fe200010e06ff */
[----:B------:R-:W-:Y:S01]  /*24780*/  IADD3 R8, P2, PT, R8, R17, RZ ;  /* 0x0000001108087210 */ /* 0x000fe20007f5e0ff */
[----:B------:R-:W-:Y:S02]  /*24790*/  IMAD.X R119, RZ, RZ, RZ, P1 ;  /* 0x000000ffff777224 */ /* 0x000fe400008e06ff */
[----:B------:R-:W-:Y:S01]  /*247a0*/  IMAD.WIDE.U32 R4, R61, R91, R4 ;  /* 0x0000005b3d047225 */ /* 0x000fe200078e0004 */
[----:B------:R-:W-:-:S03]  /*247b0*/  IADD3.X R9, PT, PT, RZ, RZ, RZ, P2, !PT ;  /* 0x000000ffff097210 */ /* 0x000fc600017fe4ff */
[----:B------:R-:W-:-:S04]  /*247c0*/  IMAD.WIDE.U32 R18, R60, R88, R18 ;  /* 0x000000583c127225 */ /* 0x000fc800078e0012 */
        /* <DEDUP_REMOVED lines=9> */
[----:B------:R-:W-:Y:S01]  /*24860*/  MOV R59, RZ ;  /* 0x000000ff003b7202 */ /* 0x000fe20000000f00 */
[----:B------:R-:W-:Y:S01]  /*24870*/  IMAD.X R17, RZ, RZ, RZ, P3 ;  /* 0x000000ffff117224 */ /* 0x000fe200018e06ff */
[----:B------:R-:W-:Y:S01]  /*24880*/  IADD3.X R5, PT, PT, RZ, RZ, RZ, P0, !PT ;  /* 0x000000ffff057210 */ /* 0x000fe200007fe4ff */
[----:B------:R-:W-:Y:S01]  /*24890*/  IMAD.X R15, RZ, RZ, RZ, P2 ;  /* 0x000000ffff0f7224 */ /* 0x000fe200010e06ff */
[----:B------:R-:W-:Y:S01]  /*248a0*/  IADD3 R12, P2, PT, R118, R9, RZ ;  /* 0x00000009760c7210 */ /* 0x000fe20007f5e0ff */
[----:B------:R-:W-:-:S04]  /*248b0*/  IMAD.WIDE.U32 R16, R116, R91, R16 ;  /* 0x0000005b74107225 */ /* 0x000fc800078e0010 */
[----:B------:R-:W-:Y:S01]  /*248c0*/  IMAD.X R13, RZ, RZ, RZ, P2 ;  /* 0x000000ffff0d7224 */ /* 0x000fe200010e06ff */
[----:B------:R-:W-:Y:S01]  /*248d0*/  IADD3 R8, P3, PT, R8, R17, RZ ;  /* 0x0000001108087210 */ /* 0x000fe20007f7e0ff */
[----:B------:R-:W-:Y:S02]  /*248e0*/  IMAD R87, R58, R85, RZ ;  /* 0x000000553a577224 */ /* 0x000fe400078e02ff */
[----:B------:R-:W-:Y:S02]  /*248f0*/  HFMA2 R17, -RZ, RZ, 0, 0 ;  /* 0x00000000ff117431 */ /* 0x000fe400000001ff */
[----:B------:R-:W-:-:S04]  /*24900*/  IMAD.WIDE.U32 R14, R62, R89, R14 ;  /* 0x000000593e0e7225 */ /* 0x000fc800078e000e */
[----:B------:R-:W-:-:S04]  /*24910*/  IMAD.WIDE.U32 R12, R63, R90, R12 ;  /* 0x0000005a3f0c7225 */ /* 0x000fc800078e000c */
[----:B------:R-:W-:Y:S01]  /*24920*/  IMAD.X R9, RZ, RZ, RZ, P3 ;  /* 0x000000ffff097224 */ /* 0x000fe200018e06ff */
[----:B------:R-:W-:Y:S01]  /*24930*/  IADD3 R14, P3, PT, R14, R13, RZ ;  /* 0x0000000d0e0e7210 */ /* 0x000fe20007f7e0ff */
[----:B------:R-:W-:Y:S01]  /*24940*/  IMAD.HI.U32 R115, R87, R50, R58 ;  /* 0x0000003257737227 */ /* 0x000fe200078e003a */
[----:B------:R-:W-:-:S03]  /*24950*/  IADD3 R58, P2, PT, R19, R15, RZ ;  /* 0x0000000f133a7210 */ /* 0x000fc60007f5e0ff */
[----:B------:R-:W-:-:S04]  /*24960*/  IMAD.WIDE.U32 R8, R11, R91, R8 ;  /* 0x0000005b0b087225 */ /* 0x000fc800078e0008 */
[----:B------:R-:W-:Y:S01]  /*24970*/  IMAD.X R59, RZ, RZ, RZ, P2 ;  /* 0x000000ffff3b7224 */ /* 0x000fe200010e06ff */
[----:B------:R-:W-:Y:S01]  /*24980*/  IADD3 R12, P2, PT, R12, R9, RZ ;  /* 0x000000090c0c7210 */ /* 0x000fe20007f5e0ff */
[----:B------:R-:W-:Y:S02]  /*24990*/  IMAD.X R15, RZ, RZ, RZ, P3 ;  /* 0x000000ffff0f7224 */ /* 0x000fe400018e06ff */
[----:B------:R-:W-:-:S04]  /*249a0*/  IMAD.WIDE.U32 R16, R61, R92, R16 ;  /* 0x0000005c3d107225 */ /* 0x000fc800078e0010 */
[----:B------:R-:W-:Y:S01]  /*249b0*/  IMAD.WIDE.U32 R58, R60, R89, R58 ;  /* 0x000000593c3a7225 */ /* 0x000fe200078e003a */
[----:B------:R-:W-:-:S03]  /*249c0*/  IADD3 R8, P4, PT, R8, R17, RZ ;  /* 0x0000001108087210 */ /* 0x000fc60007f9e0ff */
[----:B------:R-:W-:Y:S01]  /*249d0*/  IMAD.WIDE.U32 R14, R64, R90, R14 ;  /* 0x0000005a400e7225 */ /* 0x000fe200078e000e */
[----:B------:R-:W-:-:S03]  /*249e0*/  IADD3.X R9, PT, PT, RZ, RZ, RZ, P4, !PT ;  /* 0x000000ffff097210 */ /* 0x000fc600027fe4ff */
[----:B------:R-:W-:Y:S02]  /*249f0*/  IMAD.X R13, RZ, RZ, RZ, P2 ;  /* 0x000000ffff0d7224 */ /* 0x000fe400010e06ff */
[----:B------:R-:W-:Y:S01]  /*24a00*/  IMAD.X R19, RZ, RZ, RZ, P1 ;  /* 0x000000ffff137224 */ /* 0x000fe200008e06ff */
[----:B------:R-:W-:Y:S01]  /*24a10*/  IADD3 R88, P1, PT, R58, R15, RZ ;  /* 0x0000000f3a587210 */ /* 0x000fe20007f3e0ff */
        /* <DEDUP_REMOVED lines=8> */
[----:B------:R-:W-:Y:S01]  /*24aa0*/  IMAD.WIDE.U32 R18, R113, R52, R18 ;  /* 0x0000003471127225 */ /* 0x000fe200078e0012 */
[----:B------:R-:W-:-:S03]  /*24ab0*/  IADD3.X R17, PT, PT, RZ, RZ, RZ, P3, !PT ;  /* 0x000000ffff117210 */ /* 0x000fc60001ffe4ff */
[----:B------:R-:W-:Y:S01]  /*24ac0*/  IMAD.WIDE.U32 R88, R62, R90, R88 ;  /* 0x0000005a3e587225 */ /* 0x000fe200078e0058 */
[----:B------:R-:W-:-:S03]  /*24ad0*/  IADD3 R4, P0, PT, R4, R19, RZ ;  /* 0x0000001304047210 */ /* 0x000fc60007f1e0ff */
[----:B------:R-:W-:Y:S01]  /*24ae0*/  IMAD.WIDE.U32 R14, R63, R91, R14 ;  /* 0x0000005b3f0e7225 */ /* 0x000fe200078e000e */
[----:B------:R-:W-:Y:S02]  /*24af0*/  IADD3 R58, P1, PT, R59, R89, RZ ;  /* 0x000000593b3a7210 */ /* 0x000fe40007f3e0ff */
[----:B------:R-:W-:Y:S01]  /*24b00*/  IADD3.X R5, PT, PT, RZ, RZ, RZ, P0, !PT ;  /* 0x000000ffff057210 */ /* 0x000fe200007fe4ff */
[----:B------:R-:W-:Y:S02]  /*24b10*/  IMAD.MOV.U32 R9, RZ, RZ, RZ ;  /* 0x000000ffff097224 */ /* 0x000fe400078e00ff */
        /* <DEDUP_REMOVED lines=16> */
[----:B------:R-:W-:-:S03]  /*24c20*/  IADD3.X R17, PT, PT, RZ, RZ, RZ, P2, !PT ;  /* 0x000000ffff117210 */ /* 0x000fc600017fe4ff */
[----:B------:R-:W-:Y:S02]  /*24c30*/  IMAD.X R9, RZ, RZ, RZ, P0 ;  /* 0x000000ffff097224 */ /* 0x000fe400000e06ff */
[----:B------:R-:W-:Y:S02]  /*24c40*/  IMAD.X R19, RZ, RZ, RZ, P1 ;  /* 0x000000ffff137224 */ /* 0x000fe400008e06ff */
        /* <DEDUP_REMOVED lines=9> */
[----:B------:R-:W-:-:S04]  /*24ce0*/  IMAD.WIDE.U32 R8, R62, R91, R8 ;  /* 0x0000005b3e087225 */ /* 0x000fc800078e0008 */
[----:B------:R-:W-:Y:S01]  /*24cf0*/  IMAD.WIDE.U32 R14, R65, R92, R14 ;  /* 0x0000005c410e7225 */ /* 0x000fe200078e000e */
[----:B------:R-:W-:-:S03]  /*24d00*/  IADD3 R118, P1, PT, R59, R9, RZ ;  /* 0x000000093b767210 */ /* 0x000fc60007f3e0ff */
[----:B------:R-:W-:Y:S01]  /*24d10*/  IMAD.WIDE.U32 R12, R116, R93, R12 ;  /* 0x0000005d740c7225 */ /* 0x000fe200078e000c */
[----:B------:R-:W-:-:S03]  /*24d20*/  IADD3 R88, P5, PT, R88, R15, RZ ;  /* 0x0000000f58587210 */ /* 0x000fc60007fbe0ff */
[----:B------:R-:W-:Y:S01]  /*24d30*/  IMAD R9, R18, R85, RZ ;  /* 0x0000005512097224 */ /* 0x000fe200078e02ff */
[----:B------:R-:W-:Y:S01]  /*24d40*/  IADD3 R14, P3, PT, R14, R13, RZ ;  /* 0x0000000d0e0e7210 */ /* 0x000fe20007f7e0ff */
[----:B------:R-:W-:Y:S02]  /*24d50*/  IMAD.X R5, RZ, RZ, RZ, P0 ;  /* 0x000000ffff057224 */ /* 0x000fe400000e06ff */
[----:B------:R-:W-:-:S04]  /*24d60*/  IMAD.HI.U32 R19, R9, R50, R18 ;  /* 0x0000003209137227 */ /* 0x000fc800078e0012 */
[----:B------:R-:W-:-:S04]  /*24d70*/  IMAD.WIDE.U32 R4, R87, R52, R4 ;  /* 0x0000003457047225 */ /* 0x000fc800078e0004 */
[----:B------:R-:W-:Y:S01]  /*24d80*/  IMAD.X R89, RZ, RZ, RZ, P5 ;  /* 0x000000ffff597224 */ /* 0x000fe200028e06ff */
[----:B------:R-:W-:Y:S01]  /*24d90*/  IADD3 R4, P5, PT, R4, R19, RZ ;  /* 0x0000001304047210 */ /* 0x000fe20007fbe0ff */
[----:B------:R-:W-:Y:S01]  /*24da0*/  IMAD.X R15, RZ, RZ, RZ, P3 ;  /* 0x000000ffff0f7224 */ /* 0x000fe200018e06ff */
[----:B------:R-:W-:Y:S01]  /*24db0*/  IADD3 R16, P3, PT, R16, R5, RZ ;  /* 0x0000000510107210 */ /* 0x000fe20007f7e0ff */
[----:B------:R-:W-:Y:S02]  /*24dc0*/  IMAD.MOV.U32 R13, RZ, RZ, RZ ;  /* 0x000000ffff0d7224 */ /* 0x000fe400078e00ff */
[----:B------:R-:W-:Y:S01]  /*24dd0*/  IMAD.X R5, RZ, RZ, RZ, P5 ;  /* 0x000000ffff057224 */ /* 0x000fe200028e06ff */
[----:B------:R-:W-:Y:S01]  /*24de0*/  IADD3.X R17, PT, PT, RZ, RZ, RZ, P3, !PT ;  /* 0x000000ffff117210 */ /* 0x000fe20001ffe4ff */
[----:B------:R-:W-:-:S04]  /*24df0*/  IMAD.WIDE.U32 R12, R61, R86, R12 ;  /* 0x000000563d0c7225 */ /* 0x000fc800078e000c */
[----:B------:R-:W-:Y:S01]  /*24e00*/  IMAD.X R59, RZ, RZ, RZ, P4 ;  /* 0x000000ffff3b7224 */ /* 0x000fe200020e06ff */
[----:B------:R-:W-:Y:S01]  /*24e10*/  IADD3 R12, P2, PT, R12, R119, RZ ;  /* 0x000000770c0c7210 */ /* 0x000fe20007f5e0ff */
[----:B------:R-:W-:Y:S01]  /*24e20*/  IMAD.WIDE.U32 R4, R9, R51, R4 ;  /* 0x0000003309047225 */ /* 0x000fe200078e0004 */
[----:B------:R-:W-:-:S03]  /*24e30*/  IADD3.X R119, PT, PT, RZ, RZ, RZ, P1, !PT ;  /* 0x000000ffff777210 */ /* 0x000fc60000ffe4ff */
[----:B------:R-:W-:-:S04]  /*24e40*/  IMAD.WIDE.U32 R16, R87, R53, R16 ;  /* 0x0000003557107225 */ /* 0x000fc800078e0010 */
[----:B------:R-:W-:Y:S01]  /*24e50*/  IMAD.WIDE.U32 R14, R11, R93, R14 ;  /* 0x0000005d0b0e7225 */ /* 0x000fe200078e000e */
[----:B------:R-:W-:-:S03]  /*24e60*/  IADD3 R16, P6, PT, R16, R5, RZ ;  /* 0x0000000510107210 */ /* 0x000fc60007fde0ff */
[----:B------:R-:W-:Y:S02]  /*24e70*/  HFMA2 R5, -RZ, RZ, 0, 0 ;  /* 0x00000000ff057431 */ /* 0x000fe400000001ff */
        /* <DEDUP_REMOVED lines=8> */
[----:B------:R-:W-:-:S03]  /*24f00*/  IMAD.WIDE.U32 R12, R114, R57, R12 ;  /* 0x00000039720c7225 */ /* 0x000fc600078e000c */
[----:B------:R-:W-:Y:S01]  /*24f10*/  IADD3.X R19, PT, PT, RZ, RZ, RZ, P0, !PT ;  /* 0x000000ffff137210 */ /* 0x000fe200007fe4ff */
[----:B------:R-:W-:Y:S01]  /*24f20*/  IMAD R8, R4, R85, RZ ;  /* 0x0000005504087224 */ /* 0x000fe200078e02ff */
[----:B------:R-:W-:Y:S01]  /*24f30*/  IADD3 R58, P2, PT, R12, R59, RZ ;  /* 0x0000003b0c3a7210 */ /* 0x000fe20007f5e0ff */
[----:B------:R-:W-:Y:S02]  /*24f40*/  IMAD.X R121, RZ, RZ, RZ, P5 ;  /* 0x000000ffff797224 */ /* 0x000fe400028e06ff */
[----:B------:R-:W-:Y:S02]  /*24f50*/  IMAD.X R15, RZ, RZ, RZ, P4 ;  /* 0x000000ffff0f7224 */ /* 0x000fe400020e06ff */
[----:B------:R-:W-:Y:S02]  /*24f60*/  IMAD.X R89, RZ, RZ, RZ, P3 ;  /* 0x000000ffff597224 */ /* 0x000fe400018e06ff */
[----:B------:R-:W-:-:S04]  /*24f70*/  IMAD.HI.U32 R5, R8, R50, R4 ;  /* 0x0000003208057227 */ /* 0x000fc800078e0004 */
[----:B------:R-:W-:-:S04]  /*24f80*/  IMAD.WIDE.U32 R16, R9, R52, R16 ;  /* 0x0000003409107225 */ /* 0x000fc800078e0010 */
[----:B------:R-:W-:Y:S01]  /*24f90*/  IMAD.WIDE.U32 R120, R87, R54, R120 ;  /* 0x0000003657787225 */ /* 0x000fe200078e0078 */
[----:B------:R-:W-:-:S03]  /*24fa0*/  IADD3 R4, P5, PT, R16, R5, RZ ;  /* 0x0000000510047210 */ /* 0x000fc60007fbe0ff */
[----:B------:R-:W-:Y:S01]  /*24fb0*/  IMAD.WIDE.U32 R14, R116, R86, R14 ;  /* 0x00000056740e7225 */ /* 0x000fe200078e000e */
[----:B------:R-:W-:-:S03]  /*24fc0*/  IADD3 R16, P1, PT, R120, R17, RZ ;  /* 0x0000001178107210 */ /* 0x000fc60007f3e0ff */
[----:B------:R-:W-:Y:S01]  /*24fd0*/  IMAD.WIDE.U32 R88, R65, R93, R88 ;  /* 0x0000005d41587225 */ /* 0x000fe200078e0058 */
[----:B------:R-:W-:-:S03]  /*24fe0*/  IADD3.X R17, PT, PT, RZ, RZ, RZ, P1, !PT ;  /* 0x000000ffff117210 */ /* 0x000fc60000ffe4ff */
[----:B------:R-:W-:-:S04]  /*24ff0*/  IMAD.WIDE.U32 R18, R64, R92, R18 ;  /* 0x0000005c40127225 */ /* 0x000fc800078e0012 */
        /* <DEDUP_REMOVED lines=15> */
[----:B------:R-:W-:-:S04]  /*250f0*/  IMAD.WIDE.U32 R16, R9, R53, R16 ;  /* 0x0000003509107225 */ /* 0x000fc800078e0010 */
[----:B------:R-:W-:-:S04]  /*25100*/  IMAD.WIDE.U32 R88, R63, R93, R88 ;  /* 0x0000005d3f587225 */ /* 0x000fc800078e0058 */
[----:B------:R-:W-:-:S04]  /*25110*/  IMAD.WIDE.U32 R14, R11, R86, R14 ;  /* 0x000000560b0e7225 */ /* 0x000fc800078e000e */
[----:B------:R-:W-:Y:S01]  /*25120*/  IMAD.WIDE.U32 R18, R62, R92, R18 ;  /* 0x0000005c3e127225 */ /* 0x000fe200078e0012 */
[----:B------:R-:W-:-:S03]  /*25130*/  IADD3 R88, P4, PT, R88, R15, RZ ;  /* 0x0000000f58587210 */ /* 0x000fc60007f9e0ff */
[----:B------:R-:W-:Y:S01]  /*25140*/  IMAD R90, R4, R85, RZ ;  /* 0x00000055045a7224 */ /* 0x000fe200078e02ff */
[----:B------:R-:W-:Y:S01]  /*25150*/  IADD3 R118, P3, PT, R119, R19, RZ ;  /* 0x0000001377767210 */ /* 0x000fe20007f7e0ff */
[----:B------:R-:W-:Y:S01]  /*25160*/  IMAD.MOV.U32 R12, RZ, RZ, R4 ;  /* 0x000000ffff0c7224 */ /* 0x000fe200078e0004 */
        /* <DEDUP_REMOVED lines=10> */
[----:B------:R-:W-:Y:S01]  /*25210*/  IMAD.X R89, RZ, RZ, RZ, P4 ;  /* 0x000000ffff597224 */ /* 0x000fe200020e06ff */
[----:B------:R-:W-:Y:S01]  /*25220*/  IADD3 R120, P3, PT, R58, R121, RZ ;  /* 0x000000793a787210 */ /* 0x000fe20007f7e0ff */
[----:B------:R-:W-:Y:S01]  /*25230*/  IMAD.MOV.U32 R13, RZ, RZ, RZ ;  /* 0x000000ffff0d7224 */ /* 0x000fe200078e00ff */
[----:B------:R-:W-:Y:S01]  /*25240*/  IADD3.X R17, PT, PT, RZ, RZ, RZ, P5, !PT ;  /* 0x000000ffff117210 */ /* 0x000fe20002ffe4ff */
[----:B------:R-:W-:Y:S01]  /*25250*/  IMAD.X R5, RZ, RZ, RZ, P0 ;  /* 0x000000ffff057224 */ /* 0x000fe200000e06ff */
[----:B------:R-:W-:Y:S01]  /*25260*/  IADD3 R58, P2, PT, R59, R15, RZ ;  /* 0x0000000f3b3a7210 */ /* 0x000fe20007f5e0ff */
[----:B------:R-:W-:Y:S01]  /*25270*/  IMAD.WIDE.U32 R88, R65, R86, R88 ;  /* 0x0000005641587225 */ /* 0x000fe200078e0058 */
[----:B------:R-:W-:-:S03]  /*25280*/  MOV R15, RZ ;  /* 0x000000ff000f7202 */ /* 0x000fc60000000f00 */
[----:B------:R-:W-:Y:S02]  /*25290*/  IMAD.X R11, RZ, RZ, RZ, P6 ;  /* 0x000000ffff0b7224 */ /* 0x000fe400030e06ff */
[----:B------:R-:W-:-:S04]  /*252a0*/  IMAD.WIDE.U32 R18, R64, R93, R18 ;  /* 0x0000005d40127225 */ /* 0x000fc800078e0012 */
[----:B------:R-:W-:-:S04]  /*252b0*/  IMAD.WIDE.U32 R118, R60, R92, R118 ;  /* 0x0000005c3c767225 */ /* 0x000fc800078e0076 */
[----:B------:R-:W-:-:S04]  /*252c0*/  IMAD.HI.U32 R12, R90, R50, R12 ;  /* 0x000000325a0c7227 */ /* 0x000fc800078e000c */
[----:B------:R-:W-:-:S04]  /*252d0*/  IMAD.WIDE.U32 R4, R8, R52, R4 ;  /* 0x0000003408047225 */ /* 0x000fc800078e0004 */
        /* <DEDUP_REMOVED lines=15> */
[----:B------:R-:W-:Y:S02]  /*253d0*/  IADD3.X R17, PT, PT, RZ, RZ, RZ, P4, !PT ;  /* 0x000000ffff117210 */ /* 0x000fe400027fe4ff */
        /* <DEDUP_REMOVED lines=15> */
[----:B------:R-:W-:-:S04]  /*254d0*/  IMAD.WIDE.U32 R4, R8, R53, R4 ;  /* 0x0000003508047225 */ /* 0x000fc800078e0004 */
[----:B------:R-:W-:Y:S01]  /*254e0*/  IMAD R61, R12, R85, RZ ;  /* 0x000000550c3d7224 */ /* 0x000fe200078e02ff */
[----:B------:R-:W-:Y:S01]  /*254f0*/  IADD3 R16, P3, PT, R16, R5, RZ ;  /* 0x0000000510107210 */ /* 0x000fe20007f7e0ff */
[----:B------:R-:W-:Y:S02]  /*25500*/  IMAD.MOV.U32 R14, RZ, RZ, R12 ;  /* 0x000000ffff0e7224 */ /* 0x000fe400078e000c */
[----:B------:R-:W-:Y:S02]  /*25510*/  IMAD.X R12, RZ, RZ, RZ, P2 ;  /* 0x000000ffff0c7224 */ /* 0x000fe400010e06ff */
[----:B------:R-:W-:-:S03]  /*25520*/  IMAD.WIDE.U32 R18, R64, R86, R18 ;  /* 0x0000005640127225 */ /* 0x000fc600078e0012 */
[----:B------:R-:W-:Y:S01]  /*25530*/  IADD3 R12, P2, PT, R12, R89, RZ ;  /* 0x000000590c0c7210 */ /* 0x000fe20007f5e0ff */
[----:B------:R-:W-:Y:S01]  /*25540*/  IMAD.X R17, RZ, RZ, RZ, P4 ;  /* 0x000000ffff117224 */ /* 0x000fe200020e06ff */
[----:B------:R-:W-:Y:S01]  /*25550*/  IADD3 R4, P4, PT, R4, R13, RZ ;  /* 0x0000000d04047210 */ /* 0x000fe20007f9e0ff */
[----:B------:R-:W-:Y:S01]  /*25560*/  IMAD.HI.U32 R14, R61, R50, R14 ;  /* 0x000000323d0e7227 */ /* 0x000fe200078e000e */
[----:B------:R-:W-:Y:S02]  /*25570*/  IADD3.X R15, PT, PT, RZ, RZ, RZ, P0, !PT ;  /* 0x000000ffff0f7210 */ /* 0x000fe400007fe4ff */
        /* <DEDUP_REMOVED lines=23> */
[----:B------:R-:W-:-:S03]  /*256f0*/  IADD3 R11, P1, PT, R11, R64, RZ ;  /* 0x000000400b0b7210 */ /* 0x000fc60007f3e0ff */
[----:B------:R-:W-:-:S04]  /*25700*/  IMAD.WIDE.U32 R58, R8, R55, R58 ;  /* 0x00000037083a7225 */ /* 0x000fc800078e003a */
[----:B------:R-:W-:-:S04]  /*25710*/  IMAD.WIDE.U32 R16, R90, R53, R16 ;  /* 0x000000355a107225 */ /* 0x000fc800078e0010 */
[----:B------:R-:W-:Y:S01]  /*25720*/  IMAD.WIDE.U32 R4, R61, R51, R4 ;  /* 0x000000333d047225 */ /* 0x000fe200078e0004 */
[----:B------:R-:W-:-:S03]  /*25730*/  IADD3 R58, P5, PT, R58, R17, RZ ;  /* 0x000000113a3a7210 */ /* 0x000fc60007fbe0ff */
[----:B------:R-:W-:Y:S01]  /*25740*/  IMAD.WIDE.U32 R18, R62, R86, R18 ;  /* 0x000000563e127225 */ /* 0x000fe200078e0012 */
[----:B------:R-:W-:Y:S02]  /*25750*/  IADD3 R62, P2, PT, R12, R59, RZ ;  /* 0x0000003b0c3e7210 */ /* 0x000fe40007f5e0ff */
[----:B------:R-:W-:Y:S01]  /*25760*/  IADD3 R16, P6, PT, R16, R5, RZ ;  /* 0x0000000510107210 */ /* 0x000fe20007fde0ff */
[----:B------:R-:W-:Y:S01]  /*25770*/  HFMA2 R5, -RZ, RZ, 0, 0 ;  /* 0x00000000ff057431 */ /* 0x000fe200000001ff */
[----:B------:R-:W-:Y:S01]  /*25780*/  IADD3.X R63, PT, PT, RZ, RZ, RZ, P2, !PT ;  /* 0x000000ffff3f7210 */ /* 0x000fe200017fe4ff */
[----:B------:R-:W-:Y:S01]  /*25790*/  IMAD.X R59, RZ, RZ, RZ, P5 ;  /* 0x000000ffff3b7224 */ /* 0x000fe200028e06ff */
[----:B------:R-:W-:Y:S01]  /*257a0*/  IADD3 R15, P2, PT, R13, R15, RZ ;  /* 0x0000000f0d0f7210 */ /* 0x000fe20007f5e0ff */
[----:B------:R-:W-:Y:S01]  /*257b0*/  IMAD.X R9, RZ, RZ, RZ, P0 ;  /* 0x000000ffff097224 */ /* 0x000fe200000e06ff */
[----:B------:R-:W-:Y:S01]  /*257c0*/  IADD3 R118, P0, PT, R119, R19, RZ ;  /* 0x0000001377767210 */ /* 0x000fe20007f1e0ff */
[----:B------:R-:W-:-:S03]  /*257d0*/  IMAD.WIDE.U32 R62, R8, R56, R62 ;  /* 0x00000038083e7225 */ /* 0x000fc600078e003e */
[----:B------:R-:W-:Y:S01]  /*257e0*/  IADD3 R19, P3, PT, R18, R9, RZ ;  /* 0x0000000912137210 */ /* 0x000fe20007f7e0ff */
[----:B------:R-:W-:-:S04]  /*257f0*/  IMAD.WIDE.U32 R58, R90, R54, R58 ;  /* 0x000000365a3a7225 */ /* 0x000fc800078e003a */
[----:B------:R-:W-:Y:S02]  /*25800*/  IMAD R12, R4, R85, RZ ;  /* 0x00000055040c7224 */ /* 0x000fe400078e02ff */
[----:B------:R-:W-:Y:S02]  /*25810*/  IMAD.X R17, RZ, RZ, RZ, P6 ;  /* 0x000000ffff117224 */ /* 0x000fe400030e06ff */
[----:B------:R-:W-:Y:S01]  /*25820*/  IMAD.X R14, RZ, RZ, RZ, P4 ;  /* 0x000000ffff0e7224 */ /* 0x000fe200020e06ff */
[----:B------:R-:W-:Y:S01]  /*25830*/  IADD3 R62, P4, PT, R62, R59, RZ ;  /* 0x0000003b3e3e7210 */ /* 0x000fe20007f9e0ff */
[----:B------:R-:W-:-:S04]  /*25840*/  IMAD.WIDE.U32 R16, R61, R52, R16 ;  /* 0x000000343d107225 */ /* 0x000fc800078e0010 */
        /* <DEDUP_REMOVED lines=12> */
[----:B------:R-:W-:Y:S02]  /*25910*/  IMAD.X R8, RZ, RZ, RZ, P2 ;  /* 0x000000ffff087224 */ /* 0x000fe400010e06ff */
[----:B------:R-:W-:-:S03]  /*25920*/  IMAD.WIDE.U32 R58, R61, R53, R58 ;  /* 0x000000353d3a7225 */ /* 0x000fc600078e003a */
        /* <DEDUP_REMOVED lines=10> */
[----:B------:R-:W-:Y:S01]  /*259d0*/  IADD3 R13, P1, PT, R13, R14, RZ ;  /* 0x0000000e0d0d7210 */ /* 0x000fe20007f3e0ff */
[----:B------:R-:W-:Y:S01]  /*259e0*/  IMAD.X R117, RZ, RZ, RZ, P5 ;  /* 0x000000ffff757224 */ /* 0x000fe200028e06ff */
[----:B------:R-:W-:Y:S01]  /*259f0*/  IADD3.X R14, PT, PT, RZ, RZ, RZ, P4, !PT ;  /* 0x000000ffff0e7210 */ /* 0x000fe200027fe4ff */
[----:B------:R-:W-:Y:S01]  /*25a00*/  IMAD.WIDE.U32 R4, R90, R56, R8 ;  /* 0x000000385a047225 */ /* 0x000fe200078e0008 */
[----:B------:R-:W-:Y:S02]  /*25a10*/  IADD3.X R18, PT, PT, RZ, RZ, RZ, P1, !PT ;  /* 0x000000ffff127210 */ /* 0x000fe40000ffe4ff */
[----:B------:R-:W-:Y:S01]  /*25a20*/  MOV R91, R16 ;  /* 0x00000010005b7202 */ /* 0x000fe20000000f00 */
        /* <DEDUP_REMOVED lines=13> */
[----:B------:R-:W-:-:S04]  /*25b00*/  IMAD.WIDE.U32 R4, R61, R55, R4 ;  /* 0x000000373d047225 */ /* 0x000fc800078e0004 */
[----:B------:R-:W-:-:S04]  /*25b10*/  IMAD.WIDE.U32 R86, R12, R53, R86 ;  /* 0x000000350c567225 */ /* 0x000fc800078e0056 */
[----:B------:R-:W-:Y:S01]  /*25b20*/  IMAD.X R15, RZ, RZ, RZ, P3 ;  /* 0x000000ffff0f7224 */ /* 0x000fe200018e06ff */
[----:B------:R-:W-:Y:S02]  /*25b30*/  IADD3 R14, P3, PT, R8, R5, RZ ;  /* 0x00000005080e7210 */ /* 0x000fe40007f7e0ff */
[----:B------:R-:W-:Y:S02]  /*25b40*/  IADD3 R114, P6, PT, R4, R87, RZ ;  /* 0x0000005704727210 */ /* 0x000fe40007fde0ff */
        /* <DEDUP_REMOVED lines=12> */
[----:B------:R-:W-:Y:S02]  /*25c10*/  IMAD.X R5, RZ, RZ, RZ, P6 ;  /* 0x000000ffff057224 */ /* 0x000fe400030e06ff */
[----:B------:R-:W-:Y:S01]  /*25c20*/  IMAD.X R118, RZ, RZ, RZ, P4 ;  /* 0x000000ffff767224 */ /* 0x000fe200020e06ff */
[----:B------:R-:W-:Y:S01]  /*25c30*/  IADD3.X R9, PT, PT, RZ, RZ, RZ, P0, !PT ;  /* 0x000000ffff097210 */ /* 0x000fe200007fe4ff */
[----:B------:R-:W-:Y:S01]  /*25c40*/  IMAD.WIDE.U32 R4, R61, R57, R4 ;  /* 0x000000393d047225 */ /* 0x000fe200078e0004 */
[----:B------:R-:W-:-:S02]  /*25c50*/  IADD3 R11, P0, PT, R11, R18, RZ ;  /* 0x000000120b0b7210 */ /* 0x000fc40007f1e0ff */
[----:B------:R-:W-:Y:S01]  /*25c60*/  IADD3 R118, PT, PT, R118, R119, R13 ;  /* 0x0000007776767210 */ /* 0x000fe20007ffe00d */
[----:B------:R-:W-:Y:S01]  /*25c70*/  IMAD.X R18, RZ, RZ, RZ, P2 ;  /* 0x000000ffff127224 */ /* 0x000fe200010e06ff */
[----:B------:R-:W-:Y:S01]  /*25c80*/  IADD3.X R13, PT, PT, RZ, RZ, RZ, P1, !PT ;  /* 0x000000ffff0d7210 */ /* 0x000fe20000ffe4ff */
[----:B------:R-:W-:-:S03]  /*25c90*/  IMAD.WIDE.U32 R8, R12, R55, R8 ;  /* 0x000000370c087225 */ /* 0x000fc600078e0008 */
[----:B------:R-:W-:Y:S01]  /*25ca0*/  IADD3 R18, P2, PT, R18, R11, RZ ;  /* 0x0000000b12127210 */ /* 0x000fe20007f5e0ff */
[----:B------:R-:W-:Y:S01]  /*25cb0*/  IMAD.X R11, RZ, RZ, RZ, P3 ;  /* 0x000000ffff0b7224 */ /* 0x000fe200018e06ff */
[----:B------:R-:W-:Y:S01]  /*25cc0*/  IADD3 R14, P6, PT, R4, R9, RZ ;  /* 0x00000009040e7210 */ /* 0x000fe20007fde0ff */
[----:B------:R-:W-:-:S03]  /*25cd0*/  IMAD.MOV.U32 R93, RZ, RZ, R8 ;  /* 0x000000ffff5d7224 */ /* 0x000fc600078e0008 */
[----:B------:R-:W-:Y:S01]  /*25ce0*/  IADD3 R9, P3, PT, R11, R18, RZ ;  /* 0x000000120b097210 */ /* 0x000fe20007f7e0ff */
[----:B------:R-:W-:Y:S02]  /*25cf0*/  IMAD.X R15, RZ, RZ, RZ, P6 ;  /* 0x000000ffff0f7224 */ /* 0x000fe400030e06ff */
[----:B------:R-:W-:Y:S01]  /*25d00*/  IMAD.X R11, RZ, RZ, RZ, P0 ;  /* 0x000000ffff0b7224 */ /* 0x000fe200000e06ff */
[----:B------:R-:W-:Y:S01]  /*25d10*/  IADD3 R9, P4, PT, R5, R9, RZ ;  /* 0x0000000905097210 */ /* 0x000fe20007f9e0ff */
[----:B------:R-:W-:-:S03]  /*25d20*/  IMAD.WIDE.U32 R4, R12, R56, R14 ;  /* 0x000000380c047225 */ /* 0x000fc600078e000e */
[----:B------:R-:W-:Y:S01]  /*25d30*/  IADD3 R118, PT, PT, R11, R118, R13 ;  /* 0x000000760b767210 */ /* 0x000fe20007ffe00d */
[----:B------:R-:W-:Y:S01]  /*25d40*/  IMAD.X R90, RZ, RZ, RZ, P4 ;  /* 0x000000ffff5a7224 */ /* 0x000fe200020e06ff */
[----:B------:R-:W-:Y:S01]  /*25d50*/  IADD3 R14, P0, PT, R5, R9, RZ ;  /* 0x00000009050e7210 */ /* 0x000fe20007f1e0ff */
[----:B------:R-:W-:Y:S01]  /*25d60*/  IMAD.X R9, RZ, RZ, RZ, P2 ;  /* 0x000000ffff097224 */ /* 0x000fe200010e06ff */
[----:B------:R-:W-:Y:S01]  /*25d70*/  IADD3.X R5, PT, PT, RZ, RZ, RZ, P3, !PT ;  /* 0x000000ffff057210 */ /* 0x000fe20001ffe4ff */
[----:B------:R-:W-:Y:S02]  /*25d80*/  IMAD.MOV.U32 R113, RZ, RZ, R4 ;  /* 0x000000ffff717224 */ /* 0x000fe400078e0004 */
[----:B------:R-:W-:Y:S01]  /*25d90*/  IMAD.X R15, RZ, RZ, RZ, P0 ;  /* 0x000000ffff0f7224 */ /* 0x000fe200000e06ff */
[----:B------:R-:W-:Y:S01]  /*25da0*/  IADD3 R5, PT, PT, R5, R118, R9 ;  /* 0x0000007605057210 */ /* 0x000fe20007ffe009 */
[----:B------:R-:W-:-:S05]  /*25db0*/  IMAD.WIDE.U32 R12, R12, R57, R14 ;  /* 0x000000390c0c7225 */ /* 0x000fca00078e000e */
[----:B------:R-:W-:Y:S02]  /*25dc0*/  IADD3 R90, PT, PT, R13, R5, R90 ;  /* 0x000000050d5a7210 */ /* 0x000fe40007ffe05a */
        /* <DEDUP_REMOVED lines=28> */
.L_x_94:
        /* <DEDUP_REMOVED lines=8> */
.L_x_95:
[----:B------:R-:W-:Y:S05]  /*26010*/  BSYNC.RECONVERGENT B3 ;  /* 0x0000000000037941 */ /* 0x000fea0003800200 */
.L_x_93:
        /* <DEDUP_REMOVED lines=31> */
[----:B------:R-:W-:Y:S01]  /*26210*/  IMAD.WIDE.U32 R8, R111, R10, R8 ;  /* 0x0000000a6f087225 */ /* 0x000fe200078e0008 */
[----:B------:R-:W-:-:S03]  /*26220*/  IADD3 R16, P2, PT, R14, R5, RZ ;  /* 0x000000050e107210 */ /* 0x000fc60007f5e0ff */
[----:B------:R-:W-:Y:S01]  /*26230*/  IMAD.WIDE.U32 R12, R6, R7, R12 ;  /* 0x00000007060c7225 */ /* 0x000fe200078e000c */
[----:B------:R-:W-:-:S03]  /*26240*/  IADD3.X R17, PT, PT, RZ, RZ, RZ, P2, !PT ;  /* 0x000000ffff117210 */ /* 0x000fc600017fe4ff */
[----:B------:R-:W-:Y:S01]  /*26250*/  IMAD.MOV.U32 R18, RZ, RZ, R9 ;  /* 0x000000ffff127224 */ /* 0x000fe200078e0009 */
[----:B------:R-:W-:Y:S01]  /*26260*/  IADD3 R14, P0, PT, R8, R13, RZ ;  /* 0x0000000d080e7210 */ /* 0x000fe20007f1e0ff */
[----:B------:R-:W-:Y:S01]  /*26270*/  IMAD R11, R4, R85, RZ ;  /* 0x00000055040b7224 */ /* 0x000fe200078e02ff */
[----:B------:R-:W-:Y:S01]  /*26280*/  IADD3 R12, P1, PT, R12, R15, RZ ;  /* 0x0000000f0c0c7210 */ /* 0x000fe20007f3e0ff */
[----:B------:R-:W-:Y:S01]  /*26290*/  IMAD.MOV.U32 R5, RZ, RZ, RZ ;  /* 0x000000ffff057224 */ /* 0x000fe200078e00ff */
[----:B------:R-:W-:Y:S01]  /*262a0*/  IADD3.X R15, PT, PT, RZ, RZ, RZ, P0, !PT ;  /* 0x000000ffff0f7210 */ /* 0x000fe200007fe4ff */
[----:B------:R-:W-:-:S04]  /*262b0*/  IMAD.WIDE.U32 R18, R66, R10, R18 ;  /* 0x0000000a42127225 */ /* 0x000fc800078e0012 */
[----:B------:R-:W-:Y:S02]  /*262c0*/  IMAD.X R13, RZ, RZ, RZ, P1 ;  /* 0x000000ffff0d7224 */ /* 0x000fe400008e06ff */
        /* <DEDUP_REMOVED lines=31> */
[----:B------:R-:W-:-:S04]  /*264c0*/  IMAD.WIDE.U32 R16, R64, R53, R16 ;  /* 0x0000003540107225 */ /* 0x000fc800078e0010 */
[----:B------:R-:W-:Y:S02]  /*264d0*/  IMAD R60, R8, R85, RZ ;  /* 0x00000055083c7224 */ /* 0x000fe400078e02ff */
[----:B------:R-:W-:Y:S01]  /*264e0*/  IMAD.MOV.U32 R58, RZ, RZ, R8 ;  /* 0x000000ffff3a7224 */ /* 0x000fe200078e0008 */
[----:B------:R-:W-:Y:S01]  /*264f0*/  IADD3 R8, P2, PT, R16, R9, RZ ;  /* 0x0000000910087210 */ /* 0x000fe20007f5e0ff */
[----:B------:R-:W-:-:S03]  /*26500*/  IMAD.WIDE.U32 R14, R112, R7, R14 ;  /* 0x00000007700e7225 */ /* 0x000fc600078e000e */
[----:B------:R-:W-:Y:S01]  /*26510*/  IADD3.X R9, PT, PT, RZ, RZ, RZ, P2, !PT ;  /* 0x000000ffff097210 */ /* 0x000fe200017fe4ff */
[----:B------:R-:W-:-:S04]  /*26520*/  IMAD.WIDE.U32 R4, R112, R6, R4 ;  /* 0x0000000670047225 */ /* 0x000fc800078e0004 */
[----:B------:R-:W-:Y:S01]  /*26530*/  IMAD.HI.U32 R61, R60, R50, R58 ;  /* 0x000000323c3d7227 */ /* 0x000fe200078e003a */
[----:B------:R-:W-:-:S03]  /*26540*/  IADD3 R4, P1, PT, R4, R15, RZ ;  /* 0x0000000f04047210 */ /* 0x000fc60007f3e0ff */
[----:B------:R-:W-:Y:S02]  /*26550*/  IMAD.MOV.U32 R58, RZ, RZ, R14 ;  /* 0x000000ffff3a7224 */ /* 0x000fe400078e000e */
[----:B------:R-:W-:Y:S01]  /*26560*/  IMAD.X R19, RZ, RZ, RZ, P0 ;  /* 0x000000ffff137224 */ /* 0x000fe200000e06ff */
[----:B------:R-:W-:Y:S01]  /*26570*/  IADD3 R14, P0, PT, R62, R5, RZ ;  /* 0x000000053e0e7210 */ /* 0x000fe20007f1e0ff */
[----:B------:R-:W-:-:S04]  /*26580*/  IMAD.WIDE.U32 R58, R111, R10, R58 ;  /* 0x0000000a6f3a7225 */ /* 0x000fc800078e003a */
        /* <DEDUP_REMOVED lines=14> */
[----:B------:R-:W-:Y:S01]  /*26670*/  IADD3 R18, P1, PT, R18, R15, RZ ;  /* 0x0000000f12127210 */ /* 0x000fe20007f3e0ff */
[----:B------:R-:W-:Y:S02]  /*26680*/  IMAD.X R15, RZ, RZ, RZ, P2 ;  /* 0x000000ffff0f7224 */ /* 0x000fe400010e06ff */
[----:B------:R-:W-:Y:S01]  /*26690*/  IMAD.X R5, RZ, RZ, RZ, P3 ;  /* 0x000000ffff057224 */ /* 0x000fe200018e06ff */
[----:B------:R-:W-:Y:S01]  /*266a0*/  IADD3.X R19, PT, PT, RZ, RZ, RZ, P1, !PT ;  /* 0x000000ffff137210 */ /* 0x000fe20000ffe4ff */
[----:B------:R-:W-:-:S04]  /*266b0*/  IMAD.WIDE.U32 R14, R112, R112, R14 ;  /* 0x00000070700e7225 */ /* 0x000fc800078e000e */
[----:B------:R-:W-:-:S04]  /*266c0*/  IMAD.WIDE.U32 R4, R111, R7, R4 ;  /* 0x000000076f047225 */ /* 0x000fc800078e0004 */
[----:B------:R-:W-:Y:S01]  /*266d0*/  IMAD.WIDE.U32 R12, R60, R51, R12 ;  /* 0x000000333c0c7225 */ /* 0x000fe200078e000c */
[----:B------:R-:W-:-:S03]  /*266e0*/  IADD3 R14, P2, PT, R14, R5, RZ ;  /* 0x000000050e0e7210 */ /* 0x000fc60007f5e0ff */
[----:B------:R-:W-:Y:S02]  /*266f0*/  HFMA2 R5, -RZ, RZ, 0, 0 ;  /* 0x00000000ff057431 */ /* 0x000fe400000001ff */
[----:B------:R-:W-:Y:S01]  /*26700*/  IMAD.X R59, RZ, RZ, RZ, P0 ;  /* 0x000000ffff3b7224 */ /* 0x000fe200000e06ff */
[----:B------:R-:W-:Y:S01]  /*26710*/  MOV R88, R12 ;  /* 0x0000000c00587202 */ /* 0x000fe20000000f00 */
[----:B------:R-:W-:Y:S02]  /*26720*/  IMAD R63, R12, R85, RZ ;  /* 0x000000550c3f7224 */ /* 0x000fe400078e02ff */
[----:B------:R-:W-:-:S04]  /*26730*/  IMAD.WIDE.U32 R58, R110, R7, R58 ;  /* 0x000000076e3a7225 */ /* 0x000fc800078e003a */
[----:B------:R-:W-:-:S04]  /*26740*/  IMAD.WIDE.U32 R18, R66, R6, R18 ;  /* 0x0000000642127225 */ /* 0x000fc800078e0012 */
[----:B------:R-:W-:Y:S01]  /*26750*/  IMAD.HI.U32 R61, R63, R50, R88 ;  /* 0x000000323f3d7227 */ /* 0x000fe200078e0058 */
[----:B------:R-:W-:Y:S02]  /*26760*/  IADD3 R88, P0, PT, R58, R19, RZ ;  /* 0x000000133a587210 */ /* 0x000fe40007f1e0ff */
        /* <DEDUP_REMOVED lines=23> */
[----:B------:R-:W-:Y:S01]  /*268e0*/  IMAD.WIDE.U32 R16, R64, R55, R16 ;  /* 0x0000003740107225 */ /* 0x000fe200078e0010 */
[----:B------:R-:W-:-:S03]  /*268f0*/  MOV R5, RZ ;  /* 0x000000ff00057202 */ /* 0x000fc60000000f00 */
        /* <DEDUP_REMOVED lines=9> */
[----:B------:R-:W-:Y:S01]  /*26990*/  IMAD.MOV.U32 R4, RZ, RZ, R14 ;  /* 0x000000ffff047224 */ /* 0x000fe200078e000e */
[----:B------:R-:W-:Y:S01]  /*269a0*/  IADD3.X R89, PT, PT, RZ, RZ, RZ, P1, !PT ;  /* 0x000000ffff597210 */ /* 0x000fe20000ffe4ff */
[----:B------:R-:W-:-:S04]  /*269b0*/  IMAD.WIDE.U32 R12, R60, R52, R12 ;  /* 0x000000343c0c7225 */ /* 0x000fc800078e000c */
[----:B------:R-:W-:Y:S01]  /*269c0*/  IMAD.X R9, RZ, RZ, RZ, P4 ;  /* 0x000000ffff097224 */ /* 0x000fe200020e06ff */
[----:B------:R-:W-:Y:S01]  /*269d0*/  IADD3 R14, P4, PT, R12, R61, RZ ;  /* 0x0000003d0c0e7210 */ /* 0x000fe20007f9e0ff */
[----:B------:R-:W-:-:S04]  /*269e0*/  IMAD.WIDE.U32 R4, R67, R10, R4 ;  /* 0x0000000a43047225 */ /* 0x000fc800078e0004 */
[----:B------:R-:W-:Y:S01]  /*269f0*/  IMAD.X R19, RZ, RZ, RZ, P2 ;  /* 0x000000ffff137224 */ /* 0x000fe200010e06ff */
[----:B------:R-:W-:Y:S01]  /*26a00*/  IADD3 R12, P3, PT, R4, R17, RZ ;  /* 0x00000011040c7210 */ /* 0x000fe20007f7e0ff */
[----:B------:R-:W-:Y:S02]  /*26a10*/  IMAD.X R119, RZ, RZ, RZ, P0 ;  /* 0x000000ffff777224 */ /* 0x000fe400000e06ff */
[----:B------:R-:W-:Y:S02]  /*26a20*/  HFMA2 R17, -RZ, RZ, 0, 0 ;  /* 0x00000000ff117431 */ /* 0x000fe400000001ff */
[----:B------:R-:W-:-:S04]  /*26a30*/  IMAD.WIDE.U32 R8, R11, R54, R8 ;  /* 0x000000360b087225 */ /* 0x000fc800078e0008 */
        /* <DEDUP_REMOVED lines=15> */
[----:B------:R-:W-:-:S02]  /*26b30*/  IMAD.X R59, RZ, RZ, RZ, P1 ;  /* 0x000000ffff3b7224 */ /* 0x000fc400008e06ff */
[----:B------:R-:W-:-:S04]  /*26b40*/  IMAD.WIDE.U32 R12, R64, R56, R12 ;  /* 0x00000038400c7225 */ /* 0x000fc800078e000c */
[----:B------:R-:W-:Y:S01]  /*26b50*/  IMAD.WIDE.U32 R88, R66, R112, R88 ;  /* 0x0000007042587225 */ /* 0x000fe200078e0058 */
[----:B------:R-:W-:-:S03]  /*26b60*/  IADD3 R8, P4, PT, R12, R9, RZ ;  /* 0x000000090c087210 */ /* 0x000fc60007f9e0ff */
        /* <DEDUP_REMOVED lines=19> */
[----:B------:R-:W-:-:S04]  /*26ca0*/  IMAD.WIDE.U32 R16, R67, R111, R16 ;  /* 0x0000006f43107225 */ /* 0x000fc800078e0010 */
        /* <DEDUP_REMOVED lines=19> */
[----:B------:R-:W-:Y:S01]  /*26de0*/  IMAD.WIDE.U32 R12, R67, R112, R12 ;  /* 0x00000070430c7225 */ /* 0x000fe200078e000c */
[----:B------:R-:W-:-:S03]  /*26df0*/  IADD3 R58, P0, PT, R18, R5, RZ ;  /* 0x00000005123a7210 */ /* 0x000fc60007f1e0ff */
        /* <DEDUP_REMOVED lines=10> */
[----:B------:R-:W-:Y:S01]  /*26ea0*/  IMAD.WIDE.U32 R4, R62, R51, R4 ;  /* 0x000000333e047225 */ /* 0x000fe200078e0004 */
[----:B------:R-:W-:-:S03]  /*26eb0*/  IADD3.X R89, PT, PT, RZ, RZ, RZ, P3, !PT ;  /* 0x000000ffff597210 */ /* 0x000fc60001ffe4ff */
[----:B------:R-:W-:Y:S01]  /*26ec0*/  IMAD.X R59, RZ, RZ, RZ, P0 ;  /* 0x000000ffff3b7224 */ /* 0x000fe200000e06ff */
[----:B------:R-:W-:Y:S01]  /*26ed0*/  MOV R12, R4 ;  /* 0x00000004000c7202 */ /* 0x000fe20000000f00 */
[----:B------:R-:W-:Y:S02]  /*26ee0*/  IMAD.X R65, RZ, RZ, RZ, P4 ;  /* 0x000000ffff417224 */ /* 0x000fe400020e06ff */
[----:B------:R-:W-:Y:S02]  /*26ef0*/  IMAD.X R17, RZ, RZ, RZ, P2 ;  /* 0x000000ffff117224 */ /* 0x000fe400010e06ff */
[----:B------:R-:W-:Y:S01]  /*26f00*/  IMAD R8, R4, R85, RZ ;  /* 0x0000005504087224 */ /* 0x000fe200078e02ff */
[----:B------:R-:W-:Y:S01]  /*26f10*/  IADD3 R4, P3, PT, R14, R19, RZ ;  /* 0x000000130e047210 */ /* 0x000fe20007f7e0ff */
[----:B------:R-:W-:Y:S01]  /*26f20*/  IMAD.WIDE.U32 R58, R63, R53, R58 ;  /* 0x000000353f3a7225 */ /* 0x000fe200078e003a */
[----:B------:R-:W-:-:S03]  /*26f30*/  IADD3 R14, P6, PT, R15, R18, RZ ;  /* 0x000000120f0e7210 */ /* 0x000fc60007fde0ff */
[C---:B------:R-:W-:Y:S01]  /*26f40*/  IMAD.WIDE.U32 R88, R67.reuse, R66, R88 ;  /* 0x0000004243587225 */ /* 0x040fe200078e0058 */
[----:B------:R-:W-:Y:S02]  /*26f50*/  IADD3 R18, P4, PT, R58, R5, RZ ;  /* 0x000000053a127210 */ /* 0x000fe40007f9e0ff */
        /* <DEDUP_REMOVED lines=9> */
[----:B------:R-:W-:Y:S01]  /*26ff0*/  IMAD.WIDE.U32 R4, R60, R55, R4 ;  /* 0x000000373c047225 */ /* 0x000fe200078e0004 */
[----:B------:R-:W-:-:S03]  /*27000*/  IADD3 R9, P2, PT, R16, R9, RZ ;  /* 0x0000000910097210 */ /* 0x000fc60007f5e0ff */
[----:B------:R-:W-:Y:S01]  /*27010*/  IMAD.WIDE.U32 R14, R11, R57, R14 ;  /* 0x000000390b0e7225 */ /* 0x000fe200078e000e */
[----:B------:R-:W-:Y:S02]  /*27020*/  IADD3 R4, P3, PT, R4, R59, RZ ;  /* 0x0000003b04047210 */ /* 0x000fe40007f7e0ff */
[----:B------:R-:W-:Y:S01]  /*27030*/  IADD3.X R59, PT, PT, RZ, RZ, RZ, P0, !PT ;  /* 0x000000ffff3b7210 */ /* 0x000fe200007fe4ff */
[----:B------:R-:W-:Y:S01]  /*27040*/  IMAD.X R65, RZ, RZ, RZ, P1 ;  /* 0x000000ffff417224 */ /* 0x000fe200008e06ff */
[----:B------:R-:W-:Y:S01]  /*27050*/  IADD3 R14, P4, PT, R14, R5, RZ ;  /* 0x000000050e0e7210 */ /* 0x000fe20007f9e0ff */
[----:B------:R-:W-:Y:S02]  /*27060*/  IMAD.MOV.U32 R13, RZ, RZ, RZ ;  /* 0x000000ffff0d7224 */ /* 0x000fe400078e00ff */
[----:B------:R-:W-:Y:S01]  /*27070*/  IMAD.X R89, RZ, RZ, RZ, P5 ;  /* 0x000000ffff597224 */ /* 0x000fe200028e06ff */
[----:B------:R-:W-:Y:S01]  /*27080*/  IADD3 R9, P5, PT, R15, R9, RZ ;  /* 0x000000090f097210 */ /* 0x000fe20007fbe0ff */
[----:B------:R-:W-:-:S02]  /*27090*/  IMAD.X R5, RZ, RZ, RZ, P2 ;  /* 0x000000ffff057224 */ /* 0x000fc400010e06ff */
[----:B------:R-:W-:Y:S01]  /*270a0*/  IMAD.WIDE.U32 R64, R110, R112, R64 ;  /* 0x000000706e407225 */ /* 0x000fe200078e0040 */
[----:B------:R-:W-:-:S03]  /*270b0*/  IADD3.X R11, PT, PT, RZ, RZ, RZ, P5, !PT ;  /* 0x000000ffff0b7210 */ /* 0x000fc60002ffe4ff */
[----:B------:R-:W-:Y:S01]  /*270c0*/  IMAD.HI.U32 R12, R8, R50, R12 ;  /* 0x00000032080c7227 */ /* 0x000fe200078e000c */
        /* <DEDUP_REMOVED lines=15> */
[----:B------:R-:W-:Y:S02]  /*271c0*/  HFMA2 R5, -RZ, RZ, 0, 0 ;  /* 0x00000000ff057431 */ /* 0x000fe400000001ff */
[----:B------:R-:W-:Y:S01]  /*271d0*/  IMAD.X R65, RZ, RZ, RZ, P1 ;  /* 0x000000ffff417224 */ /* 0x000fe200008e06ff */
[----:B------:R-:W-:Y:S01]  /*271e0*/  IADD3 R18, P2, PT, R4, R19, RZ ;  /* 0x0000001304127210 */ /* 0x000fe20007f5e0ff */
[----:B------:R-:W-:Y:S01]  /*271f0*/  IMAD.WIDE.U32 R12, R8, R51, R12 ;  /* 0x00000033080c7225 */ /* 0x000fe200078e000c */
[----:B------:R-:W-:-:S03]  /*27200*/  IADD3 R16, P5, PT, R15, R9, RZ ;  /* 0x000000090f107210 */ /* 0x000fc60007fbe0ff */
[----:B------:R-:W-:Y:S01]  /*27210*/  IMAD R9, R12, R85, RZ ;  /* 0x000000550c097224 */ /* 0x000fe200078e02ff */
[----:B------:R-:W-:Y:S01]  /*27220*/  IADD3.X R17, PT, PT, RZ, RZ, RZ, P5, !PT ;  /* 0x000000ffff117210 */ /* 0x000fe20002ffe4ff */
[----:B------:R-:W-:Y:S02]  /*27230*/  IMAD.MOV.U32 R4, RZ, RZ, R12 ;  /* 0x000000ffff047224 */ /* 0x000fe400078e000c */
[----:B------:R-:W-:-:S04]  /*27240*/  IMAD.WIDE.U32 R64, R110, R111, R64 ;  /* 0x0000006f6e407225 */ /* 0x000fc800078e0040 */
[----:B------:R-:W-:Y:S02]  /*27250*/  IMAD.X R15, RZ, RZ, RZ, P0 ;  /* 0x000000ffff0f7224 */ /* 0x000fe400000e06ff */
[----:B------:R-:W-:-:S04]  /*27260*/  IMAD.HI.U32 R4, R9, R50, R4 ;  /* 0x0000003209047227 */ /* 0x000fc800078e0004 */
        /* <DEDUP_REMOVED lines=18> */
[C---:B------:R-:W-:Y:S01]  /*27390*/  IMAD.WIDE.U32 R64, R110.reuse, R66, R64 ;  /* 0x000000426e407225 */ /* 0x040fe200078e0040 */
        /* <DEDUP_REMOVED lines=41> */
[----:B------:R-:W-:Y:S02]  /*27630*/  IADD3.X R59, PT, PT, RZ, RZ, RZ, P4, !PT ;  /* 0x000000ffff3b7210 */ /* 0x000fe400027fe4ff */
[----:B------:R-:W-:Y:S01]  /*27640*/  IADD3 R16, P4, PT, R61, R13, RZ ;  /* 0x0000000d3d107210 */ /* 0x000fe20007f9e0ff */
[----:B------:R-:W-:Y:S01]  /*27650*/  IMAD R58, R4, R85, RZ ;  /* 0x00000055043a7224 */ /* 0x000fe200078e02ff */
[----:B------:R-:W-:Y:S01]  /*27660*/  IADD3 R60, P5, PT, R60, R19, RZ ;  /* 0x000000133c3c7210 */ /* 0x000fe20007fbe0ff */
[----:B------:R-:W-:-:S02]  /*27670*/  IMAD.MOV.U32 R5, RZ, RZ, RZ ;  /* 0x000000ffff057224 */ /* 0x000fc400078e00ff */
[----:B------:R-:W-:Y:S01]  /*27680*/  IMAD.WIDE.U32 R14, R9, R52, R14 ;  /* 0x00000034090e7225 */ /* 0x000fe200078e000e */
[----:B------:R-:W-:-:S03]  /*27690*/  IADD3.X R61, PT, PT, RZ, RZ, RZ, P5, !PT ;  /* 0x000000ffff3d7210 */ /* 0x000fc60002ffe4ff */
        /* <DEDUP_REMOVED lines=8> */
[----:B------:R-:W-:-:S03]  /*27720*/  IMAD.WIDE.U32 R16, R62, R57, R16 ;  /* 0x000000393e107225 */ /* 0x000fc600078e0010 */
        /* <DEDUP_REMOVED lines=26> */
[----:B------:R-:W-:Y:S02]  /*278d0*/  IMAD.X R5, RZ, RZ, RZ, P2 ;  /* 0x000000ffff057224 */ /* 0x000fe400010e06ff */
[----:B------:R-:W-:-:S02]  /*278e0*/  IMAD.X R61, RZ, RZ, RZ, P5 ;  /* 0x000000ffff3d7224 */ /* 0x000fc400028e06ff */
[----:B------:R-:W-:-:S04]  /*278f0*/  IMAD.WIDE.U32 R62, R9, R55, R4 ;  /* 0x00000037093e7225 */ /* 0x000fc800078e0004 */
        /* <DEDUP_REMOVED lines=9> */
[----:B------:R-:W-:Y:S02]  /*27990*/  IADD3 R11, P3, PT, R17, R11, RZ ;  /* 0x0000000b110b7210 */ /* 0x000fe40007f7e0ff */
        /* <DEDUP_REMOVED lines=9> */
[----:B------:R-:W-:Y:S02]  /*27a30*/  IADD3.X R13, PT, PT, RZ, RZ, RZ, P5, !PT ;  /* 0x000000ffff0d7210 */ /* 0x000fe40002ffe4ff */
[----:B------:R-:W-:Y:S01]  /*27a40*/  IADD3.X R17, PT, PT, RZ, RZ, RZ, P0, !PT ;  /* 0x000000ffff117210 */ /* 0x000fe200007fe4ff */
[----:B------:R-:W-:Y:S01]  /*27a50*/  IMAD.WIDE.U32 R8, R9, R57, R62 ;  /* 0x0000003909087225 */ /* 0x000fe200078e003e */
[----:B------:R-:W-:-:S03]  /*27a60*/  IADD3 R4, P0, PT, R4, R11, RZ ;  /* 0x0000000b04047210 */ /* 0x000fc60007f1e0ff */
[----:B------:R-:W-:Y:S02]  /*27a70*/  IMAD.X R11, RZ, RZ, RZ, P2 ;  /* 0x000000ffff0b7224 */ /* 0x000fe400010e06ff */
[----:B------:R-:W-:-:S03]  /*27a80*/  IMAD.WIDE.U32 R62, R58, R55, R16 ;  /* 0x000000373a3e7225 */ /* 0x000fc600078e0010 */
[----:B------:R-:W-:Y:S01]  /*27a90*/  IADD3 R11, P2, PT, R11, R4, RZ ;  /* 0x000000040b0b7210 */ /* 0x000fe20007f5e0ff */
[----:B------:R-:W-:Y:S01]  /*27aa0*/  IMAD.X R4, RZ, RZ, RZ, P3 ;  /* 0x000000ffff047224 */ /* 0x000fe200018e06ff */
[----:B------:R-:W-:-:S04]  /*27ab0*/  IADD3 R16, P6, PT, R8, R63, RZ ;  /* 0x0000003f08107210 */ /* 0x000fc80007fde0ff */
[----:B------:R-:W-:Y:S01]  /*27ac0*/  IADD3 R8, P3, PT, R4, R11, RZ ;  /* 0x0000000b04087210 */ /* 0x000fe20007f7e0ff */
[----:B------:R-:W-:Y:S02]  /*27ad0*/  IMAD.X R11, RZ, RZ, RZ, P4 ;  /* 0x000000ffff0b7224 */ /* 0x000fe400020e06ff */
[----:B------:R-:W-:Y:S01]  /*27ae0*/  IMAD.X R17, RZ, RZ, RZ, P6 ;  /* 0x000000ffff117224 */ /* 0x000fe200030e06ff */
[----:B------:R-:W-:Y:S02]  /*27af0*/  IADD3 R9, P4, PT, R9, R8, RZ ;  /* 0x0000000809097210 */ /* 0x000fe40007f9e0ff */
[----:B------:R-:W-:Y:S01]  /*27b00*/  IADD3 R11, PT, PT, R11, R5, R13 ;  /* 0x000000050b0b7210 */ /* 0x000fe20007ffe00d */
[----:B------:R-:W-:Y:S01]  /*27b10*/  IMAD.WIDE.U32 R4, R58, R56, R16 ;  /* 0x000000383a047225 */ /* 0x000fe200078e0010 */
[----:B------:R-:W-:-:S03]  /*27b20*/  IADD3.X R13, PT, PT, RZ, RZ, RZ, P1, !PT ;  /* 0x000000ffff0d7210 */ /* 0x000fc60000ffe4ff */
[----:B------:R-:W-:Y:S01]  /*27b30*/  IMAD.X R16, RZ, RZ, RZ, P0 ;  /* 0x000000ffff107224 */ /* 0x000fe200000e06ff */
[----:B------:R-:W-:Y:S01]  /*27b40*/  IADD3 R8, P0, PT, R5, R9, RZ ;  /* 0x0000000905087210 */ /* 0x000fe20007f1e0ff */
[----:B------:R-:W-:Y:S01]  /*27b50*/  IMAD.X R5, RZ, RZ, RZ, P2 ;  /* 0x000000ffff057224 */ /* 0x000fe200010e06ff */
[----:B------:R-:W-:Y:S01]  /*27b60*/  MOV R63, R4 ;  /* 0x00000004003f7202 */ /* 0x000fe20000000f00 */
[----:B------:R-:W-:Y:S01]  /*27b70*/  IMAD.X R65, RZ, RZ, RZ, P4 ;  /* 0x000000ffff417224 */ /* 0x000fe200020e06ff */
[----:B------:R-:W-:Y:S01]  /*27b80*/  IADD3 R11, PT, PT, R16, R11, R13 ;  /* 0x0000000b100b7210 */ /* 0x000fe20007ffe00d */
[----:B------:R-:W-:Y:S01]  /*27b90*/  IMAD.X R9, RZ, RZ, RZ, P0 ;  /* 0x000000ffff097224 */ /* 0x000fe200000e06ff */
[----:B------:R-:W-:Y:S01]  /*27ba0*/  IADD3.X R16, PT, PT, RZ, RZ, RZ, P3, !PT ;  /* 0x000000ffff107210 */ /* 0x000fe20001ffe4ff */
[----:B------:R-:W-:-:S03]  /*27bb0*/  IMAD.WIDE.U32 R58, R58, R57, R8 ;  /* 0x000000393a3a7225 */ /* 0x000fc600078e0008 */
[----:B------:R-:W-:Y:S01]  /*27bc0*/  IADD3 R11, PT, PT, R16, R11, R5 ;  /* 0x0000000b100b7210 */ /* 0x000fe20007ffe005 */
        /* <DEDUP_REMOVED lines=29> */
.L_x_97:
        /* <DEDUP_REMOVED lines=8> */
.L_x_98:
[----:B------:R-:W-:Y:S05]  /*27e20*/  BSYNC.RECONVERGENT B3 ;  /* 0x0000000000037941 */ /* 0x000fea0003800200 */
.L_x_96:
[C---:B------:R-:W-:Y:S01]  /*27e30*/  IMAD R5, R91.reuse, 0x2, R69 ;  /* 0x000000025b057824 */ /* 0x040fe200078e0245 */
[----:B------:R-:W-:Y:S01]  /*27e40*/  LEA R59, R116, R70, 0x1 ;  /* 0x00000046743b7211 */ /* 0x000fe200078e08ff */
[----:B------:R-:W-:Y:S01]  /*27e50*/  IMAD.MOV.U32 R17, RZ, RZ, RZ ;  /* 0x000000ffff117224 */ /* 0x000fe200078e00ff */
[----:B------:R-:W-:Y:S01]  /*27e60*/  LEA R61, R114, R72, 0x1 ;  /* 0x00000048723d7211 */ /* 0x000fe200078e08ff */
[----:B------:R-:W-:Y:S01]  /*27e70*/  IMAD.IADD R58, R14, 0x1, -R5 ;  /* 0x000000010e3a7824 */ /* 0x000fe200078e0a05 */
[----:B------:R-:W-:Y:S01]  /*27e80*/  LEA R5, R86, R71, 0x1 ;  /* 0x0000004756057211 */ /* 0x000fe200078e08ff */
[----:B------:R-:W-:Y:S01]  /*27e90*/  IMAD.IADD R59, R18, 0x1, -R59 ;  /* 0x00000001123b7824 */ /* 0x000fe200078e0a3b */
[----:B------:R-:W-:Y:S01]  /*27ea0*/  BSSY.RECONVERGENT B3, `(.L_x_99) ;  /* 0x00001f0000037945 */ /* 0x000fe20003800200 */
[----:B------:R-:W-:Y:S02]  /*27eb0*/  IMAD.IADD R91, R91, 0x1, -R58 ;  /* 0x000000015b5b7824 */ /* 0x000fe400078e0a3a */
[----:B------:R-:W-:-:S02]  /*27ec0*/  IMAD.IADD R60, R60, 0x1, -R5 ;  /* 0x000000013c3c7824 */ /* 0x000fc400078e0a05 */
[----:B------:R-:W-:-:S04]  /*27ed0*/  IMAD.WIDE.U32 R8, R91, R10, RZ ;  /* 0x0000000a5b087225 */ /* 0x000fc800078e00ff */
[----:B------:R-:W-:Y:S01]  /*27ee0*/  IMAD.IADD R116, R116, 0x1, -R59 ;  /* 0x0000000174747824 */ /* 0x000fe200078e0a3b */
[----:B------:R-:W-:Y:S01]  /*27ef0*/  MOV R4, R9 ;  /* 0x0000000900047202 */ /* 0x000fe20000000f00 */
[----:B------:R-:W-:Y:S02]  /*27f00*/  IMAD.MOV.U32 R5, RZ, RZ, RZ ;  /* 0x000000ffff057224 */ /* 0x000fe400078e00ff */
[----:B------:R-:W-:Y:S02]  /*27f10*/  HFMA2 R9, -RZ, RZ, 0, 0 ;  /* 0x00000000ff097431 */ /* 0x000fe400000001ff */
[----:B------:R-:W-:Y:S01]  /*27f20*/  IMAD.IADD R86, R86, 0x1, -R60 ;  /* 0x0000000156567824 */ /* 0x000fe200078e0a3c */
[----:B------:R-:W-:Y:S01]  /*27f30*/  MOV R14, R8 ;  /* 0x00000008000e7202 */ /* 0x000fe20000000f00 */
[----:B------:R-:W-:-:S04]  /*27f40*/  IMAD.WIDE.U32 R4, R116, R10, R4 ;  /* 0x0000000a74047225 */ /* 0x000fc800078e0004 */
[----:B------:R-:W-:Y:S02]  /*27f50*/  IMAD.MOV.U32 R16, RZ, RZ, R5 ;  /* 0x000000ffff107224 */ /* 0x000fe400078e0005 */
[----:B------:R-:W-:Y:S02]  /*27f60*/  HFMA2 R5, -RZ, RZ, 0, 0 ;  /* 0x00000000ff057431 */ /* 0x000fe400000001ff */
[----:B------:R-:W-:Y:S02]  /*27f70*/  IMAD.IADD R61, R12, 0x1, -R61 ;  /* 0x000000010c3d7824 */ /* 0x000fe400078e0a3d */
[----:B------:R-:W-:-:S04]  /*27f80*/  IMAD.WIDE.U32 R16, R86, R10, R16 ;  /* 0x0000000a56107225 */ /* 0x000fc800078e0010 */
[----:B------:R-:W-:Y:S02]  /*27f90*/  IMAD R115, R8, R85, RZ ;  /* 0x0000005508737224 */ /* 0x000fe400078e02ff */
[----:B------:R-:W-:Y:S02]  /*27fa0*/  IMAD.IADD R114, R114, 0x1, -R61 ;  /* 0x0000000172727824 */ /* 0x000fe400078e0a3d */
[----:B------:R-:W-:-:S04]  /*27fb0*/  IMAD.WIDE.U32 R4, R91, R7, R4 ;  /* 0x000000075b047225 */ /* 0x000fc800078e0004 */
[----:B------:R-:W-:Y:S01]  /*27fc0*/  IMAD.MOV.U32 R8, RZ, RZ, R17 ;  /* 0x000000ffff087224 */ /* 0x000fe200078e0011 */
[----:B------:R-:W-:Y:S01]  /*27fd0*/  IADD3 R12, P0, PT, R16, R5, RZ ;  /* 0x00000005100c7210 */ /* 0x000fe20007f1e0ff */
[----:B------:R-:W-:Y:S01]  /*27fe0*/  IMAD R5, R93, 0x2, R73 ;  /* 0x000000025d057824 */ /* 0x000fe200078e0249 */
[----:B------:R-:W-:Y:S01]  /*27ff0*/  LEA R16, R113, R74, 0x1 ;  /* 0x0000004a71107211 */ /* 0x000fe200078e08ff */
[----:B------:R-:W-:-:S04]  /*28000*/  IMAD.WIDE.U32 R8, R114, R10, R8 ;  /* 0x0000000a72087225 */ /* 0x000fc800078e0008 */
[----:B------:R-:W-:Y:S02]  /*28010*/  IMAD.X R13, RZ, RZ, RZ, P0 ;  /* 0x000000ffff0d7224 */ /* 0x000fe400000e06ff */
[----:B------:R-:W-:Y:S02]  /*28020*/  IMAD.IADD R62, R62, 0x1, -R5 ;  /* 0x000000013e3e7824 */ /* 0x000fe400078e0a05 */
[----:B------:R-:W-:-:S03]  /*28030*/  IMAD.WIDE.U32 R12, R116, R7, R12 ;  /* 0x00000007740c7225 */ /* 0x000fc600078e000c */
[----:B------:R-:W-:Y:S01]  /*28040*/  IADD3 R93, PT, PT, -R62, R93, RZ ;  /* 0x0000005d3e5d7210 */ /* 0x000fe20007ffe1ff */
[----:B------:R-:W-:Y:S01]  /*28050*/  IMAD.MOV.U32 R18, RZ, RZ, R9 ;  /* 0x000000ffff127224 */ /* 0x000fe200078e0009 */
[----:B------:R-:W-:Y:S01]  /*28060*/  IADD3 R118, P0, PT, R8, R13, RZ ;  /* 0x0000000d08767210 */ /* 0x000fe20007f1e0ff */
[----:B------:R-:W-:Y:S01]  /*28070*/  IMAD.MOV.U32 R19, RZ, RZ, RZ ;  /* 0x000000ffff137224 */ /* 0x000fe200078e00ff */
[----:B------:R-:W-:Y:S01]  /*28080*/  LEA R8, R90, R68, 0x1 ;  /* 0x000000445a087211 */ /* 0x000fe200078e08ff */
[----:B------:R-:W-:Y:S01]  /*28090*/  IMAD.MOV.U32 R15, RZ, RZ, RZ ;  /* 0x000000ffff0f7224 */ /* 0x000fe200078e00ff */
[----:B------:R-:W-:Y:S01]  /*280a0*/  MOV R13, RZ ;  /* 0x000000ff000d7202 */ /* 0x000fe20000000f00 */
[----:B------:R-:W-:Y:S01]  /*280b0*/  IMAD.X R119, RZ, RZ, RZ, P0 ;  /* 0x000000ffff777224 */ /* 0x000fe200000e06ff */
[----:B------:R-:W-:Y:S01]  /*280c0*/  IADD3 R65, PT, PT, -R8, R65, RZ ;  /* 0x0000004108417210 */ /* 0x000fe20007ffe1ff */
[----:B------:R-:W-:-:S03]  /*280d0*/  IMAD.WIDE.U32 R18, R93, R10, R18 ;  /* 0x0000000a5d127225 */ /* 0x000fc600078e0012 */
[----:B------:R-:W-:Y:S01]  /*280e0*/  IADD3 R90, PT, PT, -R65, R90, RZ ;  /* 0x0000005a415a7210 */ /* 0x000fe20007ffe1ff */
[----:B------:R-:W-:-:S04]  /*280f0*/  IMAD.WIDE.U32 R118, R86, R7, R118 ;  /* 0x0000000756767225 */ /* 0x000fc800078e0076 */
[----:B------:R-:W-:Y:S01]  /*28100*/  IMAD.HI.U32 R15, R115, R50, R14 ;  /* 0x00000032730f7227 */ /* 0x000fe200078e000e */
[----:B------:R-:W-:-:S03]  /*28110*/  IADD3 R8, P0, PT, R18, R119, RZ ;  /* 0x0000007712087210 */ /* 0x000fc60007f1e0ff */
[----:B------:R-:W-:Y:S02]  /*28120*/  IMAD.MOV.U32 R18, RZ, RZ, R19 ;  /* 0x000000ffff127224 */ /* 0x000fe400078e0013 */
[----:B------:R-:W-:Y:S02]  /*28130*/  HFMA2 R19, -RZ, RZ, 0, 0 ;  /* 0x00000000ff137431 */ /* 0x000fe400000001ff */
[----:B------:R-:W-:Y:S01]  /*28140*/  IMAD.IADD R63, R63, 0x1, -R16 ;  /* 0x000000013f3f7824 */ /* 0x000fe200078e0a10 */
[----:B------:R-:W-:Y:S01]  /*28150*/  IADD3 R4, P1, PT, R4, R15, RZ ;  /* 0x0000000f04047210 */ /* 0x000fe20007f3e0ff */
[----:B------:R-:W-:-:S04]  /*28160*/  IMAD.WIDE.U32 R12, R91, R6, R12 ;  /* 0x000000065b0c7225 */ /* 0x000fc800078e000c */
[----:B------:R-:W-:Y:S02]  /*28170*/  IMAD.IADD R113, R113, 0x1, -R63 ;  /* 0x0000000171717824 */ /* 0x000fe400078e0a3f */
[----:B------:R-:W-:Y:S02]  /*28180*/  IMAD.X R9, RZ, RZ, RZ, P0 ;  /* 0x000000ffff097224 */ /* 0x000fe400000e06ff */
[----:B------:R-:W-:Y:S01]  /*28190*/  IMAD.X R5, RZ, RZ, RZ, P1 ;  /* 0x000000ffff057224 */ /* 0x000fe200008e06ff */
[----:B------:R-:W-:Y:S01]  /*281a0*/  IADD3 R118, P1, PT, R118, R13, RZ ;  /* 0x0000000d76767210 */ /* 0x000fe20007f3e0ff */
[----:B------:R-:W-:-:S04]  /*281b0*/  IMAD.WIDE.U32 R18, R113, R10, R18 ;  /* 0x0000000a71127225 */ /* 0x000fc800078e0012 */
[----:B------:R-:W-:-:S04]  /*281c0*/  IMAD.WIDE.U32 R8, R114, R7, R8 ;  /* 0x0000000772087225 */ /* 0x000fc800078e0008 */
[----:B------:R-:W-:Y:S01]  /*281d0*/  IMAD.X R119, RZ, RZ, RZ, P1 ;  /* 0x000000ffff777224 */ /* 0x000fe200008e06ff */
[----:B------:R-:W-:Y:S01]  /*281e0*/  IADD3 R16, P0, PT, R18, R9, RZ ;  /* 0x0000000912107210 */ /* 0x000fe20007f1e0ff */
[----:B------:R-:W-:Y:S02]  /*281f0*/  IMAD R11, R92, 0x2, R75 ;  /* 0x000000025c0b7824 */ /* 0x000fe400078e024b */
[----:B------:R-:W-:Y:S02]  /*28200*/  IMAD.MOV.U32 R18, RZ, RZ, R19 ;  /* 0x000000ffff127224 */ /* 0x000fe400078e0013 */
[----:B------:R-:W-:Y:S02]  /*28210*/  HFMA2 R19, -RZ, RZ, 0, 0 ;  /* 0x00000000ff137431 */ /* 0x000fe400000001ff */
[----:B------:R-:W-:-:S04]  /*28220*/  IMAD.WIDE.U32 R118, R116, R6, R118 ;  /* 0x0000000674767225 */ /* 0x000fc800078e0076 */
[----:B------:R-:W-:Y:S01]  /*28230*/  IMAD.IADD R64, R64, 0x1, -R11 ;  /* 0x0000000140407824 */ /* 0x000fe200078e0a0b */
[----:B------:R-:W-:Y:S01]  /*28240*/  IADD3 R8, P1, PT, R8, R119, RZ ;  /* 0x0000007708087210 */ /* 0x000fe20007f3e0ff */
[----:B------:R-:W-:Y:S01]  /*28250*/  IMAD.X R17, RZ, RZ, RZ, P0 ;  /* 0x000000ffff117224 */ /* 0x000fe200000e06ff */
[----:B------:R-:W-:Y:S01]  /*28260*/  MOV R119, RZ ;  /* 0x000000ff00777202 */ /* 0x000fe20000000f00 */
[----:B------:R-:W-:Y:S02]  /*28270*/  IMAD.IADD R92, R92, 0x1, -R64 ;  /* 0x000000015c5c7824 */ /* 0x000fe400078e0a40 */
[----:B------:R-:W-:-:S04]  /*28280*/  IMAD.WIDE.U32 R4, R115, R51, R4 ;  /* 0x0000003373047225 */ /* 0x000fc800078e0004 */
[----:B------:R-:W-:Y:S01]  /*28290*/  IMAD.WIDE.U32 R18, R92, R10, R18 ;  /* 0x0000000a5c127225 */ /* 0x000fe200078e0012 */
[----:B------:R-:W-:-:S03]  /*282a0*/  MOV R14, R4 ;  /* 0x00000004000e7202 */ /* 0x000fc60000000f00 */
[----:B------:R-:W-:-:S04]  /*282b0*/  IMAD.WIDE.U32 R16, R93, R7, R16 ;  /* 0x000000075d107225 */ /* 0x000fc800078e0010 */
[----:B------:R-:W-:Y:S02]  /*282c0*/  IMAD.X R9, RZ, RZ, RZ, P1 ;  /* 0x000000ffff097224 */ /* 0x000fe400008e06ff */
[----:B------:R-:W-:Y:S01]  /*282d0*/  IMAD R89, R4, R85, RZ ;  /* 0x0000005504597224 */ /* 0x000fe200078e02ff */
[----:B------:R-:W-:Y:S01]  /*282e0*/  IADD3 R4, P2, PT, R12, R5, RZ ;  /* 0x000000050c047210 */ /* 0x000fe20007f5e0ff */
[----:B------:R-:W-:Y:S01]  /*282f0*/  IMAD.WIDE.U32 R8, R86, R6, R8 ;  /* 0x0000000656087225 */ /* 0x000fe200078e0008 */
[----:B------:R-:W-:-:S03]  /*28300*/  IADD3 R12, P0, PT, R18, R17, RZ ;  /* 0x00000011120c7210 */ /* 0x000fc60007f1e0ff */
[----:B------:R-:W-:Y:S01]  /*28310*/  IMAD.WIDE.U32 R118, R91, R112, R118 ;  /* 0x000000705b767225 */ /* 0x000fe200078e0076 */
[----:B------:R-:W-:Y:S02]  /*28320*/  IADD3.X R13, PT, PT, RZ, RZ, RZ, P0, !PT ;  /* 0x000000ffff0d7210 */ /* 0x000fe400007fe4ff */
[----:B------:R-:W-:Y:S01]  /*28330*/  IADD3 R16, P1, PT, R16, R9, RZ ;  /* 0x0000000910107210 */ /* 0x000fe20007f3e0ff */
[----:B------:R-:W-:Y:S01]  /*28340*/  IMAD.MOV.U32 R18, RZ, RZ, R19 ;  /* 0x000000ffff127224 */ /* 0x000fe200078e0013 */
[----:B------:R-:W-:Y:S01]  /*28350*/  IADD3 R8, P0, PT, R8, R119, RZ ;  /* 0x0000007708087210 */ /* 0x000fe20007f1e0ff */
[----:B------:R-:W-:Y:S02]  /*28360*/  IMAD.MOV.U32 R19, RZ, RZ, RZ ;  /* 0x000000ffff137224 */ /* 0x000fe400078e00ff */
[----:B------:R-:W-:-:S04]  /*28370*/  IMAD.WIDE.U32 R12, R113, R7, R12 ;  /* 0x00000007710c7225 */ /* 0x000fc800078e000c */
[----:B------:R-:W-:-:S04]  /*28380*/  IMAD.WIDE.U32 R18, R90, R10, R18 ;  /* 0x0000000a5a127225 */ /* 0x000fc800078e0012 */
[----:B------:R-:W-:Y:S02]  /*28390*/  IMAD.X R17, RZ, RZ, RZ, P1 ;  /* 0x000000ffff117224 */ /* 0x000fe400008e06ff */
        /* <DEDUP_REMOVED lines=13> */
[----:B------:R-:W-:Y:S01]  /*28470*/  IMAD.WIDE.U32 R12, R93, R6, R12 ;  /* 0x000000065d0c7225 */ /* 0x000fe200078e000c */
[----:B------:R-:W-:-:S03]  /*28480*/  IADD3 R18, P0, PT, R19, R11, RZ ;  /* 0x0000000b13127210 */ /* 0x000fc60007f1e0ff */
[----:B------:R-:W-:Y:S01]  /*28490*/  IMAD.MOV.U32 R15, RZ, RZ, RZ ;  /* 0x000000ffff0f7224 */ /* 0x000fe200078e00ff */
[----:B------:R-:W-:Y:S01]  /*284a0*/  IADD3 R10, P1, PT, R10, R13, RZ ;  /* 0x0000000d0a0a7210 */ /* 0x000fe20007f3e0ff */
[----:B------:R-:W-:-:S04]  /*284b0*/  IMAD.WIDE.U32 R16, R86, R112, R16 ;  /* 0x0000007056107225 */ /* 0x000fc800078e0010 */
[----:B------:R-:W-:-:S04]  /*284c0*/  IMAD.HI.U32 R14, R89, R50, R14 ;  /* 0x00000032590e7227 */ /* 0x000fc800078e000e */
[----:B------:R-:W-:Y:S01]  /*284d0*/  IMAD.MOV.U32 R9, RZ, RZ, RZ ;  /* 0x000000ffff097224 */ /* 0x000fe200078e00ff */
        /* <DEDUP_REMOVED lines=22> */
[----:B------:R-:W-:Y:S01]  /*28640*/  IMAD R87, R4, R85, RZ ;  /* 0x0000005504577224 */ /* 0x000fe200078e02ff */
[----:B------:R-:W-:Y:S01]  /*28650*/  IADD3 R18, P1, PT, R118, R5, RZ ;  /* 0x0000000576127210 */ /* 0x000fe20007f3e0ff */
[----:B------:R-:W-:Y:S02]  /*28660*/  IMAD.MOV.U32 R5, RZ, RZ, RZ ;  /* 0x000000ffff057224 */ /* 0x000fe400078e00ff */
[----:B------:R-:W-:-:S04]  /*28670*/  IMAD.WIDE.U32 R8, R92, R6, R8 ;  /* 0x000000065c087225 */ /* 0x000fc800078e0008 */
[----:B------:R-:W-:-:S04]  /*28680*/  IMAD.WIDE.U32 R10, R93, R112, R10 ;  /* 0x000000705d0a7225 */ /* 0x000fc800078e000a */
[----:B------:R-:W-:Y:S01]  /*28690*/  IMAD.X R13, RZ, RZ, RZ, P3 ;  /* 0x000000ffff0d7224 */ /* 0x000fe200018e06ff */
[----:B------:R-:W-:Y:S01]  /*286a0*/  IADD3 R8, P3, PT, R8, R11, RZ ;  /* 0x0000000b08087210 */ /* 0x000fe20007f7e0ff */
[----:B------:R-:W-:Y:S01]  /*286b0*/  IMAD.HI.U32 R88, R87, R50, R4 ;  /* 0x0000003257587227 */ /* 0x000fe200078e0004 */
[----:B------:R-:W-:Y:S02]  /*286c0*/  IADD3 R4, P2, PT, R19, R9, RZ ;  /* 0x0000000913047210 */ /* 0x000fe40007f5e0ff */
[----:B------:R-:W-:Y:S01]  /*286d0*/  IADD3.X R9, PT, PT, RZ, RZ, RZ, P3, !PT ;  /* 0x000000ffff097210 */ /* 0x000fe20001ffe4ff */
[----:B------:R-:W-:Y:S01]  /*286e0*/  IMAD.WIDE.U32 R12, R86, R111, R12 ;  /* 0x0000006f560c7225 */ /* 0x000fe200078e000c */
[----:B------:R-:W-:-:S03]  /*286f0*/  IADD3.X R5, PT, PT, RZ, RZ, RZ, P2, !PT ;  /* 0x000000ffff057210 */ /* 0x000fc600017fe4ff */
[----:B------:R-:W-:Y:S01]  /*28700*/  IMAD.MOV.U32 R17, RZ, RZ, RZ ;  /* 0x000000ffff117224 */ /* 0x000fe200078e00ff */
[----:B------:R-:W-:Y:S01]  /*28710*/  IADD3 R10, P2, PT, R10, R13, RZ ;  /* 0x0000000d0a0a7210 */ /* 0x000fe20007f5e0ff */
[----:B------:R-:W-:-:S04]  /*28720*/  IMAD.WIDE.U32 R4, R90, R6, R4 ;  /* 0x000000065a047225 */ /* 0x000fc800078e0004 */
[----:B------:R-:W-:-:S04]  /*28730*/  IMAD.WIDE.U32 R16, R91, R66, R16 ;  /* 0x000000425b107225 */ /* 0x000fc800078e0010 */
[----:B------:R-:W-:Y:S01]  /*28740*/  IMAD.WIDE.U32 R8, R113, R112, R8 ;  /* 0x0000007071087225 */ /* 0x000fe200078e0008 */
[----:B------:R-:W-:-:S03]  /*28750*/  IADD3 R12, P4, PT, R12, R17, RZ ;  /* 0x000000110c0c7210 */ /* 0x000fc60007f9e0ff */
[----:B------:R-:W-:Y:S02]  /*28760*/  IMAD.X R11, RZ, RZ, RZ, P2 ;  /* 0x000000ffff0b7224 */ /* 0x000fe400010e06ff */
[----:B------:R-:W-:Y:S01]  /*28770*/  IMAD.X R19, RZ, RZ, RZ, P1 ;  /* 0x000000ffff137224 */ /* 0x000fe200008e06ff */
        /* <DEDUP_REMOVED lines=21> */
[----:B------:R-:W-:Y:S01]  /*288d0*/  IMAD.WIDE.U32 R16, R115, R55, R16 ;  /* 0x0000003773107225 */ /* 0x000fe200078e0010 */
[----:B------:R-:W-:Y:S02]  /*288e0*/  IADD3.X R7, PT, PT, RZ, RZ, RZ, P2, !PT ;  /* 0x000000ffff077210 */ /* 0x000fe400017fe4ff */
        /* <DEDUP_REMOVED lines=12> */
[----:B------:R-:W-:Y:S01]  /*289b0*/  IMAD.WIDE.U32 R118, R115, R56, R12 ;  /* 0x0000003873767225 */ /* 0x000fe200078e000c */
[----:B------:R-:W-:-:S03]  /*289c0*/  IADD3 R12, P0, PT, R4, R7, RZ ;  /* 0x00000007040c7210 */ /* 0x000fc60007f1e0ff */
[----:B------:R-:W-:Y:S02]  /*289d0*/  IMAD.X R19, RZ, RZ, RZ, P1 ;  /* 0x000000ffff137224 */ /* 0x000fe400008e06ff */
[----:B------:R-:W-:Y:S02]  /*289e0*/  IMAD.X R17, RZ, RZ, RZ, P2 ;  /* 0x000000ffff117224 */ /* 0x000fe400010e06ff */
[----:B------:R-:W-:Y:S02]  /*289f0*/  IMAD.X R13, RZ, RZ, RZ, P0 ;  /* 0x000000ffff0d7224 */ /* 0x000fe400000e06ff */
[----:B------:R-:W-:-:S04]  /*28a00*/  IMAD.WIDE.U32 R18, R87, R51, R18 ;  /* 0x0000003357127225 */ /* 0x000fc800078e0012 */
[----:B------:R-:W-:Y:S01]  /*28a10*/  IMAD.WIDE.U32 R16, R89, R54, R16 ;  /* 0x0000003659107225 */ /* 0x000fe200078e0010 */
[----:B------:R-:W-:-:S03]  /*28a20*/  IADD3 R14, P0, PT, R14, R19, RZ ;  /* 0x000000130e0e7210 */ /* 0x000fc60007f1e0ff */
[----:B------:R-:W-:-:S04]  /*28a30*/  IMAD.WIDE.U32 R12, R92, R111, R12 ;  /* 0x0000006f5c0c7225 */ /* 0x000fc800078e000c */
[----:B------:R-:W-:Y:S02]  /*28a40*/  IMAD.X R9, RZ, RZ, RZ, P3 ;  /* 0x000000ffff097224 */ /* 0x000fe400018e06ff */
[----:B------:R-:W-:Y:S01]  /*28a50*/  IMAD.X R11, RZ, RZ, RZ, P4 ;  /* 0x000000ffff0b7224 */ /* 0x000fe200020e06ff */
[----:B------:R-:W-:Y:S01]  /*28a60*/  IADD3 R4, P4, PT, R118, R17, RZ ;  /* 0x0000001176047210 */ /* 0x000fe20007f9e0ff */
[----:B------:R-:W-:Y:S01]  /*28a70*/  IMAD.WIDE.U32 R8, R114, R66, R8 ;  /* 0x0000004272087225 */ /* 0x000fe200078e0008 */
[----:B------:R-:W-:Y:S02]  /*28a80*/  IADD3 R118, P1, PT, R5, R13, RZ ;  /* 0x0000000d05767210 */ /* 0x000fe40007f3e0ff */
[----:B------:R-:W-:Y:S01]  /*28a90*/  IADD3.X R5, PT, PT, RZ, RZ, RZ, P4, !PT ;  /* 0x000000ffff057210 */ /* 0x000fe200027fe4ff */
[----:B------:R-:W-:Y:S01]  /*28aa0*/  IMAD.WIDE.U32 R10, R116, R67, R10 ;  /* 0x00000043740a7225 */ /* 0x000fe200078e000a */
[----:B------:R-:W-:-:S03]  /*28ab0*/  IADD3 R6, P5, PT, R6, R9, RZ ;  /* 0x0000000906067210 */ /* 0x000fc60007fbe0ff */
[----:B------:R-:W-:Y:S01]  /*28ac0*/  IMAD R13, R18, R85, RZ ;  /* 0x00000055120d7224 */ /* 0x000fe200078e02ff */
[----:B------:R-:W-:Y:S01]  /*28ad0*/  IADD3 R8, P3, PT, R8, R11, RZ ;  /* 0x0000000b08087210 */ /* 0x000fe20007f7e0ff */
[----:B------:R-:W-:Y:S01]  /*28ae0*/  IMAD.X R15, RZ, RZ, RZ, P0 ;  /* 0x000000ffff0f7224 */ /* 0x000fe200000e06ff */
[----:B------:R-:W-:Y:S01]  /*28af0*/  IADD3.X R7, PT, PT, RZ, RZ, RZ, P5, !PT ;  /* 0x000000ffff077210 */ /* 0x000fe20002ffe4ff */
[----:B------:R-:W-:Y:S01]  /*28b00*/  IMAD.MOV.U32 R19, RZ, RZ, RZ ;  /* 0x000000ffff137224 */ /* 0x000fe200078e00ff */
[----:B------:R-:W-:Y:S01]  /*28b10*/  IADD3.X R9, PT, PT, RZ, RZ, RZ, P3, !PT ;  /* 0x000000ffff097210 */ /* 0x000fe20001ffe4ff */
[----:B------:R-:W-:-:S04]  /*28b20*/  IMAD.WIDE.U32 R14, R87, R52, R14 ;  /* 0x00000034570e7225 */ /* 0x000fc800078e000e */
[----:B------:R-:W-:Y:S01]  /*28b30*/  IMAD.HI.U32 R19, R13, R50, R18 ;  /* 0x000000320d137227 */ /* 0x000fe200078e0012 */
[----:B------:R-:W-:-:S03]  /*28b40*/  IADD3 R16, P3, PT, R16, R15, RZ ;  /* 0x0000000f10107210 */ /* 0x000fc60007f7e0ff */
[----:B------:R-:W-:Y:S01]  /*28b50*/  IMAD.MOV.U32 R11, RZ, RZ, RZ ;  /* 0x000000ffff0b7224 */ /* 0x000fe200078e00ff */
        /* <DEDUP_REMOVED lines=19> */
[----:B------:R-:W-:Y:S02]  /*28c90*/  IADD3 R18, P0, PT, R12, R7, RZ ;  /* 0x000000070c127210 */ /* 0x000fe40007f1e0ff */
[----:B------:R-:W-:Y:S01]  /*28ca0*/  IADD3.X R9, PT, PT, RZ, RZ, RZ, P4, !PT ;  /* 0x000000ffff097210 */ /* 0x000fe200027fe4ff */
[----:B------:R-:W-:Y:S01]  /*28cb0*/  IMAD.X R121, RZ, RZ, RZ, P5 ;  /* 0x000000ffff797224 */ /* 0x000fe200028e06ff */
        /* <DEDUP_REMOVED lines=19> */
[----:B------:R-:W-:Y:S01]  /*28df0*/  MOV R6, R16 ;  /* 0x0000001000067202 */ /* 0x000fe20000000f00 */
[----:B------:R-:W-:Y:S01]  /*28e00*/  IMAD R12, R16, R85, RZ ;  /* 0x00000055100c7224 */ /* 0x000fe200078e02ff */
[----:B------:R-:W-:Y:S01]  /*28e10*/  IADD3.X R9, PT, PT, RZ, RZ, RZ, P4, !PT ;  /* 0x000000ffff097210 */ /* 0x000fe200027fe4ff */
[----:B------:R-:W-:Y:S02]  /*28e20*/  IMAD.MOV.U32 R7, RZ, RZ, RZ ;  /* 0x000000ffff077224 */ /* 0x000fe400078e00ff */
[----:B------:R-:W-:-:S04]  /*28e30*/  IMAD.WIDE.U32 R14, R89, R56, R14 ;  /* 0x00000038590e7225 */ /* 0x000fc800078e000e */
[----:B------:R-:W-:Y:S01]  /*28e40*/  IMAD.HI.U32 R16, R12, R50, R6 ;  /* 0x000000320c107227 */ /* 0x000fe200078e0006 */
[----:B------:R-:W-:Y:S02]  /*28e50*/  IADD3 R6, P0, PT, R118, R19, RZ ;  /* 0x0000001376067210 */ /* 0x000fe40007f1e0ff */
[----:B------:R-:W-:Y:S01]  /*28e60*/  IADD3 R120, P5, PT, R14, R121, RZ ;  /* 0x000000790e787210 */ /* 0x000fe20007fbe0ff */
[----:B------:R-:W-:Y:S02]  /*28e70*/  IMAD.X R19, RZ, RZ, RZ, P3 ;  /* 0x000000ffff137224 */ /* 0x000fe400018e06ff */
[----:B------:R-:W-:Y:S02]  /*28e80*/  IMAD.X R7, RZ, RZ, RZ, P0 ;  /* 0x000000ffff077224 */ /* 0x000fe400000e06ff */
[----:B------:R-:W-:Y:S01]  /*28e90*/  IMAD.X R11, RZ, RZ, RZ, P1 ;  /* 0x000000ffff0b7224 */ /* 0x000fe200008e06ff */
[----:B------:R-:W-:Y:S01]  /*28ea0*/  IADD3 R14, P1, PT, R15, R5, RZ ;  /* 0x000000050f0e7210 */ /* 0x000fe20007f3e0ff */
[----:B------:R-:W-:-:S03]  /*28eb0*/  IMAD.WIDE.U32 R18, R93, R67, R18 ;  /* 0x000000435d127225 */ /* 0x000fc600078e0012 */
        /* <DEDUP_REMOVED lines=21> */
[----:B------:R-:W-:Y:S02]  /*29010*/  IMAD.X R11, RZ, RZ, RZ, P0 ;  /* 0x000000ffff0b7224 */ /* 0x000fe400000e06ff */
[----:B------:R-:W-:-:S04]  /*29020*/  IMAD.WIDE.U32 R6, R113, R67, R6 ;  /* 0x0000004371067225 */ /* 0x000fc800078e0006 */
[----:B------:R-:W-:-:S04]  /*29030*/  IMAD.WIDE.U32 R118, R90, R66, R118 ;  /* 0x000000425a767225 */ /* 0x000fc800078e0076 */
        /* <DEDUP_REMOVED lines=33> */
[----:B------:R-:W-:-:S03]  /*29250*/  IADD3.X R15, PT, PT, RZ, RZ, RZ, P5, !PT ;  /* 0x000000ffff0f7210 */ /* 0x000fc60002ffe4ff */
[----:B------:R-:W-:Y:S01]  /*29260*/  IMAD R66, R16, R85, RZ ;  /* 0x0000005510427224 */ /* 0x000fe200078e02ff */
[----:B------:R-:W-:Y:S01]  /*29270*/  IADD3 R8, P3, PT, R8, R11, RZ ;  /* 0x0000000b08087210 */ /* 0x000fe20007f7e0ff */
[----:B------:R-:W-:Y:S01]  /*29280*/  IMAD.MOV.U32 R18, RZ, RZ, R16 ;  /* 0x000000ffff127224 */ /* 0x000fe200078e0010 */
[----:B------:R-:W-:Y:S01]  /*29290*/  IADD3.X R16, PT, PT, RZ, RZ, RZ, P2, !PT ;  /* 0x000000ffff107210 */ /* 0x000fe200017fe4ff */
[----:B------:R-:W-:Y:S02]  /*292a0*/  IMAD.MOV.U32 R19, RZ, RZ, RZ ;  /* 0x000000ffff137224 */ /* 0x000fe400078e00ff */
[----:B------:R-:W-:Y:S01]  /*292b0*/  IMAD.WIDE.U32 R6, R113, R110, R6 ;  /* 0x0000006e71067225 */ /* 0x000fe200078e0006 */
[----:B------:R-:W-:-:S03]  /*292c0*/  IADD3 R16, P2, PT, R16, R89, RZ ;  /* 0x0000005910107210 */ /* 0x000fc60007f5e0ff */
[----:B------:R-:W-:Y:S01]  /*292d0*/  IMAD.X R9, RZ, RZ, RZ, P4 ;  /* 0x000000ffff097224 */ /* 0x000fe200020e06ff */
[----:B------:R-:W-:Y:S01]  /*292e0*/  IADD3 R10, P4, PT, R10, R17, RZ ;  /* 0x000000110a0a7210 */ /* 0x000fe20007f9e0ff */
[----:B------:R-:W-:-:S03]  /*292f0*/  IMAD.HI.U32 R18, R66, R50, R18 ;  /* 0x0000003242127227 */ /* 0x000fc600078e0012 */
        /* <DEDUP_REMOVED lines=43> */
[----:B------:R-:W-:Y:S01]  /*295b0*/  IMAD R13, R10, R85, RZ ;  /* 0x000000550a0d7224 */ /* 0x000fe200078e02ff */
[----:B------:R-:W-:Y:S01]  /*295c0*/  IADD3 R86, P4, PT, R86, R15, RZ ;  /* 0x0000000f56567210 */ /* 0x000fe20007f9e0ff */
[----:B------:R-:W-:Y:S02]  /*295d0*/  IMAD.MOV.U32 R11, RZ, RZ, RZ ;  /* 0x000000ffff0b7224 */ /* 0x000fe400078e00ff */
        /* <DEDUP_REMOVED lines=10> */
[----:B------:R-:W-:-:S04]  /*29680*/  IMAD.WIDE.U32 R6, R4, R57, R6 ;  /* 0x0000003904067225 */ /* 0x000fc800078e0006 */
[----:B------:R-:W-:Y:S02]  /*29690*/  IMAD.X R9, RZ, RZ, RZ, P4 ;  /* 0x000000ffff097224 */ /* 0x000fe400020e06ff */
        /* <DEDUP_REMOVED lines=24> */
[----:B------:R-:W-:Y:S01]  /*29820*/  IADD3.X R9, PT, PT, RZ, RZ, RZ, P2, !PT ;  /* 0x000000ffff097210 */ /* 0x000fe200017fe4ff */
[----:B------:R-:W-:Y:S02]  /*29830*/  IMAD.X R11, RZ, RZ, RZ, P5 ;  /* 0x000000ffff0b7224 */ /* 0x000fe400028e06ff */
[----:B------:R-:W-:Y:S01]  /*29840*/  IMAD.WIDE.U32 R4, R66, R55, R4 ;  /* 0x0000003742047225 */ /* 0x000fe200078e0004 */
[----:B------:R-:W-:-:S03]  /*29850*/  IADD3 R9, P2, PT, R9, R14, RZ ;  /* 0x0000000e09097210 */ /* 0x000fc60007f5e0ff */
[----:B------:R-:W-:-:S04]  /*29860*/  IMAD.WIDE.U32 R10, R13, R53, R10 ;  /* 0x000000350d0a7225 */ /* 0x000fc800078e000a */
[----:B------:R-:W-:Y:S01]  /*29870*/  IMAD.X R15, RZ, RZ, RZ, P3 ;  /* 0x000000ffff0f7224 */ /* 0x000fe200018e06ff */
[----:B------:R-:W-:Y:S01]  /*29880*/  IADD3 R14, P3, PT, R6, R5, RZ ;  /* 0x00000005060e7210 */ /* 0x000fe20007f7e0ff */
[----:B------:R-:W-:Y:S01]  /*29890*/  IMAD.WIDE.U32 R118, R90, R110, R118 ;  /* 0x0000006e5a767225 */ /* 0x000fe200078e0076 */
[----:B------:R-:W-:-:S03]  /*298a0*/  MOV R87, R10 ;  /* 0x0000000a00577202 */ /* 0x000fc60000000f00 */
[----:B------:R-:W-:Y:S01]  /*298b0*/  IMAD.X R5, RZ, RZ, RZ, P6 ;  /* 0x000000ffff057224 */ /* 0x000fe200030e06ff */
[----:B------:R-:W-:Y:S01]  /*298c0*/  IADD3 R88, P6, PT, R4, R11, RZ ;  /* 0x0000000b04587210 */ /* 0x000fe20007fde0ff */
[----:B------:R-:W-:Y:S01]  /*298d0*/  IMAD.X R12, RZ, RZ, RZ, P1 ;  /* 0x000000ffff0c7224 */ /* 0x000fe200008e06ff */
[----:B------:R-:W-:Y:S01]  /*298e0*/  IADD3 R6, P5, PT, R118, R15, RZ ;  /* 0x0000000f76067210 */ /* 0x000fe20007fbe0ff */
[----:B------:R-:W-:Y:S01]  /*298f0*/  IMAD.MOV.U32 R67, RZ, RZ, R8 ;  /* 0x000000ffff437224 */ /* 0x000fe200078e0008 */
[----:B------:R-:W-:Y:S01]  /*29900*/  IADD3.X R15, PT, PT, RZ, RZ, RZ, P3, !PT ;  /* 0x000000ffff0f7210 */ /* 0x000fe20001ffe4ff */
[----:B------:R-:W-:Y:S01]  /*29910*/  IMAD.X R89, RZ, RZ, RZ, P6 ;  /* 0x000000ffff597224 */ /* 0x000fe200030e06ff */
[----:B------:R-:W-:Y:S02]  /*29920*/  IADD3 R11, P4, PT, R5, R6, RZ ;  /* 0x00000006050b7210 */ /* 0x000fe40007f9e0ff */
[----:B------:R-:W-:Y:S01]  /*29930*/  IADD3 R5, P3, PT, R7, R9, RZ ;  /* 0x0000000907057210 */ /* 0x000fe20007f7e0ff */
[----:B------:R-:W-:Y:S01]  /*29940*/  IMAD.WIDE.U32 R14, R66, R56, R14 ;  /* 0x00000038420e7225 */ /* 0x000fe200078e000e */
[----:B------:R-:W-:-:S02]  /*29950*/  IADD3.X R9, PT, PT, RZ, RZ, RZ, P0, !PT ;  /* 0x000000ffff097210 */ /* 0x000fc400007fe4ff */
        /* <DEDUP_REMOVED lines=15> */
[----:B------:R-:W-:Y:S01]  /*29a50*/  IMAD.MOV.U32 R89, RZ, RZ, R6 ;  /* 0x000000ffff597224 */ /* 0x000fe200078e0006 */
        /* <DEDUP_REMOVED lines=8> */
[----:B------:R-:W-:Y:S02]  /*29ae0*/  IADD3 R4, P0, PT, R91, R5, RZ ;  /* 0x000000055b047210 */ /* 0x000fe40007f1e0ff */
[----:B------:R-:W-:Y:S01]  /*29af0*/  IADD3 R118, PT, PT, R7, R118, R9 ;  /* 0x0000007607767210 */ /* 0x000fe20007ffe009 */
[----:B------:R-:W-:Y:S01]  /*29b00*/  IMAD.X R9, RZ, RZ, RZ, P2 ;  /* 0x000000ffff097224 */ /* 0x000fe200010e06ff */
[----:B------:R-:W-:Y:S01]  /*29b10*/  IADD3.X R5, PT, PT, RZ, RZ, RZ, P0, !PT ;  /* 0x000000ffff057210 */ /* 0x000fe200007fe4ff */
[----:B------:R-:W-:Y:S02]  /*29b20*/  IMAD.X R7, RZ, RZ, RZ, P3 ;  /* 0x000000ffff077224 */ /* 0x000fe400018e06ff */
        /* <DEDUP_REMOVED lines=31> */
.L_x_100:
        /* <DEDUP_REMOVED lines=8> */
.L_x_101:
[----:B------:R-:W-:Y:S05]  /*29da0*/  BSYNC.RECONVERGENT B3 ;  /* 0x0000000000037941 */ /* 0x000fea0003800200 */
.L_x_99:
[----:B------:R-:W-:Y:S02]  /*29db0*/  HFMA2 R5, -RZ, RZ, 0, 0 ;  /* 0x00000000ff057431 */ /* 0x000fe400000001ff */
[----:B------:R-:W-:-:S04]  /*29dc0*/  IMAD.WIDE.U32 R8, R69, R103, RZ ;  /* 0x0000006745087225 */ /* 0x000fc800078e00ff */
[----:B------:R-:W-:Y:S01]  /*29dd0*/  HFMA2 R19, -RZ, RZ, 0, 0 ;  /* 0x00000000ff137431 */ /* 0x000fe200000001ff */
[----:B------:R-:W-:Y:S01]  /*29de0*/  BSSY.RECONVERGENT B3, `(.L_x_102) ;  /* 0x00001db000037945 */ /* 0x000fe20003800200 */
[----:B------:R-:W-:Y:S02]  /*29df0*/  IMAD.MOV.U32 R4, RZ, RZ, R9 ;  /* 0x000000ffff047224 */ /* 0x000fe400078e0009 */
[----:B------:R-:W-:Y:S02]  /*29e00*/  IMAD.MOV.U32 R11, RZ, RZ, RZ ;  /* 0x000000ffff0b7224 */ /* 0x000fe400078e00ff */
[----:B------:R-:W-:Y:S02]  /*29e10*/  IMAD R92, R8, R85, RZ ;  /* 0x00000055085c7224 */ /* 0x000fe400078e02ff */
[----:B------:R-:W-:-:S04]  /*29e20*/  IMAD.WIDE.U32 R4, R70, R103, R4 ;  /* 0x0000006746047225 */ /* 0x000fc800078e0004 */
[----:B------:R-:W-:Y:S01]  /*29e30*/  IMAD.MOV.U32 R10, RZ, RZ, R5 ;  /* 0x000000ffff0a7224 */ /* 0x000fe200078e0005 */
[----:B------:R-:W-:Y:S01]  /*29e40*/  MOV R5, RZ ;  /* 0x000000ff00057202 */ /* 0x000fe20000000f00 */
[----:B------:R-:W-:Y:S02]  /*29e50*/  IMAD.MOV.U32 R9, RZ, RZ, RZ ;  /* 0x000000ffff097224 */ /* 0x000fe400078e00ff */
[----:B------:R-:W-:-:S04]  /*29e60*/  IMAD.WIDE.U32 R10, R71, R103, R10 ;  /* 0x00000067470a7225 */ /* 0x000fc800078e000a */
[----:B------:R-:W-:-:S04]  /*29e70*/  IMAD.WIDE.U32 R4, R69, R104, R4 ;  /* 0x0000006845047225 */ /* 0x000fc800078e0004 */
[----:B------:R-:W-:Y:S01]  /*29e80*/  IMAD.MOV.U32 R15, RZ, RZ, RZ ;  /* 0x000000ffff0f7224 */ /* 0x000fe200078e00ff */
[----:B------:R-:W-:Y:S01]  /*29e90*/  IADD3 R6, P0, PT, R10, R5, RZ ;  /* 0x000000050a067210 */ /* 0x000fe20007f1e0ff */
[----:B------:R-:W-:Y:S01]  /*29ea0*/  IMAD.HI.U32 R5, R92, R50, R8 ;  /* 0x000000325c057227 */ /* 0x000fe200078e0008 */
[----:B------:R-:W-:-:S03]  /*29eb0*/  MOV R8, R11 ;  /* 0x0000000b00087202 */ /* 0x000fc60000000f00 */
[----:B------:R-:W-:Y:S01]  /*29ec0*/  IMAD.X R7, RZ, RZ, RZ, P0 ;  /* 0x000000ffff077224 */ /* 0x000fe200000e06ff */
[----:B------:R-:W-:Y:S01]  /*29ed0*/  IADD3 R4, P1, PT, R4, R5, RZ ;  /* 0x0000000504047210 */ /* 0x000fe20007f3e0ff */
[----:B------:R-:W-:-:S04]  /*29ee0*/  IMAD.WIDE.U32 R8, R72, R103, R8 ;  /* 0x0000006748087225 */ /* 0x000fc800078e0008 */
        /* <DEDUP_REMOVED lines=12> */
[----:B------:R-:W-:Y:S02]  /*29fb0*/  IADD3.X R11, PT, PT, RZ, RZ, RZ, P0, !PT ;  /* 0x000000ffff0b7210 */ /* 0x000fe400007fe4ff */
[----:B------:R-:W-:Y:S01]  /*29fc0*/  IADD3 R12, P0, PT, R12, R7, RZ ;  /* 0x000000070c0c7210 */ /* 0x000fe20007f1e0ff */
[----:B------:R-:W-:Y:S01]  /*29fd0*/  IMAD.MOV.U32 R7, RZ, RZ, RZ ;  /* 0x000000ffff077224 */ /* 0x000fe200078e00ff */
[----:B------:R-:W-:Y:S01]  /*29fe0*/  IADD3 R8, P1, PT, R6, R5, RZ ;  /* 0x0000000506087210 */ /* 0x000fe20007f3e0ff */
[----:B------:R-:W-:Y:S02]  /*29ff0*/  IMAD.MOV.U32 R6, RZ, RZ, R9 ;  /* 0x000000ffff067224 */ /* 0x000fe400078e0009 */
[----:B------:R-:W-:Y:S02]  /*2a000*/  HFMA2 R5, -RZ, RZ, 0, 0 ;  /* 0x00000000ff057431 */ /* 0x000fe400000001ff */
[----:B------:R-:W-:-:S02]  /*2a010*/  IMAD.X R13, RZ, RZ, RZ, P0 ;  /* 0x000000ffff0d7224 */ /* 0x000fc400000e06ff */
[----:B------:R-:W-:-:S04]  /*2a020*/  IMAD.WIDE.U32 R10, R72, R104, R10 ;  /* 0x00000068480a7225 */ /* 0x000fc800078e000a */
[----:B------:R-:W-:-:S04]  /*2a030*/  IMAD.WIDE.U32 R12, R70, R105, R12 ;  /* 0x00000069460c7225 */ /* 0x000fc800078e000c */
[----:B------:R-:W-:-:S04]  /*2a040*/  IMAD.WIDE.U32 R6, R74, R103, R6 ;  /* 0x000000674a067225 */ /* 0x000fc800078e0006 */
[----:B------:R-:W-:Y:S01]  /*2a050*/  IMAD.X R9, RZ, RZ, RZ, P1 ;  /* 0x000000ffff097224 */ /* 0x000fe200008e06ff */
[----:B------:R-:W-:Y:S01]  /*2a060*/  IADD3 R10, P1, PT, R10, R13, RZ ;  /* 0x0000000d0a0a7210 */ /* 0x000fe20007f3e0ff */
[----:B------:R-:W-:Y:S01]  /*2a070*/  IMAD R93, R4, R85, RZ ;  /* 0x00000055045d7224 */ /* 0x000fe200078e02ff */
[----:B------:R-:W-:Y:S01]  /*2a080*/  IADD3 R6, P0, PT, R6, R11, RZ ;  /* 0x0000000b06067210 */ /* 0x000fe20007f1e0ff */
[----:B------:R-:W-:Y:S01]  /*2a090*/  IMAD.MOV.U32 R13, RZ, RZ, RZ ;  /* 0x000000ffff0d7224 */ /* 0x000fe200078e00ff */
[----:B------:R-:W-:Y:S01]  /*2a0a0*/  MOV R14, R7 ;  /* 0x00000007000e7202 */ /* 0x000fe20000000f00 */
[----:B------:R-:W-:Y:S01]  /*2a0b0*/  IMAD.HI.U32 R5, R93, R50, R4 ;  /* 0x000000325d057227 */ /* 0x000fe200078e0004 */
[----:B------:R-:W-:-:S03]  /*2a0c0*/  IADD3.X R11, PT, PT, RZ, RZ, RZ, P1, !PT ;  /* 0x000000ffff0b7210 */ /* 0x000fc60000ffe4ff */
[----:B------:R-:W-:-:S04]  /*2a0d0*/  IMAD.WIDE.U32 R8, R92, R52, R8 ;  /* 0x000000345c087225 */ /* 0x000fc800078e0008 */
[----:B------:R-:W-:-:S04]  /*2a0e0*/  IMAD.WIDE.U32 R12, R69, R106, R12 ;  /* 0x0000006a450c7225 */ /* 0x000fc800078e000c */
[----:B------:R-:W-:Y:S01]  /*2a0f0*/  IMAD.X R7, RZ, RZ, RZ, P0 ;  /* 0x000000ffff077224 */ /* 0x000fe200000e06ff */
[----:B------:R-:W-:Y:S01]  /*2a100*/  IADD3 R4, P0, PT, R8, R5, RZ ;  /* 0x0000000508047210 */ /* 0x000fe20007f1e0ff */
        /* <DEDUP_REMOVED lines=8> */
[----:B------:R-:W-:Y:S01]  /*2a190*/  IMAD.MOV.U32 R18, RZ, RZ, R15 ;  /* 0x000000ffff127224 */ /* 0x000fe200078e000f */
[----:B------:R-:W-:Y:S01]  /*2a1a0*/  IADD3 R10, P2, PT, R10, R13, RZ ;  /* 0x0000000d0a0a7210 */ /* 0x000fe20007f5e0ff */
[----:B------:R-:W-:Y:S01]  /*2a1b0*/  IMAD.X R15, RZ, RZ, RZ, P0 ;  /* 0x000000ffff0f7224 */ /* 0x000fe200000e06ff */
[----:B------:R-:W-:Y:S01]  /*2a1c0*/  IADD3.X R7, PT, PT, RZ, RZ, RZ, P1, !PT ;  /* 0x000000ffff077210 */ /* 0x000fe20000ffe4ff */
[----:B------:R-:W-:-:S04]  /*2a1d0*/  IMAD.WIDE.U32 R4, R93, R51, R4 ;  /* 0x000000335d047225 */ /* 0x000fc800078e0004 */
[----:B------:R-:W-:Y:S01]  /*2a1e0*/  IMAD.X R11, RZ, RZ, RZ, P2 ;  /* 0x000000ffff0b7224 */ /* 0x000fe200010e06ff */
[----:B------:R-:W-:Y:S01]  /*2a1f0*/  MOV R12, R4 ;  /* 0x00000004000c7202 */ /* 0x000fe20000000f00 */
[----:B------:R-:W-:-:S04]  /*2a200*/  IMAD.WIDE.U32 R8, R92, R53, R8 ;  /* 0x000000355c087225 */ /* 0x000fc800078e0008 */
[----:B------:R-:W-:-:S04]  /*2a210*/  IMAD.WIDE.U32 R18, R68, R103, R18 ;  /* 0x0000006744127225 */ /* 0x000fc800078e0012 */
[----:B------:R-:W-:-:S04]  /*2a220*/  IMAD.WIDE.U32 R14, R74, R104, R14 ;  /* 0x000000684a0e7225 */ /* 0x000fc800078e000e */
[----:B------:R-:W-:Y:S01]  /*2a230*/  IMAD.WIDE.U32 R6, R72, R105, R6 ;  /* 0x0000006948067225 */ /* 0x000fe200078e0006 */
[----:B------:R-:W-:-:S03]  /*2a240*/  IADD3 R16, P0, PT, R18, R15, RZ ;  /* 0x0000000f12107210 */ /* 0x000fc60007f1e0ff */
[----:B------:R-:W-:Y:S01]  /*2a250*/  IMAD.WIDE.U32 R10, R70, R106, R10 ;  /* 0x0000006a460a7225 */ /* 0x000fe200078e000a */
[----:B------:R-:W-:-:S03]  /*2a260*/  IADD3 R14, P1, PT, R14, R7, RZ ;  /* 0x000000070e0e7210 */ /* 0x000fc60007f3e0ff */
[----:B------:R-:W-:Y:S01]  /*2a270*/  IMAD R103, R4, R85, RZ ;  /* 0x0000005504677224 */ /* 0x000fe200078e02ff */
[----:B------:R-:W-:Y:S01]  /*2a280*/  IADD3 R4, P4, PT, R8, R5, RZ ;  /* 0x0000000508047210 */ /* 0x000fe20007f9e0ff */
[----:B------:R-:W-:Y:S01]  /*2a290*/  IMAD.MOV.U32 R13, RZ, RZ, RZ ;  /* 0x000000ffff0d7224 */ /* 0x000fe200078e00ff */
[----:B------:R-:W-:Y:S01]  /*2a2a0*/  IADD3 R6, P2, PT, R6, R11, RZ ;  /* 0x0000000b06067210 */ /* 0x000fe20007f5e0ff */
[----:B------:R-:W-:Y:S01]  /*2a2b0*/  IMAD.MOV.U32 R11, RZ, RZ, RZ ;  /* 0x000000ffff0b7224 */ /* 0x000fe200078e00ff */
[----:B------:R-:W-:Y:S01]  /*2a2c0*/  IADD3.X R15, PT, PT, RZ, RZ, RZ, P1, !PT ;  /* 0x000000ffff0f7210 */ /* 0x000fe20000ffe4ff */
[----:B------:R-:W-:Y:S01]  /*2a2d0*/  IMAD.X R5, RZ, RZ, RZ, P4 ;  /* 0x000000ffff057224 */ /* 0x000fe200020e06ff */
[----:B------:R-:W-:Y:S01]  /*2a2e0*/  IADD3.X R7, PT, PT, RZ, RZ, RZ, P2, !PT ;  /* 0x000000ffff077210 */ /* 0x000fe200017fe4ff */
[----:B------:R-:W-:Y:S02]  /*2a2f0*/  IMAD.X R17, RZ, RZ, RZ, P0 ;  /* 0x000000ffff117224 */ /* 0x000fe400000e06ff */
[----:B------:R-:W-:-:S04]  /*2a300*/  IMAD.WIDE.U32 R10, R69, R107, R10 ;  /* 0x0000006b450a7225 */ /* 0x000fc800078e000a */
[----:B------:R-:W-:Y:S01]  /*2a310*/  IMAD.HI.U32 R12, R103, R50, R12 ;  /* 0x00000032670c7227 */ /* 0x000fe200078e000c */
[----:B------:R-:W-:-:S03]  /*2a320*/  IADD3 R8, P3, PT, R10, R9, RZ ;  /* 0x000000090a087210 */ /* 0x000fc60007f7e0ff */
        /* <DEDUP_REMOVED lines=18> */
[----:B------:R-:W-:Y:S02]  /*2a450*/  IMAD.X R15, RZ, RZ, RZ, P0 ;  /* 0x000000ffff0f7224 */ /* 0x000fe400000e06ff */
[----:B------:R-:W-:-:S04]  /*2a460*/  IMAD.WIDE.U32 R18, R68, R104, R18 ;  /* 0x0000006844127225 */ /* 0x000fc800078e0012 */
        /* <DEDUP_REMOVED lines=10> */
[----:B------:R-:W-:Y:S01]  /*2a510*/  IMAD.MOV.U32 R7, RZ, RZ, RZ ;  /* 0x000000ffff077224 */ /* 0x000fe200078e00ff */
[----:B------:R-:W-:Y:S01]  /*2a520*/  IADD3.X R17, PT, PT, RZ, RZ, RZ, P1, !PT ;  /* 0x000000ffff117210 */ /* 0x000fe20000ffe4ff */
[----:B------:R-:W-:Y:S02]  /*2a530*/  IMAD.X R11, RZ, RZ, RZ, P0 ;  /* 0x000000ffff0b7224 */ /* 0x000fe400000e06ff */
        /* <DEDUP_REMOVED lines=60> */
[----:B------:R-:W-:Y:S01]  /*2a900*/  IMAD.WIDE.U32 R18, R68, R106, R18 ;  /* 0x0000006a44127225 */ /* 0x000fe200078e0012 */
[----:B------:R-:W-:-:S03]  /*2a910*/  IADD3 R6, P0, PT, R6, R105, RZ ;  /* 0x0000006906067210 */ /* 0x000fc60007f1e0ff */
[----:B------:R-:W-:-:S04]  /*2a920*/  IMAD.WIDE.U32 R14, R70, R109, R14 ;  /* 0x0000006d460e7225 */ /* 0x000fc800078e000e */
[----:B------:R-:W-:Y:S01]  /*2a930*/  IMAD.WIDE.U32 R16, R93, R55, R16 ;  /* 0x000000375d107225 */ /* 0x000fe200078e0010 */
[----:B------:R-:W-:-:S03]  /*2a940*/  IADD3 R10, P1, PT, R10, R15, RZ ;  /* 0x0000000f0a0a7210 */ /* 0x000fc60007f3e0ff */
[----:B------:R-:W-:Y:S01]  /*2a950*/  IMAD R9, R104, R85, RZ ;  /* 0x0000005568097224 */ /* 0x000fe200078e02ff */
[----:B------:R-:W-:Y:S01]  /*2a960*/  IADD3.X R11, PT, PT, RZ, RZ, RZ, P1, !PT ;  /* 0x000000ffff0b7210 */ /* 0x000fe20000ffe4ff */
[----:B------:R-:W-:Y:S02]  /*2a970*/  IMAD.MOV.U32 R4, RZ, RZ, R104 ;  /* 0x000000ffff047224 */ /* 0x000fe400078e0068 */
[----:B------:R-:W-:Y:S01]  /*2a980*/  IMAD.MOV.U32 R104, RZ, RZ, R14 ;  /* 0x000000ffff687224 */ /* 0x000fe200078e000e */
[----:B------:R-:W-:Y:S01]  /*2a990*/  IADD3 R14, P2, PT, R18, R111, RZ ;  /* 0x0000006f120e7210 */ /* 0x000fe20007f5e0ff */
[----:B------:R-:W-:Y:S01]  /*2a9a0*/  IMAD.X R111, RZ, RZ, RZ, P3 ;  /* 0x000000ffff6f7224 */ /* 0x000fe200018e06ff */
[----:B------:R-:W-:Y:S01]  /*2a9b0*/  IADD3 R18, P3, PT, R16, R7, RZ ;  /* 0x0000000710127210 */ /* 0x000fe20007f7e0ff */
[----:B------:R-:W-:Y:S02]  /*2a9c0*/  IMAD.MOV.U32 R5, RZ, RZ, RZ ;  /* 0x000000ffff057224 */ /* 0x000fe400078e00ff */
[----:B------:R-:W-:-:S02]  /*2a9d0*/  IMAD.MOV.U32 R105, RZ, RZ, RZ ;  /* 0x000000ffff697224 */ /* 0x000fc400078e00ff */
        /* <DEDUP_REMOVED lines=21> */
[----:B------:R-:W-:-:S04]  /*2ab30*/  IMAD.WIDE.U32 R18, R103, R54, R18 ;  /* 0x0000003667127225 */ /* 0x000fc800078e0012 */
[----:B------:R-:W-:Y:S01]  /*2ab40*/  IMAD.WIDE.U32 R104, R70, R102, R10 ;  /* 0x0000006646687225 */ /* 0x000fe200078e000a */
[----:B------:R-:W-:-:S03]  /*2ab50*/  MOV R10, R4 ;  /* 0x00000004000a7202 */ /* 0x000fc60000000f00 */
[----:B------:R-:W-:Y:S02]  /*2ab60*/  IMAD.X R111, RZ, RZ, RZ, P2 ;  /* 0x000000ffff6f7224 */ /* 0x000fe400010e06ff */
        /* <DEDUP_REMOVED lines=67> */
[----:B------:R-:W-:Y:S02]  /*2afa0*/  IMAD.X R71, RZ, RZ, RZ, P2 ;  /* 0x000000ffff477224 */ /* 0x000fe400010e06ff */
[----:B------:R-:W-:-:S03]  /*2afb0*/  IMAD.WIDE.U32 R10, R69, R51, R10 ;  /* 0x00000033450a7225 */ /* 0x000fc600078e000a */
[----:B------:R-:W-:Y:S01]  /*2afc0*/  IADD3 R71, P2, PT, R71, R12, RZ ;  /* 0x0000000c47477210 */ /* 0x000fe20007f5e0ff */
[----:B------:R-:W-:Y:S01]  /*2afd0*/  IMAD.X R7, RZ, RZ, RZ, P4 ;  /* 0x000000ffff077224 */ /* 0x000fe200020e06ff */
[----:B------:R-:W-:Y:S01]  /*2afe0*/  IADD3 R111, P4, PT, R110, R5, RZ ;  /* 0x000000056e6f7210 */ /* 0x000fe20007f9e0ff */
[----:B------:R-:W-:Y:S01]  /*2aff0*/  IMAD R70, R10, R85, RZ ;  /* 0x000000550a467224 */ /* 0x000fe200078e02ff */
[----:B------:R-:W-:Y:S01]  /*2b000*/  IADD3.X R5, PT, PT, RZ, RZ, RZ, P0, !PT ;  /* 0x000000ffff057210 */ /* 0x000fe200007fe4ff */
[----:B------:R-:W-:Y:S01]  /*2b010*/  IMAD.MOV.U32 R13, RZ, RZ, RZ ;  /* 0x000000ffff0d7224 */ /* 0x000fe200078e00ff */
[----:B------:R-:W-:Y:S01]  /*2b020*/  MOV R12, R10 ;  /* 0x0000000a000c7202 */ /* 0x000fe20000000f00 */
[----:B------:R-:W-:-:S04]  /*2b030*/  IMAD.WIDE.U32 R18, R103, R57, R18 ;  /* 0x0000003967127225 */ /* 0x000fc800078e0012 */
[----:B------:R-:W-:-:S04]  /*2b040*/  IMAD.WIDE.U32 R6, R8, R55, R6 ;  /* 0x0000003708067225 */ /* 0x000fc800078e0006 */
[----:B------:R-:W-:Y:S01]  /*2b050*/  IMAD.X R15, RZ, RZ, RZ, P3 ;  /* 0x000000ffff0f7224 */ /* 0x000fe200018e06ff */
[----:B------:R-:W-:Y:S01]  /*2b060*/  IADD3 R18, P5, PT, R18, R7, RZ ;  /* 0x0000000712127210 */ /* 0x000fe20007fbe0ff */
[----:B------:R-:W-:Y:S01]  /*2b070*/  IMAD.WIDE.U32 R4, R9, R53, R4 ;  /* 0x0000003509047225 */ /* 0x000fe200078e0004 */
[----:B------:R-:W-:-:S03]  /*2b080*/  IADD3.X R7, PT, PT, RZ, RZ, RZ, P4, !PT ;  /* 0x000000ffff077210 */ /* 0x000fc600027fe4ff */
[----:B------:R-:W-:Y:S01]  /*2b090*/  IMAD.HI.U32 R12, R70, R50, R12 ;  /* 0x00000032460c7227 */ /* 0x000fe200078e000c */
[----:B------:R-:W-:Y:S02]  /*2b0a0*/  IADD3 R13, P0, PT, R19, R71, RZ ;  /* 0x00000047130d7210 */ /* 0x000fe40007f1e0ff */
[----:B------:R-:W-:Y:S01]  /*2b0b0*/  IADD3 R6, P3, PT, R6, R5, RZ ;  /* 0x0000000506067210 */ /* 0x000fe20007f7e0ff */
        /* <DEDUP_REMOVED lines=8> */
[----:B------:R-:W-:Y:S01]  /*2b140*/  IMAD.X R5, RZ, RZ, RZ, P4 ;  /* 0x000000ffff057224 */ /* 0x000fe200020e06ff */
[----:B------:R-:W-:Y:S01]  /*2b150*/  IADD3 R71, P3, PT, R71, R10, RZ ;  /* 0x0000000a47477210 */ /* 0x000fe20007f7e0ff */
[----:B------:R-:W-:Y:S02]  /*2b160*/  IMAD.X R73, RZ, RZ, RZ, P2 ;  /* 0x000000ffff497224 */ /* 0x000fe400010e06ff */
[----:B------:R-:W-:Y:S02]  /*2b170*/  IMAD.X R17, RZ, RZ, RZ, P1 ;  /* 0x000000ffff117224 */ /* 0x000fe400008e06ff */
[----:B------:R-:W-:Y:S01]  /*2b180*/  IMAD.WIDE.U32 R18, R8, R56, R18 ;  /* 0x0000003808127225 */ /* 0x000fe200078e0012 */
[----:B------:R-:W-:-:S02]  /*2b190*/  IADD3 R73, P4, PT, R73, R72, RZ ;  /* 0x0000004849497210 */ /* 0x000fc40007f9e0ff */
[----:B------:R-:W-:Y:S01]  /*2b1a0*/  IADD3.X R72, PT, PT, RZ, RZ, RZ, P3, !PT ;  /* 0x000000ffff487210 */ /* 0x000fe20001ffe4ff */
        /* <DEDUP_REMOVED lines=32> */
[----:B------:R-:W-:-:S04]  /*2b3b0*/  IMAD.WIDE.U32 R12, R9, R56, R12 ;  /* 0x00000038090c7225 */ /* 0x000fc800078e000c */
[----:B------:R-:W-:Y:S01]  /*2b3c0*/  IMAD.WIDE.U32 R18, R69, R54, R18 ;  /* 0x0000003645127225 */ /* 0x000fe200078e0012 */
[----:B------:R-:W-:-:S03]  /*2b3d0*/  IADD3 R4, P6, PT, R13, R5, RZ ;  /* 0x000000050d047210 */ /* 0x000fc60007fde0ff */
[----:B------:R-:W-:Y:S01]  /*2b3e0*/  IMAD.WIDE.U32 R6, R70, R52, R6 ;  /* 0x0000003446067225 */ /* 0x000fe200078e0006 */
[----:B------:R-:W-:-:S03]  /*2b3f0*/  IADD3.X R5, PT, PT, RZ, RZ, RZ, P6, !PT ;  /* 0x000000ffff057210 */ /* 0x000fc600037fe4ff */
[----:B------:R-:W-:Y:S01]  /*2b400*/  IMAD.HI.U32 R11, R14, R50, R10 ;  /* 0x000000320e0b7227 */ /* 0x000fe200078e000a */
[----:B------:R-:W-:-:S03]  /*2b410*/  IADD3 R18, P5, PT, R18, R7, RZ ;  /* 0x0000000712127210 */ /* 0x000fc60007fbe0ff */
[----:B------:R-:W-:Y:S01]  /*2b420*/  IMAD.X R10, RZ, RZ, RZ, P4 ;  /* 0x000000ffff0a7224 */ /* 0x000fe200020e06ff */
[----:B------:R-:W-:Y:S01]  /*2b430*/  IADD3 R12, P4, PT, R12, R19, RZ ;  /* 0x000000130c0c7210 */ /* 0x000fe20007f9e0ff */
[----:B------:R-:W-:Y:S02]  /*2b440*/  IMAD.X R19, RZ, RZ, RZ, P5 ;  /* 0x000000ffff137224 */ /* 0x000fe400028e06ff */
[----:B------:R-:W-:Y:S01]  /*2b450*/  IMAD.WIDE.U32 R4, R9, R57, R4 ;  /* 0x0000003909047225 */ /* 0x000fe200078e0004 */
[----:B------:R-:W-:-:S03]  /*2b460*/  IADD3 R10, P6, PT, R10, R15, RZ ;  /* 0x0000000f0a0a7210 */ /* 0x000fc60007fde0ff */
        /* <DEDUP_REMOVED lines=46> */
[----:B------:R-:W-:Y:S01]  /*2b750*/  IMAD.X R7, RZ, RZ, RZ, P0 ;  /* 0x000000ffff077224 */ /* 0x000fe200000e06ff */
[----:B------:R-:W-:Y:S01]  /*2b760*/  IADD3 R4, P6, PT, R11, R5, RZ ;  /* 0x000000050b047210 */ /* 0x000fe20007fde0ff */
[----:B------:R-:W-:-:S03]  /*2b770*/  IMAD.WIDE.U32 R8, R14, R54, R8 ;  /* 0x000000360e087225 */ /* 0x000fc600078e0008 */
[----:B------:R-:W-:Y:S01]  /*2b780*/  IADD3.X R5, PT, PT, RZ, RZ, RZ, P6, !PT ;  /* 0x000000ffff057210 */ /* 0x000fe200037fe4ff */
[----:B------:R-:W-:Y:S01]  /*2b790*/  IMAD.MOV.U32 R13, RZ, RZ, R6 ;  /* 0x000000ffff0d7224 */ /* 0x000fe200078e0006 */
[----:B------:R-:W-:Y:S01]  /*2b7a0*/  IADD3 R10, P0, PT, R10, R9, RZ ;  /* 0x000000090a0a7210 */ /* 0x000fe20007f1e0ff */
[----:B------:R-:W-:Y:S02]  /*2b7b0*/  IMAD.X R9, RZ, RZ, RZ, P5 ;  /* 0x000000ffff097224 */ /* 0x000fe400028e06ff */
[----:B------:R-:W-:-:S04]  /*2b7c0*/  IMAD.WIDE.U32 R4, R70, R57, R4 ;  /* 0x0000003946047225 */ /* 0x000fc800078e0004 */
[----:B------:R-:W-:Y:S01]  /*2b7d0*/  IMAD.X R11, RZ, RZ, RZ, P0 ;  /* 0x000000ffff0b7224 */ /* 0x000fe200000e06ff */
[----:B------:R-:W-:Y:S01]  /*2b7e0*/  IADD3 R7, P0, PT, R7, R16, RZ ;  /* 0x0000001007077210 */ /* 0x000fe20007f1e0ff */
[----:B------:R-:W-:Y:S02]  /*2b7f0*/  IMAD.X R16, RZ, RZ, RZ, P2 ;  /* 0x000000ffff107224 */ /* 0x000fe400010e06ff */
[----:B------:R-:W-:-:S03]  /*2b800*/  IMAD.WIDE.U32 R68, R14, R55, R10 ;  /* 0x000000370e447225 */ /* 0x000fc600078e000a */
[----:B------:R-:W-:Y:S02]  /*2b810*/  IADD3 R16, P2, PT, R16, R7, RZ ;  /* 0x0000000710107210 */ /* 0x000fe40007f5e0ff */
[----:B------:R-:W-:Y:S02]  /*2b820*/  IADD3 R10, P6, PT, R4, R69, RZ ;  /* 0x00000045040a7210 */ /* 0x000fe40007fde0ff */
[----:B------:R-:W-:Y:S02]  /*2b830*/  IADD3.X R7, PT, PT, RZ, RZ, RZ, P3, !PT ;  /* 0x000000ffff077210 */ /* 0x000fe40001ffe4ff */
[----:B------:R-:W-:Y:S02]  /*2b840*/  IADD3.X R11, PT, PT, RZ, RZ, RZ, P6, !PT ;  /* 0x000000ffff0b7210 */ /* 0x000fe400037fe4ff */
[----:B------:R-:W-:Y:S01]  /*2b850*/  IADD3 R4, P3, PT, R7, R16, RZ ;  /* 0x0000001007047210 */ /* 0x000fe20007f7e0ff */
[----:B------:R-:W-:Y:S02]  /*2b860*/  IMAD.X R16, RZ, RZ, RZ, P4 ;  /* 0x000000ffff107224 */ /* 0x000fe400020e06ff */
[----:B------:R-:W-:Y:S01]  /*2b870*/  IMAD.WIDE.U32 R10, R14, R56, R10 ;  /* 0x000000380e0a7225 */ /* 0x000fe200078e000a */
[----:B------:R-:W-:-:S02]  /*2b880*/  IADD3 R5, P4, PT, R5, R4, RZ ;  /* 0x0000000405057210 */ /* 0x000fc40007f9e0ff */
[----:B------:R-:W-:Y:S01]  /*2b890*/  IADD3 R16, PT, PT, R16, R17, R9 ;  /* 0x0000001110107210 */ /* 0x000fe20007ffe009 */
[----:B------:R-:W-:Y:S02]  /*2b8a0*/  IMAD.X R9, RZ, RZ, RZ, P1 ;  /* 0x000000ffff097224 */ /* 0x000fe400008e06ff */
[----:B------:R-:W-:Y:S01]  /*2b8b0*/  IMAD.X R7, RZ, RZ, RZ, P0 ;  /* 0x000000ffff077224 */ /* 0x000fe200000e06ff */
[----:B------:R-:W-:-:S04]  /*2b8c0*/  IADD3 R4, P0, PT, R11, R5, RZ ;  /* 0x000000050b047210 */ /* 0x000fc80007f1e0ff */
[----:B------:R-:W-:Y:S01]  /*2b8d0*/  IADD3 R16, PT, PT, R7, R16, R9 ;  /* 0x0000001007107210 */ /* 0x000fe20007ffe009 */
[----:B------:R-:W-:Y:S01]  /*2b8e0*/  IMAD.X R7, RZ, RZ, RZ, P3 ;  /* 0x000000ffff077224 */ /* 0x000fe200018e06ff */
[----:B------:R-:W-:Y:S01]  /*2b8f0*/  IADD3.X R9, PT, PT, RZ, RZ, RZ, P2, !PT ;  /* 0x000000ffff097210 */ /* 0x000fe200017fe4ff */
[----:B------:R-:W-:-:S03]  /*2b900*/  IMAD.X R5, RZ, RZ, RZ, P0 ;  /* 0x000000ffff057224 */ /* 0x000fc600000e06ff */
[----:B------:R-:W-:Y:S01]  /*2b910*/  IADD3 R7, PT, PT, R7, R16, R9 ;  /* 0x0000001007077210 */ /* 0x000fe20007ffe009 */
[----:B------:R-:W-:Y:S01]  /*2b920*/  IMAD.WIDE.U32 R4, R14, R57, R4 ;  /* 0x000000390e047225 */ /* 0x000fe200078e0004 */
[----:B------:R-:W-:-:S03]  /*2b930*/  IADD3.X R16, PT, PT, RZ, RZ, RZ, P4, !PT ;  /* 0x000000ffff107210 */ /* 0x000fc600027fe4ff */
        /* <DEDUP_REMOVED lines=29> */
.L_x_103:
        /* <DEDUP_REMOVED lines=8> */
.L_x_104:
[----:B------:R-:W-:Y:S05]  /*2bb90*/  BSYNC.RECONVERGENT B3 ;  /* 0x0000000000037941 */ /* 0x000fea0003800200 */
.L_x_102:
[----:B------:R-:W-:Y:S02]  /*2bba0*/  HFMA2 R73, -RZ, RZ, 0, 0 ;  /* 0x00000000ff497431 */ /* 0x000fe400000001ff */
[----:B------:R-:W-:-:S04]  /*2bbb0*/  IMAD.WIDE.U32 R10, R8, 0x2, RZ ;  /* 0x00000002080a7825 */ /* 0x000fc800078e00ff */
[----:B------:R-:W-:Y:S01]  /*2bbc0*/  HFMA2 R5, -RZ, RZ, 0, 0 ;  /* 0x00000000ff057431 */ /* 0x000fe200000001ff */
[----:B------:R-:W-:Y:S01]  /*2bbd0*/  BSSY.RECONVERGENT B3, `(.L_x_105) ;  /* 0x0000039000037945 */ /* 0x000fe20003800200 */
[----:B------:R-:W-:Y:S02]  /*2bbe0*/  IMAD.MOV.U32 R72, RZ, RZ, R11 ;  /* 0x000000ffff487224 */ /* 0x000fe400078e000b */
[----:B------:R-:W-:Y:S02]  /*2bbf0*/  IMAD.MOV.U32 R7, RZ, RZ, RZ ;  /* 0x000000ffff077224 */ /* 0x000fe400078e00ff */
[----:B------:R-:W-:Y:S02]  /*2bc00*/  IMAD.MOV.U32 R71, RZ, RZ, RZ ;  /* 0x000000ffff477224 */ /* 0x000fe400078e00ff */
[----:B------:R-:W-:Y:S01]  /*2bc10*/  IMAD.WIDE.U32 R72, R68, 0x2, R72 ;  /* 0x0000000244487825 */ /* 0x000fe200078e0048 */
[----:B------:R-:W-:-:S03]  /*2bc20*/  SHF.L.U32 R68, R13, 0x1, RZ ;  /* 0x000000010d447819 */ /* 0x000fc600000006ff */
        /* <DEDUP_REMOVED lines=43> */
.L_x_106:
        /* <DEDUP_REMOVED lines=8> */
.L_x_107:
[----:B------:R-:W-:Y:S05]  /*2bf60*/  BSYNC.RECONVERGENT B3 ;  /* 0x0000000000037941 */ /* 0x000fea0003800200 */
.L_x_105:
[----:B------:R-:W-:-:S04]  /*2bf70*/  IMAD.WIDE.U32 R8, R77, R20, RZ ;  /* 0x000000144d087225 */ /* 0x000fc800078e00ff */
[----:B------:R-:W-:Y:S01]  /*2bf80*/  HFMA2 R11, -RZ, RZ, 0, 0 ;  /* 0x00000000ff0b7431 */ /* 0x000fe200000001ff */
[----:B------:R-:W-:Y:S01]  /*2bf90*/  BSSY.RECONVERGENT B3, `(.L_x_108) ;  /* 0x00001ea000037945 */ /* 0x000fe20003800200 */
[----:B------:R-:W-:Y:S01]  /*2bfa0*/  IADD3 R86, PT, PT, -R75, R86, RZ ;  /* 0x000000564b567210 */ /* 0x000fe20007ffe1ff */
[----:B------:R-:W-:Y:S01]  /*2bfb0*/  IMAD.MOV.U32 R5, RZ, RZ, RZ ;  /* 0x000000ffff057224 */ /* 0x000fe200078e00ff */
[----:B------:R-:W-:Y:S01]  /*2bfc0*/  MOV R4, R9 ;  /* 0x0000000900047202 */ /* 0x000fe20000000f00 */
[----:B------:R-:W-:Y:S01]  /*2bfd0*/  IMAD R93, R8, R85, RZ ;  /* 0x00000055085d7224 */ /* 0x000fe200078e02ff */
[----:B------:R-:W-:Y:S01]  /*2bfe0*/  MOV R9, RZ ;  /* 0x000000ff00097202 */ /* 0x000fe20000000f00 */
[----:B------:R-:W-:Y:S01]  /*2bff0*/  IMAD.MOV.U32 R19, RZ, RZ, RZ ;  /* 0x000000ffff137224 */ /* 0x000fe200078e00ff */
[----:B------:R-:W-:Y:S01]  /*2c000*/  IADD3 R88, PT, PT, -R73, R88, RZ ;  /* 0x0000005849587210 */ /* 0x000fe20007ffe1ff */
[----:B------:R-:W-:Y:S01]  /*2c010*/  IMAD.WIDE.U32 R4, R78, R20, R4 ;  /* 0x000000144e047225 */ /* 0x000fe200078e0004 */
[----:B------:R-:W-:-:S03]  /*2c020*/  IADD3 R91, PT, PT, -R70, R91, RZ ;  /* 0x0000005b465b7210 */ /* 0x000fc60007ffe1ff */
[----:B------:R-:W-:Y:S02]  /*2c030*/  IMAD.MOV.U32 R10, RZ, RZ, R5 ;  /* 0x000000ffff0a7224 */ /* 0x000fe400078e0005 */
[----:B------:R-:W-:Y:S02]  /*2c040*/  IMAD.MOV.U32 R5, RZ, RZ, RZ ;  /* 0x000000ffff057224 */ /* 0x000fe400078e00ff */
[----:B------:R-:W-:-:S04]  /*2c050*/  IMAD.WIDE.U32 R10, R79, R20, R10 ;  /* 0x000000144f0a7225 */ /* 0x000fc800078e000a */
[----:B------:R-:W-:-:S04]  /*2c060*/  IMAD.WIDE.U32 R4, R77, R21, R4 ;  /* 0x000000154d047225 */ /* 0x000fc800078e0004 */
[----:B------:R-:W-:Y:S01]  /*2c070*/  IMAD.HI.U32 R9, R93, R50, R8 ;  /* 0x000000325d097227 */ /* 0x000fe200078e0008 */
        /* <DEDUP_REMOVED lines=8> */
[----:B------:R-:W-:Y:S01]  /*2c100*/  IMAD.MOV.U32 R8, RZ, RZ, R6 ;  /* 0x000000ffff087224 */ /* 0x000fe200078e0006 */
[----:B------:R-:W-:Y:S01]  /*2c110*/  IADD3 R12, P0, PT, R10, R7, RZ ;  /* 0x000000070a0c7210 */ /* 0x000fe20007f1e0ff */
[----:B------:R-:W-:Y:S02]  /*2c120*/  IMAD.MOV.U32 R10, RZ, RZ, R11 ;  /* 0x000000ffff0a7224 */ /* 0x000fe400078e000b */
[----:B------:R-:W-:Y:S02]  /*2c130*/  HFMA2 R11, -RZ, RZ, 0, 0 ;  /* 0x00000000ff0b7431 */ /* 0x000fe400000001ff */
[----:B------:R-:W-:Y:S02]  /*2c140*/  IMAD.MOV.U32 R9, RZ, RZ, RZ ;  /* 0x000000ffff097224 */ /* 0x000fe400078e00ff */
[----:B------:R-:W-:Y:S02]  /*2c150*/  IMAD.X R13, RZ, RZ, RZ, P0 ;  /* 0x000000ffff0d7224 */ /* 0x000fe400000e06ff */
[----:B------:R-:W-:-:S04]  /*2c160*/  IMAD.WIDE.U32 R4, R93, R51, R4 ;  /* 0x000000335d047225 */ /* 0x000fc800078e0004 */
[----:B------:R-:W-:-:S04]  /*2c170*/  IMAD.WIDE.U32 R12, R79, R21, R12 ;  /* 0x000000154f0c7225 */ /* 0x000fc800078e000c */
[----:B------:R-:W-:-:S04]  /*2c180*/  IMAD.WIDE.U32 R10, R81, R20, R10 ;  /* 0x00000014510a7225 */ /* 0x000fc800078e000a */
[----:B------:R-:W-:Y:S01]  /*2c190*/  IMAD.WIDE.U32 R8, R77, R22, R8 ;  /* 0x000000164d087225 */ /* 0x000fe200078e0008 */
[----:B------:R-:W-:-:S03]  /*2c1a0*/  IADD3 R6, P0, PT, R10, R13, RZ ;  /* 0x0000000d0a067210 */ /* 0x000fc60007f1e0ff */
[----:B------:R-:W-:Y:S01]  /*2c1b0*/  IMAD R92, R4, R85, RZ ;  /* 0x00000055045c7224 */ /* 0x000fe200078e02ff */
[----:B------:R-:W-:Y:S01]  /*2c1c0*/  IADD3.X R7, PT, PT, RZ, RZ, RZ, P0, !PT ;  /* 0x000000ffff077210 */ /* 0x000fe200007fe4ff */
[----:B------:R-:W-:Y:S01]  /*2c1d0*/  IMAD.IADD R68, R67, 0x1, -R68 ;  /* 0x0000000143447824 */ /* 0x000fe200078e0a44 */
[----:B------:R-:W-:Y:S01]  /*2c1e0*/  IADD3 R10, P1, PT, R8, R5, RZ ;  /* 0x00000005080a7210 */ /* 0x000fe20007f3e0ff */
[----:B------:R-:W-:Y:S01]  /*2c1f0*/  IMAD.MOV.U32 R8, RZ, RZ, R11 ;  /* 0x000000ffff087224 */ /* 0x000fe200078e000b */
[----:B------:R-:W-:Y:S01]  /*2c200*/  IADD3 R12, P0, PT, R12, R9, RZ ;  /* 0x000000090c0c7210 */ /* 0x000fe20007f1e0ff */
[----:B------:R-:W-:Y:S01]  /*2c210*/  IMAD.MOV.U32 R9, RZ, RZ, RZ ;  /* 0x000000ffff097224 */ /* 0x000fe200078e00ff */
[----:B------:R-:W-:Y:S01]  /*2c220*/  MOV R5, RZ ;  /* 0x000000ff00057202 */ /* 0x000fe20000000f00 */
[----:B------:R-:W-:-:S04]  /*2c230*/  IMAD.WIDE.U32 R6, R80, R21, R6 ;  /* 0x0000001550067225 */ /* 0x000fc800078e0006 */
[----:B------:R-:W-:-:S04]  /*2c240*/  IMAD.WIDE.U32 R8, R82, R20, R8 ;  /* 0x0000001452087225 */ /* 0x000fc800078e0008 */
[----:B------:R-:W-:Y:S01]  /*2c250*/  IMAD.X R13, RZ, RZ, RZ, P0 ;  /* 0x000000ffff0d7224 */ /* 0x000fe200000e06ff */
[----:B------:R-:W-:Y:S01]  /*2c260*/  IADD3 R8, P0, PT, R8, R7, RZ ;  /* 0x0000000708087210 */ /* 0x000fe20007f1e0ff */
[----:B------:R-:W-:Y:S01]  /*2c270*/  IMAD.X R11, RZ, RZ, RZ, P1 ;  /* 0x000000ffff0b7224 */ /* 0x000fe200008e06ff */
[----:B------:R-:W-:Y:S01]  /*2c280*/  MOV R18, R9 ;  /* 0x0000000900127202 */ /* 0x000fe20000000f00 */
[----:B------:R-:W-:Y:S01]  /*2c290*/  IMAD.WIDE.U32 R12, R78, R22, R12 ;  /* 0x000000164e0c7225 */ /* 0x000fe200078e000c */
[----:B------:R-:W-:-:S03]  /*2c2a0*/  IADD3.X R9, PT, PT, RZ, RZ, RZ, P0, !PT ;  /* 0x000000ffff097210 */ /* 0x000fc600007fe4ff */
[----:B------:R-:W-:Y:S01]  /*2c2b0*/  IMAD.HI.U32 R15, R92, R50, R4 ;  /* 0x000000325c0f7227 */ /* 0x000fe200078e0004 */
[----:B------:R-:W-:-:S03]  /*2c2c0*/  IADD3 R6, P1, PT, R6, R13, RZ ;  /* 0x0000000d06067210 */ /* 0x000fc60007f3e0ff */
[----:B------:R-:W-:-:S04]  /*2c2d0*/  IMAD.WIDE.U32 R10, R93, R52, R10 ;  /* 0x000000345d0a7225 */ /* 0x000fc800078e000a */
[----:B------:R-:W-:Y:S01]  /*2c2e0*/  IMAD.MOV.U32 R13, RZ, RZ, RZ ;  /* 0x000000ffff0d7224 */ /* 0x000fe200078e00ff */
        /* <DEDUP_REMOVED lines=8> */
[----:B------:R-:W-:Y:S02]  /*2c370*/  IMAD.MOV.U32 R4, RZ, RZ, R19 ;  /* 0x000000ffff047224 */ /* 0x000fe400078e0013 */
[----:B------:R-:W-:-:S04]  /*2c380*/  IMAD.WIDE.U32 R6, R79, R22, R6 ;  /* 0x000000164f067225 */ /* 0x000fc800078e0006 */
[----:B------:R-:W-:Y:S01]  /*2c390*/  IMAD.X R11, RZ, RZ, RZ, P2 ;  /* 0x000000ffff0b7224 */ /* 0x000fe200010e06ff */
[----:B------:R-:W-:Y:S01]  /*2c3a0*/  IADD3 R8, P1, PT, R8, R7, RZ ;  /* 0x0000000708087210 */ /* 0x000fe20007f3e0ff */
[----:B------:R-:W-:Y:S01]  /*2c3b0*/  IMAD.X R19, RZ, RZ, RZ, P0 ;  /* 0x000000ffff137224 */ /* 0x000fe200000e06ff */
[----:B------:R-:W-:Y:S01]  /*2c3c0*/  IADD3 R6, P2, PT, R6, R13, RZ ;  /* 0x0000000d06067210 */ /* 0x000fe20007f5e0ff */
[----:B------:R-:W-:-:S04]  /*2c3d0*/  IMAD.WIDE.U32 R4, R84, R20, R4 ;  /* 0x0000001454047225 */ /* 0x000fc800078e0004 */
[----:B------:R-:W-:Y:S01]  /*2c3e0*/  HFMA2 R13, -RZ, RZ, 0, 0 ;  /* 0x00000000ff0d7431 */ /* 0x000fe200000001ff */
        /* <DEDUP_REMOVED lines=10> */
[----:B------:R-:W-:Y:S01]  /*2c490*/  MOV R7, RZ ;  /* 0x000000ff00077202 */ /* 0x000fe20000000f00 */
[----:B------:R-:W-:-:S04]  /*2c4a0*/  IMAD.WIDE.U32 R16, R83, R21, R16 ;  /* 0x0000001553107225 */ /* 0x000fc800078e0010 */
[----:B------:R-:W-:Y:S01]  /*2c4b0*/  IMAD.X R19, RZ, RZ, RZ, P1 ;  /* 0x000000ffff137224 */ /* 0x000fe200008e06ff */
[----:B------:R-:W-:Y:S01]  /*2c4c0*/  IADD3 R4, P0, PT, R5, R17, RZ ;  /* 0x0000001105047210 */ /* 0x000fe20007f1e0ff */
[----:B------:R-:W-:Y:S02]  /*2c4d0*/  IMAD.X R9, RZ, RZ, RZ, P2 ;  /* 0x000000ffff097224 */ /* 0x000fe400010e06ff */
        /* <DEDUP_REMOVED lines=11> */
[----:B------:R-:W-:Y:S01]  /*2c590*/  IMAD.HI.U32 R12, R20, R50, R12 ;  /* 0x00000032140c7227 */ /* 0x000fe200078e000c */
[----:B------:R-:W-:Y:S02]  /*2c5a0*/  IADD3 R18, P0, PT, R18, R9, RZ ;  /* 0x0000000912127210 */ /* 0x000fe40007f1e0ff */
[----:B------:R-:W-:Y:S01]  /*2c5b0*/  IADD3.X R11, PT, PT, RZ, RZ, RZ, P3, !PT ;  /* 0x000000ffff0b7210 */ /* 0x000fe20001ffe4ff */
[----:B------:R-:W-:Y:S01]  /*2c5c0*/  IMAD.X R15, RZ, RZ, RZ, P4 ;  /* 0x000000ffff0f7224 */ /* 0x000fe200020e06ff */
[----:B------:R-:W-:Y:S01]  /*2c5d0*/  IADD3.X R17, PT, PT, RZ, RZ, RZ, P1, !PT ;  /* 0x000000ffff117210 */ /* 0x000fe20000ffe4ff */
[----:B------:R-:W-:-:S02]  /*2c5e0*/  IMAD.X R19, RZ, RZ, RZ, P0 ;  /* 0x000000ffff137224 */ /* 0x000fc400000e06ff */
        /* <DEDUP_REMOVED lines=9> */
[----:B------:R-:W-:Y:S02]  /*2c680*/  HFMA2 R9, -RZ, RZ, 0, 0 ;  /* 0x00000000ff097431 */ /* 0x000fe400000001ff */
[----:B------:R-:W-:-:S04]  /*2c690*/  IMAD.WIDE.U32 R16, R82, R22, R16 ;  /* 0x0000001652107225 */ /* 0x000fc800078e0010 */
[----:B------:R-:W-:Y:S01]  /*2c6a0*/  IMAD.X R7, RZ, RZ, RZ, P4 ;  /* 0x000000ffff077224 */ /* 0x000fe200020e06ff */
[----:B------:R-:W-:Y:S01]  /*2c6b0*/  IADD3 R102, P0, PT, R4, R17, RZ ;  /* 0x0000001104667210 */ /* 0x000fe20007f1e0ff */
[----:B------:R-:W-:Y:S01]  /*2c6c0*/  IMAD.X R15, RZ, RZ, RZ, P3 ;  /* 0x000000ffff0f7224 */ /* 0x000fe200018e06ff */
[----:B------:R-:W-:Y:S01]  /*2c6d0*/  IADD3 R16, P1, PT, R16, R19, RZ ;  /* 0x0000001310107210 */ /* 0x000fe20007f3e0ff */
[----:B------:R-:W-:-:S04]  /*2c6e0*/  IMAD.WIDE.U32 R6, R20, R51, R6 ;  /* 0x0000003314067225 */ /* 0x000fc800078e0006 */
[----:B------:R-:W-:Y:S01]  /*2c6f0*/  IMAD.X R103, RZ, RZ, RZ, P0 ;  /* 0x000000ffff677224 */ /* 0x000fe200000e06ff */
[----:B------:R-:W-:Y:S01]  /*2c700*/  MOV R12, R6 ;  /* 0x00000006000c7202 */ /* 0x000fe20000000f00 */
[----:B------:R-:W-:-:S04]  /*2c710*/  IMAD.WIDE.U32 R8, R77, R25, R8 ;  /* 0x000000194d087225 */ /* 0x000fc800078e0008 */
[----:B------:R-:W-:Y:S01]  /*2c720*/  IMAD R21, R6, R85, RZ ;  /* 0x0000005506157224 */ /* 0x000fe200078e02ff */
[----:B------:R-:W-:Y:S01]  /*2c730*/  IADD3 R6, P3, PT, R8, R11, RZ ;  /* 0x0000000b08067210 */ /* 0x000fe20007f7e0ff */
[----:B------:R-:W-:-:S04]  /*2c740*/  IMAD.WIDE.U32 R102, R83, R22, R102 ;  /* 0x0000001653667225 */ /* 0x000fc800078e0066 */
[----:B------:R-:W-:Y:S01]  /*2c750*/  IMAD.X R17, RZ, RZ, RZ, P1 ;  /* 0x000000ffff117224 */ /* 0x000fe200008e06ff */
[----:B------:R-:W-:Y:S01]  /*2c760*/  IADD3 R4, P1, PT, R5, R103, RZ ;  /* 0x0000006705047210 */ /* 0x000fe20007f3e0ff */
[----:B------:R-:W-:Y:S02]  /*2c770*/  IMAD.X R11, RZ, RZ, RZ, P2 ;  /* 0x000000ffff0b7224 */ /* 0x000fe400010e06ff */
        /* <DEDUP_REMOVED lines=8> */
[----:B------:R-:W-:Y:S01]  /*2c800*/  IMAD.HI.U32 R12, R21, R50, R12 ;  /* 0x00000032150c7227 */ /* 0x000fe200078e000c */
[----:B------:R-:W-:Y:S02]  /*2c810*/  IADD3 R10, P3, PT, R10, R9, RZ ;  /* 0x000000090a0a7210 */ /* 0x000fe40007f7e0ff */
[----:B------:R-:W-:Y:S01]  /*2c820*/  IADD3.X R103, PT, PT, RZ, RZ, RZ, P2, !PT ;  /* 0x000000ffff677210 */ /* 0x000fe200017fe4ff */
        /* <DEDUP_REMOVED lines=9> */
[----:B------:R-:W-:-:S03]  /*2c8c0*/  IADD3.X R15, PT, PT, RZ, RZ, RZ, P4, !PT ;  /* 0x000000ffff0f7210 */ /* 0x000fc600027fe4ff */
[----:B------:R-:W-:Y:S01]  /*2c8d0*/  IMAD.WIDE.U32 R10, R78, R25, R10 ;  /* 0x000000194e0a7225 */ /* 0x000fe200078e000a */
[----:B------:R-:W-:Y:S02]  /*2c8e0*/  IADD3 R8, P1, PT, R102, R17, RZ ;  /* 0x0000001166087210 */ /* 0x000fe40007f3e0ff */
[----:B------:R-:W-:Y:S01]  /*2c8f0*/  MOV R17, RZ ;  /* 0x000000ff00117202 */ /* 0x000fe20000000f00 */
[----:B------:R-:W-:Y:S01]  /*2c900*/  IMAD.WIDE.U32 R4, R84, R22, R4 ;  /* 0x0000001654047225 */ /* 0x000fe200078e0004 */
[----:B------:R-:W-:-:S03]  /*2c910*/  IADD3 R6, P2, PT, R16, R11, RZ ;  /* 0x0000000b10067210 */ /* 0x000fc60007f5e0ff */
[----:B------:R-:W-:Y:S01]  /*2c920*/  IMAD.X R13, RZ, RZ, RZ, P3 ;  /* 0x000000ffff0d7224 */ /* 0x000fe200018e06ff */
[----:B------:R-:W-:Y:S01]  /*2c930*/  IADD3 R18, P0, PT, R4, R103, RZ ;  /* 0x0000006704127210 */ /* 0x000fe20007f1e0ff */
[----:B------:R-:W-:Y:S02]  /*2c940*/  IMAD.MOV.U32 R16, RZ, RZ, R10 ;  /* 0x000000ffff107224 */ /* 0x000fe400078e000a */
[----:B------:R-:W-:-:S04]  /*2c950*/  IMAD.WIDE.U32 R12, R21, R51, R12 ;  /* 0x00000033150c7225 */ /* 0x000fc800078e000c */
[----:B------:R-:W-:Y:S01]  /*2c960*/  IMAD.WIDE.U32 R16, R77, R26, R16 ;  /* 0x0000001a4d107225 */ /* 0x000fe200078e0010 */
[----:B------:R-:W-:-:S03]  /*2c970*/  MOV R10, R12 ;  /* 0x0000000c000a7202 */ /* 0x000fc60000000f00 */
[----:B------:R-:W-:Y:S01]  /*2c980*/  IMAD.WIDE.U32 R14, R92, R54, R14 ;  /* 0x000000365c0e7225 */ /* 0x000fe200078e000e */
[----:B------:R-:W-:-:S03]  /*2c990*/  IADD3 R4, P3, PT, R16, R7, RZ ;  /* 0x0000000710047210 */ /* 0x000fc60007f7e0ff */
[----:B------:R-:W-:Y:S01]  /*2c9a0*/  IMAD.X R19, RZ, RZ, RZ, P0 ;  /* 0x000000ffff137224 */ /* 0x000fe200000e06ff */
[----:B------:R-:W-:Y:S01]  /*2c9b0*/  IADD3 R14, P0, PT, R14, R9, RZ ;  /* 0x000000090e0e7210 */ /* 0x000fe20007f1e0ff */
[----:B------:R-:W-:Y:S02]  /*2c9c0*/  IMAD R16, R12, R85, RZ ;  /* 0x000000550c107224 */ /* 0x000fe400078e02ff */
[----:B------:R-:W-:-:S04]  /*2c9d0*/  IMAD.WIDE.U32 R18, R83, R23, R18 ;  /* 0x0000001753127225 */ /* 0x000fc800078e0012 */
[----:B------:R-:W-:Y:S02]  /*2c9e0*/  IMAD.MOV.U32 R11, RZ, RZ, RZ ;  /* 0x000000ffff0b7224 */ /* 0x000fe400078e00ff */
[----:B------:R-:W-:Y:S02]  /*2c9f0*/  IMAD.X R9, RZ, RZ, RZ, P1 ;  /* 0x000000ffff097224 */ /* 0x000fe400008e06ff */
[----:B------:R-:W-:Y:S02]  /*2ca00*/  IMAD.X R7, RZ, RZ, RZ, P2 ;  /* 0x000000ffff077224 */ /* 0x000fe400010e06ff */
[----:B------:R-:W-:Y:S01]  /*2ca10*/  IMAD.HI.U32 R22, R16, R50, R10 ;  /* 0x0000003210167227 */ /* 0x000fe200078e000a */
[----:B------:R-:W-:Y:S02]  /*2ca20*/  IADD3 R10, P1, PT, R5, R19, RZ ;  /* 0x00000013050a7210 */ /* 0x000fe40007f3e0ff */
        /* <DEDUP_REMOVED lines=45> */
[----:B------:R-:W-:Y:S02]  /*2cd00*/  HFMA2 R19, -RZ, RZ, 0, 0 ;  /* 0x00000000ff137431 */ /* 0x000fe400000001ff */
        /* <DEDUP_REMOVED lines=69> */
[----:B------:R-:W-:Y:S02]  /*2d160*/  MOV R7, RZ ;  /* 0x000000ff00077202 */ /* 0x000fe40000000f00 */
[----:B------:R-:W-:Y:S01]  /*2d170*/  IADD3 R13, P0, PT, R13, R6, RZ ;  /* 0x000000060d0d7210 */ /* 0x000fe20007f1e0ff */
[----:B------:R-:W-:Y:S01]  /*2d180*/  IMAD.X R103, RZ, RZ, RZ, P3 ;  /* 0x000000ffff677224 */ /* 0x000fe200018e06ff */
[----:B------:R-:W-:Y:S01]  /*2d190*/  IADD3.X R5, PT, PT, RZ, RZ, RZ, P4, !PT ;  /* 0x000000ffff057210 */ /* 0x000fe200027fe4ff */
[----:B------:R-:W-:-:S02]  /*2d1a0*/  IMAD R24, R18, R85, RZ ;  /* 0x0000005512187224 */ /* 0x000fc400078e02ff */
[----:B------:R-:W-:Y:S02]  /*2d1b0*/  IMAD.MOV.U32 R6, RZ, RZ, R18 ;  /* 0x000000ffff067224 */ /* 0x000fe400078e0012 */
[----:B------:R-:W-:-:S04]  /*2d1c0*/  IMAD.WIDE.U32 R8, R83, R26, R8 ;  /* 0x0000001a53087225 */ /* 0x000fc800078e0008 */
[----:B------:R-:W-:Y:S01]  /*2d1d0*/  IMAD.WIDE.U32 R102, R81, R27, R102 ;  /* 0x0000001b51667225 */ /* 0x000fe200078e0066 */
[----:B------:R-:W-:-:S03]  /*2d1e0*/  IADD3 R10, P3, PT, R11, R9, RZ ;  /* 0x000000090b0a7210 */ /* 0x000fc60007f7e0ff */
[----:B------:R-:W-:Y:S01]  /*2d1f0*/  IMAD.X R15, RZ, RZ, RZ, P5 ;  /* 0x000000ffff0f7224 */ /* 0x000fe200028e06ff */
[----:B------:R-:W-:Y:S01]  /*2d200*/  IADD3.X R11, PT, PT, RZ, RZ, RZ, P3, !PT ;  /* 0x000000ffff0b7210 */ /* 0x000fe20001ffe4ff */
[----:B------:R-:W-:-:S04]  /*2d210*/  IMAD.HI.U32 R12, R24, R50, R6 ;  /* 0x00000032180c7227 */ /* 0x000fc800078e0006 */
        /* <DEDUP_REMOVED lines=26> */
[----:B------:R-:W-:-:S02]  /*2d3c0*/  IADD3 R13, P4, PT, R13, R20, RZ ;  /* 0x000000140d0d7210 */ /* 0x000fc40007f9e0ff */
        /* <DEDUP_REMOVED lines=8> */
[----:B------:R-:W-:Y:S01]  /*2d450*/  IMAD.WIDE.U32 R6, R21, R57, R6 ;  /* 0x0000003915067225 */ /* 0x000fe200078e0006 */
[----:B------:R-:W-:Y:S02]  /*2d460*/  IADD3.X R15, PT, PT, RZ, RZ, RZ, P0, !PT ;  /* 0x000000ffff0f7210 */ /* 0x000fe400007fe4ff */
[----:B------:R-:W-:Y:S01]  /*2d470*/  IADD3 R20, P1, PT, R20, R13, RZ ;  /* 0x0000000d14147210 */ /* 0x000fe20007f3e0ff */
[----:B------:R-:W-:-:S02]  /*2d480*/  IMAD.X R5, RZ, RZ, RZ, P5 ;  /* 0x000000ffff057224 */ /* 0x000fc400028e06ff */
[----:B------:R-:W-:Y:S02]  /*2d490*/  IMAD.X R9, RZ, RZ, RZ, P3 ;  /* 0x000000ffff097224 */ /* 0x000fe400018e06ff */
[----:B------:R-:W-:Y:S02]  /*2d4a0*/  IMAD.X R13, RZ, RZ, RZ, P6 ;  /* 0x000000ffff0d7224 */ /* 0x000fe400030e06ff */
        /* <DEDUP_REMOVED lines=11> */
[----:B------:R-:W-:Y:S02]  /*2d560*/  HFMA2 R13, -RZ, RZ, 0, 0 ;  /* 0x00000000ff0d7431 */ /* 0x000fe400000001ff */
[----:B------:R-:W-:Y:S01]  /*2d570*/  IMAD R21, R12, R85, RZ ;  /* 0x000000550c157224 */ /* 0x000fe200078e02ff */
[----:B------:R-:W-:Y:S01]  /*2d580*/  IADD3 R7, P2, PT, R7, R23, RZ ;  /* 0x0000001707077210 */ /* 0x000fe20007f5e0ff */
[----:B------:R-:W-:Y:S01]  /*2d590*/  IMAD.WIDE.U32 R18, R16, R56, R18 ;  /* 0x0000003810127225 */ /* 0x000fe200078e0012 */
[----:B------:R-:W-:-:S03]  /*2d5a0*/  IADD3 R10, P0, PT, R11, R9, RZ ;  /* 0x000000090b0a7210 */ /* 0x000fc60007f1e0ff */
[----:B------:R-:W-:Y:S01]  /*2d5b0*/  IMAD.X R5, RZ, RZ, RZ, P6 ;  /* 0x000000ffff057224 */ /* 0x000fe200030e06ff */
[----:B------:R-:W-:Y:S01]  /*2d5c0*/  IADD3 R6, P6, PT, R19, R7, RZ ;  /* 0x0000000713067210 */ /* 0x000fe20007fde0ff */
[----:B------:R-:W-:-:S04]  /*2d5d0*/  IMAD.WIDE.U32 R14, R17, R54, R14 ;  /* 0x00000036110e7225 */ /* 0x000fc800078e000e */
        /* <DEDUP_REMOVED lines=15> */
[----:B------:R-:W-:Y:S01]  /*2d6d0*/  IMAD.X R11, RZ, RZ, RZ, P2 ;  /* 0x000000ffff0b7224 */ /* 0x000fe200010e06ff */
[----:B------:R-:W-:Y:S01]  /*2d6e0*/  IADD3 R18, P2, PT, R18, R15, RZ ;  /* 0x0000000f12127210 */ /* 0x000fe20007f5e0ff */
[----:B------:R-:W-:Y:S01]  /*2d6f0*/  IMAD.X R16, RZ, RZ, RZ, P1 ;  /* 0x000000ffff107224 */ /* 0x000fe200008e06ff */
[----:B------:R-:W-:Y:S01]  /*2d700*/  IADD3 R12, P1, PT, R8, R19, RZ ;  /* 0x00000013080c7210 */ /* 0x000fe20007f3e0ff */
[----:B------:R-:W-:Y:S01]  /*2d710*/  IMAD.IADD R69, R66, 0x1, -R69 ;  /* 0x0000000142457824 */ /* 0x000fe200078e0a45 */
[----:B------:R-:W-:Y:S01]  /*2d720*/  IADD3 R4, P5, PT, R14, R7, RZ ;  /* 0x000000070e047210 */ /* 0x000fe20007fbe0ff */
[----:B------:R-:W-:Y:S01]  /*2d730*/  IMAD.IADD R87, R87, 0x1, -R74 ;  /* 0x0000000157577824 */ /* 0x000fe200078e0a4a */
[----:B------:R-:W-:Y:S01]  /*2d740*/  IADD3 R11, P4, PT, R11, R20, RZ ;  /* 0x000000140b0b7210 */ /* 0x000fe20007f9e0ff */
[----:B------:R-:W-:Y:S01]  /*2d750*/  IMAD.X R13, RZ, RZ, RZ, P1 ;  /* 0x000000ffff0d7224 */ /* 0x000fe200008e06ff */
[----:B------:R-:W-:Y:S01]  /*2d760*/  IADD3.X R19, PT, PT, RZ, RZ, RZ, P2, !PT ;  /* 0x000000ffff137210 */ /* 0x000fe200017fe4ff */
[----:B------:R-:W-:Y:S01]  /*2d770*/  IMAD.X R5, RZ, RZ, RZ, P5 ;  /* 0x000000ffff057224 */ /* 0x000fe200028e06ff */
[----:B------:R-:W-:Y:S01]  /*2d780*/  IADD3 R15, P2, PT, R9, R11, RZ ;  /* 0x0000000b090f7210 */ /* 0x000fe20007f5e0ff */
[----:B------:R-:W-:Y:S01]  /*2d790*/  IMAD.WIDE.U32 R8, R17, R56, R12 ;  /* 0x0000003811087225 */ /* 0x000fe200078e000c */
[----:B------:R-:W-:-:S02]  /*2d7a0*/  IADD3.X R7, PT, PT, RZ, RZ, RZ, P4, !PT ;  /* 0x000000ffff077210 */ /* 0x000fc400027fe4ff */
        /* <DEDUP_REMOVED lines=9> */
[----:B------:R-:W-:Y:S02]  /*2d840*/  MOV R66, R4 ;  /* 0x0000000400427202 */ /* 0x000fe40000000f00 */
[----:B------:R-:W-:Y:S01]  /*2d850*/  IADD3.X R15, PT, PT, RZ, RZ, RZ, P5, !PT ;  /* 0x000000ffff0f7210 */ /* 0x000fe20002ffe4ff */
[----:B------:R-:W-:Y:S01]  /*2d860*/  IMAD.X R13, RZ, RZ, RZ, P0 ;  /* 0x000000ffff0d7224 */ /* 0x000fe200000e06ff */
[----:B------:R-:W-:Y:S01]  /*2d870*/  IADD3 R10, P0, PT, R7, R16, RZ ;  /* 0x00000010070a7210 */ /* 0x000fe20007f1e0ff */
[----:B------:R-:W-:Y:S01]  /*2d880*/  IMAD.X R5, RZ, RZ, RZ, P2 ;  /* 0x000000ffff057224 */ /* 0x000fe200010e06ff */
[----:B------:R-:W-:Y:S01]  /*2d890*/  IADD3.X R7, PT, PT, RZ, RZ, RZ, P6, !PT ;  /* 0x000000ffff077210 */ /* 0x000fe200037fe4ff */
[----:B------:R-:W-:Y:S01]  /*2d8a0*/  IMAD.WIDE.U32 R12, R17, R57, R12 ;  /* 0x00000039110c7225 */ /* 0x000fe200078e000c */
[----:B------:R-:W-:-:S02]  /*2d8b0*/  IADD3.X R16, PT, PT, RZ, RZ, RZ, P1, !PT ;  /* 0x000000ffff107210 */ /* 0x000fc40000ffe4ff */
[----:B------:R-:W-:Y:S01]  /*2d8c0*/  IADD3 R5, P2, PT, R5, R10, RZ ;  /* 0x0000000a05057210 */ /* 0x000fe20007f5e0ff */
        /* <DEDUP_REMOVED lines=25> */
[----:B------:R-:W-:Y:S01]  /*2da60*/  IMAD.WIDE.U32 R10, R21, R55, R10 ;  /* 0x00000037150a7225 */ /* 0x000fe200078e000a */
[----:B------:R-:W-:-:S03]  /*2da70*/  IADD3 R18, P2, PT, R18, R5, RZ ;  /* 0x0000000512127210 */ /* 0x000fc60007f5e0ff */
[----:B------:R-:W-:Y:S01]  /*2da80*/  IMAD.X R5, RZ, RZ, RZ, P3 ;  /* 0x000000ffff057224 */ /* 0x000fe200018e06ff */
[----:B------:R-:W-:Y:S01]  /*2da90*/  IADD3 R16, P6, PT, R8, R11, RZ ;  /* 0x0000000b08107210 */ /* 0x000fe20007fde0ff */
[----:B------:R-:W-:Y:S01]  /*2daa0*/  IMAD.X R7, RZ, RZ, RZ, P0 ;  /* 0x000000ffff077224 */ /* 0x000fe200000e06ff */
[----:B------:R-:W-:Y:S01]  /*2dab0*/  IADD3.X R11, PT, PT, RZ, RZ, RZ, P1, !PT ;  /* 0x000000ffff0b7210 */ /* 0x000fe20000ffe4ff */
[----:B------:R-:W-:Y:S01]  /*2dac0*/  IMAD.IADD R90, R90, 0x1, -R71 ;  /* 0x000000015a5a7824 */ /* 0x000fe200078e0a47 */
[----:B------:R-:W-:Y:S01]  /*2dad0*/  IADD3 R5, P3, PT, R5, R18, RZ ;  /* 0x0000001205057210 */ /* 0x000fe20007f7e0ff */
[----:B------:R-:W-:Y:S01]  /*2dae0*/  IMAD.X R17, RZ, RZ, RZ, P6 ;  /* 0x000000ffff117224 */ /* 0x000fe200030e06ff */
[----:B------:R-:W-:Y:S01]  /*2daf0*/  IADD3 R22, PT, PT, R7, R22, R11 ;  /* 0x0000001607167210 */ /* 0x000fe20007ffe00b */
[----:B------:R-:W-:Y:S01]  /*2db00*/  IMAD.X R7, RZ, RZ, RZ, P2 ;  /* 0x000000ffff077224 */ /* 0x000fe200010e06ff */
[----:B------:R-:W-:Y:S01]  /*2db10*/  IADD3 R5, P4, PT, R9, R5, RZ ;  /* 0x0000000509057210 */ /* 0x000fe20007f9e0ff */
[----:B------:R-:W-:Y:S01]  /*2db20*/  IMAD.WIDE.U32 R8, R21, R56, R16 ;  /* 0x0000003815087225 */ /* 0x000fe200078e0010 */
[----:B------:R-:W-:-:S03]  /*2db30*/  MOV R23, R10 ;  /* 0x0000000a00177202 */ /* 0x000fc60000000f00 */
[----:B------:R-:W-:Y:S01]  /*2db40*/  IMAD.X R20, RZ, RZ, RZ, P4 ;  /* 0x000000ffff147224 */ /* 0x000fe200020e06ff */
[----:B------:R-:W-:Y:S01]  /*2db50*/  IADD3 R16, P0, PT, R9, R5, RZ ;  /* 0x0000000509107210 */ /* 0x000fe20007f1e0ff */
[----:B------:R-:W-:Y:S01]  /*2db60*/  IMAD.MOV.U32 R24, RZ, RZ, R8 ;  /* 0x000000ffff187224 */ /* 0x000fe200078e0008 */
[----:B------:R-:W-:-:S03]  /*2db70*/  IADD3.X R5, PT, PT, RZ, RZ, RZ, P3, !PT ;  /* 0x000000ffff057210 */ /* 0x000fc60001ffe4ff */
[----:B------:R-:W-:Y:S01]  /*2db80*/  IMAD.X R17, RZ, RZ, RZ, P0 ;  /* 0x000000ffff117224 */ /* 0x000fe200000e06ff */
[----:B------:R-:W-:Y:S01]  /*2db90*/  IADD3 R5, PT, PT, R5, R22, R7 ;  /* 0x0000001605057210 */ /* 0x000fe20007ffe007 */
[----:B------:R-:W-:Y:S02]  /*2dba0*/  IMAD.MOV.U32 R22, RZ, RZ, R12 ;  /* 0x000000ffff167224 */ /* 0x000fe400078e000c */
[----:B------:R-:W-:-:S04]  /*2dbb0*/  IMAD.WIDE.U32 R16, R21, R57, R16 ;  /* 0x0000003915107225 */ /* 0x000fc800078e0010 */
[----:B------:R-:W-:Y:S01]  /*2dbc0*/  IMAD.MOV.U32 R21, RZ, RZ, R14 ;  /* 0x000000ffff157224 */ /* 0x000fe200078e000e */
        /* <DEDUP_REMOVED lines=30> */
.L_x_109:
        /* <DEDUP_REMOVED lines=8> */
.L_x_110:
[----:B------:R-:W-:Y:S05]  /*2de30*/  BSYNC.RECONVERGENT B3 ;  /* 0x0000000000037941 */ /* 0x000fea0003800200 */
.L_x_108:
[----:B------:R-:W-:Y:S02]  /*2de40*/  HFMA2 R9, -RZ, RZ, 0, 0 ;  /* 0x00000000ff097431 */ /* 0x000fe400000001ff */
[----:B------:R-:W-:-:S04]  /*2de50*/  IMAD.WIDE.U32 R6, R95, R17, RZ ;  /* 0x000000115f067225 */ /* 0x000fc800078e00ff */
[----:B------:R-:W-:Y:S01]  /*2de60*/  HFMA2 R15, -RZ, RZ, 0, 0 ;  /* 0x00000000ff0f7431 */ /* 0x000fe200000001ff */
[----:B------:R-:W-:Y:S01]  /*2de70*/  BSSY.RECONVERGENT B3, `(.L_x_111) ;  /* 0x00001dd000037945 */ /* 0x000fe20003800200 */
[----:B------:R-:W-:Y:S02]  /*2de80*/  IMAD.MOV.U32 R8, RZ, RZ, R7 ;  /* 0x000000ffff087224 */ /* 0x000fe400078e0007 */
[----:B------:R-:W-:Y:S02]  /*2de90*/  IMAD.MOV.U32 R11, RZ, RZ, RZ ;  /* 0x000000ffff0b7224 */ /* 0x000fe400078e00ff */
[----:B------:R-:W-:Y:S02]  /*2dea0*/  IMAD.MOV.U32 R13, RZ, RZ, RZ ;  /* 0x000000ffff0d7224 */ /* 0x000fe400078e00ff */
[----:B------:R-:W-:-:S04]  /*2deb0*/  IMAD.WIDE.U32 R8, R96, R17, R8 ;  /* 0x0000001160087225 */ /* 0x000fc800078e0008 */
[----:B------:R-:W-:Y:S01]  /*2dec0*/  IMAD.MOV.U32 R10, RZ, RZ, R9 ;  /* 0x000000ffff0a7224 */ /* 0x000fe200078e0009 */
[----:B------:R-:W-:Y:S01]  /*2ded0*/  MOV R9, RZ ;  /* 0x000000ff00097202 */ /* 0x000fe20000000f00 */
[----:B------:R-:W-:Y:S02]  /*2dee0*/  IMAD R25, R6, R85, RZ ;  /* 0x0000005506197224 */ /* 0x000fe400078e02ff */
[----:B------:R-:W-:-:S04]  /*2def0*/  IMAD.WIDE.U32 R10, R97, R17, R10 ;  /* 0x00000011610a7225 */ /* 0x000fc800078e000a */
[----:B------:R-:W-:Y:S01]  /*2df00*/  IMAD.WIDE.U32 R8, R95, R66, R8 ;  /* 0x000000425f087225 */ /* 0x000fe200078e0008 */
[----:B------:R-:W-:-:S03]  /*2df10*/  MOV R12, R11 ;  /* 0x0000000b000c7202 */ /* 0x000fc60000000f00 */
[----:B------:R-:W-:Y:S01]  /*2df20*/  IMAD.MOV.U32 R7, RZ, RZ, RZ ;  /* 0x000000ffff077224 */ /* 0x000fe200078e00ff */
[----:B------:R-:W-:Y:S01]  /*2df30*/  IADD3 R4, P0, PT, R10, R9, RZ ;  /* 0x000000090a047210 */ /* 0x000fe20007f1e0ff */
[----:B------:R-:W-:-:S04]  /*2df40*/  IMAD.WIDE.U32 R12, R98, R17, R12 ;  /* 0x00000011620c7225 */ /* 0x000fc800078e000c */
[----:B------:R-:W-:Y:S02]  /*2df50*/  IMAD.X R5, RZ, RZ, RZ, P0 ;  /* 0x000000ffff057224 */ /* 0x000fe400000e06ff */
[----:B------:R-:W-:-:S04]  /*2df60*/  IMAD.HI.U32 R7, R25, R50, R6 ;  /* 0x0000003219077227 */ /* 0x000fc800078e0006 */
[----:B------:R-:W-:Y:S01]  /*2df70*/  IMAD.WIDE.U32 R4, R96, R66, R4 ;  /* 0x0000004260047225 */ /* 0x000fe200078e0004 */
[----:B------:R-:W-:-:S03]  /*2df80*/  IADD3 R8, P1, PT, R8, R7, RZ ;  /* 0x0000000708087210 */ /* 0x000fc60007f3e0ff */
[----:B------:R-:W-:Y:S01]  /*2df90*/  IMAD.MOV.U32 R11, RZ, RZ, RZ ;  /* 0x000000ffff0b7224 */ /* 0x000fe200078e00ff */
[----:B------:R-:W-:Y:S01]  /*2dfa0*/  IADD3 R6, P0, PT, R12, R5, RZ ;  /* 0x000000050c067210 */ /* 0x000fe20007f1e0ff */
[----:B------:R-:W-:Y:S01]  /*2dfb0*/  IMAD.MOV.U32 R12, RZ, RZ, R13 ;  /* 0x000000ffff0c7224 */ /* 0x000fe200078e000d */
[----:B------:R-:W-:Y:S01]  /*2dfc0*/  MOV R10, R4 ;  /* 0x00000004000a7202 */ /* 0x000fe20000000f00 */
[----:B------:R-:W-:Y:S01]  /*2dfd0*/  IMAD.MOV.U32 R13, RZ, RZ, RZ ;  /* 0x000000ffff0d7224 */ /* 0x000fe200078e00ff */
[----:B------:R-:W-:Y:S01]  /*2dfe0*/  IADD3.X R7, PT, PT, RZ, RZ, RZ, P0, !PT ;  /* 0x000000ffff077210 */ /* 0x000fe200007fe4ff */
[----:B------:R-:W-:Y:S02]  /*2dff0*/  IMAD.X R9, RZ, RZ, RZ, P1 ;  /* 0x000000ffff097224 */ /* 0x000fe400008e06ff */
[----:B------:R-:W-:-:S04]  /*2e000*/  IMAD.WIDE.U32 R12, R99, R17, R12 ;  /* 0x00000011630c7225 */ /* 0x000fc800078e000c */
[----:B------:R-:W-:-:S04]  /*2e010*/  IMAD.WIDE.U32 R6, R97, R66, R6 ;  /* 0x0000004261067225 */ /* 0x000fc800078e0006 */
[----:B------:R-:W-:Y:S01]  /*2e020*/  IMAD.WIDE.U32 R10, R95, R21, R10 ;  /* 0x000000155f0a7225 */ /* 0x000fe200078e000a */
[----:B------:R-:W-:Y:S02]  /*2e030*/  IADD3 R4, P0, PT, R12, R7, RZ ;  /* 0x000000070c047210 */ /* 0x000fe40007f1e0ff */
[----:B------:R-:W-:Y:S01]  /*2e040*/  MOV R12, R13 ;  /* 0x0000000d000c7202 */ /* 0x000fe20000000f00 */
[----:B------:R-:W-:-:S04]  /*2e050*/  IMAD.WIDE.U32 R8, R25, R51, R8 ;  /* 0x0000003319087225 */ /* 0x000fc800078e0008 */
[----:B------:R-:W-:Y:S01]  /*2e060*/  IMAD.X R5, RZ, RZ, RZ, P0 ;  /* 0x000000ffff057224 */ /* 0x000fe200000e06ff */
[----:B------:R-:W-:Y:S01]  /*2e070*/  IADD3 R6, P0, PT, R6, R11, RZ ;  /* 0x0000000b06067210 */ /* 0x000fe20007f1e0ff */
[----:B------:R-:W-:Y:S01]  /*2e080*/  IMAD.MOV.U32 R13, RZ, RZ, RZ ;  /* 0x000000ffff0d7224 */ /* 0x000fe200078e00ff */
[----:B------:R-:W-:Y:S01]  /*2e090*/  IADD3 R10, P1, PT, R10, R9, RZ ;  /* 0x000000090a0a7210 */ /* 0x000fe20007f3e0ff */
[----:B------:R-:W-:Y:S01]  /*2e0a0*/  IMAD.WIDE.U32 R4, R98, R66, R4 ;  /* 0x0000004262047225 */ /* 0x000fe200078e0004 */
[----:B------:R-:W-:-:S03]  /*2e0b0*/  IADD3.X R7, PT, PT, RZ, RZ, RZ, P0, !PT ;  /* 0x000000ffff077210 */ /* 0x000fc600007fe4ff */
[----:B------:R-:W-:-:S04]  /*2e0c0*/  IMAD.WIDE.U32 R12, R100, R17, R12 ;  /* 0x00000011640c7225 */ /* 0x000fc800078e000c */
[----:B------:R-:W-:Y:S01]  /*2e0d0*/  IMAD.WIDE.U32 R6, R96, R21, R6 ;  /* 0x0000001560067225 */ /* 0x000fe200078e0006 */
[----:B------:R-:W-:-:S03]  /*2e0e0*/  IADD3 R12, P0, PT, R12, R5, RZ ;  /* 0x000000050c0c7210 */ /* 0x000fc60007f1e0ff */
[----:B------:R-:W-:Y:S02]  /*2e0f0*/  IMAD R27, R8, R85, RZ ;  /* 0x00000055081b7224 */ /* 0x000fe400078e02ff */
[----:B------:R-:W-:Y:S02]  /*2e100*/  IMAD.MOV.U32 R9, RZ, RZ, RZ ;  /* 0x000000ffff097224 */ /* 0x000fe400078e00ff */
[----:B------:R-:W-:Y:S01]  /*2e110*/  IMAD.X R11, RZ, RZ, RZ, P1 ;  /* 0x000000ffff0b7224 */ /* 0x000fe200008e06ff */
[----:B------:R-:W-:Y:S01]  /*2e120*/  IADD3 R4, P1, PT, R4, R7, RZ ;  /* 0x0000000704047210 */ /* 0x000fe20007f3e0ff */
[----:B------:R-:W-:-:S04]  /*2e130*/  IMAD.HI.U32 R9, R27, R50, R8 ;  /* 0x000000321b097227 */ /* 0x000fc800078e0008 */
[----:B------:R-:W-:-:S04]  /*2e140*/  IMAD.WIDE.U32 R10, R25, R52, R10 ;  /* 0x00000034190a7225 */ /* 0x000fc800078e000a */
[----:B------:R-:W-:Y:S02]  /*2e150*/  IMAD.MOV.U32 R7, RZ, RZ, RZ ;  /* 0x000000ffff077224 */ /* 0x000fe400078e00ff */
[----:B------:R-:W-:Y:S01]  /*2e160*/  IMAD.MOV.U32 R14, RZ, RZ, R13 ;  /* 0x000000ffff0e7224 */ /* 0x000fe200078e000d */
[----:B------:R-:W-:Y:S01]  /*2e170*/  IADD3.X R13, PT, PT, RZ, RZ, RZ, P0, !PT ;  /* 0x000000ffff0d7210 */ /* 0x000fe200007fe4ff */
[----:B------:R-:W-:Y:S01]  /*2e180*/  IMAD.WIDE.U32 R6, R95, R22, R6 ;  /* 0x000000165f067225 */ /* 0x000fe200078e0006 */
[----:B------:R-:W-:-:S03]  /*2e190*/  IADD3 R8, P0, PT, R10, R9, RZ ;  /* 0x000000090a087210 */ /* 0x000fc60007f1e0ff */
        /* <DEDUP_REMOVED lines=12> */
[----:B------:R-:W-:Y:S01]  /*2e260*/  MOV R7, RZ ;  /* 0x000000ff00077202 */ /* 0x000fe20000000f00 */
[----:B------:R-:W-:Y:S01]  /*2e270*/  IMAD.MOV.U32 R19, RZ, RZ, RZ ;  /* 0x000000ffff137224 */ /* 0x000fe200078e00ff */
[----:B------:R-:W-:Y:S01]  /*2e280*/  IADD3.X R5, PT, PT, RZ, RZ, RZ, P2, !PT ;  /* 0x000000ffff057210 */ /* 0x000fe200017fe4ff */
[----:B------:R-:W-:Y:S02]  /*2e290*/  IMAD R26, R8, R85, RZ ;  /* 0x00000055081a7224 */ /* 0x000fe400078e02ff */
[----:B------:R-:W-:Y:S02]  /*2e2a0*/  IMAD.MOV.U32 R6, RZ, RZ, R8 ;  /* 0x000000ffff067224 */ /* 0x000fe400078e0008 */
[----:B------:R-:W-:-:S02]  /*2e2b0*/  IMAD.X R15, RZ, RZ, RZ, P0 ;  /* 0x000000ffff0f7224 */ /* 0x000fc400000e06ff */
        /* <DEDUP_REMOVED lines=10> */
[----:B------:R-:W-:Y:S01]  /*2e360*/  IMAD.X R7, RZ, RZ, RZ, P4 ;  /* 0x000000ffff077224 */ /* 0x000fe200020e06ff */
[----:B------:R-:W-:Y:S01]  /*2e370*/  IADD3 R12, P2, PT, R12, R5, RZ ;  /* 0x000000050c0c7210 */ /* 0x000fe20007f5e0ff */
[----:B------:R-:W-:Y:S02]  /*2e380*/  IMAD.X R17, RZ, RZ, RZ, P0 ;  /* 0x000000ffff117224 */ /* 0x000fe400000e06ff */
[----:B------:R-:W-:Y:S02]  /*2e390*/  HFMA2 R5, -RZ, RZ, 0, 0 ;  /* 0x00000000ff057431 */ /* 0x000fe400000001ff */
        /* <DEDUP_REMOVED lines=20> */
[----:B------:R-:W-:Y:S02]  /*2e4e0*/  IMAD.X R15, RZ, RZ, RZ, P0 ;  /* 0x000000ffff0f7224 */ /* 0x000fe400000e06ff */
[----:B------:R-:W-:Y:S02]  /*2e4f0*/  IMAD.X R13, RZ, RZ, RZ, P2 ;  /* 0x000000ffff0d7224 */ /* 0x000fe400010e06ff */
[----:B------:R-:W-:Y:S02]  /*2e500*/  IMAD R66, R8, R85, RZ ;  /* 0x0000005508427224 */ /* 0x000fe400078e02ff */
[----:B------:R-:W-:-:S04]  /*2e510*/  IMAD.WIDE.U32 R16, R100, R21, R16 ;  /* 0x0000001564107225 */ /* 0x000fc800078e0010 */
        /* <DEDUP_REMOVED lines=8> */
[----:B------:R-:W-:Y:S02]  /*2e5a0*/  IADD3.X R5, PT, PT, RZ, RZ, RZ, P0, !PT ;  /* 0x000000ffff057210 */ /* 0x000fe400007fe4ff */
[----:B------:R-:W-:Y:S01]  /*2e5b0*/  IADD3.X R15, PT, PT, RZ, RZ, RZ, P2, !PT ;  /* 0x000000ffff0f7210 */ /* 0x000fe200017fe4ff */
        /* <DEDUP_REMOVED lines=21> */
[----:B------:R-:W-:-:S04]  /*2e710*/  IMAD.WIDE.U32 R16, R98, R23, R16 ;  /* 0x0000001762107225 */ /* 0x000fc800078e0010 */
[----:B------:R-:W-:Y:S01]  /*2e720*/  IMAD.X R5, RZ, RZ, RZ, P2 ;  /* 0x000000ffff057224 */ /* 0x000fe200010e06ff */
[----:B------:R-:W-:Y:S01]  /*2e730*/  IADD3 R16, P2, PT, R16, R13, RZ ;  /* 0x0000000d10107210 */ /* 0x000fe20007f5e0ff */
[----:B------:R-:W-:Y:S02]  /*2e740*/  HFMA2 R13, -RZ, RZ, 0, 0 ;  /* 0x00000000ff0d7431 */ /* 0x000fe400000001ff */
[----:B------:R-:W-:-:S04]  /*2e750*/  IMAD.WIDE.U32 R18, R94, R21, R18 ;  /* 0x000000155e127225 */ /* 0x000fc800078e0012 */
[----:B------:R-:W-:-:S04]  /*2e760*/  IMAD.WIDE.U32 R4, R100, R22, R4 ;  /* 0x0000001664047225 */ /* 0x000fc800078e0004 */
[----:B------:R-:W-:Y:S01]  /*2e770*/  IMAD.WIDE.U32 R10, R25, R55, R10 ;  /* 0x00000037190a7225 */ /* 0x000fe200078e000a */
[----:B------:R-:W-:Y:S02]  /*2e780*/  IADD3 R14, P0, PT, R18, R5, RZ ;  /* 0x00000005120e7210 */ /* 0x000fe40007f1e0ff */
[----:B------:R-:W-:Y:S01]  /*2e790*/  IADD3 R4, P1, PT, R4, R17, RZ ;  /* 0x0000001104047210 */ /* 0x000fe20007f3e0ff */
[----:B------:R-:W-:Y:S01]  /*2e7a0*/  IMAD.WIDE.U32 R8, R26, R52, R8 ;  /* 0x000000341a087225 */ /* 0x000fe200078e0008 */
[----:B------:R-:W-:-:S03]  /*2e7b0*/  IADD3 R6, P4, PT, R10, R7, RZ ;  /* 0x000000070a067210 */ /* 0x000fc60007f9e0ff */
[----:B------:R-:W-:Y:S01]  /*2e7c0*/  IMAD.WIDE.U32 R12, R95, R67, R12 ;  /* 0x000000435f0c7225 */ /* 0x000fe200078e000c */
[----:B------:R-:W-:-:S03]  /*2e7d0*/  IADD3 R70, P3, PT, R8, R70, RZ ;  /* 0x0000004608467210 */ /* 0x000fc60007f7e0ff */
[----:B------:R-:W-:Y:S02]  /*2e7e0*/  IMAD.X R17, RZ, RZ, RZ, P2 ;  /* 0x000000ffff117224 */ /* 0x000fe400010e06ff */
[----:B------:R-:W-:Y:S02]  /*2e7f0*/  IMAD.X R15, RZ, RZ, RZ, P0 ;  /* 0x000000ffff0f7224 */ /* 0x000fe400000e06ff */
[----:B------:R-:W-:Y:S02]  /*2e800*/  IMAD.X R5, RZ, RZ, RZ, P1 ;  /* 0x000000ffff057224 */ /* 0x000fe400008e06ff */
        /* <DEDUP_REMOVED lines=9> */
[----:B------:R-:W-:Y:S01]  /*2e8a0*/  IMAD.WIDE.U32 R6, R27, R54, R6 ;  /* 0x000000361b067225 */ /* 0x000fe200078e0006 */
[----:B------:R-:W-:Y:S02]  /*2e8b0*/  IADD3 R14, P2, PT, R14, R5, RZ ;  /* 0x000000050e0e7210 */ /* 0x000fe40007f5e0ff */
[----:B------:R-:W-:Y:S01]  /*2e8c0*/  IADD3 R4, P3, PT, R4, R17, RZ ;  /* 0x0000001104047210 */ /* 0x000fe20007f7e0ff */
[----:B------:R-:W-:Y:S01]  /*2e8d0*/  IMAD.WIDE.U32 R70, R66, R51, R70 ;  /* 0x0000003342467225 */ /* 0x000fe200078e0046 */
[----:B------:R-:W-:Y:S02]  /*2e8e0*/  IADD3 R6, P0, PT, R6, R9, RZ ;  /* 0x0000000906067210 */ /* 0x000fe40007f1e0ff */
[----:B------:R-:W-:Y:S01]  /*2e8f0*/  IADD3.X R15, PT, PT, RZ, RZ, RZ, P2, !PT ;  /* 0x000000ffff0f7210 */ /* 0x000fe200017fe4ff */
[----:B------:R-:W-:Y:S01]  /*2e900*/  IMAD R21, R70, R85, RZ ;  /* 0x0000005546157224 */ /* 0x000fe200078e02ff */
[----:B------:R-:W-:Y:S01]  /*2e910*/  MOV R8, R70 ;  /* 0x0000004600087202 */ /* 0x000fe20000000f00 */
[----:B------:R-:W-:-:S02]  /*2e920*/  IMAD.MOV.U32 R9, RZ, RZ, RZ ;  /* 0x000000ffff097224 */ /* 0x000fc400078e00ff */
[----:B------:R-:W-:-:S04]  /*2e930*/  IMAD.WIDE.U32 R10, R25, R56, R10 ;  /* 0x00000038190a7225 */ /* 0x000fc800078e000a */
[----:B------:R-:W-:Y:S02]  /*2e940*/  IMAD.X R13, RZ, RZ, RZ, P4 ;  /* 0x000000ffff0d7224 */ /* 0x000fe400020e06ff */
[----:B------:R-:W-:Y:S02]  /*2e950*/  IMAD.X R19, RZ, RZ, RZ, P1 ;  /* 0x000000ffff137224 */ /* 0x000fe400008e06ff */
[----:B------:R-:W-:Y:S01]  /*2e960*/  IMAD.HI.U32 R70, R21, R50, R8 ;  /* 0x0000003215467227 */ /* 0x000fe200078e0008 */
[----:B------:R-:W-:-:S03]  /*2e970*/  IADD3 R8, P1, PT, R10, R7, RZ ;  /* 0x000000070a087210 */ /* 0x000fc60007f3e0ff */
[----:B------:R-:W-:Y:S02]  /*2e980*/  IMAD.X R5, RZ, RZ, RZ, P3 ;  /* 0x000000ffff057224 */ /* 0x000fe400018e06ff */
[----:B------:R-:W-:-:S04]  /*2e990*/  IMAD.WIDE.U32 R12, R96, R67, R12 ;  /* 0x00000043600c7225 */ /* 0x000fc800078e000c */
[----:B------:R-:W-:Y:S01]  /*2e9a0*/  IMAD.WIDE.U32 R18, R94, R22, R18 ;  /* 0x000000165e127225 */ /* 0x000fe200078e0012 */
[----:B------:R-:W-:-:S03]  /*2e9b0*/  MOV R16, R12 ;  /* 0x0000000c00107202 */ /* 0x000fc60000000f00 */
        /* <DEDUP_REMOVED lines=11> */
[----:B------:R-:W-:Y:S02]  /*2ea70*/  IMAD.MOV.U32 R17, RZ, RZ, RZ ;  /* 0x000000ffff117224 */ /* 0x000fe400078e00ff */
        /* <DEDUP_REMOVED lines=20> */
[----:B------:R-:W-:Y:S01]  /*2ebc0*/  IMAD.WIDE.U32 R10, R25, R57, R10 ;  /* 0x00000039190a7225 */ /* 0x000fe200078e000a */
[----:B------:R-:W-:-:S03]  /*2ebd0*/  IADD3.X R13, PT, PT, RZ, RZ, RZ, P0, !PT ;  /* 0x000000ffff0d7210 */ /* 0x000fc600007fe4ff */
[----:B------:R-:W-:-:S04]  /*2ebe0*/  IMAD.WIDE.U32 R16, R96, R20, R4 ;  /* 0x0000001460107225 */ /* 0x000fc800078e0004 */
[----:B------:R-:W-:Y:S01]  /*2ebf0*/  HFMA2 R5, -RZ, RZ, 0, 0 ;  /* 0x00000000ff057431 */ /* 0x000fe200000001ff */
[----:B------:R-:W-:Y:S01]  /*2ec00*/  IADD3 R10, P4, PT, R10, R9, RZ ;  /* 0x000000090a0a7210 */ /* 0x000fe20007f9e0ff */
[----:B------:R-:W-:-:S04]  /*2ec10*/  IMAD.WIDE.U32 R70, R21, R51, R70 ;  /* 0x0000003315467225 */ /* 0x000fc800078e0046 */
[----:B------:R-:W-:Y:S02]  /*2ec20*/  IMAD.X R15, RZ, RZ, RZ, P2 ;  /* 0x000000ffff0f7224 */ /* 0x000fe400010e06ff */
[----:B------:R-:W-:Y:S01]  /*2ec30*/  IMAD.X R9, RZ, RZ, RZ, P1 ;  /* 0x000000ffff097224 */ /* 0x000fe200008e06ff */
[----:B------:R-:W-:Y:S01]  /*2ec40*/  IADD3 R6, P1, PT, R18, R7, RZ ;  /* 0x0000000712067210 */ /* 0x000fe20007f3e0ff */
[----:B------:R-:W-:Y:S02]  /*2ec50*/  IMAD R22, R70, R85, RZ ;  /* 0x0000005546167224 */ /* 0x000fe400078e02ff */
[----:B------:R-:W-:Y:S02]  /*2ec60*/  IMAD.MOV.U32 R4, RZ, RZ, R70 ;  /* 0x000000ffff047224 */ /* 0x000fe400078e0046 */
[----:B------:R-:W-:-:S04]  /*2ec70*/  IMAD.WIDE.U32 R14, R98, R67, R14 ;  /* 0x00000043620e7225 */ /* 0x000fc800078e000e */
[----:B------:R-:W-:-:S04]  /*2ec80*/  IMAD.WIDE.U32 R12, R100, R24, R12 ;  /* 0x00000018640c7225 */ /* 0x000fc800078e000c */
[----:B------:R-:W-:-:S04]  /*2ec90*/  IMAD.WIDE.U32 R8, R94, R23, R8 ;  /* 0x000000175e087225 */ /* 0x000fc800078e0008 */
[----:B------:R-:W-:Y:S01]  /*2eca0*/  IMAD.HI.U32 R4, R22, R50, R4 ;  /* 0x0000003216047227 */ /* 0x000fe200078e0004 */
[----:B------:R-:W-:Y:S02]  /*2ecb0*/  IADD3 R5, P2, PT, R16, R11, RZ ;  /* 0x0000000b10057210 */ /* 0x000fe40007f5e0ff */
[----:B------:R-:W-:Y:S01]  /*2ecc0*/  IADD3 R16, P3, PT, R14, R17, RZ ;  /* 0x000000110e107210 */ /* 0x000fe20007f7e0ff */
[----:B------:R-:W-:Y:S02]  /*2ecd0*/  IMAD.X R11, RZ, RZ, RZ, P4 ;  /* 0x000000ffff0b7224 */ /* 0x000fe400020e06ff */
[----:B------:R-:W-:Y:S01]  /*2ece0*/  IMAD.X R7, RZ, RZ, RZ, P1 ;  /* 0x000000ffff077224 */ /* 0x000fe200008e06ff */
        /* <DEDUP_REMOVED lines=9> */
[----:B------:R-:W-:Y:S01]  /*2ed80*/  IADD3.X R19, PT, PT, RZ, RZ, RZ, P5, !PT ;  /* 0x000000ffff137210 */ /* 0x000fe20002ffe4ff */
[----:B------:R-:W-:-:S04]  /*2ed90*/  IMAD.WIDE.U32 R14, R99, R67, R14 ;  /* 0x00000043630e7225 */ /* 0x000fc800078e000e */
        /* <DEDUP_REMOVED lines=12> */
[----:B------:R-:W-:-:S02]  /*2ee60*/  IADD3.X R9, PT, PT, RZ, RZ, RZ, P3, !PT ;  /* 0x000000ffff097210 */ /* 0x000fc40001ffe4ff */
[----:B------:R-:W-:Y:S01]  /*2ee70*/  IADD3 R6, P5, PT, R18, R7, RZ ;  /* 0x0000000712067210 */ /* 0x000fe20007fbe0ff */
[----:B------:R-:W-:Y:S01]  /*2ee80*/  IMAD.X R15, RZ, RZ, RZ, P4 ;  /* 0x000000ffff0f7224 */ /* 0x000fe200020e06ff */
[----:B------:R-:W-:Y:S01]  /*2ee90*/  IADD3 R18, P3, PT, R10, R19, RZ ;  /* 0x000000130a127210 */ /* 0x000fe20007f7e0ff */
[----:B------:R-:W-:Y:S01]  /*2eea0*/  IMAD.X R71, RZ, RZ, RZ, P0 ;  /* 0x000000ffff477224 */ /* 0x000fe200000e06ff */
[----:B------:R-:W-:Y:S01]  /*2eeb0*/  IADD3.X R7, PT, PT, RZ, RZ, RZ, P5, !PT ;  /* 0x000000ffff077210 */ /* 0x000fe20002ffe4ff */
[----:B------:R-:W-:Y:S01]  /*2eec0*/  IMAD.WIDE.U32 R14, R98, R20, R14 ;  /* 0x00000014620e7225 */ /* 0x000fe200078e000e */
[----:B------:R-:W-:-:S03]  /*2eed0*/  IADD3 R11, P2, PT, R11, R17, RZ ;  /* 0x000000110b0b7210 */ /* 0x000fc60007f5e0ff */
[----:B------:R-:W-:Y:S02]  /*2eee0*/  IMAD.X R5, RZ, RZ, RZ, P6 ;  /* 0x000000ffff057224 */ /* 0x000fe400030e06ff */
        /* <DEDUP_REMOVED lines=20> */
[----:B------:R-:W-:Y:S02]  /*2f030*/  MOV R11, RZ ;  /* 0x000000ff000b7202 */ /* 0x000fe40000000f00 */
[----:B------:R-:W-:Y:S01]  /*2f040*/  IADD3 R8, P1, PT, R9, R13, RZ ;  /* 0x0000000d09087210 */ /* 0x000fe20007f3e0ff */
[----:B------:R-:W-:Y:S01]  /*2f050*/  IMAD.WIDE.U32 R14, R99, R20, R14 ;  /* 0x00000014630e7225 */ /* 0x000fe200078e000e */
[----:B------:R-:W-:-:S03]  /*2f060*/  IADD3.X R7, PT, PT, RZ, RZ, RZ, P4, !PT ;  /* 0x000000ffff077210 */ /* 0x000fc600027fe4ff */
[----:B------:R-:W-:Y:S02]  /*2f070*/  IMAD R16, R4, R85, RZ ;  /* 0x0000005504107224 */ /* 0x000fe400078e02ff */
[----:B------:R-:W-:Y:S02]  /*2f080*/  IMAD.MOV.U32 R10, RZ, RZ, R4 ;  /* 0x000000ffff0a7224 */ /* 0x000fe400078e0004 */
[----:B------:R-:W-:Y:S01]  /*2f090*/  IMAD.X R9, RZ, RZ, RZ, P3 ;  /* 0x000000ffff097224 */ /* 0x000fe200018e06ff */
[----:B------:R-:W-:Y:S01]  /*2f0a0*/  IADD3 R12, P3, PT, R12, R15, RZ ;  /* 0x0000000f0c0c7210 */ /* 0x000fe20007f7e0ff */
[----:B------:R-:W-:Y:S02]  /*2f0b0*/  IMAD.X R19, RZ, RZ, RZ, P5 ;  /* 0x000000ffff137224 */ /* 0x000fe400028e06ff */
[----:B------:R-:W-:Y:S01]  /*2f0c0*/  IMAD.HI.U32 R17, R16, R50, R10 ;  /* 0x0000003210117227 */ /* 0x000fe200078e000a */
[----:B------:R-:W-:Y:S02]  /*2f0d0*/  IADD3 R15, P4, PT, R14, R9, RZ ;  /* 0x000000090e0f7210 */ /* 0x000fe40007f9e0ff */
[----:B------:R-:W-:Y:S01]  /*2f0e0*/  IADD3.X R9, PT, PT, RZ, RZ, RZ, P1, !PT ;  /* 0x000000ffff097210 */ /* 0x000fe20000ffe4ff */
[----:B------:R-:W-:-:S02]  /*2f0f0*/  IMAD.X R10, RZ, RZ, RZ, P2 ;  /* 0x000000ffff0a7224 */ /* 0x000fc400010e06ff */
[----:B------:R-:W-:Y:S02]  /*2f100*/  IMAD.X R71, RZ, RZ, RZ, P0 ;  /* 0x000000ffff477224 */ /* 0x000fe400000e06ff */
        /* <DEDUP_REMOVED lines=46> */
[----:B------:R-:W-:Y:S01]  /*2f3f0*/  HFMA2 R11, -RZ, RZ, 0, 0 ;  /* 0x00000000ff0b7431 */ /* 0x000fe200000001ff */
[----:B------:R-:W-:Y:S01]  /*2f400*/  IADD3.X R9, PT, PT, RZ, RZ, RZ, P2, !PT ;  /* 0x000000ffff097210 */ /* 0x000fe200017fe4ff */
[----:B------:R-:W-:Y:S01]  /*2f410*/  IMAD.WIDE.U32 R18, R22, R54, R18 ;  /* 0x0000003616127225 */ /* 0x000fe200078e0012 */
[----:B------:R-:W-:Y:S02]  /*2f420*/  IADD3 R5, P2, PT, R5, R23, RZ ;  /* 0x0000001705057210 */ /* 0x000fe40007f5e0ff */
[----:B------:R-:W-:Y:S01]  /*2f430*/  IADD3 R12, P3, PT, R12, R17, RZ ;  /* 0x000000110c0c7210 */ /* 0x000fe20007f7e0ff */
[----:B------:R-:W-:-:S02]  /*2f440*/  IMAD.X R7, RZ, RZ, RZ, P6 ;  /* 0x000000ffff077224 */ /* 0x000fc400030e06ff */
[----:B------:R-:W-:-:S04]  /*2f450*/  IMAD.WIDE.U32 R8, R21, R56, R8 ;  /* 0x0000003815087225 */ /* 0x000fc800078e0008 */
[----:B------:R-:W-:Y:S01]  /*2f460*/  IMAD R85, R10, R85, RZ ;  /* 0x000000550a557224 */ /* 0x000fe200078e02ff */
[----:B------:R-:W-:Y:S01]  /*2f470*/  IADD3 R4, P6, PT, R9, R5, RZ ;  /* 0x0000000509047210 */ /* 0x000fe20007fde0ff */
        /* <DEDUP_REMOVED lines=38> */
[----:B------:R-:W-:Y:S01]  /*2f6e0*/  IMAD.X R5, RZ, RZ, RZ, P0 ;  /* 0x000000ffff057224 */ /* 0x000fe200000e06ff */
[----:B------:R-:W-:Y:S01]  /*2f6f0*/  IADD3 R20, P0, PT, R7, R12, RZ ;  /* 0x0000000c07147210 */ /* 0x000fe20007f1e0ff */
[----:B------:R-:W-:-:S04]  /*2f700*/  IMAD.WIDE.U32 R10, R16, R55, R10 ;  /* 0x00000037100a7225 */ /* 0x000fc800078e000a */
[----:B------:R-:W-:-:S04]  /*2f710*/  IMAD.WIDE.U32 R4, R22, R57, R4 ;  /* 0x0000003916047225 */ /* 0x000fc800078e0004 */
[----:B------:R-:W-:Y:S01]  /*2f720*/  IMAD.WIDE.U32 R12, R85, R53, R8 ;  /* 0x00000035550c7225 */ /* 0x000fe200078e0008 */
[----:B------:R-:W-:Y:S02]  /*2f730*/  IADD3 R8, P3, PT, R4, R11, RZ ;  /* 0x0000000b04087210 */ /* 0x000fe40007f7e0ff */
[----:B------:R-:W-:Y:S01]  /*2f740*/  IADD3.X R4, PT, PT, RZ, RZ, RZ, P6, !PT ;  /* 0x000000ffff047210 */ /* 0x000fe200037fe4ff */
[----:B------:R-:W-:Y:S01]  /*2f750*/  IMAD.X R7, RZ, RZ, RZ, P2 ;  /* 0x000000ffff077224 */ /* 0x000fe200010e06ff */
[----:B------:R-:W-:Y:S01]  /*2f760*/  IADD3 R11, P5, PT, R14, R17, RZ ;  /* 0x000000110e0b7210 */ /* 0x000fe20007fbe0ff */
[----:B------:R-:W-:Y:S01]  /*2f770*/  IMAD.X R9, RZ, RZ, RZ, P3 ;  /* 0x000000ffff097224 */ /* 0x000fe200018e06ff */
[----:B------:R-:W-:Y:S02]  /*2f780*/  IADD3 R10, P6, PT, R10, R13, RZ ;  /* 0x0000000d0a0a7210 */ /* 0x000fe40007fde0ff */
[----:B------:R-:W-:Y:S01]  /*2f790*/  IADD3 R13, P4, PT, R4, R11, RZ ;  /* 0x0000000b040d7210 */ /* 0x000fe20007f9e0ff */
[----:B------:R-:W-:Y:S01]  /*2f7a0*/  IMAD.WIDE.U32 R8, R16, R56, R8 ;  /* 0x0000003810087225 */ /* 0x000fe200078e0008 */
[----:B------:R-:W-:-:S02]  /*2f7b0*/  IADD3 R7, P2, PT, R7, R20, RZ ;  /* 0x0000001407077210 */ /* 0x000fc40007f5e0ff */
[----:B------:R-:W-:Y:S01]  /*2f7c0*/  IADD3.X R14, PT, PT, RZ, RZ, RZ, P1, !PT ;  /* 0x000000ffff0e7210 */ /* 0x000fe20000ffe4ff */
[----:B------:R-:W-:Y:S01]  /*2f7d0*/  IMAD.X R11, RZ, RZ, RZ, P6 ;  /* 0x000000ffff0b7224 */ /* 0x000fe200030e06ff */
[----:B------:R-:W-:Y:S01]  /*2f7e0*/  IADD3 R5, P3, PT, R5, R7, RZ ;  /* 0x0000000705057210 */ /* 0x000fe20007f7e0ff */
[----:B------:R-:W-:Y:S01]  /*2f7f0*/  IMAD.X R7, RZ, RZ, RZ, P0 ;  /* 0x000000ffff077224 */ /* 0x000fe200000e06ff */
[----:B------:R-:W-:Y:S01]  /*2f800*/  IADD3 R14, P1, PT, R14, R13, RZ ;  /* 0x0000000d0e0e7210 */ /* 0x000fe20007f3e0ff */
[----:B------:R-:W-:Y:S01]  /*2f810*/  IMAD.WIDE.U32 R10, R85, R54, R10 ;  /* 0x00000036550a7225 */ /* 0x000fe200078e000a */
[----:B------:R-:W-:-:S04]  /*2f820*/  IADD3 R4, P6, PT, R9, R5, RZ ;  /* 0x0000000509047210 */ /* 0x000fc80007fde0ff */
        /* <DEDUP_REMOVED lines=14> */
[----:B------:R-:W-:Y:S01]  /*2f910*/  IADD3 R5, P4, PT, R5, R4, RZ ;  /* 0x0000000405057210 */ /* 0x000fe20007f9e0ff */
[----:B------:R-:W-:-:S03]  /*2f920*/  IMAD.WIDE.U32 R8, R85, R56, R8 ;  /* 0x0000003855087225 */ /* 0x000fc600078e0008 */
[----:B------:R-:W-:Y:S01]  /*2f930*/  IADD3 R14, PT, PT, R14, R15, R11 ;  /* 0x0000000f0e0e7210 */ /* 0x000fe20007ffe00b */
[----:B------:R-:W-:Y:S01]  /*2f940*/  IMAD.X R7, RZ, RZ, RZ, P0 ;  /* 0x000000ffff077224 */ /* 0x000fe200000e06ff */
[----:B------:R-:W-:Y:S02]  /*2f950*/  IADD3.X R11, PT, PT, RZ, RZ, RZ, P1, !PT ;  /* 0x000000ffff0b7210 */ /* 0x000fe40000ffe4ff */
[----:B------:R-:W-:Y:S01]  /*2f960*/  IADD3 R4, P0, PT, R9, R5, RZ ;  /* 0x0000000509047210 */ /* 0x000fe20007f1e0ff */
[----:B------:R-:W-:Y:S01]  /*2f970*/  IMAD.X R9, RZ, RZ, RZ, P2 ;  /* 0x000000ffff097224 */ /* 0x000fe200010e06ff */
[----:B------:R-:W-:Y:S02]  /*2f980*/  IADD3 R14, PT, PT, R7, R14, R11 ;  /* 0x0000000e070e7210 */ /* 0x000fe40007ffe00b */
[----:B------:R-:W-:Y:S01]  /*2f990*/  IADD3.X R7, PT, PT, RZ, RZ, RZ, P3, !PT ;  /* 0x000000ffff077210 */ /* 0x000fe20001ffe4ff */
[----:B------:R-:W-:Y:S01]  /*2f9a0*/  IMAD.X R5, RZ, RZ, RZ, P0 ;  /* 0x000000ffff057224 */ /* 0x000fe200000e06ff */
[----:B------:R-:W-:-:S02]  /*2f9b0*/  MOV R11, R6 ;  /* 0x00000006000b7202 */ /* 0x000fc40000000f00 */
[----:B------:R-:W-:Y:S01]  /*2f9c0*/  IADD3 R7, PT, PT, R7, R14, R9 ;  /* 0x0000000e07077210 */ /* 0x000fe20007ffe009 */
[----:B------:R-:W-:-:S04]  /*2f9d0*/  IMAD.WIDE.U32 R4, R85, R57, R4 ;  /* 0x0000003955047225 */ /* 0x000fc800078e0004 */
[----:B------:R-:W-:Y:S02]  /*2f9e0*/  IMAD.X R14, RZ, RZ, RZ, P4 ;  /* 0x000000ffff0e7224 */ /* 0x000fe400020e06ff */
        /* <DEDUP_REMOVED lines=29> */
.L_x_112:
        /* <DEDUP_REMOVED lines=8> */
.L_x_113:
[----:B------:R-:W-:Y:S05]  /*2fc40*/  BSYNC.RECONVERGENT B3 ;  /* 0x0000000000037941 */ /* 0x000fea0003800200 */
.L_x_111:
        /* <DEDUP_REMOVED lines=9> */
[----:B------:R-:W-:-:S04]  /*2fce0*/  IMAD.WIDE.U32 R72, R8, 0x2, R72 ;  /* 0x0000000208487825 */ /* 0x000fc800078e0048 */
[----:B------:R-:W-:Y:S01]  /*2fcf0*/  IMAD.MOV.U32 R4, RZ, RZ, R73 ;  /* 0x000000ffff047224 */ /* 0x000fe200078e0049 */
[----:B------:R-:W-:-:S03]  /*2fd00*/  MOV R73, R6 ;  /* 0x0000000600497202 */ /* 0x000fc60000000f00 */
[----:B------:R-:W-:-:S04]  /*2fd10*/  IMAD.WIDE.U32 R4, R9, 0x2, R4 ;  /* 0x0000000209047825 */ /* 0x000fc800078e0004 */
[----:B------:R-:W-:Y:S01]  /*2fd20*/  IMAD.MOV.U32 R70, RZ, RZ, R5 ;  /* 0x000000ffff467224 */ /* 0x000fe200078e0005 */
[----:B------:R-:W-:Y:S01]  /*2fd30*/  SHF.R.U32.HI R5, RZ, 0x1f, R11 ;  /* 0x0000001fff057819 */ /* 0x000fe2000001160b */
[----:B------:R-:W-:-:S03]  /*2fd40*/  IMAD.WIDE.U32 R8, R12, 0x2, RZ ;  /* 0x000000020c087825 */ /* 0x000fc600078e00ff */
[----:B------:R-:W-:Y:S01]  /*2fd50*/  LOP3.LUT R92, R92, R5, RZ, 0xfc, !PT ;  /* 0x000000055c5c7212 */ /* 0x000fe200078efcff */
[----:B------:R-:W-:Y:S01]  /*2fd60*/  IMAD.WIDE.U32 R70, R14, 0x2, R70 ;  /* 0x000000020e467825 */ /* 0x000fe200078e0046 */
[----:B------:R-:W-:Y:S02]  /*2fd70*/  LOP3.LUT R75, R93, R8, RZ, 0xfc, !PT ;  /* 0x000000085d4b7212 */ /* 0x000fe400078efcff */
[----:B------:R-:W-:Y:S01]  /*2fd80*/  LOP3.LUT R74, R9, R74, RZ, 0xfc, !PT ;  /* 0x0000004a094a7212 */ /* 0x000fe200078efcff */
[----:B------:R-:W-:Y:S01]  /*2fd90*/  IMAD.SHL.U32 R93, R11, 0x2, RZ ;  /* 0x000000020b5d7824 */ /* 0x000fe200078e00ff */
        /* <DEDUP_REMOVED lines=30> */
.L_x_114:
        /* <DEDUP_REMOVED lines=8> */
.L_x_8:
[----:B------:R-:W-:Y:S05]  /*30000*/  BSYNC.RECONVERGENT B2 ;  /* 0x0000000000027941 */ /* 0x000fea0003800200 */
.L_x_7:
[----:B------:R-:W-:Y:S01]  /*30010*/  ISETP.NE.AND P0, PT, R2, RZ, PT ;  /* 0x000000ff0200720c */ /* 0x000fe20003f05270 */
[----:B------:R-:W-:Y:S01]  /*30020*/  BSSY.RECONVERGENT B2, `(.L_x_115) ;  /* 0x0000f6a000027945 */ /* 0x000fe20003800200 */
[----:B------:R-:W-:Y:S02]  /*30030*/  HFMA2 R97, -RZ, RZ, 0, 0 ;  /* 0x00000000ff617431 */ /* 0x000fe400000001ff */
[----:B------:R-:W-:Y:S01]  /*30040*/  IMAD.MOV.U32 R106, RZ, RZ, RZ ;  /* 0x000000ffff6a7224 */ /* 0x000fe200078e00ff */
[----:B------:R-:W-:Y:S02]  /*30050*/  CS2R R102, SRZ ;  /* 0x0000000000667805 */ /* 0x000fe4000001ff00 */
[----:B------:R-:W-:Y:S02]  /*30060*/  CS2R R104, SRZ ;  /* 0x0000000000687805 */ /* 0x000fe4000001ff00 */
[----:B------:R-:W-:Y:S02]  /*30070*/  CS2R R100, SRZ ;  /* 0x0000000000647805 */ /* 0x000fe4000001ff00 */
[----:B------:R-:W-:Y:S01]  /*30080*/  CS2R R94, SRZ ;  /* 0x00000000005e7805 */ /* 0x000fe2000001ff00 */
[----:B------:R-:W-:Y:S01]  /*30090*/  IMAD.MOV.U32 R85, RZ, RZ, RZ ;  /* 0x000000ffff557224 */ /* 0x000fe200078e00ff */
[----:B------:R-:W-:-:S02]  /*300a0*/  CS2R R66, SRZ ;  /* 0x0000000000427805 */ /* 0x000fc4000001ff00 */
[----:B------:R-:W-:Y:S01]  /*300b0*/  CS2R R98, SRZ ;  /* 0x0000000000627805 */ /* 0x000fe2000001ff00 */
[----:B------:R-:W-:Y:S01]  /*300c0*/  IMAD.MOV.U32 R96, RZ, RZ, 0x1 ;  /* 0x00000001ff607424 */ /* 0x000fe200078e00ff */
[----:B------:R-:W-:Y:S02]  /*300d0*/  CS2R R50, SRZ ;  /* 0x0000000000327805 */ /* 0x000fe4000001ff00 */
[----:B------:R-:W-:Y:S02]  /*300e0*/  CS2R R52, SRZ ;  /* 0x0000000000347805 */ /* 0x000fe4000001ff00 */
[----:B------:R-:W-:Y:S02]  /*300f0*/  CS2R R54, SRZ ;  /* 0x0000000000367805 */ /* 0x000fe4000001ff00 */
[----:B------:R-:W-:Y:S01]  /*30100*/  MOV R56, RZ ;  /* 0x000000ff00387202 */ /* 0x000fe20000000f00 */
[----:B------:R-:W-:Y:S02]  /*30110*/  IMAD.MOV.U32 R57, RZ, RZ, 0x1 ;  /* 0x00000001ff397424 */ /* 0x000fe400078e00ff */
[----:B------:R-:W-:Y:S01]  /*30120*/  IMAD.MOV.U32 R2, RZ, RZ, 0x1 ;  /* 0x00000001ff027424 */ /* 0x000fe200078e00ff */
[----:B------:R-:W-:Y:S06]  /*30130*/  @P0 BRA `(.L_x_116) ;  /* 0x000000f400600947 */ /* 0x000fec0003800000 */
[----:B------:R-:W-:-:S04]  /*30140*/  LOP3.LUT R4, R79, R77, R78, 0xfe, !PT ;  /* 0x0000004d4f047212 */ /* 0x000fc800078efe4e */
[----:B------:R-:W-:-:S04]  /*30150*/  LOP3.LUT R4, R81, R4, R80, 0xfe, !PT ;  /* 0x0000000451047212 */ /* 0x000fc800078efe50 */
[----:B------:R-:W-:-:S04]  /*30160*/  LOP3.LUT R5, R83, R4, R82, 0xfe, !PT ;  /* 0x0000000453057212 */ /* 0x000fc800078efe52 */
[----:B------:R-:W-:-:S13]  /*30170*/  LOP3.LUT P0, RZ, R5, R84, RZ, 0xfc, !PT ;  /* 0x0000005405ff7212 */ /* 0x000fda000780fcff */
[----:B------:R-:W-:Y:S05]  /*30180*/  @!P0 BRA `(.L_x_116) ;  /* 0x000000f4004c8947 */ /* 0x000fea0003800000 */
[----:B------:R-:W-:Y:S01]  /*30190*/  LOP3.LUT R4, R45, R43, R44, 0xfe, !PT ;  /* 0x0000002b2d047212 */ /* 0x000fe200078efe2c */
[----:B------:R-:W-:Y:S01]  /*301a0*/  HFMA2 R97, -RZ, RZ, 0, 0 ;  /* 0x00000000ff617431 */ /* 0x000fe200000001ff */
[----:B------:R-:W-:Y:S02]  /*301b0*/  CS2R R102, SRZ ;  /* 0x0000000000667805 */ /* 0x000fe4000001ff00 */
[----:B------:R-:W-:Y:S02]  /*301c0*/  CS2R R104, SRZ ;  /* 0x0000000000687805 */ /* 0x000fe4000001ff00 */
[----:B------:R-:W-:Y:S02]  /*301d0*/  LOP3.LUT R4, R47, R4, R46, 0xfe, !PT ;  /* 0x000000042f047212 */ /* 0x000fe400078efe2e */
[----:B------:R-:W-:Y:S02]  /*301e0*/  CS2R R100, SRZ ;  /* 0x0000000000647805 */ /* 0x000fe4000001ff00 */
[----:B------:R-:W-:Y:S01]  /*301f0*/  CS2R R94, SRZ ;  /* 0x00000000005e7805 */ /* 0x000fe2000001ff00 */
[----:B------:R-:W-:Y:S01]  /*30200*/  IMAD.MOV.U32 R85, RZ, RZ, RZ ;  /* 0x000000ffff557224 */ /* 0x000fe200078e00ff */
[----:B------:R-:W-:-:S02]  /*30210*/  LOP3.LUT R5, R49, R4, R48, 0xfe, !PT ;  /* 0x0000000431057212 */ /* 0x000fc400078efe30 */
[----:B------:R-:W-:Y:S02]  /*30220*/  CS2R R66, SRZ ;  /* 0x0000000000427805 */ /* 0x000fe4000001ff00 */
[----:B------:R-:W-:Y:S01]  /*30230*/  CS2R R98, SRZ ;  /* 0x0000000000627805 */ /* 0x000fe2000001ff00 */
[----:B------:R-:W-:Y:S01]  /*30240*/  IMAD.MOV.U32 R96, RZ, RZ, 0x1 ;  /* 0x00000001ff607424 */ /* 0x000fe200078e00ff */
[----:B------:R-:W-:Y:S02]  /*30250*/  LOP3.LUT P0, RZ, R5, R76, RZ, 0xfc, !PT ;  /* 0x0000004c05ff7212 */ /* 0x000fe4000780fcff */
[----:B------:R-:W-:Y:S02]  /*30260*/  CS2R R50, SRZ ;  /* 0x0000000000327805 */ /* 0x000fe4000001ff00 */
[----:B------:R-:W-:Y:S02]  /*30270*/  CS2R R52, SRZ ;  /* 0x0000000000347805 */ /* 0x000fe4000001ff00 */
[----:B------:R-:W-:-:S02]  /*30280*/  CS2R R54, SRZ ;  /* 0x0000000000367805 */ /* 0x000fc4000001ff00 */
[----:B------:R-:W-:Y:S01]  /*30290*/  MOV R56, RZ ;  /* 0x000000ff00387202 */ /* 0x000fe20000000f00 */
[----:B------:R-:W-:-:S04]  /*302a0*/  IMAD.MOV.U32 R57, RZ, RZ, 0x1 ;  /* 0x00000001ff397424 */ /* 0x000fc800078e00ff */
[----:B------:R-:W-:Y:S05]  /*302b0*/  @!P0 BRA `(.L_x_116) ;  /* 0x000000f400008947 */ /* 0x000fea0003800000 */
[-C--:B------:R-:W-:Y:S01]  /*302c0*/  IMAD.WIDE.U32 R66, R43, R43.reuse, RZ ;  /* 0x0000002b2b427225 */ /* 0x080fe200078e00ff */
[----:B------:R-:W-:Y:S01]  /*302d0*/  MOV R5, RZ ;  /* 0x000000ff00057202 */ /* 0x000fe20000000f00 */
[----:B------:R-:W0:Y:S01]  /*302e0*/  LDC R2, c[0x3][0xe0] ;  /* 0x00c03800ff027b82 */ /* 0x000e220000000800 */
[----:B------:R-:W-:Y:S01]  /*302f0*/  BSSY.RECONVERGENT B3, `(.L_x_117) ;  /* 0x00001e1000037945 */ /* 0x000fe20003800200 */
[----:B------:R-:W-:Y:S02]  /*30300*/  IMAD.MOV.U32 R4, RZ, RZ, R67 ;  /* 0x000000ffff047224 */ /* 0x000fe400078e0043 */
[----:B------:R-:W-:Y:S02]  /*30310*/  IMAD.MOV.U32 R7, RZ, RZ, RZ ;  /* 0x000000ffff077224 */ /* 0x000fe400078e00ff */
[----:B------:R-:W-:-:S04]  /*30320*/  IMAD.WIDE.U32 R4, R44, R43, R4 ;  /* 0x0000002b2c047225 */ /* 0x000fc800078e0004 */
[----:B------:R-:W-:Y:S01]  /*30330*/  IMAD.MOV.U32 R6, RZ, RZ, R5 ;  /* 0x000000ffff067224 */ /* 0x000fe200078e0005 */
[----:B------:R-:W-:Y:S01]  /*30340*/  MOV R8, R4 ;  /* 0x0000000400087202 */ /* 0x000fe20000000f00 */
[----:B------:R-:W-:Y:S02]  /*30350*/  IMAD.MOV.U32 R9, RZ, RZ, RZ ;  /* 0x000000ffff097224 */ /* 0x000fe400078e00ff */
[----:B------:R-:W-:Y:S01]  /*30360*/  IMAD.WIDE.U32 R4, R45, R43, R6 ;  /* 0x0000002b2d047225 */ /* 0x000fe200078e0006 */
[----:B------:R-:W-:-:S03]  /*30370*/  LOP3.LUT R6, R66, 0xfffffffd, RZ, 0xc0, !PT ;  /* 0xfffffffd42067812 */ /* 0x000fc600078ec0ff */
[----:B------:R-:W-:-:S04]  /*30380*/  IMAD.WIDE.U32 R8, R44, R43, R8 ;  /* 0x0000002b2c087225 */ /* 0x000fc800078e0008 */
[----:B------:R-:W-:Y:S01]  /*30390*/  IMAD.MOV.U32 R55, RZ, RZ, RZ ;  /* 0x000000ffff377224 */ /* 0x000fe200078e00ff */
[----:B------:R-:W-:Y:S01]  /*303a0*/  IADD3 R12, P0, PT, R4, R9, RZ ;  /* 0x00000009040c7210 */ /* 0x000fe20007f1e0ff */
[----:B0-----:R-:W-:Y:S01]  /*303b0*/  IMAD R66, R66, R2, RZ ;  /* 0x0000000242427224 */ /* 0x001fe200078e02ff */
[----:B------:R-:W-:Y:S01]  /*303c0*/  MOV R4, R5 ;  /* 0x0000000500047202 */ /* 0x000fe20000000f00 */
[----:B------:R-:W-:Y:S02]  /*303d0*/  IMAD.MOV.U32 R5, RZ, RZ, RZ ;  /* 0x000000ffff057224 */ /* 0x000fe400078e00ff */
[----:B------:R-:W-:Y:S02]  /*303e0*/  IMAD.X R13, RZ, RZ, RZ, P0 ;  /* 0x000000ffff0d7224 */ /* 0x000fe400000e06ff */
[----:B------:R-:W-:-:S04]  /*303f0*/  IMAD.WIDE.U32 R4, R46, R43, R4 ;  /* 0x0000002b2e047225 */ /* 0x000fc800078e0004 */
[----:B------:R-:W-:Y:S01]  /*30400*/  IMAD.WIDE.U32 R12, R44, R44, R12 ;  /* 0x0000002c2c0c7225 */ /* 0x000fe200078e000c */
[----:B------:R-:W-:-:S04]  /*30410*/  MOV R54, R5 ;  /* 0x0000000500367202 */ /* 0x000fc80000000f00 */
[----:B------:R-:W-:Y:S01]  /*30420*/  IADD3 R22, P0, PT, R4, R13, RZ ;  /* 0x0000000d04167210 */ /* 0x000fe20007f1e0ff */
[----:B------:R-:W-:Y:S01]  /*30430*/  IMAD.MOV.U32 R13, RZ, RZ, RZ ;  /* 0x000000ffff0d7224 */ /* 0x000fe200078e00ff */
[----:B------:R-:W0:Y:S01]  /*30440*/  LDC.64 R4, c[0x3][RZ] ;  /* 0x00c00000ff047b82 */ /* 0x000e220000000a00 */
[----:B------:R-:W-:-:S04]  /*30450*/  IMAD.WIDE.U32 R54, R47, R43, R54 ;  /* 0x0000002b2f367225 */ /* 0x000fc800078e0036 */
[----:B------:R-:W-:Y:S02]  /*30460*/  IMAD.X R23, RZ, RZ, RZ, P0 ;  /* 0x000000ffff177224 */ /* 0x000fe400000e06ff */
[----:B------:R-:W-:-:S04]  /*30470*/  IMAD.WIDE.U32 R12, R45, R43, R12 ;  /* 0x0000002b2d0c7225 */ /* 0x000fc800078e000c */
[----:B------:R-:W-:-:S05]  /*30480*/  IMAD.WIDE.U32 R22, R45, R44, R22 ;  /* 0x0000002c2d167225 */ /* 0x000fca00078e0016 */
[----:B------:R-:W-:Y:S01]  /*30490*/  IADD3 R20, P0, PT, R54, R23, RZ ;  /* 0x0000001736147210 */ /* 0x000fe20007f1e0ff */
[----:B------:R-:W-:Y:S01]  /*304a0*/  IMAD.MOV.U32 R54, RZ, RZ, R55 ;  /* 0x000000ffff367224 */ /* 0x000fe200078e0037 */
[----:B------:R-:W-:Y:S02]  /*304b0*/  IADD3 R22, P1, PT, R22, R13, RZ ;  /* 0x0000000d16167210 */ /* 0x000fe40007f3e0ff */
[----:B------:R-:W-:Y:S02]  /*304c0*/  IADD3.X R21, PT, PT, RZ, RZ, RZ, P0, !PT ;  /* 0x000000ffff157210 */ /* 0x000fe400007fe4ff */
[----:B------:R-:W-:Y:S01]  /*304d0*/  MOV R55, RZ ;  /* 0x000000ff00377202 */ /* 0x000fe20000000f00 */
        /* <DEDUP_REMOVED lines=9> */
[----:B------:R-:W-:Y:S02]  /*30570*/  IMAD.MOV.U32 R23, RZ, RZ, RZ ;  /* 0x000000ffff177224 */ /* 0x000fe400078e00ff */
[----:B------:R-:W-:-:S02]  /*30580*/  IMAD.X R21, RZ, RZ, RZ, P1 ;  /* 0x000000ffff157224 */ /* 0x000fc400008e06ff */
[----:B------:R-:W-:-:S04]  /*30590*/  IMAD.WIDE.U32 R54, R49, R43, R54 ;  /* 0x0000002b31367225 */ /* 0x000fc800078e0036 */
[----:B------:R-:W-:-:S04]  /*305a0*/  IMAD.WIDE.U32 R18, R47, R44, R18 ;  /* 0x0000002c2f127225 */ /* 0x000fc800078e0012 */
[----:B------:R-:W-:Y:S01]  /*305b0*/  IMAD.WIDE.U32 R20, R45, R45, R20 ;  /* 0x0000002d2d147225 */ /* 0x000fe200078e0014 */
[----:B------:R-:W-:Y:S02]  /*305c0*/  IADD3 R14, P0, PT, R54, R19, RZ ;  /* 0x00000013360e7210 */ /* 0x000fe40007f1e0ff */
[----:B------:R-:W-:Y:S01]  /*305d0*/  MOV R54, R55 ;  /* 0x0000003700367202 */ /* 0x000fe20000000f00 */
[----:B------:R-:W-:Y:S01]  /*305e0*/  IMAD.WIDE.U32 R22, R46, R43, R22 ;  /* 0x0000002b2e167225 */ /* 0x000fe200078e0016 */
[----:B------:R-:W-:Y:S02]  /*305f0*/  IADD3 R18, P1, PT, R18, R21, RZ ;  /* 0x0000001512127210 */ /* 0x000fe40007f3e0ff */
[----:B------:R-:W-:Y:S01]  /*30600*/  IADD3.X R15, PT, PT, RZ, RZ, RZ, P0, !PT ;  /* 0x000000ffff0f7210 */ /* 0x000fe200007fe4ff */
[----:B------:R-:W-:Y:S01]  /*30610*/  IMAD.MOV.U32 R55, RZ, RZ, RZ ;  /* 0x000000ffff377224 */ /* 0x000fe200078e00ff */
[----:B------:R-:W-:Y:S01]  /*30620*/  IADD3 R20, P2, PT, R20, R23, RZ ;  /* 0x0000001714147210 */ /* 0x000fe20007f5e0ff */
[----:B------:R-:W-:-:S02]  /*30630*/  IMAD.X R19, RZ, RZ, RZ, P1 ;  /* 0x000000ffff137224 */ /* 0x000fc400008e06ff */
        /* <DEDUP_REMOVED lines=43> */
[----:B0-----:R-:W-:Y:S01]  /*308f0*/  IMAD.HI.U32 R7, R66, R4, R6 ;  /* 0x0000000442077227 */ /* 0x001fe200078e0006 */
[----:B------:R-:W-:-:S03]  /*30900*/  IADD3 R14, P3, PT, R14, R19, RZ ;  /* 0x000000130e0e7210 */ /* 0x000fc60007f7e0ff */
[----:B------:R-:W-:Y:S01]  /*30910*/  IMAD.X R55, RZ, RZ, RZ, P0 ;  /* 0x000000ffff377224 */ /* 0x000fe200000e06ff */
[----:B------:R-:W-:Y:S01]  /*30920*/  IADD3 R8, P1, PT, R8, R7, RZ ;  /* 0x0000000708087210 */ /* 0x000fe20007f3e0ff */
[----:B------:R-:W-:Y:S01]  /*30930*/  IMAD.X R11, RZ, RZ, RZ, P2 ;  /* 0x000000ffff0b7224 */ /* 0x000fe200010e06ff */
[----:B------:R-:W0:Y:S01]  /*30940*/  LDC.64 R6, c[0x3][0x8] ;  /* 0x00c00200ff067b82 */ /* 0x000e220000000a00 */
        /* <DEDUP_REMOVED lines=10> */
[----:B------:R-:W-:Y:S02]  /*309f0*/  IMAD.MOV.U32 R15, RZ, RZ, RZ ;  /* 0x000000ffff0f7224 */ /* 0x000fe400078e00ff */
[----:B------:R-:W-:Y:S01]  /*30a00*/  IMAD.WIDE.U32 R8, R66, R5, R8 ;  /* 0x0000000542087225 */ /* 0x000fe200078e0008 */
[----:B------:R-:W-:-:S03]  /*30a10*/  IADD3.X R11, PT, PT, RZ, RZ, RZ, P1, !PT ;  /* 0x000000ffff0b7210 */ /* 0x000fc60000ffe4ff */
[----:B------:R-:W-:Y:S01]  /*30a20*/  IMAD.WIDE.U32 R14, R49, R43, R14 ;  /* 0x0000002b310e7225 */ /* 0x000fe200078e000e */
[----:B------:R-:W-:Y:S02]  /*30a30*/  IADD3 R12, P2, PT, R12, R9, RZ ;  /* 0x000000090c0c7210 */ /* 0x000fe40007f5e0ff */
[----:B------:R-:W-:Y:S01]  /*30a40*/  MOV R9, RZ ;  /* 0x000000ff00097202 */ /* 0x000fe20000000f00 */
[----:B------:R-:W-:-:S04]  /*30a50*/  IMAD.WIDE.U32 R10, R48, R45, R10 ;  /* 0x0000002d300a7225 */ /* 0x000fc800078e000a */
[----:B------:R-:W-:Y:S01]  /*30a60*/  IMAD.WIDE.U32 R50, R49, R46, R50 ;  /* 0x0000002e31327225 */ /* 0x000fe200078e0032 */
[----:B------:R-:W-:-:S03]  /*30a70*/  IADD3 R10, P3, PT, R10, R15, RZ ;  /* 0x0000000f0a0a7210 */ /* 0x000fc60007f7e0ff */
[----:B------:R-:W-:Y:S01]  /*30a80*/  IMAD.X R53, RZ, RZ, RZ, P0 ;  /* 0x000000ffff357224 */ /* 0x000fe200000e06ff */
[----:B------:R-:W-:Y:S01]  /*30a90*/  IADD3 R54, P0, PT, R55, R51, RZ ;  /* 0x0000003337367210 */ /* 0x000fe20007f1e0ff */
[----:B------:R-:W-:Y:S02]  /*30aa0*/  IMAD R57, R8, R2, RZ ;  /* 0x0000000208397224 */ /* 0x000fe400078e02ff */
[----:B------:R-:W-:Y:S02]  /*30ab0*/  IMAD.X R13, RZ, RZ, RZ, P2 ;  /* 0x000000ffff0d7224 */ /* 0x000fe400010e06ff */
[----:B------:R-:W-:-:S04]  /*30ac0*/  IMAD.WIDE.U32 R52, R47, R47, R52 ;  /* 0x0000002f2f347225 */ /* 0x000fc800078e0034 */
[----:B------:R-:W-:Y:S01]  /*30ad0*/  IMAD.HI.U32 R15, R57, R4, R8 ;  /* 0x00000004390f7227 */ /* 0x000fe200078e0008 */
[----:B------:R-:W-:Y:S02]  /*30ae0*/  IADD3 R52, P2, PT, R52, R11, RZ ;  /* 0x0000000b34347210 */ /* 0x000fe40007f5e0ff */
[----:B------:R-:W-:Y:S01]  /*30af0*/  IADD3 R50, P1, PT, R50, R53, RZ ;  /* 0x0000003532327210 */ /* 0x000fe20007f3e0ff */
[----:B0-----:R-:W-:Y:S01]  /*30b00*/  IMAD.WIDE.U32 R8, R66, R6, R12 ;  /* 0x0000000642087225 */ /* 0x001fe200078e000c */
[----:B------:R-:W-:-:S03]  /*30b10*/  IADD3.X R53, PT, PT, RZ, RZ, RZ, P2, !PT ;  /* 0x000000ffff357210 */ /* 0x000fc600017fe4ff */
[----:B------:R-:W-:Y:S01]  /*30b20*/  IMAD.X R55, RZ, RZ, RZ, P0 ;  /* 0x000000ffff377224 */ /* 0x000fe200000e06ff */
[----:B------:R-:W-:Y:S01]  /*30b30*/  IADD3 R12, P0, PT, R8, R15, RZ ;  /* 0x0000000f080c7210 */ /* 0x000fe20007f1e0ff */
[----:B------:R-:W-:Y:S01]  /*30b40*/  IMAD.X R11, RZ, RZ, RZ, P3 ;  /* 0x000000ffff0b7224 */ /* 0x000fe200018e06ff */
[----:B------:R-:W-:Y:S01]  /*30b50*/  IADD3 R22, P3, PT, R22, R9, RZ ;  /* 0x0000000916167210 */ /* 0x000fe20007f7e0ff */
[----:B------:R-:W-:Y:S01]  /*30b60*/  IMAD.X R51, RZ, RZ, RZ, P1 ;  /* 0x000000ffff337224 */ /* 0x000fe200008e06ff */
[----:B------:R-:W0:Y:S01]  /*30b70*/  LDC.64 R8, c[0x3][0x10] ;  /* 0x00c00400ff087b82 */ /* 0x000e220000000a00 */
[----:B------:R-:W-:Y:S01]  /*30b80*/  IMAD.X R13, RZ, RZ, RZ, P0 ;  /* 0x000000ffff0d7224 */ /* 0x000fe200000e06ff */
[----:B------:R-:W-:Y:S01]  /*30b90*/  IADD3.X R23, PT, PT, RZ, RZ, RZ, P3, !PT ;  /* 0x000000ffff177210 */ /* 0x000fe20001ffe4ff */
[----:B------:R-:W-:-:S04]  /*30ba0*/  IMAD.WIDE.U32 R50, R48, R47, R50 ;  /* 0x0000002f30327225 */ /* 0x000fc800078e0032 */
[----:B------:R-:W-:-:S04]  /*30bb0*/  IMAD.WIDE.U32 R12, R57, R5, R12 ;  /* 0x00000005390c7225 */ /* 0x000fc800078e000c */
[----:B------:R-:W-:-:S04]  /*30bc0*/  IMAD.WIDE.U32 R22, R66, R7, R22 ;  /* 0x0000000742167225 */ /* 0x000fc800078e0016 */
[----:B------:R-:W-:Y:S01]  /*30bd0*/  IMAD.WIDE.U32 R52, R48, R46, R52 ;  /* 0x0000002e30347225 */ /* 0x000fe200078e0034 */
[----:B------:R-:W-:-:S03]  /*30be0*/  IADD3 R16, P3, PT, R22, R13, RZ ;  /* 0x0000000d16107210 */ /* 0x000fc60007f7e0ff */
[----:B------:R-:W-:Y:S01]  /*30bf0*/  IMAD.WIDE.U32 R10, R49, R44, R10 ;  /* 0x0000002c310a7225 */ /* 0x000fe200078e000a */
[----:B------:R-:W-:-:S03]  /*30c00*/  IADD3 R50, P1, PT, R50, R53, RZ ;  /* 0x0000003532327210 */ /* 0x000fc60007f3e0ff */
[----:B------:R-:W-:Y:S01]  /*30c10*/  IMAD.WIDE.U32 R54, R76, R46, R54 ;  /* 0x0000002e4c367225 */ /* 0x000fe200078e0036 */
[----:B------:R-:W-:-:S03]  /*30c20*/  IADD3 R52, P2, PT, R52, R11, RZ ;  /* 0x0000000b34347210 */ /* 0x000fc60007f5e0ff */
[----:B------:R-:W-:Y:S01]  /*30c30*/  IMAD R56, R12, R2, RZ ;  /* 0x000000020c387224 */ /* 0x000fe200078e02ff */
[----:B------:R-:W-:Y:S01]  /*30c40*/  IADD3 R26, P0, PT, R54, R51, RZ ;  /* 0x00000033361a7210 */ /* 0x000fe20007f1e0ff */
[----:B------:R-:W-:Y:S01]  /*30c50*/  IMAD.MOV.U32 R13, RZ, RZ, RZ ;  /* 0x000000ffff0d7224 */ /* 0x000fe200078e00ff */
[----:B------:R-:W-:Y:S01]  /*30c60*/  IADD3.X R53, PT, PT, RZ, RZ, RZ, P2, !PT ;  /* 0x000000ffff357210 */ /* 0x000fe200017fe4ff */
[----:B------:R-:W-:Y:S02]  /*30c70*/  IMAD.X R17, RZ, RZ, RZ, P3 ;  /* 0x000000ffff117224 */ /* 0x000fe400018e06ff */
[----:B------:R-:W-:Y:S01]  /*30c80*/  IMAD.HI.U32 R11, R56, R4, R12 ;  /* 0x00000004380b7227 */ /* 0x000fe200078e000c */
[----:B------:R-:W-:Y:S02]  /*30c90*/  IADD3 R12, P3, PT, R20, R23, RZ ;  /* 0x00000017140c7210 */ /* 0x000fe40007f7e0ff */
[----:B------:R-:W-:Y:S01]  /*30ca0*/  MOV R20, R10 ;  /* 0x0000000a00147202 */ /* 0x000fe20000000f00 */
[----:B------:R-:W-:-:S02]  /*30cb0*/  IMAD.X R51, RZ, RZ, RZ, P1 ;  /* 0x000000ffff337224 */ /* 0x000fc400008e06ff */
[----:B------:R-:W-:Y:S02]  /*30cc0*/  IMAD.X R27, RZ, RZ, RZ, P0 ;  /* 0x000000ffff1b7224 */ /* 0x000fe400000e06ff */
[----:B------:R-:W-:-:S04]  /*30cd0*/  IMAD.WIDE.U32 R50, R48, R47, R50 ;  /* 0x0000002f30327225 */ /* 0x000fc800078e0032 */
[----:B------:R-:W-:-:S04]  /*30ce0*/  IMAD.WIDE.U32 R52, R49, R45, R52 ;  /* 0x0000002d31347225 */ /* 0x000fc800078e0034 */
[----:B------:R-:W-:Y:S01]  /*30cf0*/  IMAD.X R13, RZ, RZ, RZ, P3 ;  /* 0x000000ffff0d7224 */ /* 0x000fe200018e06ff */
[----:B------:R-:W-:Y:S01]  /*30d00*/  IADD3 R50, P2, PT, R50, R53, RZ ;  /* 0x0000003532327210 */ /* 0x000fe20007f5e0ff */
[----:B------:R-:W-:Y:S02]  /*30d10*/  IMAD.MOV.U32 R21, RZ, RZ, RZ ;  /* 0x000000ffff157224 */ /* 0x000fe400078e00ff */
[----:B------:R-:W-:-:S04]  /*30d20*/  IMAD.WIDE.U32 R26, R49, R47, R26 ;  /* 0x0000002f311a7225 */ /* 0x000fc800078e001a */
[----:B------:R-:W-:Y:S01]  /*30d30*/  IMAD.WIDE.U32 R16, R57, R6, R16 ;  /* 0x0000000639107225 */ /* 0x000fe200078e0010 */
[----:B------:R-:W-:Y:S02]  /*30d40*/  IADD3 R54, P0, PT, R55, R27, RZ ;  /* 0x0000001b37367210 */ /* 0x000fe40007f1e0ff */
[----:B------:R-:W-:Y:S01]  /*30d50*/  IADD3 R26, P1, PT, R26, R51, RZ ;  /* 0x000000331a1a7210 */ /* 0x000fe20007f3e0ff */
[----:B0-----:R-:W-:Y:S01]  /*30d60*/  IMAD.WIDE.U32 R12, R66, R8, R12 ;  /* 0x00000008420c7225 */ /* 0x001fe200078e000c */
[----:B------:R-:W-:Y:S02]  /*30d70*/  IADD3 R10, P4, PT, R16, R11, RZ ;  /* 0x0000000b100a7210 */ /* 0x000fe40007f9e0ff */
[----:B------:R-:W-:Y:S01]  /*30d80*/  IADD3.X R55, PT, PT, RZ, RZ, RZ, P0, !PT ;  /* 0x000000ffff377210 */ /* 0x000fe200007fe4ff */
[----:B------:R-:W-:Y:S01]  /*30d90*/  IMAD.WIDE.U32 R20, R76, R43, R20 ;  /* 0x0000002b4c147225 */ /* 0x000fe200078e0014 */
[----:B------:R-:W-:Y:S02]  /*30da0*/  IADD3 R16, P3, PT, R12, R17, RZ ;  /* 0x000000110c107210 */ /* 0x000fe40007f7e0ff */
        /* <DEDUP_REMOVED lines=8> */
[----:B------:R-:W-:Y:S01]  /*30e30*/  IMAD.WIDE.U32 R26, R48, R48, R26 ;  /* 0x00000030301a7225 */ /* 0x000fe200078e001a */
[----:B------:R-:W-:-:S03]  /*30e40*/  IADD3.X R19, PT, PT, RZ, RZ, RZ, P3, !PT ;  /* 0x000000ffff137210 */ /* 0x000fc60001ffe4ff */
[----:B------:R-:W-:Y:S01]  /*30e50*/  IMAD.WIDE.U32 R50, R49, R46, R50 ;  /* 0x0000002e31327225 */ /* 0x000fe200078e0032 */
[----:B------:R-:W-:-:S03]  /*30e60*/  IADD3 R24, P0, PT, R54, R27, RZ ;  /* 0x0000001b36187210 */ /* 0x000fc60007f1e0ff */
[----:B------:R-:W-:Y:S01]  /*30e70*/  IMAD.WIDE.U32 R10, R56, R5, R10 ;  /* 0x00000005380a7225 */ /* 0x000fe200078e000a */
[----:B------:R-:W-:-:S03]  /*30e80*/  IADD3 R26, P1, PT, R26, R51, RZ ;  /* 0x000000331a1a7210 */ /* 0x000fc60007f3e0ff */
[----:B------:R-:W-:-:S04]  /*30e90*/  IMAD.WIDE.U32 R16, R57, R7, R16 ;  /* 0x0000000739107225 */ /* 0x000fc800078e0010 */
[----:B------:R-:W-:Y:S01]  /*30ea0*/  IMAD.WIDE.U32 R52, R76, R44, R52 ;  /* 0x0000002c4c347225 */ /* 0x000fe200078e0034 */
[----:B------:R-:W-:-:S03]  /*30eb0*/  IADD3 R12, P4, PT, R16, R11, RZ ;  /* 0x0000000b100c7210 */ /* 0x000fc60007f9e0ff */
[----:B------:R-:W-:Y:S01]  /*30ec0*/  IMAD.MOV.U32 R11, RZ, RZ, RZ ;  /* 0x000000ffff0b7224 */ /* 0x000fe200078e00ff */
[----:B------:R-:W-:Y:S01]  /*30ed0*/  IADD3 R50, P2, PT, R50, R53, RZ ;  /* 0x0000003532327210 */ /* 0x000fe20007f5e0ff */
[----:B------:R-:W-:Y:S02]  /*30ee0*/  IMAD R53, R10, R2, RZ ;  /* 0x000000020a357224 */ /* 0x000fe400078e02ff */
[----:B------:R-:W-:Y:S02]  /*30ef0*/  IMAD.X R25, RZ, RZ, RZ, P0 ;  /* 0x000000ffff197224 */ /* 0x000fe400000e06ff */
[----:B------:R-:W-:Y:S02]  /*30f00*/  IMAD.X R27, RZ, RZ, RZ, P1 ;  /* 0x000000ffff1b7224 */ /* 0x000fe400008e06ff */
[----:B------:R-:W-:Y:S02]  /*30f10*/  IMAD.X R51, RZ, RZ, RZ, P2 ;  /* 0x000000ffff337224 */ /* 0x000fe400010e06ff */
[----:B------:R-:W-:-:S02]  /*30f20*/  IMAD.HI.U32 R15, R53, R4, R10 ;  /* 0x00000004350f7227 */ /* 0x000fc400078e000a */
[----:B------:R-:W0:Y:S02]  /*30f30*/  LDC.64 R10, c[0x3][0x18] ;  /* 0x00c00600ff0a7b82 */ /* 0x000e240000000a00 */
        /* <DEDUP_REMOVED lines=26> */
[----:B0-----:R-:W-:-:S04]  /*310e0*/  IMAD.WIDE.U32 R14, R66, R10, R14 ;  /* 0x0000000a420e7225 */ /* 0x001fc800078e000e */
        /* <DEDUP_REMOVED lines=11> */
[----:B------:R-:W-:-:S04]  /*311a0*/  IMAD.WIDE.U32 R12, R56, R7, R12 ;  /* 0x00000007380c7225 */ /* 0x000fc800078e000c */
[----:B------:R-:W-:Y:S02]  /*311b0*/  IMAD R25, R18, R2, RZ ;  /* 0x0000000212197224 */ /* 0x000fe400078e02ff */
[----:B------:R-:W-:Y:S01]  /*311c0*/  IMAD.MOV.U32 R16, RZ, RZ, R18 ;  /* 0x000000ffff107224 */ /* 0x000fe200078e0012 */
[----:B------:R-:W-:Y:S01]  /*311d0*/  IADD3 R18, P2, PT, R12, R19, RZ ;  /* 0x000000130c127210 */ /* 0x000fe20007f5e0ff */
[----:B------:R-:W-:-:S03]  /*311e0*/  IMAD.WIDE.U32 R14, R57, R9, R14 ;  /* 0x00000009390e7225 */ /* 0x000fc600078e000e */
[----:B------:R-:W-:Y:S01]  /*311f0*/  IADD3.X R19, PT, PT, RZ, RZ, RZ, P2, !PT ;  /* 0x000000ffff137210 */ /* 0x000fe200017fe4ff */
[----:B------:R-:W-:Y:S01]  /*31200*/  IMAD.WIDE.U32 R20, R66, R11, R20 ;  /* 0x0000000b42147225 */ /* 0x000fe200078e0014 */
[----:B------:R-:W-:-:S03]  /*31210*/  IADD3 R12, P2, PT, R14, R13, RZ ;  /* 0x0000000d0e0c7210 */ /* 0x000fc60007f5e0ff */
[----:B------:R-:W-:Y:S02]  /*31220*/  IMAD.X R55, RZ, RZ, RZ, P0 ;  /* 0x000000ffff377224 */ /* 0x000fe400000e06ff */
[----:B------:R-:W-:Y:S01]  /*31230*/  IMAD.X R23, RZ, RZ, RZ, P1 ;  /* 0x000000ffff177224 */ /* 0x000fe200008e06ff */
[----:B------:R-:W-:Y:S01]  /*31240*/  IADD3 R14, P1, PT, R20, R15, RZ ;  /* 0x0000000f140e7210 */ /* 0x000fe20007f3e0ff */
[----:B------:R-:W-:Y:S02]  /*31250*/  IMAD.MOV.U32 R17, RZ, RZ, RZ ;  /* 0x000000ffff117224 */ /* 0x000fe400078e00ff */
[----:B------:R-:W-:-:S04]  /*31260*/  IMAD.WIDE.U32 R54, R76, R49, R54 ;  /* 0x000000314c367225 */ /* 0x000fc800078e0036 */
[----:B------:R-:W-:-:S04]  /*31270*/  IMAD.WIDE.U32 R22, R76, R48, R22 ;  /* 0x000000304c167225 */ /* 0x000fc800078e0016 */
[----:B------:R-:W-:Y:S02]  /*31280*/  IMAD.X R13, RZ, RZ, RZ, P2 ;  /* 0x000000ffff0d7224 */ /* 0x000fe400010e06ff */
[----:B------:R-:W-:Y:S01]  /*31290*/  IMAD.HI.U32 R27, R25, R4, R16 ;  /* 0x00000004191b7227 */ /* 0x000fe200078e0010 */
[----:B------:R-:W-:-:S03]  /*312a0*/  IADD3 R16, P0, PT, R54, R23, RZ ;  /* 0x0000001736107210 */ /* 0x000fc60007f1e0ff */
        /* <DEDUP_REMOVED lines=15> */
[----:B------:R-:W-:Y:S02]  /*313a0*/  IMAD.X R15, RZ, RZ, RZ, P2 ;  /* 0x000000ffff0f7224 */ /* 0x000fe400010e06ff */
[----:B------:R-:W-:-:S04]  /*313b0*/  IMAD.WIDE.U32 R16, R76, R49, R16 ;  /* 0x000000314c107225 */ /* 0x000fc800078e0010 */
[----:B------:R-:W-:Y:S01]  /*313c0*/  IMAD.WIDE.U32 R66, R57, R11, R12 ;  /* 0x0000000b39427225 */ /* 0x000fe200078e000c */
[----:B------:R-:W-:-:S03]  /*313d0*/  IADD3 R54, P3, PT, R55, R17, RZ ;  /* 0x0000001137367210 */ /* 0x000fc60007f7e0ff */
[----:B------:R-:W-:Y:S01]  /*313e0*/  IMAD.X R51, RZ, RZ, RZ, P0 ;  /* 0x000000ffff337224 */ /* 0x000fe200000e06ff */
[----:B------:R-:W-:Y:S01]  /*313f0*/  IADD3 R12, P0, PT, R20, R19, RZ ;  /* 0x00000013140c7210 */ /* 0x000fe20007f1e0ff */
[----:B------:R-:W-:Y:S01]  /*31400*/  IMAD.WIDE.U32 R14, R56, R9, R14 ;  /* 0x00000009380e7225 */ /* 0x000fe200078e000e */
[----:B------:R-:W-:-:S03]  /*31410*/  MOV R19, RZ ;  /* 0x000000ff00137202 */ /* 0x000fc60000000f00 */
[----:B------:R-:W-:Y:S01]  /*31420*/  IMAD R17, R18, R2, RZ ;  /* 0x0000000212117224 */ /* 0x000fe200078e02ff */
[----:B------:R-:W-:Y:S01]  /*31430*/  IADD3 R20, P4, PT, R14, R21, RZ ;  /* 0x000000150e147210 */ /* 0x000fe20007f9e0ff */
[----:B------:R-:W-:Y:S01]  /*31440*/  IMAD.X R13, RZ, RZ, RZ, P0 ;  /* 0x000000ffff0d7224 */ /* 0x000fe200000e06ff */
[----:B------:R-:W-:Y:S01]  /*31450*/  IADD3 R14, P2, PT, R66, R15, RZ ;  /* 0x0000000f420e7210 */ /* 0x000fe20007f5e0ff */
[----:B------:R-:W-:Y:S01]  /*31460*/  IMAD.HI.U32 R19, R17, R4, R18 ;  /* 0x0000000411137227 */ /* 0x000fe200078e0012 */
        /* <DEDUP_REMOVED lines=23> */
[----:B------:R-:W-:-:S04]  /*315e0*/  IMAD.WIDE.U32 R14, R53, R9, R14 ;  /* 0x00000009350e7225 */ /* 0x000fc800078e000e */
[----:B------:R-:W-:Y:S01]  /*315f0*/  IMAD.WIDE.U32 R26, R25, R7, R20 ;  /* 0x00000007191a7225 */ /* 0x000fe200078e0014 */
[----:B------:R-:W-:-:S03]  /*31600*/  MOV R20, R18 ;  /* 0x0000001200147202 */ /* 0x000fc60000000f00 */
[----:B------:R-:W-:Y:S01]  /*31610*/  IMAD R23, R18, R2, RZ ;  /* 0x0000000212177224 */ /* 0x000fe200078e02ff */
[----:B------:R-:W-:Y:S01]  /*31620*/  IADD3 R18, P4, PT, R12, R15, RZ ;  /* 0x0000000f0c127210 */ /* 0x000fe20007f9e0ff */
[----:B------:R-:W-:Y:S01]  /*31630*/  IMAD.X R24, RZ, RZ, RZ, P1 ;  /* 0x000000ffff187224 */ /* 0x000fe200008e06ff */
[----:B------:R-:W-:Y:S01]  /*31640*/  IADD3 R14, P1, PT, R14, R27, RZ ;  /* 0x0000001b0e0e7210 */ /* 0x000fe20007f3e0ff */
[----:B------:R-:W-:Y:S01]  /*31650*/  IMAD.X R15, RZ, RZ, RZ, P0 ;  /* 0x000000ffff0f7224 */ /* 0x000fe200000e06ff */
[----:B------:R-:W-:Y:S01]  /*31660*/  IADD3 R26, P5, PT, R26, R19, RZ ;  /* 0x000000131a1a7210 */ /* 0x000fe20007fbe0ff */
[----:B------:R-:W-:Y:S01]  /*31670*/  IMAD.MOV.U32 R21, RZ, RZ, RZ ;  /* 0x000000ffff157224 */ /* 0x000fe200078e00ff */
[----:B------:R-:W-:Y:S02]  /*31680*/  IADD3.X R19, PT, PT, RZ, RZ, RZ, P4, !PT ;  /* 0x000000ffff137210 */ /* 0x000fe400027fe4ff */
[----:B------:R-:W-:Y:S01]  /*31690*/  IADD3 R22, P0, PT, R22, R15, RZ ;  /* 0x0000000f16167210 */ /* 0x000fe20007f1e0ff */
[----:B------:R-:W-:Y:S01]  /*316a0*/  IMAD.X R15, RZ, RZ, RZ, P1 ;  /* 0x000000ffff0f7224 */ /* 0x000fe200008e06ff */
[----:B------:R-:W-:Y:S01]  /*316b0*/  IADD3 R13, P4, PT, R13, R51, RZ ;  /* 0x000000330d0d7210 */ /* 0x000fe20007f9e0ff */
[----:B------:R-:W-:-:S02]  /*316c0*/  IMAD.X R27, RZ, RZ, RZ, P5 ;  /* 0x000000ffff1b7224 */ /* 0x000fc400028e06ff */
[----:B------:R-:W-:-:S04]  /*316d0*/  IMAD.WIDE.U32 R18, R53, R10, R18 ;  /* 0x0000000a35127225 */ /* 0x000fc800078e0012 */
[----:B------:R-:W-:Y:S01]  /*316e0*/  IMAD.WIDE.U32 R14, R25, R8, R14 ;  /* 0x00000008190e7225 */ /* 0x000fe200078e000e */
[----:B------:R-:W-:-:S03]  /*316f0*/  IADD3 R12, P1, PT, R19, R13, RZ ;  /* 0x0000000d130c7210 */ /* 0x000fc60007f3e0ff */
[----:B------:R-:W-:-:S04]  /*31700*/  IMAD.WIDE.U32 R26, R17, R6, R26 ;  /* 0x00000006111a7225 */ /* 0x000fc800078e001a */
[----:B------:R-:W-:Y:S01]  /*31710*/  IMAD.HI.U32 R21, R23, R4, R20 ;  /* 0x0000000417157227 */ /* 0x000fe200078e0014 */
        /* <DEDUP_REMOVED lines=9> */
[----:B------:R-:W-:-:S02]  /*317b0*/  IADD3.X R55, PT, PT, RZ, RZ, RZ, P2, !PT ;  /* 0x000000ffff377210 */ /* 0x000fc400017fe4ff */
[----:B------:R-:W-:Y:S01]  /*317c0*/  IADD3 R51, P2, PT, R51, R20, RZ ;  /* 0x0000001433337210 */ /* 0x000fe20007f5e0ff */
[----:B------:R-:W-:Y:S01]  /*317d0*/  IMAD.X R27, RZ, RZ, RZ, P6 ;  /* 0x000000ffff1b7224 */ /* 0x000fe200030e06ff */
        /* <DEDUP_REMOVED lines=16> */
[----:B------:R-:W-:-:S02]  /*318e0*/  MOV R27, RZ ;  /* 0x000000ff001b7202 */ /* 0x000fc40000000f00 */
[----:B------:R-:W-:Y:S01]  /*318f0*/  IADD3.X R55, PT, PT, RZ, RZ, RZ, P3, !PT ;  /* 0x000000ffff377210 */ /* 0x000fe20001ffe4ff */
        /* <DEDUP_REMOVED lines=9> */
[----:B------:R-:W-:Y:S01]  /*31990*/  IADD3.X R19, PT, PT, RZ, RZ, RZ, P6, !PT ;  /* 0x000000ffff137210 */ /* 0x000fe200037fe4ff */
[----:B------:R-:W-:Y:S01]  /*319a0*/  IMAD.X R21, RZ, RZ, RZ, P5 ;  /* 0x000000ffff157224 */ /* 0x000fe200028e06ff */
[----:B------:R-:W-:Y:S01]  /*319b0*/  IADD3 R14, P5, PT, R14, R27, RZ ;  /* 0x0000001b0e0e7210 */ /* 0x000fe20007fbe0ff */
        /* <DEDUP_REMOVED lines=27> */
[----:B------:R-:W-:Y:S01]  /*31b70*/  IMAD.WIDE.U32 R12, R17, R11, R12 ;  /* 0x0000000b110c7225 */ /* 0x000fe200078e000c */
[----:B------:R-:W-:-:S03]  /*31b80*/  IADD3.X R17, PT, PT, RZ, RZ, RZ, P5, !PT ;  /* 0x000000ffff117210 */ /* 0x000fc60002ffe4ff */
[----:B------:R-:W-:Y:S02]  /*31b90*/  IMAD.X R21, RZ, RZ, RZ, P6 ;  /* 0x000000ffff157224 */ /* 0x000fe400030e06ff */
[----:B------:R-:W-:-:S03]  /*31ba0*/  IMAD.WIDE.U32 R24, R23, R9, R24 ;  /* 0x0000000917187225 */ /* 0x000fc600078e0018 */
        /* <DEDUP_REMOVED lines=8> */
[----:B------:R-:W-:Y:S01]  /*31c30*/  MOV R53, R16 ;  /* 0x0000001000357202 */ /* 0x000fe20000000f00 */
        /* <DEDUP_REMOVED lines=18> */
[----:B------:R-:W-:Y:S01]  /*31d60*/  IMAD.WIDE.U32 R94, R22, R9, R94 ;  /* 0x00000009165e7225 */ /* 0x000fe200078e005e */
[----:B------:R-:W-:Y:S02]  /*31d70*/  IADD3 R54, PT, PT, R54, R55, R15 ;  /* 0x0000003736367210 */ /* 0x000fe40007ffe00f */
        /* <DEDUP_REMOVED lines=8> */
[----:B------:R-:W-:Y:S01]  /*31e00*/  IADD3 R54, PT, PT, R15, R54, R17 ;  /* 0x000000360f367210 */ /* 0x000fe20007ffe011 */
[----:B------:R-:W-:Y:S01]  /*31e10*/  IMAD.X R17, RZ, RZ, RZ, P3 ;  /* 0x000000ffff117224 */ /* 0x000fe200018e06ff */
[----:B------:R-:W-:Y:S01]  /*31e20*/  IADD3 R13, P4, PT, R21, R13, RZ ;  /* 0x0000000d150d7210 */ /* 0x000fe20007f9e0ff */
[----:B------:R-:W-:-:S04]  /*31e30*/  IMAD.WIDE.U32 R56, R22, R10, R56 ;  /* 0x0000000a16387225 */ /* 0x000fc800078e0038 */
[----:B------:R-:W-:Y:S01]  /*31e40*/  IMAD.X R15, RZ, RZ, RZ, P2 ;  /* 0x000000ffff0f7224 */ /* 0x000fe200010e06ff */
[----:B------:R-:W-:Y:S01]  /*31e50*/  IADD3 R12, P0, PT, R57, R13, RZ ;  /* 0x0000000d390c7210 */ /* 0x000fe20007f1e0ff */
[----:B------:R-:W-:-:S03]  /*31e60*/  IMAD.MOV.U32 R95, RZ, RZ, R14 ;  /* 0x000000ffff5f7224 */ /* 0x000fc600078e000e */
[----:B------:R-:W-:Y:S02]  /*31e70*/  IADD3.X R13, PT, PT, RZ, RZ, RZ, P0, !PT ;  /* 0x000000ffff0d7210 */ /* 0x000fe400007fe4ff */
[----:B------:R-:W-:Y:S01]  /*31e80*/  IADD3 R15, PT, PT, R15, R54, R17 ;  /* 0x000000360f0f7210 */ /* 0x000fe20007ffe011 */
[----:B------:R-:W-:Y:S02]  /*31e90*/  IMAD.X R54, RZ, RZ, RZ, P4 ;  /* 0x000000ffff367224 */ /* 0x000fe400020e06ff */
        /* <DEDUP_REMOVED lines=30> */
.L_x_118:
        /* <DEDUP_REMOVED lines=8> */
.L_x_119:
[----:B------:R-:W-:Y:S05]  /*32100*/  BSYNC.RECONVERGENT B3 ;  /* 0x0000000000037941 */ /* 0x000fea0003800200 */
.L_x_117:
        /* <DEDUP_REMOVED lines=25> */
[----:B------:R-:W-:-:S04]  /*322a0*/  IMAD.WIDE.U32 R12, R55, R5, R12 ;  /* 0x00000005370c7225 */ /* 0x000fc800078e000c */
[----:B------:R-:W-:Y:S02]  /*322b0*/  IMAD.MOV.U32 R15, RZ, RZ, RZ ;  /* 0x000000ffff0f7224 */ /* 0x000fe400078e00ff */
[----:B------:R-:W-:Y:S02]  /*322c0*/  IMAD.X R17, RZ, RZ, RZ, P0 ;  /* 0x000000ffff117224 */ /* 0x000fe400000e06ff */
[----:B------:R-:W-:-:S04]  /*322d0*/  IMAD.WIDE.U32 R20, R19, R37, R20 ;  /* 0x0000002513147225 */ /* 0x000fc800078e0014 */
[----:B------:R-:W-:Y:S01]  /*322e0*/  IMAD.WIDE.U32 R14, R94, R35, R14 ;  /* 0x000000235e0e7225 */ /* 0x000fe200078e000e */
[----:B------:R-:W-:-:S03]  /*322f0*/  IADD3 R24, P2, PT, R20, R13, RZ ;  /* 0x0000000d14187210 */ /* 0x000fc60007f5e0ff */
[----:B------:R-:W-:Y:S01]  /*32300*/  IMAD R18, R12, R2, RZ ;  /* 0x000000020c127224 */ /* 0x000fe200078e02ff */
[----:B------:R-:W-:Y:S01]  /*32310*/  MOV R20, R15 ;  /* 0x0000000f00147202 */ /* 0x000fe20000000f00 */
[----:B------:R-:W-:-:S04]  /*32320*/  IMAD.WIDE.U32 R16, R53, R36, R16 ;  /* 0x0000002435107225 */ /* 0x000fc800078e0010 */
[----:B------:R-:W-:Y:S01]  /*32330*/  IMAD.MOV.U32 R13, RZ, RZ, RZ ;  /* 0x000000ffff0d7224 */ /* 0x000fe200078e00ff */
[----:B------:R-:W-:Y:S01]  /*32340*/  IADD3 R16, P1, PT, R16, R21, RZ ;  /* 0x0000001510107210 */ /* 0x000fe20007f3e0ff */
[----:B------:R-:W-:Y:S02]  /*32350*/  IMAD.MOV.U32 R21, RZ, RZ, RZ ;  /* 0x000000ffff157224 */ /* 0x000fe400078e00ff */
[----:B------:R-:W-:Y:S01]  /*32360*/  IMAD.HI.U32 R23, R18, R4, R12 ;  /* 0x0000000412177227 */ /* 0x000fe200078e000c */
[----:B------:R-:W-:Y:S02]  /*32370*/  IADD3 R12, P0, PT, R14, R17, RZ ;  /* 0x000000110e0c7210 */ /* 0x000fe40007f1e0ff */
[----:B------:R-:W-:Y:S01]  /*32380*/  IADD3.X R17, PT, PT, RZ, RZ, RZ, P1, !PT ;  /* 0x000000ffff117210 */ /* 0x000fe20000ffe4ff */
[----:B------:R-:W-:-:S04]  /*32390*/  IMAD.WIDE.U32 R20, R56, R35, R20 ;  /* 0x0000002338147225 */ /* 0x000fc800078e0014 */
[----:B------:R-:W-:Y:S02]  /*323a0*/  IMAD.X R13, RZ, RZ, RZ, P0 ;  /* 0x000000ffff0d7224 */ /* 0x000fe400000e06ff */
[----:B------:R-:W-:-:S04]  /*323b0*/  IMAD.WIDE.U32 R16, R96, R37, R16 ;  /* 0x0000002560107225 */ /* 0x000fc800078e0010 */
[----:B------:R-:W-:-:S04]  /*323c0*/  IMAD.WIDE.U32 R12, R95, R36, R12 ;  /* 0x000000245f0c7225 */ /* 0x000fc800078e000c */
[----:B------:R-:W-:Y:S01]  /*323d0*/  IMAD.X R25, RZ, RZ, RZ, P2 ;  /* 0x000000ffff197224 */ /* 0x000fe200010e06ff */
[----:B------:R-:W-:Y:S01]  /*323e0*/  IADD3 R14, P0, PT, R20, R13, RZ ;  /* 0x0000000d140e7210 */ /* 0x000fe20007f1e0ff */
[----:B------:R-:W-:Y:S01]  /*323f0*/  IMAD.MOV.U32 R20, RZ, RZ, R21 ;  /* 0x000000ffff147224 */ /* 0x000fe200078e0015 */
[----:B------:R-:W-:Y:S01]  /*32400*/  IADD3 R12, P1, PT, R12, R17, RZ ;  /* 0x000000110c0c7210 */ /* 0x000fe20007f3e0ff */
[----:B------:R-:W-:-:S03]  /*32410*/  IMAD.WIDE.U32 R24, R55, R6, R24 ;  /* 0x0000000637187225 */ /* 0x000fc600078e0018 */
[----:B------:R-:W-:Y:S01]  /*32420*/  IADD3.X R13, PT, PT, RZ, RZ, RZ, P1, !PT ;  /* 0x000000ffff0d7210 */ /* 0x000fe20000ffe4ff */
[----:B------:R-:W-:Y:S01]  /*32430*/  IMAD.MOV.U32 R17, RZ, RZ, RZ ;  /* 0x000000ffff117224 */ /* 0x000fe200078e00ff */
[----:B------:R-:W-:Y:S01]  /*32440*/  IADD3 R22, P2, PT, R24, R23, RZ ;  /* 0x0000001718167210 */ /* 0x000fe20007f5e0ff */
[----:B------:R-:W-:Y:S02]  /*32450*/  IMAD.MOV.U32 R21, RZ, RZ, RZ ;  /* 0x000000ffff157224 */ /* 0x000fe400078e00ff */
[----:B------:R-:W-:Y:S01]  /*32460*/  IMAD.X R15, RZ, RZ, RZ, P0 ;  /* 0x000000ffff0f7224 */ /* 0x000fe200000e06ff */
[----:B------:R-:W-:Y:S01]  /*32470*/  IADD3.X R23, PT, PT, RZ, RZ, RZ, P2, !PT ;  /* 0x000000ffff177210 */ /* 0x000fe200017fe4ff */
[----:B------:R-:W-:-:S04]  /*32480*/  IMAD.WIDE.U32 R16, R19, R38, R16 ;  /* 0x0000002613107225 */ /* 0x000fc800078e0010 */
[----:B------:R-:W-:Y:S01]  /*32490*/  IMAD.WIDE.U32 R20, R85, R35, R20 ;  /* 0x0000002355147225 */ /* 0x000fe200078e0014 */
[----:B------:R-:W-:-:S03]  /*324a0*/  IADD3 R24, P2, PT, R16, R25, RZ ;  /* 0x0000001910187210 */ /* 0x000fc60007f5e0ff */
[----:B------:R-:W-:Y:S01]  /*324b0*/  IMAD.WIDE.U32 R14, R94, R36, R14 ;  /* 0x000000245e0e7225 */ /* 0x000fe200078e000e */
[----:B------:R-:W-:-:S03]  /*324c0*/  IADD3.X R25, PT, PT, RZ, RZ, RZ, P2, !PT ;  /* 0x000000ffff197210 */ /* 0x000fc600017fe4ff */
[----:B------:R-:W-:Y:S01]  /*324d0*/  IMAD.WIDE.U32 R12, R53, R37, R12 ;  /* 0x00000025350c7225 */ /* 0x000fe200078e000c */
[----:B------:R-:W-:-:S03]  /*324e0*/  IADD3 R26, P0, PT, R20, R15, RZ ;  /* 0x0000000f141a7210 */ /* 0x000fc60007f1e0ff */
[----:B------:R-:W-:Y:S01]  /*324f0*/  IMAD.MOV.U32 R16, RZ, RZ, R21 ;  /* 0x000000ffff107224 */ /* 0x000fe200078e0015 */
[----:B------:R-:W-:Y:S01]  /*32500*/  IADD3 R12, P2, PT, R12, R17, RZ ;  /* 0x000000110c0c7210 */ /* 0x000fe20007f5e0ff */
[----:B------:R-:W-:Y:S01]  /*32510*/  IMAD.MOV.U32 R17, RZ, RZ, RZ ;  /* 0x000000ffff117224 */ /* 0x000fe200078e00ff */
[----:B------:R-:W-:Y:S01]  /*32520*/  IADD3.X R27, PT, PT, RZ, RZ, RZ, P0, !PT ;  /* 0x000000ffff1b7210 */ /* 0x000fe200007fe4ff */
        /* <DEDUP_REMOVED lines=19> */
[----:B------:R-:W-:Y:S02]  /*32660*/  IMAD.X R15, RZ, RZ, RZ, P1 ;  /* 0x000000ffff0f7224 */ /* 0x000fe400008e06ff */
[----:B------:R-:W-:-:S04]  /*32670*/  IMAD.WIDE.U32 R20, R19, R39, R20 ;  /* 0x0000002713147225 */ /* 0x000fc800078e0014 */
[----:B------:R-:W-:Y:S01]  /*32680*/  IMAD.X R13, RZ, RZ, RZ, P0 ;  /* 0x000000ffff0d7224 */ /* 0x000fe200000e06ff */
[----:B------:R-:W-:Y:S01]  /*32690*/  IADD3 R24, P2, PT, R20, R25, RZ ;  /* 0x0000001914187210 */ /* 0x000fe20007f5e0ff */
[----:B------:R-:W-:-:S03]  /*326a0*/  IMAD.HI.U32 R50, R52, R4, R50 ;  /* 0x0000000434327227 */ /* 0x000fc600078e0032 */
[----:B------:R-:W-:Y:S01]  /*326b0*/  IADD3.X R25, PT, PT, RZ, RZ, RZ, P2, !PT ;  /* 0x000000ffff197210 */ /* 0x000fe200017fe4ff */
[----:B------:R-:W-:-:S04]  /*326c0*/  IMAD.WIDE.U32 R22, R18, R6, R22 ;  /* 0x0000000612167225 */ /* 0x000fc800078e0016 */
[----:B------:R-:W-:Y:S01]  /*326d0*/  IMAD.WIDE.U32 R12, R94, R37, R12 ;  /* 0x000000255e0c7225 */ /* 0x000fe200078e000c */
[----:B------:R-:W-:-:S03]  /*326e0*/  IADD3 R16, P1, PT, R22, R50, RZ ;  /* 0x0000003216107210 */ /* 0x000fc60007f3e0ff */
        /* <DEDUP_REMOVED lines=16> */
[----:B------:R-:W-:Y:S02]  /*327f0*/  HFMA2 R15, -RZ, RZ, 0, 0 ;  /* 0x00000000ff0f7431 */ /* 0x000fe400000001ff */
        /* <DEDUP_REMOVED lines=12> */
[----:B------:R-:W-:-:S03]  /*328c0*/  MOV R50, R16 ;  /* 0x0000001000327202 */ /* 0x000fc60000000f00 */
[----:B------:R-:W-:Y:S02]  /*328d0*/  IMAD.X R27, RZ, RZ, RZ, P0 ;  /* 0x000000ffff1b7224 */ /* 0x000fe400000e06ff */
[----:B------:R-:W-:-:S04]  /*328e0*/  IMAD.WIDE.U32 R66, R94, R38, R66 ;  /* 0x000000265e427225 */ /* 0x000fc800078e0042 */
[----:B------:R-:W-:-:S04]  /*328f0*/  IMAD.WIDE.U32 R12, R53, R39, R12 ;  /* 0x00000027350c7225 */ /* 0x000fc800078e000c */
[----:B------:R-:W-:Y:S01]  /*32900*/  IMAD R97, R16, R2, RZ ;  /* 0x0000000210617224 */ /* 0x000fe200078e02ff */
[----:B------:R-:W-:Y:S01]  /*32910*/  IADD3 R16, P1, PT, R22, R17, RZ ;  /* 0x0000001116107210 */ /* 0x000fe20007f3e0ff */
[----:B------:R-:W-:Y:S01]  /*32920*/  IMAD.WIDE.U32 R26, R85, R37, R26 ;  /* 0x00000025551a7225 */ /* 0x000fe200078e001a */
[----:B------:R-:W-:Y:S02]  /*32930*/  IADD3 R66, P2, PT, R66, R13, RZ ;  /* 0x0000000d42427210 */ /* 0x000fe40007f5e0ff */
[----:B------:R-:W-:Y:S01]  /*32940*/  IADD3 R12, P3, PT, R12, R15, RZ ;  /* 0x0000000f0c0c7210 */ /* 0x000fe20007f7e0ff */
        /* <DEDUP_REMOVED lines=8> */
[----:B------:R-:W-:Y:S02]  /*329d0*/  IMAD.X R15, RZ, RZ, RZ, P0 ;  /* 0x000000ffff0f7224 */ /* 0x000fe400000e06ff */
[----:B------:R-:W-:Y:S01]  /*329e0*/  IMAD.WIDE.U32 R66, R95, R39, R66 ;  /* 0x000000275f427225 */ /* 0x000fe200078e0042 */
[----:B------:R-:W-:-:S03]  /*329f0*/  IADD3.X R23, PT, PT, RZ, RZ, RZ, P4, !PT ;  /* 0x000000ffff177210 */ /* 0x000fc600027fe4ff */
[----:B------:R-:W-:-:S04]  /*32a00*/  IMAD.WIDE.U32 R12, R96, R40, R12 ;  /* 0x00000028600c7225 */ /* 0x000fc800078e000c */
[----:B------:R-:W-:Y:S01]  /*32a10*/  IMAD.HI.U32 R50, R97, R4, R50 ;  /* 0x0000000461327227 */ /* 0x000fe200078e0032 */
[----:B------:R-:W-:-:S03]  /*32a20*/  IADD3 R24, P2, PT, R66, R13, RZ ;  /* 0x0000000d42187210 */ /* 0x000fc60007f5e0ff */
[----:B------:R-:W-:-:S04]  /*32a30*/  IMAD.WIDE.U32 R16, R52, R6, R16 ;  /* 0x0000000634107225 */ /* 0x000fc800078e0010 */
[----:B------:R-:W-:Y:S01]  /*32a40*/  IMAD.WIDE.U32 R14, R54, R37, R14 ;  /* 0x00000025360e7225 */ /* 0x000fe200078e000e */
[----:B------:R-:W-:-:S03]  /*32a50*/  IADD3 R20, P3, PT, R16, R50, RZ ;  /* 0x0000003210147210 */ /* 0x000fc60007f7e0ff */
[----:B------:R-:W-:-:S04]  /*32a60*/  IMAD.WIDE.U32 R26, R56, R38, R26 ;  /* 0x00000026381a7225 */ /* 0x000fc800078e001a */
[----:B------:R-:W-:Y:S01]  /*32a70*/  IMAD.MOV.U32 R13, RZ, RZ, RZ ;  /* 0x000000ffff0d7224 */ /* 0x000fe200078e00ff */
        /* <DEDUP_REMOVED lines=26> */
[----:B------:R-:W-:Y:S02]  /*32c20*/  IMAD.X R13, RZ, RZ, RZ, P1 ;  /* 0x000000ffff0d7224 */ /* 0x000fe400008e06ff */
[----:B------:R-:W-:Y:S01]  /*32c30*/  IMAD.X R23, RZ, RZ, RZ, P0 ;  /* 0x000000ffff177224 */ /* 0x000fe200000e06ff */
[----:B------:R-:W-:Y:S01]  /*32c40*/  IADD3 R26, P0, PT, R26, R25, RZ ;  /* 0x000000191a1a7210 */ /* 0x000fe20007f1e0ff */
[----:B------:R-:W-:-:S04]  /*32c50*/  IMAD.WIDE.U32 R12, R54, R38, R12 ;  /* 0x00000026360c7225 */ /* 0x000fc800078e000c */
[----:B------:R-:W-:-:S04]  /*32c60*/  IMAD.WIDE.U32 R50, R56, R39, R50 ;  /* 0x0000002738327225 */ /* 0x000fc800078e0032 */
[----:B------:R-:W-:Y:S01]  /*32c70*/  IMAD.MOV.U32 R25, RZ, RZ, RZ ;  /* 0x000000ffff197224 */ /* 0x000fe200078e00ff */
[----:B------:R-:W-:Y:S01]  /*32c80*/  IADD3 R66, P1, PT, R12, R51, RZ ;  /* 0x000000330c427210 */ /* 0x000fe20007f3e0ff */
[----:B------:R-:W-:Y:S01]  /*32c90*/  IMAD.WIDE.U32 R20, R97, R5, R20 ;  /* 0x0000000561147225 */ /* 0x000fe200078e0014 */
[----:B------:R-:W-:Y:S02]  /*32ca0*/  IADD3 R50, P2, PT, R50, R27, RZ ;  /* 0x0000001b32327210 */ /* 0x000fe40007f5e0ff */
[----:B------:R-:W-:Y:S01]  /*32cb0*/  IADD3.X R67, PT, PT, RZ, RZ, RZ, P1, !PT ;  /* 0x000000ffff437210 */ /* 0x000fe20000ffe4ff */
[----:B------:R-:W-:Y:S01]  /*32cc0*/  IMAD.WIDE.U32 R14, R52, R7, R14 ;  /* 0x00000007340e7225 */ /* 0x000fe200078e000e */
[----:B------:R-:W-:Y:S02]  /*32cd0*/  MOV R98, R20 ;  /* 0x0000001400627202 */ /* 0x000fe40000000f00 */
[----:B------:R-:W-:Y:S01]  /*32ce0*/  IADD3.X R51, PT, PT, RZ, RZ, RZ, P2, !PT ;  /* 0x000000ffff337210 */ /* 0x000fe200017fe4ff */
[----:B------:R-:W-:-:S04]  /*32cf0*/  IMAD.WIDE.U32 R24, R19, R42, R24 ;  /* 0x0000002a13187225 */ /* 0x000fc800078e0018 */
[----:B------:R-:W-:Y:S01]  /*32d00*/  IMAD R57, R20, R2, RZ ;  /* 0x0000000214397224 */ /* 0x000fe200078e02ff */
[----:B------:R-:W-:Y:S01]  /*32d10*/  IADD3 R20, P4, PT, R14, R21, RZ ;  /* 0x000000150e147210 */ /* 0x000fe20007f9e0ff */
[----:B------:R-:W-:Y:S01]  /*32d20*/  IMAD.WIDE.U32 R22, R18, R9, R22 ;  /* 0x0000000912167225 */ /* 0x000fe200078e0016 */
[----:B------:R-:W-:-:S03]  /*32d30*/  IADD3 R16, P3, PT, R24, R17, RZ ;  /* 0x0000001118107210 */ /* 0x000fc60007f7e0ff */
[----:B------:R-:W-:Y:S02]  /*32d40*/  IMAD.X R27, RZ, RZ, RZ, P0 ;  /* 0x000000ffff1b7224 */ /* 0x000fe400000e06ff */
[----:B------:R-:W-:Y:S02]  /*32d50*/  IMAD.MOV.U32 R99, RZ, RZ, RZ ;  /* 0x000000ffff637224 */ /* 0x000fe400078e00ff */
        /* <DEDUP_REMOVED lines=37> */
[----:B------:R-:W-:-:S04]  /*32fb0*/  IMAD.WIDE.U32 R26, R97, R7, R26 ;  /* 0x00000007611a7225 */ /* 0x000fc800078e001a */
[----:B------:R-:W-:Y:S02]  /*32fc0*/  IMAD.X R67, RZ, RZ, RZ, P4 ;  /* 0x000000ffff437224 */ /* 0x000fe400020e06ff */
[----:B------:R-:W-:Y:S01]  /*32fd0*/  IMAD.X R17, RZ, RZ, RZ, P3 ;  /* 0x000000ffff117224 */ /* 0x000fe200018e06ff */
[----:B------:R-:W-:Y:S01]  /*32fe0*/  IADD3 R14, P3, PT, R98, R15, RZ ;  /* 0x0000000f620e7210 */ /* 0x000fe20007f7e0ff */
[----:B------:R-:W-:Y:S01]  /*32ff0*/  IMAD R55, R12, R2, RZ ;  /* 0x000000020c377224 */ /* 0x000fe200078e02ff */
[----:B------:R-:W-:Y:S01]  /*33000*/  IADD3 R98, P6, PT, R99, R25, RZ ;  /* 0x0000001963627210 */ /* 0x000fe20007fde0ff */
[----:B------:R-:W-:Y:S01]  /*33010*/  IMAD.MOV.U32 R20, RZ, RZ, R12 ;  /* 0x000000ffff147224 */ /* 0x000fe200078e000c */
[----:B------:R-:W-:Y:S01]  /*33020*/  IADD3 R12, P4, PT, R26, R13, RZ ;  /* 0x0000000d1a0c7210 */ /* 0x000fe20007f9e0ff */
[----:B------:R-:W-:Y:S01]  /*33030*/  IMAD.WIDE.U32 R66, R94, R41, R66 ;  /* 0x000000295e427225 */ /* 0x000fe200078e0042 */
[----:B------:R-:W-:-:S03]  /*33040*/  IADD3.X R99, PT, PT, RZ, RZ, RZ, P6, !PT ;  /* 0x000000ffff637210 */ /* 0x000fc600037fe4ff */
        /* <DEDUP_REMOVED lines=49> */
[----:B------:R-:W-:Y:S02]  /*33360*/  IMAD.X R15, RZ, RZ, RZ, P0 ;  /* 0x000000ffff0f7224 */ /* 0x000fe400000e06ff */
[----:B------:R-:W-:Y:S01]  /*33370*/  IMAD.X R23, RZ, RZ, RZ, P5 ;  /* 0x000000ffff177224 */ /* 0x000fe200028e06ff */
[----:B------:R-:W-:Y:S01]  /*33380*/  IADD3 R16, P5, PT, R16, R67, RZ ;  /* 0x0000004310107210 */ /* 0x000fe20007fbe0ff */
[----:B------:R-:W-:Y:S01]  /*33390*/  IMAD.X R27, RZ, RZ, RZ, P3 ;  /* 0x000000ffff1b7224 */ /* 0x000fe200018e06ff */
[----:B------:R-:W-:Y:S01]  /*333a0*/  IADD3 R15, P4, PT, R66, R15, RZ ;  /* 0x0000000f420f7210 */ /* 0x000fe20007f9e0ff */
[----:B------:R-:W-:-:S03]  /*333b0*/  IMAD.WIDE.U32 R22, R52, R11, R22 ;  /* 0x0000000b34167225 */ /* 0x000fc600078e0016 */
        /* <DEDUP_REMOVED lines=36> */
[----:B------:R-:W-:Y:S02]  /*33600*/  IMAD.X R27, RZ, RZ, RZ, P5 ;  /* 0x000000ffff1b7224 */ /* 0x000fe400028e06ff */
        /* <DEDUP_REMOVED lines=13> */
[----:B------:R-:W-:-:S03]  /*336e0*/  IADD3 R21, P1, PT, R21, R25, RZ ;  /* 0x0000001915157210 */ /* 0x000fc60007f3e0ff */
[----:B------:R-:W-:Y:S01]  /*336f0*/  IMAD.X R27, RZ, RZ, RZ, P6 ;  /* 0x000000ffff1b7224 */ /* 0x000fe200030e06ff */
[----:B------:R-:W-:Y:S01]  /*33700*/  IADD3.X R15, PT, PT, RZ, RZ, RZ, P1, !PT ;  /* 0x000000ffff0f7210 */ /* 0x000fe20000ffe4ff */
        /* <DEDUP_REMOVED lines=45> */
[----:B------:R-:W-:Y:S02]  /*339e0*/  IMAD.X R27, RZ, RZ, RZ, P3 ;  /* 0x000000ffff1b7224 */ /* 0x000fe400018e06ff */
        /* <DEDUP_REMOVED lines=18> */
[----:B------:R-:W-:Y:S02]  /*33b10*/  IMAD.MOV.U32 R26, RZ, RZ, R22 ;  /* 0x000000ffff1a7224 */ /* 0x000fe400078e0016 */
[----:B------:R-:W-:-:S04]  /*33b20*/  IMAD.WIDE.U32 R12, R18, R11, R12 ;  /* 0x0000000b120c7225 */ /* 0x000fc800078e000c */
[----:B------:R-:W-:Y:S01]  /*33b30*/  IMAD.X R17, RZ, RZ, RZ, P0 ;  /* 0x000000ffff117224 */ /* 0x000fe200000e06ff */
[----:B------:R-:W-:Y:S01]  /*33b40*/  IADD3 R21, P0, PT, R14, R23, RZ ;  /* 0x000000170e157210 */ /* 0x000fe20007f1e0ff */
[----:B------:R-:W-:Y:S02]  /*33b50*/  IMAD.X R14, RZ, RZ, RZ, P2 ;  /* 0x000000ffff0e7224 */ /* 0x000fe400010e06ff */
[----:B------:R-:W-:-:S03]  /*33b60*/  IMAD.WIDE.U32 R66, R25, R9, R16 ;  /* 0x0000000919427225 */ /* 0x000fc600078e0010 */
[----:B------:R-:W-:Y:S01]  /*33b70*/  IADD3 R17, P2, PT, R14, R21, RZ ;  /* 0x000000150e117210 */ /* 0x000fe20007f5e0ff */
[----:B------:R-:W-:Y:S01]  /*33b80*/  IMAD.X R21, RZ, RZ, RZ, P5 ;  /* 0x000000ffff157224 */ /* 0x000fe200028e06ff */
[----:B------:R-:W-:Y:S01]  /*33b90*/  IADD3.X R14, PT, PT, RZ, RZ, RZ, P3, !PT ;  /* 0x000000ffff0e7210 */ /* 0x000fe20001ffe4ff */
[----:B------:R-:W-:Y:S01]  /*33ba0*/  IMAD.X R18, RZ, RZ, RZ, P1 ;  /* 0x000000ffff127224 */ /* 0x000fe200008e06ff */
[----:B------:R-:W-:Y:S02]  /*33bb0*/  IADD3 R16, P6, PT, R12, R67, RZ ;  /* 0x000000430c107210 */ /* 0x000fe40007fde0ff */
[----:B------:R-:W-:Y:S01]  /*33bc0*/  IADD3 R12, P3, PT, R14, R17, RZ ;  /* 0x000000110e0c7210 */ /* 0x000fe20007f7e0ff */
[----:B------:R-:W-:Y:S01]  /*33bd0*/  IMAD.X R14, RZ, RZ, RZ, P4 ;  /* 0x000000ffff0e7224 */ /* 0x000fe200020e06ff */
[----:B------:R-:W-:Y:S02]  /*33be0*/  IADD3.X R17, PT, PT, RZ, RZ, RZ, P6, !PT ;  /* 0x000000ffff117210 */ /* 0x000fe400037fe4ff */
[----:B------:R-:W-:-:S02]  /*33bf0*/  IADD3 R13, P4, PT, R13, R12, RZ ;  /* 0x0000000c0d0d7210 */ /* 0x000fc40007f9e0ff */
[----:B------:R-:W-:Y:S01]  /*33c00*/  IADD3 R14, PT, PT, R14, R15, R21 ;  /* 0x0000000f0e0e7210 */ /* 0x000fe20007ffe015 */
[----:B------:R-:W-:-:S04]  /*33c10*/  IMAD.WIDE.U32 R16, R25, R10, R16 ;  /* 0x0000000a19107225 */ /* 0x000fc800078e0010 */
[----:B------:R-:W-:Y:S01]  /*33c20*/  IMAD.X R15, RZ, RZ, RZ, P0 ;  /* 0x000000ffff0f7224 */ /* 0x000fe200000e06ff */
[----:B------:R-:W-:Y:S02]  /*33c30*/  IADD3 R12, P0, PT, R17, R13, RZ ;  /* 0x0000000d110c7210 */ /* 0x000fe40007f1e0ff */
[----:B------:R-:W-:Y:S02]  /*33c40*/  IADD3.X R17, PT, PT, RZ, RZ, RZ, P2, !PT ;  /* 0x000000ffff117210 */ /* 0x000fe400017fe4ff */
[----:B------:R-:W-:Y:S01]  /*33c50*/  IADD3 R14, PT, PT, R15, R14, R18 ;  /* 0x0000000e0f0e7210 */ /* 0x000fe20007ffe012 */
[----:B------:R-:W-:Y:S01]  /*33c60*/  IMAD.X R15, RZ, RZ, RZ, P3 ;  /* 0x000000ffff0f7224 */ /* 0x000fe200018e06ff */
[----:B------:R-:W-:Y:S01]  /*33c70*/  IADD3.X R18, PT, PT, RZ, RZ, RZ, P4, !PT ;  /* 0x000000ffff127210 */ /* 0x000fe200027fe4ff */
[----:B------:R-:W-:-:S03]  /*33c80*/  IMAD.X R13, RZ, RZ, RZ, P0 ;  /* 0x000000ffff0d7224 */ /* 0x000fc600000e06ff */
        /* <DEDUP_REMOVED lines=31> */
.L_x_121:
        /* <DEDUP_REMOVED lines=8> */
.L_x_122:
[----:B------:R-:W-:Y:S05]  /*33f00*/  BSYNC.RECONVERGENT B3 ;  /* 0x0000000000037941 */ /* 0x000fea0003800200 */
.L_x_120:
        /* <DEDUP_REMOVED lines=15> */
[----:B------:R-:W-:-:S04]  /*34000*/  LOP3.LUT R17, R27, R24, RZ, 0xfc, !PT ;  /* 0x000000181b117212 */ /* 0x000fc800078efcff */
[----:B------:R-:W-:Y:S02]  /*34010*/  MOV R12, R15 ;  /* 0x0000000f000c7202 */ /* 0x000fe40000000f00 */
[----:B------:R-:W-:Y:S01]  /*34020*/  SHF.R.U32.HI R15, RZ, 0x1f, R51 ;  /* 0x0000001fff0f7819 */ /* 0x000fe20000011633 */
[----:B------:R-:W-:Y:S02]  /*34030*/  IMAD.SHL.U32 R51, R51, 0x2, RZ ;  /* 0x0000000233337824 */ /* 0x000fe400078e00ff */
[----:B------:R-:W-:Y:S01]  /*34040*/  IMAD.WIDE.U32 R12, R18, 0x2, R12 ;  /* 0x00000002120c7825 */ /* 0x000fe200078e000c */
[----:B------:R-:W-:Y:S02]  /*34050*/  LOP3.LUT R26, R26, R15, RZ, 0xfc, !PT ;  /* 0x0000000f1a1a7212 */ /* 0x000fe400078efcff */
[C---:B------:R-:W-:Y:S02]  /*34060*/  ISETP.GT.U32.AND P0, PT, R12.reuse, R11, PT ;  /* 0x0000000b0c00720c */ /* 0x040fe40003f04070 */
[----:B------:R-:W-:-:S02]  /*34070*/  ISETP.GT.U32.AND P1, PT, R12, -0x1, PT ;  /* 0xffffffff0c00780c */ /* 0x000fc40003f24070 */
[----:B------:R-:W-:Y:S02]  /*34080*/  MOV R18, R12 ;  /* 0x0000000c00127202 */ /* 0x000fe40000000f00 */
        /* <DEDUP_REMOVED lines=28> */
.L_x_124:
        /* <DEDUP_REMOVED lines=8> */
.L_x_125:
[----:B------:R-:W-:Y:S05]  /*342d0*/  BSYNC.RECONVERGENT B3 ;  /* 0x0000000000037941 */ /* 0x000fea0003800200 */
.L_x_123:
[----:B------:R-:W-:-:S04]  /*342e0*/  IMAD.WIDE.U32 R102, R22, 0x2, RZ ;  /* 0x0000000216667825 */ /* 0x000fc800078e00ff */
[----:B------:R-:W-:Y:S01]  /*342f0*/  HFMA2 R99, -RZ, RZ, 0, 0 ;  /* 0x00000000ff637431 */ /* 0x000fe200000001ff */
[----:B------:R-:W-:Y:S01]  /*34300*/  BSSY.RECONVERGENT B3, `(.L_x_126) ;  /* 0x000003a000037945 */ /* 0x000fe20003800200 */
[----:B------:R-:W-:Y:S02]  /*34310*/  IMAD.MOV.U32 R14, RZ, RZ, R103 ;  /* 0x000000ffff0e7224 */ /* 0x000fe400078e0067 */
[----:B------:R-:W-:Y:S02]  /*34320*/  IMAD.MOV.U32 R15, RZ, RZ, RZ ;  /* 0x000000ffff0f7224 */ /* 0x000fe400078e00ff */
[----:B------:R-:W-:Y:S02]  /*34330*/  IMAD.MOV.U32 R101, RZ, RZ, RZ ;  /* 0x000000ffff657224 */ /* 0x000fe400078e00ff */
[----:B------:R-:W-:-:S04]  /*34340*/  IMAD.WIDE.U32 R14, R20, 0x2, R14 ;  /* 0x00000002140e7825 */ /* 0x000fc800078e000e */
[----:B------:R-:W-:Y:S01]  /*34350*/  IMAD.WIDE.U32 R104, R26, 0x2, RZ ;  /* 0x000000021a687825 */ /* 0x000fe200078e00ff */
[----:B------:R-:W-:Y:S02]  /*34360*/  MOV R100, R15 ;  /* 0x0000000f00647202 */ /* 0x000fe40000000f00 */
[----:B------:R-:W-:Y:S01]  /*34370*/  SHF.R.U32.HI R15, RZ, 0x1f, R51 ;  /* 0x0000001fff0f7819 */ /* 0x000fe20000011633 */
[----:B------:R-:W-:Y:S02]  /*34380*/  IMAD.SHL.U32 R106, R51, 0x2, RZ ;  /* 0x00000002336a7824 */ /* 0x000fe400078e00ff */
[----:B------:R-:W-:Y:S01]  /*34390*/  IMAD.WIDE.U32 R100, R16, 0x2, R100 ;  /* 0x0000000210647825 */ /* 0x000fe200078e0064 */
[----:B------:R-:W-:-:S03]  /*343a0*/  LOP3.LUT R104, R104, R15, RZ, 0xfc, !PT ;  /* 0x0000000f68687212 */ /* 0x000fc600078efcff */
[----:B------:R-:W-:Y:S02]  /*343b0*/  IMAD.MOV.U32 R98, RZ, RZ, R101 ;  /* 0x000000ffff627224 */ /* 0x000fe400078e0065 */
[----:B------:R-:W-:-:S04]  /*343c0*/  IMAD.WIDE.U32 R16, R17, 0x2, RZ ;  /* 0x0000000211107825 */ /* 0x000fc800078e00ff */
[----:B------:R-:W-:Y:S01]  /*343d0*/  IMAD.WIDE.U32 R98, R13, 0x2, R98 ;  /* 0x000000020d627825 */ /* 0x000fe200078e0062 */
[----:B------:R-:W-:Y:S02]  /*343e0*/  LOP3.LUT R102, R17, R102, RZ, 0xfc, !PT ;  /* 0x0000006611667212 */ /* 0x000fe400078efcff */
[----:B------:R-:W-:Y:S01]  /*343f0*/  LOP3.LUT R52, R105, R16, RZ, 0xfc, !PT ;  /* 0x0000001069347212 */ /* 0x000fe200078efcff */
[----:B------:R-:W-:Y:S01]  /*34400*/  IMAD.MOV.U32 R12, RZ, RZ, R99 ;  /* 0x000000ffff0c7224 */ /* 0x000fe200078e0063 */
[----:B------:R-:W-:Y:S01]  /*34410*/  MOV R99, R14 ;  /* 0x0000000e00637202 */ /* 0x000fe20000000f00 */
[----:B------:R-:W-:Y:S02]  /*34420*/  IMAD.MOV.U32 R13, RZ, RZ, RZ ;  /* 0x000000ffff0d7224 */ /* 0x000fe400078e00ff */
        /* <DEDUP_REMOVED lines=31> */
.L_x_127:
        /* <DEDUP_REMOVED lines=8> */
.L_x_128:
[----:B------:R-:W-:Y:S05]  /*346a0*/  BSYNC.RECONVERGENT B3 ;  /* 0x0000000000037941 */ /* 0x000fea0003800200 */
.L_x_126:
        /* <DEDUP_REMOVED lines=14> */
[----:B------:R-:W-:Y:S02]  /*34790*/  IADD3 R20, P0, PT, R16, R15, RZ ;  /* 0x0000000f10147210 */ /* 0x000fe40007f1e0ff */
[----:B------:R-:W-:Y:S01]  /*347a0*/  MOV R16, R17 ;  /* 0x0000001100107202 */ /* 0x000fe20000000f00 */
[----:B------:R-:W-:Y:S02]  /*347b0*/  IMAD.MOV.U32 R17, RZ, RZ, RZ ;  /* 0x000000ffff117224 */ /* 0x000fe400078e00ff */
[----:B------:R-:W-:Y:S01]  /*347c0*/  IMAD.X R21, RZ, RZ, RZ, P0 ;  /* 0x000000ffff157224 */ /* 0x000fe200000e06ff */
[----:B------:R-:W-:Y:S01]  /*347d0*/  IADD3 R12, P0, PT, R14, R13, RZ ;  /* 0x0000000d0e0c7210 */ /* 0x000fe20007f1e0ff */
        /* <DEDUP_REMOVED lines=19> */
[----:B------:R-:W-:Y:S02]  /*34910*/  IMAD R57, R12, R2, RZ ;  /* 0x000000020c397224 */ /* 0x000fe400078e02ff */
[----:B------:R-:W-:Y:S02]  /*34920*/  IMAD.MOV.U32 R13, RZ, RZ, RZ ;  /* 0x000000ffff0d7224 */ /* 0x000fe400078e00ff */
[----:B------:R-:W-:Y:S02]  /*34930*/  IMAD.X R21, RZ, RZ, RZ, P2 ;  /* 0x000000ffff157224 */ /* 0x000fe400010e06ff */
[----:B------:R-:W-:-:S04]  /*34940*/  IMAD.WIDE.U32 R22, R56, R19, R22 ;  /* 0x0000001338167225 */ /* 0x000fc800078e0016 */
[----:B------:R-:W-:-:S04]  /*34950*/  IMAD.WIDE.U32 R24, R95, R96, R24 ;  /* 0x000000605f187225 */ /* 0x000fc800078e0018 */
[----:B------:R-:W-:-:S04]  /*34960*/  IMAD.WIDE.U32 R14, R53, R96, R14 ;  /* 0x00000060350e7225 */ /* 0x000fc800078e000e */
[----:B------:R-:W-:Y:S01]  /*34970*/  IMAD.HI.U32 R13, R57, R4, R12 ;  /* 0x00000004390d7227 */ /* 0x000fe200078e000c */
[----:B------:R-:W-:Y:S02]  /*34980*/  IADD3 R12, P0, PT, R22, R25, RZ ;  /* 0x00000019160c7210 */ /* 0x000fe40007f1e0ff */
[----:B------:R-:W-:Y:S01]  /*34990*/  IADD3 R24, P1, PT, R24, R15, RZ ;  /* 0x0000000f18187210 */ /* 0x000fe20007f3e0ff */
[----:B------:R-:W-:-:S03]  /*349a0*/  IMAD.WIDE.U32 R20, R101, R6, R20 ;  /* 0x0000000665147225 */ /* 0x000fc600078e0014 */
[----:B------:R-:W-:Y:S01]  /*349b0*/  IADD3.X R25, PT, PT, RZ, RZ, RZ, P1, !PT ;  /* 0x000000ffff197210 */ /* 0x000fe20000ffe4ff */
[----:B------:R-:W-:Y:S01]  /*349c0*/  IMAD.MOV.U32 R22, RZ, RZ, R23 ;  /* 0x000000ffff167224 */ /* 0x000fe200078e0017 */
[----:B------:R-:W-:Y:S01]  /*349d0*/  IADD3 R16, P2, PT, R20, R13, RZ ;  /* 0x0000000d14107210 */ /* 0x000fe20007f5e0ff */
[----:B------:R-:W-:Y:S02]  /*349e0*/  IMAD.MOV.U32 R15, RZ, RZ, RZ ;  /* 0x000000ffff0f7224 */ /* 0x000fe400078e00ff */
[----:B------:R-:W-:Y:S01]  /*349f0*/  IMAD.MOV.U32 R23, RZ, RZ, RZ ;  /* 0x000000ffff177224 */ /* 0x000fe200078e00ff */
[----:B------:R-:W-:Y:S01]  /*34a00*/  IADD3.X R17, PT, PT, RZ, RZ, RZ, P2, !PT ;  /* 0x000000ffff117210 */ /* 0x000fe200017fe4ff */
[----:B------:R-:W-:Y:S02]  /*34a10*/  IMAD.X R13, RZ, RZ, RZ, P0 ;  /* 0x000000ffff0d7224 */ /* 0x000fe400000e06ff */
        /* <DEDUP_REMOVED lines=15> */
[----:B------:R-:W-:-:S04]  /*34b10*/  IMAD.WIDE.U32 R50, R56, R96, R50 ;  /* 0x0000006038327225 */ /* 0x000fc800078e0032 */
[----:B------:R-:W-:Y:S01]  /*34b20*/  IMAD.X R25, RZ, RZ, RZ, P2 ;  /* 0x000000ffff197224 */ /* 0x000fe200010e06ff */
[----:B------:R-:W-:Y:S01]  /*34b30*/  IADD3 R108, P0, PT, R14, R51, RZ ;  /* 0x000000330e6c7210 */ /* 0x000fe20007f1e0ff */
[----:B------:R-:W-:Y:S02]  /*34b40*/  IMAD.X R13, RZ, RZ, RZ, P1 ;  /* 0x000000ffff0d7224 */ /* 0x000fe400008e06ff */
[----:B------:R-:W-:Y:S02]  /*34b50*/  IMAD R55, R16, R2, RZ ;  /* 0x0000000210377224 */ /* 0x000fe400078e02ff */
[----:B------:R-:W-:Y:S01]  /*34b60*/  IMAD.MOV.U32 R26, RZ, RZ, R16 ;  /* 0x000000ffff1a7224 */ /* 0x000fe200078e0010 */
[----:B------:R-:W-:Y:S01]  /*34b70*/  IADD3 R16, P2, PT, R20, R17, RZ ;  /* 0x0000001114107210 */ /* 0x000fe20007f5e0ff */
[----:B------:R-:W-:-:S03]  /*34b80*/  IMAD.WIDE.U32 R24, R95, R96, R24 ;  /* 0x000000605f187225 */ /* 0x000fc600078e0018 */
[----:B------:R-:W-:Y:S01]  /*34b90*/  IADD3.X R17, PT, PT, RZ, RZ, RZ, P2, !PT ;  /* 0x000000ffff117210 */ /* 0x000fe200017fe4ff */
[----:B------:R-:W-:Y:S01]  /*34ba0*/  IMAD.WIDE.U32 R12, R95, R53, R12 ;  /* 0x000000355f0c7225 */ /* 0x000fe200078e000c */
[----:B------:R-:W-:-:S03]  /*34bb0*/  MOV R22, R24 ;  /* 0x0000001800167202 */ /* 0x000fc60000000f00 */
[----:B------:R-:W-:Y:S01]  /*34bc0*/  IMAD.MOV.U32 R27, RZ, RZ, RZ ;  /* 0x000000ffff1b7224 */ /* 0x000fe200078e00ff */
[----:B------:R-:W-:Y:S01]  /*34bd0*/  IADD3 R12, P1, PT, R12, R25, RZ ;  /* 0x000000190c0c7210 */ /* 0x000fe20007f3e0ff */
[----:B------:R-:W-:Y:S01]  /*34be0*/  IMAD.X R109, RZ, RZ, RZ, P0 ;  /* 0x000000ffff6d7224 */ /* 0x000fe200000e06ff */
[----:B------:R-:W-:Y:S01]  /*34bf0*/  IADD3 R50, P0, PT, R50, R13, RZ ;  /* 0x0000000d32327210 */ /* 0x000fe20007f1e0ff */
[----:B------:R-:W-:Y:S02]  /*34c00*/  IMAD.MOV.U32 R23, RZ, RZ, RZ ;  /* 0x000000ffff177224 */ /* 0x000fe400078e00ff */
[----:B------:R-:W-:-:S04]  /*34c10*/  IMAD.HI.U32 R18, R55, R4, R26 ;  /* 0x0000000437127227 */ /* 0x000fc800078e001a */
        /* <DEDUP_REMOVED lines=19> */
[----:B------:R-:W-:Y:S01]  /*34d50*/  IMAD.X R23, RZ, RZ, RZ, P0 ;  /* 0x000000ffff177224 */ /* 0x000fe200000e06ff */
[----:B------:R-:W-:Y:S01]  /*34d60*/  MOV R24, R20 ;  /* 0x0000001400187202 */ /* 0x000fe20000000f00 */
[----:B------:R-:W-:-:S02]  /*34d70*/  IMAD.X R51, RZ, RZ, RZ, P2 ;  /* 0x000000ffff337224 */ /* 0x000fc400010e06ff */
[----:B------:R-:W-:Y:S02]  /*34d80*/  IMAD.X R13, RZ, RZ, RZ, P3 ;  /* 0x000000ffff0d7224 */ /* 0x000fe400018e06ff */
[----:B------:R-:W-:Y:S02]  /*34d90*/  IMAD R67, R20, R2, RZ ;  /* 0x0000000214437224 */ /* 0x000fe400078e02ff */
[----:B------:R-:W-:-:S04]  /*34da0*/  IMAD.WIDE.U32 R22, R54, R96, R22 ;  /* 0x0000006036167225 */ /* 0x000fc800078e0016 */
        /* <DEDUP_REMOVED lines=8> */
[----:B------:R-:W-:Y:S01]  /*34e30*/  IMAD.MOV.U32 R13, RZ, RZ, RZ ;  /* 0x000000ffff0d7224 */ /* 0x000fe200078e00ff */
[----:B------:R-:W-:Y:S01]  /*34e40*/  IADD3.X R25, PT, PT, RZ, RZ, RZ, P0, !PT ;  /* 0x000000ffff197210 */ /* 0x000fe200007fe4ff */
        /* <DEDUP_REMOVED lines=26> */
[----:B------:R-:W-:Y:S02]  /*34ff0*/  HFMA2 R51, -RZ, RZ, 0, 0 ;  /* 0x00000000ff337431 */ /* 0x000fe400000001ff */
[----:B------:R-:W-:Y:S01]  /*35000*/  IMAD.WIDE.U32 R12, R54, R53, R12 ;  /* 0x00000035360c7225 */ /* 0x000fe200078e000c */
[----:B------:R-:W-:-:S03]  /*35010*/  IADD3 R14, P3, PT, R20, R14, RZ ;  /* 0x0000000e140e7210 */ /* 0x000fc60007f7e0ff */
[----:B------:R-:W-:-:S04]  /*35020*/  IMAD.WIDE.U32 R24, R56, R95, R24 ;  /* 0x0000005f38187225 */ /* 0x000fc800078e0018 */
[C---:B------:R-:W-:Y:S01]  /*35030*/  IMAD.WIDE.U32 R50, R85.reuse, R19, R50 ;  /* 0x0000001355327225 */ /* 0x040fe200078e0032 */
        /* <DEDUP_REMOVED lines=23> */
[----:B------:R-:W-:Y:S02]  /*351b0*/  IMAD.X R21, RZ, RZ, RZ, P4 ;  /* 0x000000ffff157224 */ /* 0x000fe400020e06ff */
[----:B------:R-:W-:-:S04]  /*351c0*/  IMAD.WIDE.U32 R22, R85, R96, R22 ;  /* 0x0000006055167225 */ /* 0x000fc800078e0016 */
[----:B------:R-:W-:Y:S01]  /*351d0*/  IMAD.WIDE.U32 R50, R54, R95, R50 ;  /* 0x0000005f36327225 */ /* 0x000fe200078e0032 */
[----:B------:R-:W-:-:S03]  /*351e0*/  MOV R16, R22 ;  /* 0x0000001600107202 */ /* 0x000fc60000000f00 */
        /* <DEDUP_REMOVED lines=8> */
[----:B------:R-:W-:Y:S02]  /*35270*/  IMAD.MOV.U32 R17, RZ, RZ, RZ ;  /* 0x000000ffff117224 */ /* 0x000fe400078e00ff */
[----:B------:R-:W-:-:S04]  /*35280*/  IMAD.WIDE.U32 R24, R56, R95, R24 ;  /* 0x0000005f38187225 */ /* 0x000fc800078e0018 */
        /* <DEDUP_REMOVED lines=9> */
[----:B------:R-:W-:Y:S02]  /*35320*/  IMAD.X R13, RZ, RZ, RZ, P3 ;  /* 0x000000ffff0d7224 */ /* 0x000fe400018e06ff */
[----:B------:R-:W-:Y:S01]  /*35330*/  IMAD.X R27, RZ, RZ, RZ, P1 ;  /* 0x000000ffff1b7224 */ /* 0x000fe200008e06ff */
[----:B------:R-:W-:Y:S01]  /*35340*/  IADD3 R24, P1, PT, R14, R21, RZ ;  /* 0x000000150e187210 */ /* 0x000fe20007f3e0ff */
[----:B------:R-:W-:-:S04]  /*35350*/  IMAD.HI.U32 R103, R66, R4, R108 ;  /* 0x0000000442677227 */ /* 0x000fc800078e006c */
        /* <DEDUP_REMOVED lines=20> */
[----:B------:R-:W-:-:S04]  /*354a0*/  IMAD.WIDE.U32 R26, R85, R95, R22 ;  /* 0x0000005f551a7225 */ /* 0x000fc800078e0016 */
[----:B------:R-:W-:-:S04]  /*354b0*/  IMAD.WIDE.U32 R24, R55, R8, R24 ;  /* 0x0000000837187225 */ /* 0x000fc800078e0018 */
[----:B------:R-:W-:Y:S01]  /*354c0*/  IMAD R96, R16, R2, RZ ;  /* 0x0000000210607224 */ /* 0x000fe200078e02ff */
[----:B------:R-:W-:Y:S01]  /*354d0*/  IADD3 R12, P4, PT, R24, R13, RZ ;  /* 0x0000000d180c7210 */ /* 0x000fe20007f9e0ff */
[----:B------:R-:W-:Y:S02]  /*354e0*/  IMAD.MOV.U32 R22, RZ, RZ, R16 ;  /* 0x000000ffff167224 */ /* 0x000fe400078e0010 */
[----:B------:R-:W-:Y:S02]  /*354f0*/  IMAD.MOV.U32 R23, RZ, RZ, RZ ;  /* 0x000000ffff177224 */ /* 0x000fe400078e00ff */
[----:B------:R-:W-:-:S04]  /*35500*/  IMAD.WIDE.U32 R18, R56, R56, R18 ;  /* 0x0000003838127225 */ /* 0x000fc800078e0012 */
[----:B------:R-:W-:Y:S01]  /*35510*/  IMAD.HI.U32 R22, R96, R4, R22 ;  /* 0x0000000460167227 */ /* 0x000fe200078e0016 */
        /* <DEDUP_REMOVED lines=54> */
[----:B------:R-:W-:Y:S01]  /*35880*/  HFMA2 R15, -RZ, RZ, 0, 0 ;  /* 0x00000000ff0f7431 */ /* 0x000fe200000001ff */
[----:B------:R-:W-:Y:S01]  /*35890*/  IADD3.X R13, PT, PT, RZ, RZ, RZ, P5, !PT ;  /* 0x000000ffff0d7210 */ /* 0x000fe20002ffe4ff */
[----:B------:R-:W-:-:S04]  /*358a0*/  IMAD.WIDE.U32 R18, R85, R85, R18 ;  /* 0x0000005555127225 */ /* 0x000fc800078e0012 */
[----:B------:R-:W-:Y:S01]  /*358b0*/  IMAD.X R23, RZ, RZ, RZ, P0 ;  /* 0x000000ffff177224 */ /* 0x000fe200000e06ff */
        /* <DEDUP_REMOVED lines=9> */
[----:B------:R-:W-:Y:S02]  /*35950*/  IMAD R20, R22, R2, RZ ;  /* 0x0000000216147224 */ /* 0x000fe400078e02ff */
[----:B------:R-:W-:Y:S02]  /*35960*/  IMAD.MOV.U32 R14, RZ, RZ, R22 ;  /* 0x000000ffff0e7224 */ /* 0x000fe400078e0016 */
[----:B------:R-:W-:-:S04]  /*35970*/  IMAD.WIDE.U32 R24, R55, R11, R24 ;  /* 0x0000000b37187225 */ /* 0x000fc800078e0018 */
[----:B------:R-:W-:Y:S01]  /*35980*/  IMAD.WIDE.U32 R12, R67, R9, R12 ;  /* 0x00000009430c7225 */ /* 0x000fe200078e000c */
[----:B------:R-:W-:-:S03]  /*35990*/  IADD3 R21, P1, PT, R25, R21, RZ ;  /* 0x0000001519157210 */ /* 0x000fc60007f3e0ff */
[----:B------:R-:W-:Y:S01]  /*359a0*/  IMAD.WIDE.U32 R16, R66, R7, R16 ;  /* 0x0000000742107225 */ /* 0x000fe200078e0010 */
[----:B------:R-:W-:-:S03]  /*359b0*/  IADD3 R24, P4, PT, R24, R13, RZ ;  /* 0x0000000d18187210 */ /* 0x000fc60007f9e0ff */
[----:B------:R-:W-:Y:S01]  /*359c0*/  IMAD.HI.U32 R15, R20, R4, R14 ;  /* 0x00000004140f7227 */ /* 0x000fe200078e000e */
[----:B------:R-:W-:-:S03]  /*359d0*/  IADD3 R16, P5, PT, R16, R23, RZ ;  /* 0x0000001710107210 */ /* 0x000fc60007fbe0ff */
[----:B------:R-:W-:Y:S02]  /*359e0*/  IMAD.X R14, RZ, RZ, RZ, P0 ;  /* 0x000000ffff0e7224 */ /* 0x000fe400000e06ff */
        /* <DEDUP_REMOVED lines=43> */
[----:B------:R-:W-:Y:S01]  /*35ca0*/  IMAD.WIDE.U32 R24, R96, R8, R24 ;  /* 0x0000000860187225 */ /* 0x000fe200078e0018 */
[----:B------:R-:W-:-:S02]  /*35cb0*/  MOV R17, RZ ;  /* 0x000000ff00117202 */ /* 0x000fc40000000f00 */
[----:B------:R-:W-:Y:S01]  /*35cc0*/  IADD3 R15, P2, PT, R15, R27, RZ ;  /* 0x0000001b0f0f7210 */ /* 0x000fe20007f5e0ff */
[----:B------:R-:W-:-:S04]  /*35cd0*/  IMAD.WIDE.U32 R22, R66, R10, R22 ;  /* 0x0000000a42167225 */ /* 0x000fc800078e0016 */
[----:B------:R-:W-:Y:S01]  /*35ce0*/  IMAD.X R13, RZ, RZ, RZ, P6 ;  /* 0x000000ffff0d7224 */ /* 0x000fe200030e06ff */
[----:B------:R-:W-:Y:S01]  /*35cf0*/  IADD3 R14, P6, PT, R23, R15, RZ ;  /* 0x0000000f170e7210 */ /* 0x000fe20007fde0ff */
[----:B------:R-:W-:Y:S01]  /*35d00*/  IMAD.X R19, RZ, RZ, RZ, P4 ;  /* 0x000000ffff137224 */ /* 0x000fe200020e06ff */
        /* <DEDUP_REMOVED lines=27> */
[----:B------:R-:W-:-:S02]  /*35ec0*/  IADD3 R26, P1, PT, R26, R19, RZ ;  /* 0x000000131a1a7210 */ /* 0x000fc40007f3e0ff */
        /* <DEDUP_REMOVED lines=11> */
[----:B------:R-:W-:-:S04]  /*35f80*/  IMAD.WIDE.U32 R14, R96, R11, R14 ;  /* 0x0000000b600e7225 */ /* 0x000fc800078e000e */
[----:B------:R-:W-:-:S04]  /*35f90*/  IMAD.WIDE.U32 R16, R20, R9, R16 ;  /* 0x0000000914107225 */ /* 0x000fc800078e0010 */
[----:B------:R-:W-:-:S04]  /*35fa0*/  IMAD.WIDE.U32 R26, R18, R7, R22 ;  /* 0x00000007121a7225 */ /* 0x000fc800078e0016 */
[----:B------:R-:W-:Y:S01]  /*35fb0*/  IMAD.X R21, RZ, RZ, RZ, P3 ;  /* 0x000000ffff157224 */ /* 0x000fe200018e06ff */
[----:B------:R-:W-:Y:S01]  /*35fc0*/  IADD3 R22, P3, PT, R14, R17, RZ ;  /* 0x000000110e167210 */ /* 0x000fe20007f7e0ff */
[----:B------:R-:W-:Y:S01]  /*35fd0*/  IMAD.X R13, RZ, RZ, RZ, P2 ;  /* 0x000000ffff0d7224 */ /* 0x000fe200010e06ff */
[----:B------:R-:W-:Y:S02]  /*35fe0*/  IADD3 R16, P6, PT, R16, R27, RZ ;  /* 0x0000001b10107210 */ /* 0x000fe40007fde0ff */
        /* <DEDUP_REMOVED lines=17> */
[----:B------:R-:W-:-:S02]  /*36100*/  IADD3 R13, P0, PT, R13, R50, RZ ;  /* 0x000000320d0d7210 */ /* 0x000fc40007f1e0ff */
[----:B------:R-:W-:Y:S01]  /*36110*/  MOV R27, R12 ;  /* 0x0000000c001b7202 */ /* 0x000fe20000000f00 */
        /* <DEDUP_REMOVED lines=12> */
[----:B------:R-:W-:Y:S01]  /*361e0*/  IADD3.X R17, PT, PT, RZ, RZ, RZ, P1, !PT ;  /* 0x000000ffff117210 */ /* 0x000fe20000ffe4ff */
[----:B------:R-:W-:Y:S01]  /*361f0*/  IMAD.MOV.U32 R12, RZ, RZ, R20 ;  /* 0x000000ffff0c7224 */ /* 0x000fe200078e0014 */
[----:B------:R-:W-:Y:S02]  /*36200*/  IADD3 R14, P0, PT, R21, R15, RZ ;  /* 0x0000000f150e7210 */ /* 0x000fe40007f1e0ff */
[----:B------:R-:W-:Y:S01]  /*36210*/  IADD3 R50, PT, PT, R13, R50, R17 ;  /* 0x000000320d327210 */ /* 0x000fe20007ffe011 */
[----:B------:R-:W-:Y:S01]  /*36220*/  IMAD.X R17, RZ, RZ, RZ, P2 ;  /* 0x000000ffff117224 */ /* 0x000fe200010e06ff */
[----:B------:R-:W-:Y:S01]  /*36230*/  IADD3.X R13, PT, PT, RZ, RZ, RZ, P3, !PT ;  /* 0x000000ffff0d7210 */ /* 0x000fe20001ffe4ff */
        /* <DEDUP_REMOVED lines=33> */
.L_x_130:
        /* <DEDUP_REMOVED lines=8> */
.L_x_131:
[----:B------:R-:W-:Y:S05]  /*364d0*/  BSYNC.RECONVERGENT B3 ;  /* 0x0000000000037941 */ /* 0x000fea0003800200 */
.L_x_129:
[----:B------:R-:W-:Y:S02]  /*364e0*/  HFMA2 R19, -RZ, RZ, 0, 0 ;  /* 0x00000000ff137431 */ /* 0x000fe400000001ff */
[----:B------:R-:W-:Y:S01]  /*364f0*/  IMAD.WIDE.U32 R20, R16, 0x2, RZ ;  /* 0x0000000210147825 */ /* 0x000fe200078e00ff */
[----:B------:R-:W-:Y:S03]  /*36500*/  BSSY.RECONVERGENT B3, `(.L_x_132) ;  /* 0x000003c000037945 */ /* 0x000fe60003800200 */
        /* <DEDUP_REMOVED lines=12> */
[----:B------:R-:W-:Y:S02]  /*365d0*/  HFMA2 R13, -RZ, RZ, 0, 0 ;  /* 0x00000000ff0d7431 */ /* 0x000fe400000001ff */
[----:B------:R-:W-:Y:S01]  /*365e0*/  IMAD.MOV.U32 R12, RZ, RZ, R15 ;  /* 0x000000ffff0c7224 */ /* 0x000fe200078e000f */
[----:B------:R-:W-:Y:S01]  /*365f0*/  SHF.R.U32.HI R15, RZ, 0x1f, R27 ;  /* 0x0000001fff0f7819 */ /* 0x000fe2000001161b */
[----:B------:R-:W-:Y:S01]  /*36600*/  IMAD.MOV.U32 R22, RZ, RZ, R16 ;  /* 0x000000ffff167224 */ /* 0x000fe200078e0010 */
[----:B------:R-:W-:Y:S01]  /*36610*/  MOV R25, R14 ;  /* 0x0000000e00197202 */ /* 0x000fe20000000f00 */
[----:B------:R-:W-:Y:S01]  /*36620*/  IMAD.SHL.U32 R27, R27, 0x2, RZ ;  /* 0x000000021b1b7824 */ /* 0x000fe200078e00ff */
[----:B------:R-:W-:Y:S01]  /*36630*/  LOP3.LUT R24, R24, R15, RZ, 0xfc, !PT ;  /* 0x0000000f18187212 */ /* 0x000fe200078efcff */
[----:B------:R-:W-:-:S04]  /*36640*/  IMAD.WIDE.U32 R12, R50, 0x2, R12 ;  /* 0x00000002320c7825 */ /* 0x000fc800078e000c */
        /* <DEDUP_REMOVED lines=31> */
.L_x_133:
        /* <DEDUP_REMOVED lines=8> */
.L_x_134:
[----:B------:R-:W-:Y:S05]  /*368c0*/  BSYNC.RECONVERGENT B3 ;  /* 0x0000000000037941 */ /* 0x000fea0003800200 */
.L_x_132:
        /* <DEDUP_REMOVED lines=9> */
[----:B------:R-:W-:Y:S02]  /*36960*/  IMAD.SHL.U32 R21, R27, 0x2, RZ ;  /* 0x000000021b157824 */ /* 0x000fe400078e00ff */
[----:B------:R-:W-:-:S04]  /*36970*/  IMAD.WIDE.U32 R16, R22, 0x2, R16 ;  /* 0x0000000216107825 */ /* 0x000fc800078e0010 */
[----:B------:R-:W-:Y:S01]  /*36980*/  IMAD.WIDE.U32 R22, R23, 0x2, RZ ;  /* 0x0000000217167825 */ /* 0x000fe200078e00ff */
[----:B------:R-:W-:-:S04]  /*36990*/  MOV R14, R17 ;  /* 0x00000011000e7202 */ /* 0x000fc80000000f00 */
[----:B------:R-:W-:Y:S01]  /*369a0*/  LOP3.LUT R20, R23, R20, RZ, 0xfc, !PT ;  /* 0x0000001417147212 */ /* 0x000fe200078efcff */
[----:B------:R-:W-:-:S04]  /*369b0*/  IMAD.WIDE.U32 R14, R25, 0x2, R14 ;  /* 0x00000002190e7825 */ /* 0x000fc800078e000e */
[----:B------:R-:W-:Y:S01]  /*369c0*/  IMAD.MOV.U32 R12, RZ, RZ, R15 ;  /* 0x000000ffff0c7224 */ /* 0x000fe200078e000f */
[----:B------:R-:W-:Y:S01]  /*369d0*/  SHF.R.U32.HI R15, RZ, 0x1f, R27 ;  /* 0x0000001fff0f7819 */ /* 0x000fe2000001161b */
[----:B------:R-:W-:-:S04]  /*369e0*/  IMAD.WIDE.U32 R24, R24, 0x2, RZ ;  /* 0x0000000218187825 */ /* 0x000fc800078e00ff */
[----:B------:R-:W-:Y:S01]  /*369f0*/  IMAD.WIDE.U32 R12, R26, 0x2, R12 ;  /* 0x000000021a0c7825 */ /* 0x000fe200078e000c */
[----:B------:R-:W-:Y:S02]  /*36a00*/  LOP3.LUT R19, R25, R22, RZ, 0xfc, !PT ;  /* 0x0000001619137212 */ /* 0x000fe400078efcff */
[----:B------:R-:W-:Y:S01]  /*36a10*/  LOP3.LUT R24, R24, R15, RZ, 0xfc, !PT ;  /* 0x0000000f18187212 */ /* 0x000fe200078efcff */
[----:B------:R-:W-:Y:S01]  /*36a20*/  IMAD.MOV.U32 R22, RZ, RZ, R16 ;  /* 0x000000ffff167224 */ /* 0x000fe200078e0010 */
[C---:B------:R-:W-:Y:S02]  /*36a30*/  ISETP.GT.U32.AND P0, PT, R12.reuse, R11, PT ;  /* 0x0000000b0c00720c */ /* 0x040fe40003f04070 */
[----:B------:R-:W-:Y:S02]  /*36a40*/  ISETP.GT.U32.AND P1, PT, R12, -0x1, PT ;  /* 0xffffffff0c00780c */ /* 0x000fe40003f24070 */
        /* <DEDUP_REMOVED lines=29> */
.L_x_136:
        /* <DEDUP_REMOVED lines=8> */
.L_x_137:
[----:B------:R-:W-:Y:S05]  /*36ca0*/  BSYNC.RECONVERGENT B3 ;  /* 0x0000000000037941 */ /* 0x000fea0003800200 */
.L_x_135:
[----:B------:R-:W-:-:S04]  /*36cb0*/  IMAD.WIDE.U32 R26, R20, 0x2, RZ ;  /* 0x00000002141a7825 */ /* 0x000fc800078e00ff */
[----:B------:R-:W-:Y:S01]  /*36cc0*/  HFMA2 R95, -RZ, RZ, 0, 0 ;  /* 0x00000000ff5f7431 */ /* 0x000fe200000001ff */
[----:B------:R-:W-:Y:S01]  /*36cd0*/  BSSY.RECONVERGENT B3, `(.L_x_138) ;  /* 0x000003b000037945 */ /* 0x000fe20003800200 */
[----:B------:R-:W-:Y:S01]  /*36ce0*/  SHF.L.U32 R96, R21, 0x1, RZ ;  /* 0x0000000115607819 */ /* 0x000fe200000006ff */
[----:B------:R-:W-:Y:S02]  /*36cf0*/  IMAD.MOV.U32 R16, RZ, RZ, R27 ;  /* 0x000000ffff107224 */ /* 0x000fe400078e001b */
[----:B------:R-:W-:Y:S02]  /*36d00*/  IMAD.MOV.U32 R17, RZ, RZ, RZ ;  /* 0x000000ffff117224 */ /* 0x000fe400078e00ff */
[----:B------:R-:W-:Y:S02]  /*36d10*/  IMAD.MOV.U32 R15, RZ, RZ, RZ ;  /* 0x000000ffff0f7224 */ /* 0x000fe400078e00ff */
[----:B------:R-:W-:-:S04]  /*36d20*/  IMAD.WIDE.U32 R16, R18, 0x2, R16 ;  /* 0x0000000212107825 */ /* 0x000fc800078e0010 */
[----:B------:R-:W-:Y:S01]  /*36d30*/  IMAD.WIDE.U32 R18, R19, 0x2, RZ ;  /* 0x0000000213127825 */ /* 0x000fe200078e00ff */
[----:B------:R-:W-:-:S03]  /*36d40*/  MOV R14, R17 ;  /* 0x00000011000e7202 */ /* 0x000fc60000000f00 */
[----:B------:R-:W-:Y:S01]  /*36d50*/  IMAD.WIDE.U32 R66, R24, 0x2, RZ ;  /* 0x0000000218427825 */ /* 0x000fe200078e00ff */
[----:B------:R-:W-:-:S03]  /*36d60*/  LOP3.LUT R26, R19, R26, RZ, 0xfc, !PT ;  /* 0x0000001a131a7212 */ /* 0x000fc600078efcff */
[----:B------:R-:W-:Y:S01]  /*36d70*/  IMAD.WIDE.U32 R14, R22, 0x2, R14 ;  /* 0x00000002160e7825 */ /* 0x000fe200078e000e */
[----:B------:R-:W-:Y:S02]  /*36d80*/  LOP3.LUT R27, R67, R18, RZ, 0xfc, !PT ;  /* 0x00000012431b7212 */ /* 0x000fe400078efcff */
[----:B------:R-:W-:Y:S01]  /*36d90*/  MOV R67, R16 ;  /* 0x0000001000437202 */ /* 0x000fe20000000f00 */
[----:B------:R-:W-:Y:S01]  /*36da0*/  IMAD.MOV.U32 R94, RZ, RZ, R15 ;  /* 0x000000ffff5e7224 */ /* 0x000fe200078e000f */
[----:B------:R-:W-:Y:S01]  /*36db0*/  SHF.R.U32.HI R15, RZ, 0x1f, R21 ;  /* 0x0000001fff0f7819 */ /* 0x000fe20000011615 */
[----:B------:R-:W-:Y:S02]  /*36dc0*/  IMAD.MOV.U32 R85, RZ, RZ, R14 ;  /* 0x000000ffff557224 */ /* 0x000fe400078e000e */
[----:B------:R-:W-:Y:S01]  /*36dd0*/  IMAD.WIDE.U32 R94, R13, 0x2, R94 ;  /* 0x000000020d5e7825 */ /* 0x000fe200078e005e */
[----:B------:R-:W-:-:S03]  /*36de0*/  LOP3.LUT R66, R66, R15, RZ, 0xfc, !PT ;  /* 0x0000000f42427212 */ /* 0x000fc600078efcff */
[----:B------:R-:W-:Y:S02]  /*36df0*/  IMAD.MOV.U32 R12, RZ, RZ, R95 ;  /* 0x000000ffff0c7224 */ /* 0x000fe400078e005f */
        /* <DEDUP_REMOVED lines=32> */
.L_x_139:
        /* <DEDUP_REMOVED lines=8> */
.L_x_140:
[----:B------:R-:W-:Y:S05]  /*37080*/  BSYNC.RECONVERGENT B3 ;  /* 0x0000000000037941 */ /* 0x000fea0003800200 */
.L_x_138:
        /* <DEDUP_REMOVED lines=40> */
[----:B------:R-:W-:Y:S01]  /*37310*/  IMAD.WIDE.U32 R22, R40, R35, R22 ;  /* 0x0000002328167225 */ /* 0x000fe200078e0016 */
[----:B------:R-:W-:-:S03]  /*37320*/  IADD3.X R19, PT, PT, RZ, RZ, RZ, P2, !PT ;  /* 0x000000ffff137210 */ /* 0x000fc600017fe4ff */
        /* <DEDUP_REMOVED lines=26> */
[----:B------:R-:W-:Y:S02]  /*374d0*/  IMAD.X R21, RZ, RZ, RZ, P2 ;  /* 0x000000ffff157224 */ /* 0x000fe400010e06ff */
[----:B------:R-:W-:Y:S01]  /*374e0*/  IMAD.WIDE.U32 R16, R56, R5, R16 ;  /* 0x0000000538107225 */ /* 0x000fe200078e0010 */
[----:B------:R-:W-:-:S03]  /*374f0*/  IADD3.X R13, PT, PT, RZ, RZ, RZ, P1, !PT ;  /* 0x000000ffff0d7210 */ /* 0x000fc60000ffe4ff */
[----:B------:R-:W-:-:S04]  /*37500*/  IMAD.WIDE.U32 R18, R103, R7, R18 ;  /* 0x0000000767127225 */ /* 0x000fc800078e0012 */
[----:B------:R-:W-:-:S04]  /*37510*/  IMAD.WIDE.U32 R14, R42, R35, R14 ;  /* 0x000000232a0e7225 */ /* 0x000fc800078e000e */
[----:B------:R-:W-:-:S04]  /*37520*/  IMAD.WIDE.U32 R24, R40, R36, R24 ;  /* 0x0000002428187225 */ /* 0x000fc800078e0018 */
[----:B------:R-:W-:Y:S01]  /*37530*/  IMAD.WIDE.U32 R20, R38, R36, R20 ;  /* 0x0000002426147225 */ /* 0x000fe200078e0014 */
[----:B------:R-:W-:-:S03]  /*37540*/  IADD3 R54, P0, PT, R14, R25, RZ ;  /* 0x000000190e367210 */ /* 0x000fc60007f1e0ff */
[----:B------:R-:W-:Y:S01]  /*37550*/  IMAD R53, R16, R2, RZ ;  /* 0x0000000210357224 */ /* 0x000fe200078e02ff */
[----:B------:R-:W-:Y:S01]  /*37560*/  IADD3.X R55, PT, PT, RZ, RZ, RZ, P0, !PT ;  /* 0x000000ffff377210 */ /* 0x000fe200007fe4ff */
[----:B------:R-:W-:Y:S01]  /*37570*/  IMAD.MOV.U32 R50, RZ, RZ, R16 ;  /* 0x000000ffff327224 */ /* 0x000fe200078e0010 */
[----:B------:R-:W-:Y:S01]  /*37580*/  IADD3 R16, P2, PT, R18, R17, RZ ;  /* 0x0000001112107210 */ /* 0x000fe20007f5e0ff */
        /* <DEDUP_REMOVED lines=71> */
[----:B------:R-:W-:-:S04]  /*37a00*/  IMAD.WIDE.U32 R24, R40, R38, R24 ;  /* 0x0000002628187225 */ /* 0x000fc800078e0018 */
[----:B------:R-:W-:Y:S01]  /*37a10*/  IMAD.MOV.U32 R19, RZ, RZ, RZ ;  /* 0x000000ffff137224 */ /* 0x000fe200078e00ff */
[----:B------:R-:W-:Y:S01]  /*37a20*/  IADD3 R50, P0, PT, R12, R25, RZ ;  /* 0x000000190c327210 */ /* 0x000fe20007f1e0ff */
[----:B------:R-:W-:Y:S01]  /*37a30*/  IMAD.WIDE.U32 R14, R101, R5, R14 ;  /* 0x00000005650e7225 */ /* 0x000fe200078e000e */
[----:B------:R-:W-:-:S03]  /*37a40*/  IADD3 R24, P1, PT, R24, R55, RZ ;  /* 0x0000003718187210 */ /* 0x000fc60007f3e0ff */
[----:B------:R-:W-:Y:S02]  /*37a50*/  HFMA2 R55, -RZ, RZ, 0, 0 ;  /* 0x00000000ff377431 */ /* 0x000fe400000001ff */
[----:B------:R-:W-:Y:S01]  /*37a60*/  IMAD.WIDE.U32 R18, R41, R35, R18 ;  /* 0x0000002329127225 */ /* 0x000fe200078e0012 */
[----:B------:R-:W-:-:S03]  /*37a70*/  IADD3.X R25, PT, PT, RZ, RZ, RZ, P1, !PT ;  /* 0x000000ffff197210 */ /* 0x000fc60000ffe4ff */
[----:B------:R-:W-:Y:S01]  /*37a80*/  IMAD.X R51, RZ, RZ, RZ, P0 ;  /* 0x000000ffff337224 */ /* 0x000fe200000e06ff */
[----:B------:R-:W-:Y:S01]  /*37a90*/  IADD3 R12, P3, PT, R18, R23, RZ ;  /* 0x00000017120c7210 */ /* 0x000fe20007f7e0ff */
[----:B------:R-:W-:Y:S02]  /*37aa0*/  IMAD.X R23, RZ, RZ, RZ, P2 ;  /* 0x000000ffff177224 */ /* 0x000fe400010e06ff */
[----:B------:R-:W-:Y:S02]  /*37ab0*/  IMAD.X R17, RZ, RZ, RZ, P4 ;  /* 0x000000ffff117224 */ /* 0x000fe400020e06ff */
[----:B------:R-:W-:Y:S02]  /*37ac0*/  IMAD R57, R14, R2, RZ ;  /* 0x000000020e397224 */ /* 0x000fe400078e02ff */
[----:B------:R-:W-:-:S04]  /*37ad0*/  IMAD.WIDE.U32 R50, R41, R38, R50 ;  /* 0x0000002629327225 */ /* 0x000fc800078e0032 */
[----:B------:R-:W-:Y:S02]  /*37ae0*/  IMAD.MOV.U32 R54, RZ, RZ, R14 ;  /* 0x000000ffff367224 */ /* 0x000fe400078e000e */
[----:B------:R-:W-:-:S04]  /*37af0*/  IMAD.WIDE.U32 R24, R39, R39, R24 ;  /* 0x0000002727187225 */ /* 0x000fc800078e0018 */
[----:B------:R-:W-:Y:S01]  /*37b00*/  IMAD.WIDE.U32 R22, R40, R37, R22 ;  /* 0x0000002528167225 */ /* 0x000fe200078e0016 */
[----:B------:R-:W-:-:S03]  /*37b10*/  IADD3 R50, P1, PT, R50, R25, RZ ;  /* 0x0000001932327210 */ /* 0x000fc60007f3e0ff */
        /* <DEDUP_REMOVED lines=54> */
[----:B------:R-:W-:Y:S02]  /*37e80*/  IMAD.X R55, RZ, RZ, RZ, P0 ;  /* 0x000000ffff377224 */ /* 0x000fe400000e06ff */
[----:B------:R-:W-:-:S04]  /*37e90*/  IMAD.WIDE.U32 R24, R53, R8, R24 ;  /* 0x0000000835187225 */ /* 0x000fc800078e0018 */
[----:B------:R-:W-:Y:S01]  /*37ea0*/  IMAD.WIDE.U32 R14, R42, R36, R14 ;  /* 0x000000242a0e7225 */ /* 0x000fe200078e000e */
[----:B------:R-:W-:-:S03]  /*37eb0*/  IADD3 R12, P4, PT, R24, R13, RZ ;  /* 0x0000000d180c7210 */ /* 0x000fc60007f9e0ff */
[----:B------:R-:W-:Y:S01]  /*37ec0*/  IMAD R35, R16, R2, RZ ;  /* 0x0000000210237224 */ /* 0x000fe200078e02ff */
[----:B------:R-:W-:Y:S01]  /*37ed0*/  IADD3.X R13, PT, PT, RZ, RZ, RZ, P4, !PT ;  /* 0x000000ffff0d7210 */ /* 0x000fe200027fe4ff */
        /* <DEDUP_REMOVED lines=68> */
[----:B------:R-:W-:Y:S01]  /*38320*/  MOV R14, R22 ;  /* 0x00000016000e7202 */ /* 0x000fe20000000f00 */
[----:B------:R-:W-:-:S02]  /*38330*/  IMAD.MOV.U32 R15, RZ, RZ, RZ ;  /* 0x000000ffff0f7224 */ /* 0x000fc400078e00ff */
[----:B------:R-:W-:-:S04]  /*38340*/  IMAD.WIDE.U32 R24, R53, R11, R24 ;  /* 0x0000000b35187225 */ /* 0x000fc800078e0018 */
[----:B------:R-:W-:Y:S01]  /*38350*/  IMAD.WIDE.U32 R12, R101, R9, R12 ;  /* 0x00000009650c7225 */ /* 0x000fe200078e000c */
[----:B------:R-:W-:-:S03]  /*38360*/  IADD3 R21, P1, PT, R25, R21, RZ ;  /* 0x0000001519157210 */ /* 0x000fc60007f3e0ff */
[----:B------:R-:W-:Y:S01]  /*38370*/  IMAD.X R19, RZ, RZ, RZ, P4 ;  /* 0x000000ffff137224 */ /* 0x000fe200020e06ff */
[----:B------:R-:W-:Y:S01]  /*38380*/  IADD3 R24, P4, PT, R24, R13, RZ ;  /* 0x0000000d18187210 */ /* 0x000fe20007f9e0ff */
[----:B------:R-:W-:Y:S01]  /*38390*/  IMAD.WIDE.U32 R16, R57, R7, R16 ;  /* 0x0000000739107225 */ /* 0x000fe200078e0010 */
[----:B------:R-:W-:-:S03]  /*383a0*/  IADD3.X R13, PT, PT, RZ, RZ, RZ, P3, !PT ;  /* 0x000000ffff0d7210 */ /* 0x000fc60001ffe4ff */
[----:B------:R-:W-:Y:S01]  /*383b0*/  IMAD.HI.U32 R15, R20, R4, R14 ;  /* 0x00000004140f7227 */ /* 0x000fe200078e000e */
[----:B------:R-:W-:Y:S02]  /*383c0*/  IADD3 R12, P3, PT, R12, R17, RZ ;  /* 0x000000110c0c7210 */ /* 0x000fe40007f7e0ff */
[----:B------:R-:W-:Y:S01]  /*383d0*/  IADD3 R16, P5, PT, R16, R23, RZ ;  /* 0x0000001710107210 */ /* 0x000fe20007fbe0ff */
[----:B------:R-:W-:Y:S02]  /*383e0*/  IMAD.X R14, RZ, RZ, RZ, P0 ;  /* 0x000000ffff0e7224 */ /* 0x000fe400000e06ff */
[----:B------:R-:W-:-:S03]  /*383f0*/  IMAD.WIDE.U32 R18, R42, R40, R18 ;  /* 0x000000282a127225 */ /* 0x000fc600078e0012 */
[----:B------:R-:W-:Y:S01]  /*38400*/  IADD3 R14, P0, PT, R14, R37, RZ ;  /* 0x000000250e0e7210 */ /* 0x000fe20007f1e0ff */
[----:B------:R-:W-:Y:S01]  /*38410*/  IMAD.X R55, RZ, RZ, RZ, P2 ;  /* 0x000000ffff377224 */ /* 0x000fe200010e06ff */
[----:B------:R-:W-:Y:S01]  /*38420*/  IADD3 R23, P2, PT, R18, R13, RZ ;  /* 0x0000000d12177210 */ /* 0x000fe20007f5e0ff */
[----:B------:R-:W-:Y:S01]  /*38430*/  IMAD.X R25, RZ, RZ, RZ, P4 ;  /* 0x000000ffff197224 */ /* 0x000fe200020e06ff */
[----:B------:R-:W-:Y:S01]  /*38440*/  IADD3.X R13, PT, PT, RZ, RZ, RZ, P3, !PT ;  /* 0x000000ffff0d7210 */ /* 0x000fe20001ffe4ff */
[----:B------:R-:W-:Y:S02]  /*38450*/  IMAD.X R37, RZ, RZ, RZ, P1 ;  /* 0x000000ffff257224 */ /* 0x000fe400008e06ff */
        /* <DEDUP_REMOVED lines=9> */
[----:B------:R-:W-:Y:S02]  /*384f0*/  IADD3.X R21, PT, PT, RZ, RZ, RZ, P3, !PT ;  /* 0x000000ffff157210 */ /* 0x000fe40001ffe4ff */
[----:B------:R-:W-:Y:S02]  /*38500*/  IADD3 R12, P3, PT, R12, R17, RZ ;  /* 0x000000110c0c7210 */ /* 0x000fe40007f7e0ff */
[----:B------:R-:W-:Y:S02]  /*38510*/  IADD3 R18, P1, PT, R54, R19, RZ ;  /* 0x0000001336127210 */ /* 0x000fe40007f3e0ff */
        /* <DEDUP_REMOVED lines=93> */
[----:B------:R-:W-:Y:S02]  /*38af0*/  IADD3 R13, P0, PT, R13, R38, RZ ;  /* 0x000000260d0d7210 */ /* 0x000fe40007f1e0ff */
[----:B------:R-:W-:Y:S01]  /*38b00*/  IADD3 R54, PT, PT, R54, R55, R17 ;  /* 0x0000003736367210 */ /* 0x000fe20007ffe011 */
[----:B------:R-:W-:-:S04]  /*38b10*/  IMAD.WIDE.U32 R22, R18, R9, R22 ;  /* 0x0000000912167225 */ /* 0x000fc800078e0016 */
[----:B------:R-:W-:Y:S01]  /*38b20*/  IMAD.X R38, RZ, RZ, RZ, P2 ;  /* 0x000000ffff267224 */ /* 0x000fe200010e06ff */
[----:B------:R-:W-:Y:S01]  /*38b30*/  IADD3 R20, P6, PT, R14, R23, RZ ;  /* 0x000000170e147210 */ /* 0x000fe20007fde0ff */
[----:B------:R-:W-:Y:S02]  /*38b40*/  IMAD.X R17, RZ, RZ, RZ, P1 ;  /* 0x000000ffff117224 */ /* 0x000fe400008e06ff */
[----:B------:R-:W-:Y:S01]  /*38b50*/  IMAD.MOV.U32 R35, RZ, RZ, R12 ;  /* 0x000000ffff237224 */ /* 0x000fe200078e000c */
[----:B------:R-:W-:Y:S02]  /*38b60*/  IADD3 R38, P2, PT, R38, R13, RZ ;  /* 0x0000000d26267210 */ /* 0x000fe40007f5e0ff */
[----:B------:R-:W-:Y:S02]  /*38b70*/  IADD3.X R13, PT, PT, RZ, RZ, RZ, P3, !PT ;  /* 0x000000ffff0d7210 */ /* 0x000fe40001ffe4ff */
[----:B------:R-:W-:Y:S02]  /*38b80*/  IADD3.X R21, PT, PT, RZ, RZ, RZ, P6, !PT ;  /* 0x000000ffff157210 */ /* 0x000fe400037fe4ff */
[----:B------:R-:W-:Y:S01]  /*38b90*/  IADD3 R13, P3, PT, R13, R38, RZ ;  /* 0x000000260d0d7210 */ /* 0x000fe20007f7e0ff */
[----:B------:R-:W-:-:S03]  /*38ba0*/  IMAD.WIDE.U32 R20, R18, R10, R20 ;  /* 0x0000000a12147225 */ /* 0x000fc600078e0014 */
[----:B------:R-:W-:Y:S01]  /*38bb0*/  IADD3 R15, P4, PT, R15, R13, RZ ;  /* 0x0000000d0f0f7210 */ /* 0x000fe20007f9e0ff */
[----:B------:R-:W-:-:S03]  /*38bc0*/  IMAD.X R13, RZ, RZ, RZ, P0 ;  /* 0x000000ffff0d7224 */ /* 0x000fc600000e06ff */
[----:B------:R-:W-:Y:S01]  /*38bd0*/  IADD3 R14, P0, PT, R21, R15, RZ ;  /* 0x0000000f150e7210 */ /* 0x000fe20007f1e0ff */
[----:B------:R-:W-:Y:S01]  /*38be0*/  IMAD.MOV.U32 R12, RZ, RZ, R20 ;  /* 0x000000ffff0c7224 */ /* 0x000fe200078e0014 */
[----:B------:R-:W-:Y:S02]  /*38bf0*/  IADD3.X R38, PT, PT, RZ, RZ, RZ, P4, !PT ;  /* 0x000000ffff267210 */ /* 0x000fe400027fe4ff */
[----:B------:R-:W-:Y:S01]  /*38c00*/  IADD3 R54, PT, PT, R13, R54, R17 ;  /* 0x000000360d367210 */ /* 0x000fe20007ffe011 */
[----:B------:R-:W-:Y:S01]  /*38c10*/  IMAD.X R13, RZ, RZ, RZ, P3 ;  /* 0x000000ffff0d7224 */ /* 0x000fe200018e06ff */
[----:B------:R-:W-:Y:S01]  /*38c20*/  IADD3.X R17, PT, PT, RZ, RZ, RZ, P2, !PT ;  /* 0x000000ffff117210 */ /* 0x000fe200017fe4ff */
[----:B------:R-:W-:-:S03]  /*38c30*/  IMAD.X R15, RZ, RZ, RZ, P0 ;  /* 0x000000ffff0f7224 */ /* 0x000fc600000e06ff */
        /* <DEDUP_REMOVED lines=31> */
.L_x_142:
        /* <DEDUP_REMOVED lines=8> */
.L_x_143:
[----:B------:R-:W-:Y:S05]  /*38eb0*/  BSYNC.RECONVERGENT B3 ;  /* 0x0000000000037941 */ /* 0x000fea0003800200 */
.L_x_141:
[----:B------:R-:W-:-:S04]  /*38ec0*/  IMAD.WIDE.U32 R20, R16, 0x2, RZ ;  /* 0x0000000210147825 */ /* 0x000fc800078e00ff */
[----:B------:R-:W-:Y:S01]  /*38ed0*/  HFMA2 R17, -RZ, RZ, 0, 0 ;  /* 0x00000000ff117431 */ /* 0x000fe200000001ff */
[----:B------:R-:W-:Y:S01]  /*38ee0*/  BSSY.RECONVERGENT B3, `(.L_x_144) ;  /* 0x000003c000037945 */ /* 0x000fe20003800200 */
[----:B------:R-:W-:Y:S01]  /*38ef0*/  SHF.L.U32 R41, R35, 0x1, RZ ;  /* 0x0000000123297819 */ /* 0x000fe200000006ff */
[----:B------:R-:W-:Y:S01]  /*38f00*/  IMAD.MOV.U32 R19, RZ, RZ, RZ ;  /* 0x000000ffff137224 */ /* 0x000fe200078e00ff */
[----:B------:R-:W-:Y:S01]  /*38f10*/  MOV R18, R21 ;  /* 0x0000001500127202 */ /* 0x000fe20000000f00 */
[----:B------:R-:W-:Y:S02]  /*38f20*/  IMAD.MOV.U32 R15, RZ, RZ, RZ ;  /* 0x000000ffff0f7224 */ /* 0x000fe400078e00ff */
[----:B------:R-:W-:-:S04]  /*38f30*/  IMAD.WIDE.U32 R24, R24, 0x2, RZ ;  /* 0x0000000218187825 */ /* 0x000fc800078e00ff */
[----:B------:R-:W-:-:S04]  /*38f40*/  IMAD.WIDE.U32 R18, R22, 0x2, R18 ;  /* 0x0000000216127825 */ /* 0x000fc800078e0012 */
[----:B------:R-:W-:Y:S02]  /*38f50*/  IMAD.MOV.U32 R16, RZ, RZ, R19 ;  /* 0x000000ffff107224 */ /* 0x000fe400078e0013 */
[----:B------:R-:W-:-:S04]  /*38f60*/  IMAD.WIDE.U32 R22, R36, 0x2, RZ ;  /* 0x0000000224167825 */ /* 0x000fc800078e00ff */
[----:B------:R-:W-:Y:S01]  /*38f70*/  IMAD.WIDE.U32 R16, R12, 0x2, R16 ;  /* 0x000000020c107825 */ /* 0x000fe200078e0010 */
[----:B------:R-:W-:Y:S02]  /*38f80*/  LOP3.LUT R36, R23, R20, RZ, 0xfc, !PT ;  /* 0x0000001417247212 */ /* 0x000fe400078efcff */
[----:B------:R-:W-:Y:S01]  /*38f90*/  LOP3.LUT R23, R25, R22, RZ, 0xfc, !PT ;  /* 0x0000001619177212 */ /* 0x000fe200078efcff */
[----:B------:R-:W-:Y:S01]  /*38fa0*/  IMAD.MOV.U32 R14, RZ, RZ, R17 ;  /* 0x000000ffff0e7224 */ /* 0x000fe200078e0011 */
[----:B------:R-:W-:-:S03]  /*38fb0*/  MOV R22, R16 ;  /* 0x0000001000167202 */ /* 0x000fc60000000f00 */
[----:B------:R-:W-:-:S04]  /*38fc0*/  IMAD.WIDE.U32 R14, R13, 0x2, R14 ;  /* 0x000000020d0e7825 */ /* 0x000fc800078e000e */
[----:B------:R-:W-:Y:S01]  /*38fd0*/  IMAD.MOV.U32 R13, RZ, RZ, RZ ;  /* 0x000000ffff0d7224 */ /* 0x000fe200078e00ff */
[----:B------:R-:W-:Y:S01]  /*38fe0*/  MOV R12, R15 ;  /* 0x0000000f000c7202 */ /* 0x000fe20000000f00 */
[----:B------:R-:W-:Y:S01]  /*38ff0*/  IMAD.MOV.U32 R21, RZ, RZ, R14 ;  /* 0x000000ffff157224 */ /* 0x000fe200078e000e */
[----:B------:R-:W-:-:S03]  /*39000*/  SHF.R.U32.HI R15, RZ, 0x1f, R35 ;  /* 0x0000001fff0f7819 */ /* 0x000fc60000011623 */
        /* <DEDUP_REMOVED lines=33> */
.L_x_145:
        /* <DEDUP_REMOVED lines=8> */
.L_x_146:
[----:B------:R-:W-:Y:S05]  /*392a0*/  BSYNC.RECONVERGENT B3 ;  /* 0x0000000000037941 */ /* 0x000fea0003800200 */
.L_x_144:
[----:B------:R-:W-:-:S04]  /*392b0*/  IMAD.WIDE.U32 R24, R36, 0x2, RZ ;  /* 0x0000000224187825 */ /* 0x000fc800078e00ff */
[----:B------:R-:W-:Y:S01]  /*392c0*/  HFMA2 R17, -RZ, RZ, 0, 0 ;  /* 0x00000000ff117431 */ /* 0x000fe200000001ff */
[----:B------:R-:W-:Y:S01]  /*392d0*/  SHF.R.U32.HI R35, RZ, 0x1f, R41 ;  /* 0x0000001fff237819 */ /* 0x000fe20000011629 */
[----:B------:R-:W-:Y:S01]  /*392e0*/  BSSY.RECONVERGENT B3, `(.L_x_147) ;  /* 0x000003b000037945 */ /* 0x000fe20003800200 */
[----:B------:R-:W-:Y:S01]  /*392f0*/  IMAD.MOV.U32 R19, RZ, RZ, RZ ;  /* 0x000000ffff137224 */ /* 0x000fe200078e00ff */
[----:B------:R-:W-:Y:S01]  /*39300*/  MOV R18, R25 ;  /* 0x0000001900127202 */ /* 0x000fe20000000f00 */
[----:B------:R-:W-:-:S04]  /*39310*/  IMAD.MOV.U32 R15, RZ, RZ, RZ ;  /* 0x000000ffff0f7224 */ /* 0x000fc800078e00ff */
[----:B------:R-:W-:-:S04]  /*39320*/  IMAD.WIDE.U32 R18, R13, 0x2, R18 ;  /* 0x000000020d127825 */ /* 0x000fc800078e0012 */
[----:B------:R-:W-:Y:S02]  /*39330*/  IMAD.MOV.U32 R16, RZ, RZ, R19 ;  /* 0x000000ffff107224 */ /* 0x000fe400078e0013 */
[----:B------:R-:W-:Y:S02]  /*39340*/  IMAD.MOV.U32 R13, RZ, RZ, RZ ;  /* 0x000000ffff0d7224 */ /* 0x000fe400078e00ff */
[----:B------:R-:W-:-:S04]  /*39350*/  IMAD.WIDE.U32 R16, R22, 0x2, R16 ;  /* 0x0000000216107825 */ /* 0x000fc800078e0010 */
[----:B------:R-:W-:Y:S01]  /*39360*/  IMAD.MOV.U32 R14, RZ, RZ, R17 ;  /* 0x000000ffff0e7224 */ /* 0x000fe200078e0011 */
[----:B------:R-:W-:Y:S01]  /*39370*/  MOV R103, R16 ;  /* 0x0000001000677202 */ /* 0x000fe20000000f00 */
[----:B------:R-:W-:-:S04]  /*39380*/  IMAD.WIDE.U32 R22, R23, 0x2, RZ ;  /* 0x0000000217167825 */ /* 0x000fc800078e00ff */
[----:B------:R-:W-:Y:S01]  /*39390*/  IMAD.WIDE.U32 R14, R21, 0x2, R14 ;  /* 0x00000002150e7825 */ /* 0x000fe200078e000e */
[----:B------:R-:W-:-:S03]  /*393a0*/  LOP3.LUT R39, R23, R24, RZ, 0xfc, !PT ;  /* 0x0000001817277212 */ /* 0x000fc600078efcff */
[----:B------:R-:W-:Y:S01]  /*393b0*/  IMAD.WIDE.U32 R20, R20, 0x2, RZ ;  /* 0x0000000214147825 */ /* 0x000fe200078e00ff */
[----:B------:R-:W-:-:S03]  /*393c0*/  MOV R12, R15 ;  /* 0x0000000f000c7202 */ /* 0x000fc60000000f00 */
[----:B------:R-:W-:Y:S01]  /*393d0*/  IMAD.MOV.U32 R105, RZ, RZ, R18 ;  /* 0x000000ffff697224 */ /* 0x000fe200078e0012 */
[----:B------:R-:W-:Y:S01]  /*393e0*/  LOP3.LUT R107, R21, R22, RZ, 0xfc, !PT ;  /* 0x00000016156b7212 */ /* 0x000fe200078efcff */
[----:B------:R-:W-:Y:S01]  /*393f0*/  IMAD.WIDE.U32 R12, R38, 0x2, R12 ;  /* 0x00000002260c7825 */ /* 0x000fe200078e000c */
[----:B------:R-:W-:Y:S02]  /*39400*/  LOP3.LUT R35, R20, R35, RZ, 0xfc, !PT ;  /* 0x0000002314237212 */ /* 0x000fe400078efcff */
[----:B------:R-:W-:Y:S01]  /*39410*/  SHF.L.U32 R38, R41, 0x1, RZ ;  /* 0x0000000129267819 */ /* 0x000fe200000006ff */
[----:B------:R-:W-:Y:S01]  /*39420*/  IMAD.MOV.U32 R101, RZ, RZ, R14 ;  /* 0x000000ffff657224 */ /* 0x000fe200078e000e */
[C---:B------:R-:W-:Y:S01]  /*39430*/  ISETP.GT.U32.AND P0, PT, R12.reuse, R11, PT ;  /* 0x0000000b0c00720c */ /* 0x040fe20003f04070 */
[----:B------:R-:W-:Y:S01]  /*39440*/  IMAD.MOV.U32 R37, RZ, RZ, R12 ;  /* 0x000000ffff257224 */ /* 0x000fe200078e000c */
        /* <DEDUP_REMOVED lines=28> */
.L_x_148:
        /* <DEDUP_REMOVED lines=8> */
.L_x_149:
[----:B------:R-:W-:Y:S05]  /*39690*/  BSYNC.RECONVERGENT B3 ;  /* 0x0000000000037941 */ /* 0x000fea0003800200 */
.L_x_147:
        /* <DEDUP_REMOVED lines=9> */
[----:B------:R-:W-:-:S02]  /*39730*/  HFMA2 R57, -RZ, RZ, 0, 0 ;  /* 0x00000000ff397431 */ /* 0x000fc400000001ff */
        /* <DEDUP_REMOVED lines=35> */
[----:B------:R-:W-:Y:S01]  /*39970*/  IMAD.HI.U32 R15, R36, R4, R14 ;  /* 0x00000004240f7227 */ /* 0x000fe200078e000e */
[----:B------:R-:W-:-:S03]  /*39980*/  IADD3 R14, P0, PT, R22, R17, RZ ;  /* 0x00000011160e7210 */ /* 0x000fc60007f1e0ff */
[----:B------:R-:W-:-:S04]  /*39990*/  IMAD.WIDE.U32 R12, R53, R6, R12 ;  /* 0x00000006350c7225 */ /* 0x000fc800078e000c */
[----:B------:R-:W-:Y:S01]  /*399a0*/  IMAD.WIDE.U32 R18, R107, R35, R18 ;  /* 0x000000236b127225 */ /* 0x000fe200078e0012 */
[----:B------:R-:W-:Y:S02]  /*399b0*/  IADD3 R20, P2, PT, R12, R15, RZ ;  /* 0x0000000f0c147210 */ /* 0x000fe40007f5e0ff */
[----:B------:R-:W-:Y:S01]  /*399c0*/  IADD3.X R15, PT, PT, RZ, RZ, RZ, P0, !PT ;  /* 0x000000ffff0f7210 */ /* 0x000fe200007fe4ff */
[----:B------:R-:W-:Y:S01]  /*399d0*/  IMAD.MOV.U32 R22, RZ, RZ, R23 ;  /* 0x000000ffff167224 */ /* 0x000fe200078e0017 */
[----:B------:R-:W-:Y:S01]  /*399e0*/  IADD3 R16, P1, PT, R16, R19, RZ ;  /* 0x0000001310107210 */ /* 0x000fe20007f3e0ff */
[----:B------:R-:W-:Y:S01]  /*399f0*/  IMAD.MOV.U32 R19, RZ, RZ, RZ ;  /* 0x000000ffff137224 */ /* 0x000fe200078e00ff */
[----:B------:R-:W-:Y:S01]  /*39a00*/  MOV R23, RZ ;  /* 0x000000ff00177202 */ /* 0x000fe20000000f00 */
[----:B------:R-:W-:-:S04]  /*39a10*/  IMAD.WIDE.U32 R14, R105, R35, R14 ;  /* 0x00000023690e7225 */ /* 0x000fc800078e000e */
[----:B------:R-:W-:-:S04]  /*39a20*/  IMAD.WIDE.U32 R18, R39, R38, R18 ;  /* 0x0000002627127225 */ /* 0x000fc800078e0012 */
[----:B------:R-:W-:-:S04]  /*39a30*/  IMAD.WIDE.U32 R22, R101, R38, R22 ;  /* 0x0000002665167225 */ /* 0x000fc800078e0016 */
[----:B------:R-:W-:Y:S01]  /*39a40*/  IMAD.X R17, RZ, RZ, RZ, P1 ;  /* 0x000000ffff117224 */ /* 0x000fe200008e06ff */
[----:B------:R-:W-:Y:S01]  /*39a50*/  IADD3 R40, P0, PT, R22, R15, RZ ;  /* 0x0000000f16287210 */ /* 0x000fe20007f1e0ff */
[----:B------:R-:W-:Y:S01]  /*39a60*/  IMAD.X R21, RZ, RZ, RZ, P2 ;  /* 0x000000ffff157224 */ /* 0x000fe200010e06ff */
[----:B------:R-:W-:Y:S01]  /*39a70*/  IADD3 R12, P2, PT, R18, R13, RZ ;  /* 0x0000000d120c7210 */ /* 0x000fe20007f5e0ff */
[----:B------:R-:W-:-:S04]  /*39a80*/  IMAD.WIDE.U32 R16, R107, R107, R16 ;  /* 0x0000006b6b107225 */ /* 0x000fc800078e0010 */
[----:B------:R-:W-:Y:S01]  /*39a90*/  IMAD.MOV.U32 R22, RZ, RZ, R23 ;  /* 0x000000ffff167224 */ /* 0x000fe200078e0017 */
[----:B------:R-:W-:Y:S01]  /*39aa0*/  MOV R23, RZ ;  /* 0x000000ff00177202 */ /* 0x000fe20000000f00 */
        /* <DEDUP_REMOVED lines=9> */
[----:B------:R-:W-:-:S03]  /*39b40*/  IMAD.WIDE.U32 R20, R36, R5, R20 ;  /* 0x0000000524147225 */ /* 0x000fc600078e0014 */
[----:B------:R-:W-:Y:S01]  /*39b50*/  IADD3.X R51, PT, PT, RZ, RZ, RZ, P0, !PT ;  /* 0x000000ffff337210 */ /* 0x000fe200007fe4ff */
[----:B------:R-:W-:-:S04]  /*39b60*/  IMAD.WIDE.U32 R12, R53, R7, R12 ;  /* 0x00000007350c7225 */ /* 0x000fc800078e000c */
[----:B------:R-:W-:-:S04]  /*39b70*/  IMAD.WIDE.U32 R16, R39, R35, R16 ;  /* 0x0000002327107225 */ /* 0x000fc800078e0010 */
[----:B------:R-:W-:-:S04]  /*39b80*/  IMAD.WIDE.U32 R14, R39, R107, R14 ;  /* 0x0000006b270e7225 */ /* 0x000fc800078e000e */
[----:B------:R-:W-:Y:S01]  /*39b90*/  IMAD R42, R20, R2, RZ ;  /* 0x00000002142a7224 */ /* 0x000fe200078e02ff */
[----:B------:R-:W-:Y:S01]  /*39ba0*/  IADD3 R40, P0, PT, R40, R15, RZ ;  /* 0x0000000f28287210 */ /* 0x000fe20007f1e0ff */
[----:B------:R-:W-:Y:S01]  /*39bb0*/  IMAD.MOV.U32 R24, RZ, RZ, R20 ;  /* 0x000000ffff187224 */ /* 0x000fe200078e0014 */
[----:B------:R-:W-:Y:S01]  /*39bc0*/  IADD3 R20, P2, PT, R12, R21, RZ ;  /* 0x000000150c147210 */ /* 0x000fe20007f5e0ff */
[----:B------:R-:W-:Y:S01]  /*39bd0*/  IMAD.MOV.U32 R18, RZ, RZ, R16 ;  /* 0x000000ffff127224 */ /* 0x000fe200078e0010 */
[----:B------:R-:W-:Y:S01]  /*39be0*/  IADD3 R14, P1, PT, R14, R17, RZ ;  /* 0x000000110e0e7210 */ /* 0x000fe20007f3e0ff */
[----:B------:R-:W-:Y:S02]  /*39bf0*/  IMAD.MOV.U32 R19, RZ, RZ, RZ ;  /* 0x000000ffff137224 */ /* 0x000fe400078e00ff */
[----:B------:R-:W-:Y:S01]  /*39c00*/  IMAD.X R21, RZ, RZ, RZ, P2 ;  /* 0x000000ffff157224 */ /* 0x000fe200010e06ff */
[----:B------:R-:W-:Y:S01]  /*39c10*/  IADD3.X R15, PT, PT, RZ, RZ, RZ, P1, !PT ;  /* 0x000000ffff0f7210 */ /* 0x000fe20000ffe4ff */
[----:B------:R-:W-:-:S04]  /*39c20*/  IMAD.WIDE.U32 R18, R105, R38, R18 ;  /* 0x0000002669127225 */ /* 0x000fc800078e0012 */
[----:B------:R-:W-:Y:S01]  /*39c30*/  IMAD.X R41, RZ, RZ, RZ, P0 ;  /* 0x000000ffff297224 */ /* 0x000fe200000e06ff */
[----:B------:R-:W-:Y:S01]  /*39c40*/  IADD3 R12, P2, PT, R18, R13, RZ ;  /* 0x0000000d120c7210 */ /* 0x000fe20007f5e0ff */
[----:B------:R-:W-:-:S04]  /*39c50*/  IMAD.HI.U32 R24, R42, R4, R24 ;  /* 0x000000042a187227 */ /* 0x000fc800078e0018 */
[----:B------:R-:W-:-:S04]  /*39c60*/  IMAD.WIDE.U32 R20, R36, R6, R20 ;  /* 0x0000000624147225 */ /* 0x000fc800078e0014 */
        /* <DEDUP_REMOVED lines=52> */
[----:B------:R-:W-:Y:S01]  /*39fb0*/  IMAD.WIDE.U32 R14, R37, R107, R14 ;  /* 0x0000006b250e7225 */ /* 0x000fe200078e000e */
[----:B------:R-:W-:-:S03]  /*39fc0*/  IADD3 R22, P2, PT, R50, R13, RZ ;  /* 0x0000000d32167210 */ /* 0x000fc60007f5e0ff */
[----:B------:R-:W-:-:S04]  /*39fd0*/  IMAD.WIDE.U32 R24, R103, R39, R24 ;  /* 0x0000002767187225 */ /* 0x000fc800078e0018 */
[----:B------:R-:W-:Y:S01]  /*39fe0*/  IMAD.MOV.U32 R19, RZ, RZ, RZ ;  /* 0x000000ffff137224 */ /* 0x000fe200078e00ff */
[----:B------:R-:W-:Y:S01]  /*39ff0*/  IADD3 R40, P0, PT, R14, R25, RZ ;  /* 0x000000190e287210 */ /* 0x000fe20007f1e0ff */
[----:B------:R-:W-:Y:S01]  /*3a000*/  IMAD.MOV.U32 R13, RZ, RZ, RZ ;  /* 0x000000ffff0d7224 */ /* 0x000fe200078e00ff */
[----:B------:R-:W-:Y:S01]  /*3a010*/  IADD3 R24, P1, PT, R24, R51, RZ ;  /* 0x0000003318187210 */ /* 0x000fe20007f3e0ff */
[----:B------:R-:W-:-:S03]  /*3a020*/  IMAD.HI.U32 R18, R55, R4, R18 ;  /* 0x0000000437127227 */ /* 0x000fc600078e0012 */
[----:B------:R-:W-:Y:S01]  /*3a030*/  IADD3.X R25, PT, PT, RZ, RZ, RZ, P1, !PT ;  /* 0x000000ffff197210 */ /* 0x000fe20000ffe4ff */
[----:B------:R-:W-:-:S04]  /*3a040*/  IMAD.WIDE.U32 R16, R42, R6, R16 ;  /* 0x000000062a107225 */ /* 0x000fc800078e0010 */
[----:B------:R-:W-:Y:S01]  /*3a050*/  IMAD.X R21, RZ, RZ, RZ, P4 ;  /* 0x000000ffff157224 */ /* 0x000fe200020e06ff */
[----:B------:R-:W-:Y:S01]  /*3a060*/  IADD3 R18, P3, PT, R16, R18, RZ ;  /* 0x0000001210127210 */ /* 0x000fe20007f7e0ff */
[----:B------:R-:W-:-:S03]  /*3a070*/  IMAD.WIDE.U32 R12, R101, R38, R12 ;  /* 0x00000026650c7225 */ /* 0x000fc600078e000c */
[----:B------:R-:W-:Y:S01]  /*3a080*/  IADD3.X R19, PT, PT, RZ, RZ, RZ, P3, !PT ;  /* 0x000000ffff137210 */ /* 0x000fe20001ffe4ff */
        /* <DEDUP_REMOVED lines=19> */
[----:B------:R-:W-:-:S04]  /*3a1c0*/  IMAD.WIDE.U32 R22, R101, R35, R22 ;  /* 0x0000002365167225 */ /* 0x000fc800078e0016 */
[----:B------:R-:W-:-:S04]  /*3a1d0*/  IMAD.WIDE.U32 R24, R103, R39, R24 ;  /* 0x0000002767187225 */ /* 0x000fc800078e0018 */
[----:B------:R-:W-:Y:S02]  /*3a1e0*/  IMAD.X R41, RZ, RZ, RZ, P2 ;  /* 0x000000ffff297224 */ /* 0x000fe400010e06ff */
[----:B------:R-:W-:Y:S01]  /*3a1f0*/  IMAD.X R21, RZ, RZ, RZ, P0 ;  /* 0x000000ffff157224 */ /* 0x000fe200000e06ff */
[----:B------:R-:W-:Y:S01]  /*3a200*/  IADD3 R24, P0, PT, R24, R23, RZ ;  /* 0x0000001718187210 */ /* 0x000fe20007f1e0ff */
[----:B------:R-:W-:Y:S01]  /*3a210*/  IMAD.WIDE.U32 R12, R37, R39, R12 ;  /* 0x00000027250c7225 */ /* 0x000fe200078e000c */
[----:B------:R-:W-:-:S03]  /*3a220*/  MOV R23, RZ ;  /* 0x000000ff00177202 */ /* 0x000fc60000000f00 */
[----:B------:R-:W-:-:S04]  /*3a230*/  IMAD.WIDE.U32 R40, R103, R105, R40 ;  /* 0x0000006967287225 */ /* 0x000fc800078e0028 */
[----:B------:R-:W-:Y:S01]  /*3a240*/  IMAD.WIDE.U32 R18, R55, R5, R18 ;  /* 0x0000000537127225 */ /* 0x000fe200078e0012 */
[----:B------:R-:W-:Y:S02]  /*3a250*/  IADD3 R50, P1, PT, R12, R41, RZ ;  /* 0x000000290c327210 */ /* 0x000fe40007f3e0ff */
[----:B------:R-:W-:Y:S01]  /*3a260*/  IADD3 R40, P2, PT, R40, R25, RZ ;  /* 0x0000001928287210 */ /* 0x000fe20007f5e0ff */
[----:B------:R-:W-:Y:S01]  /*3a270*/  IMAD.WIDE.U32 R14, R42, R7, R14 ;  /* 0x000000072a0e7225 */ /* 0x000fe200078e000e */
[----:B------:R-:W-:-:S03]  /*3a280*/  IADD3.X R25, PT, PT, RZ, RZ, RZ, P0, !PT ;  /* 0x000000ffff197210 */ /* 0x000fc600007fe4ff */
[----:B------:R-:W-:Y:S02]  /*3a290*/  IMAD R54, R18, R2, RZ ;  /* 0x0000000212367224 */ /* 0x000fe400078e02ff */
[----:B------:R-:W-:Y:S01]  /*3a2a0*/  IMAD.MOV.U32 R56, RZ, RZ, R18 ;  /* 0x000000ffff387224 */ /* 0x000fe200078e0012 */
[----:B------:R-:W-:Y:S01]  /*3a2b0*/  IADD3 R18, P4, PT, R14, R19, RZ ;  /* 0x000000130e127210 */ /* 0x000fe20007f9e0ff */
[----:B------:R-:W-:-:S04]  /*3a2c0*/  IMAD.WIDE.U32 R22, R37, R38, R22 ;  /* 0x0000002625167225 */ /* 0x000fc800078e0016 */
[----:B------:R-:W-:Y:S01]  /*3a2d0*/  IMAD.WIDE.U32 R20, R36, R9, R20 ;  /* 0x0000000924147225 */ /* 0x000fe200078e0014 */
[----:B------:R-:W-:-:S03]  /*3a2e0*/  IADD3 R16, P3, PT, R22, R17, RZ ;  /* 0x0000001116107210 */ /* 0x000fc60007f7e0ff */
[----:B------:R-:W-:Y:S02]  /*3a2f0*/  IMAD.X R51, RZ, RZ, RZ, P1 ;  /* 0x000000ffff337224 */ /* 0x000fe400008e06ff */
[----:B------:R-:W-:Y:S02]  /*3a300*/  IMAD.X R41, RZ, RZ, RZ, P2 ;  /* 0x000000ffff297224 */ /* 0x000fe400010e06ff */
        /* <DEDUP_REMOVED lines=11> */
[----:B------:R-:W-:Y:S01]  /*3a3c0*/  IMAD.HI.U32 R56, R54, R4, R56 ;  /* 0x0000000436387227 */ /* 0x000fe200078e0038 */
[----:B------:R-:W-:Y:S02]  /*3a3d0*/  IADD3.X R41, PT, PT, RZ, RZ, RZ, P3, !PT ;  /* 0x000000ffff297210 */ /* 0x000fe40001ffe4ff */
[----:B------:R-:W-:Y:S01]  /*3a3e0*/  IADD3.X R23, PT, PT, RZ, RZ, RZ, P4, !PT ;  /* 0x000000ffff177210 */ /* 0x000fe200027fe4ff */
        /* <DEDUP_REMOVED lines=18> */
[----:B------:R-:W-:Y:S02]  /*3a510*/  IMAD.X R25, RZ, RZ, RZ, P0 ;  /* 0x000000ffff197224 */ /* 0x000fe400000e06ff */
[----:B------:R-:W-:Y:S01]  /*3a520*/  IMAD.WIDE.U32 R12, R54, R5, R12 ;  /* 0x00000005360c7225 */ /* 0x000fe200078e000c */
[----:B------:R-:W-:-:S03]  /*3a530*/  IADD3.X R17, PT, PT, RZ, RZ, RZ, P3, !PT ;  /* 0x000000ffff117210 */ /* 0x000fc60001ffe4ff */
[----:B------:R-:W-:-:S04]  /*3a540*/  IMAD.WIDE.U32 R56, R36, R10, R56 ;  /* 0x0000000a24387225 */ /* 0x000fc800078e0038 */
[----:B------:R-:W-:Y:S02]  /*3a550*/  IMAD.X R51, RZ, RZ, RZ, P4 ;  /* 0x000000ffff337224 */ /* 0x000fe400020e06ff */
[----:B------:R-:W-:-:S04]  /*3a560*/  IMAD.WIDE.U32 R24, R55, R7, R24 ;  /* 0x0000000737187225 */ /* 0x000fc800078e0018 */
[----:B------:R-:W-:Y:S01]  /*3a570*/  IMAD.X R41, RZ, RZ, RZ, P1 ;  /* 0x000000ffff297224 */ /* 0x000fe200008e06ff */
[----:B------:R-:W-:Y:S01]  /*3a580*/  IADD3 R20, P4, PT, R24, R13, RZ ;  /* 0x0000000d18147210 */ /* 0x000fe20007f9e0ff */
[----:B------:R-:W-:Y:S02]  /*3a590*/  IMAD R14, R12, R2, RZ ;  /* 0x000000020c0e7224 */ /* 0x000fe400078e02ff */
[----:B------:R-:W-:Y:S01]  /*3a5a0*/  IMAD.MOV.U32 R18, RZ, RZ, R12 ;  /* 0x000000ffff127224 */ /* 0x000fe200078e000c */
[----:B------:R-:W-:Y:S01]  /*3a5b0*/  IADD3 R12, P3, PT, R56, R15, RZ ;  /* 0x0000000f380c7210 */ /* 0x000fe20007f7e0ff */
[----:B------:R-:W-:Y:S01]  /*3a5c0*/  IMAD.WIDE.U32 R50, R101, R105, R50 ;  /* 0x0000006965327225 */ /* 0x000fe200078e0032 */
[----:B------:R-:W-:Y:S02]  /*3a5d0*/  IADD3 R56, P6, PT, R57, R23, RZ ;  /* 0x0000001739387210 */ /* 0x000fe40007fde0ff */
[----:B------:R-:W-:Y:S01]  /*3a5e0*/  IADD3.X R13, PT, PT, RZ, RZ, RZ, P3, !PT ;  /* 0x000000ffff0d7210 */ /* 0x000fe20001ffe4ff */
        /* <DEDUP_REMOVED lines=15> */
[----:B------:R-:W-:-:S02]  /*3a6e0*/  IMAD.MOV.U32 R19, RZ, RZ, RZ ;  /* 0x000000ffff137224 */ /* 0x000fc400078e00ff */
[----:B------:R-:W-:Y:S02]  /*3a6f0*/  IMAD.X R13, RZ, RZ, RZ, P2 ;  /* 0x000000ffff0d7224 */ /* 0x000fe400010e06ff */
[----:B------:R-:W-:-:S04]  /*3a700*/  IMAD.WIDE.U32 R50, R37, R39, R50 ;  /* 0x0000002725327225 */ /* 0x000fc800078e0032 */
[----:B------:R-:W-:Y:S01]  /*3a710*/  IMAD.X R17, RZ, RZ, RZ, P5 ;  /* 0x000000ffff117224 */ /* 0x000fe200028e06ff */
        /* <DEDUP_REMOVED lines=19> */
[----:B------:R-:W-:Y:S01]  /*3a850*/  IMAD.WIDE.U32 R18, R14, R5, R18 ;  /* 0x000000050e127225 */ /* 0x000fe200078e0012 */
[----:B------:R-:W-:Y:S02]  /*3a860*/  IADD3 R20, P2, PT, R24, R21, RZ ;  /* 0x0000001518147210 */ /* 0x000fe40007f5e0ff */
[----:B------:R-:W-:Y:S01]  /*3a870*/  IADD3 R24, P3, PT, R12, R25, RZ ;  /* 0x000000190c187210 */ /* 0x000fe20007f7e0ff */
[----:B------:R-:W-:Y:S02]  /*3a880*/  IMAD.X R51, RZ, RZ, RZ, P1 ;  /* 0x000000ffff337224 */ /* 0x000fe400008e06ff */
[----:B------:R-:W-:Y:S02]  /*3a890*/  IMAD R36, R18, R2, RZ ;  /* 0x0000000212247224 */ /* 0x000fe400078e02ff */
[----:B------:R-:W-:-:S02]  /*3a8a0*/  IMAD.MOV.U32 R12, RZ, RZ, R18 ;  /* 0x000000ffff0c7224 */ /* 0x000fc400078e0012 */
[----:B------:R-:W-:-:S04]  /*3a8b0*/  IMAD.WIDE.U32 R16, R101, R101, R16 ;  /* 0x0000006565107225 */ /* 0x000fc800078e0010 */
[----:B------:R-:W-:-:S04]  /*3a8c0*/  IMAD.WIDE.U32 R50, R37, R105, R50 ;  /* 0x0000006925327225 */ /* 0x000fc800078e0032 */
[----:B------:R-:W-:Y:S02]  /*3a8d0*/  IMAD.X R21, RZ, RZ, RZ, P0 ;  /* 0x000000ffff157224 */ /* 0x000fe400000e06ff */
        /* <DEDUP_REMOVED lines=99> */
[----:B------:R-:W-:Y:S02]  /*3af10*/  IMAD.X R23, RZ, RZ, RZ, P6 ;  /* 0x000000ffff177224 */ /* 0x000fe400030e06ff */
        /* <DEDUP_REMOVED lines=22> */
[----:B------:R-:W-:Y:S01]  /*3b080*/  MOV R55, R16 ;  /* 0x0000001000377202 */ /* 0x000fe20000000f00 */
[----:B------:R-:W-:-:S04]  /*3b090*/  IMAD.WIDE.U32 R20, R15, R8, R20 ;  /* 0x000000080f147225 */ /* 0x000fc800078e0014 */
[----:B------:R-:W-:Y:S01]  /*3b0a0*/  IMAD.X R19, RZ, RZ, RZ, P6 ;  /* 0x000000ffff137224 */ /* 0x000fe200030e06ff */
[----:B------:R-:W-:Y:S01]  /*3b0b0*/  IADD3 R40, P0, PT, R40, R21, RZ ;  /* 0x0000001528287210 */ /* 0x000fe20007f1e0ff */
[----:B------:R-:W-:Y:S01]  /*3b0c0*/  IMAD.MOV.U32 R54, RZ, RZ, R20 ;  /* 0x000000ffff367224 */ /* 0x000fe200078e0014 */
[----:B------:R-:W-:Y:S01]  /*3b0d0*/  IADD3.X R21, PT, PT, RZ, RZ, RZ, P5, !PT ;  /* 0x000000ffff157210 */ /* 0x000fe20002ffe4ff */
[----:B------:R-:W-:Y:S01]  /*3b0e0*/  IMAD.WIDE.U32 R18, R36, R11, R18 ;  /* 0x0000000b24127225 */ /* 0x000fe200078e0012 */
[----:B------:R-:W-:Y:S02]  /*3b0f0*/  IADD3.X R41, PT, PT, RZ, RZ, RZ, P0, !PT ;  /* 0x000000ffff297210 */ /* 0x000fe400007fe4ff */
[----:B------:R-:W-:Y:S01]  /*3b100*/  IADD3 R17, P0, PT, R17, R12, RZ ;  /* 0x0000000c11117210 */ /* 0x000fe20007f1e0ff */
[----:B------:R-:W-:Y:S02]  /*3b110*/  IMAD.X R12, RZ, RZ, RZ, P2 ;  /* 0x000000ffff0c7224 */ /* 0x000fe400010e06ff */
[----:B------:R-:W-:-:S03]  /*3b120*/  IMAD.WIDE.U32 R40, R15, R9, R40 ;  /* 0x000000090f287225 */ /* 0x000fc600078e0028 */
[----:B------:R-:W-:Y:S01]  /*3b130*/  IADD3 R12, P2, PT, R12, R17, RZ ;  /* 0x000000110c0c7210 */ /* 0x000fe20007f5e0ff */
[----:B------:R-:W-:Y:S01]  /*3b140*/  IMAD.X R17, RZ, RZ, RZ, P3 ;  /* 0x000000ffff117224 */ /* 0x000fe200018e06ff */
[----:B------:R-:W-:Y:S01]  /*3b150*/  IADD3 R50, P6, PT, R18, R41, RZ ;  /* 0x0000002912327210 */ /* 0x000fe20007fde0ff */
[----:B------:R-:W-:Y:S02]  /*3b160*/  IMAD.X R14, RZ, RZ, RZ, P0 ;  /* 0x000000ffff0e7224 */ /* 0x000fe400000e06ff */
[----:B------:R-:W-:Y:S01]  /*3b170*/  IMAD.MOV.U32 R53, RZ, RZ, R40 ;  /* 0x000000ffff357224 */ /* 0x000fe200078e0028 */
        /* <DEDUP_REMOVED lines=45> */
.L_x_151:
        /* <DEDUP_REMOVED lines=8> */
.L_x_152:
[----:B------:R-:W-:Y:S05]  /*3b4d0*/  BSYNC.RECONVERGENT B3 ;  /* 0x0000000000037941 */ /* 0x000fea0003800200 */
.L_x_150:
[----:B------:R-:W-:Y:S01]  /*3b4e0*/  IMAD R57, R106, -0x2, R24 ;  /* 0xfffffffe6a397824 */ /* 0x000fe200078e0218 */
[----:B------:R-:W-:Y:S01]  /*3b4f0*/  BSSY.RECONVERGENT B3, `(.L_x_153) ;  /* 0x00001f5000037945 */ /* 0x000fe20003800200 */
[----:B------:R-:W-:Y:S02]  /*3b500*/  IMAD R56, R104, -0x2, R22 ;  /* 0xfffffffe68387824 */ /* 0x000fe400078e0216 */
[----:B------:R-:W-:Y:S02]  /*3b510*/  IMAD.IADD R106, R106, 0x1, -R57 ;  /* 0x000000016a6a7824 */ /* 0x000fe400078e0a39 */
[----:B------:R-:W-:Y:S02]  /*3b520*/  IMAD.IADD R104, R104, 0x1, -R56 ;  /* 0x0000000168687824 */ /* 0x000fe400078e0a38 */
[----:B------:R-:W-:-:S04]  /*3b530*/  IMAD.WIDE.U32 R12, R106, R38, RZ ;  /* 0x000000266a0c7225 */ /* 0x000fc800078e00ff */
[----:B------:R-:W-:Y:S01]  /*3b540*/  IMAD.MOV.U32 R21, RZ, RZ, RZ ;  /* 0x000000ffff157224 */ /* 0x000fe200078e00ff */
[----:B------:R-:W-:Y:S01]  /*3b550*/  MOV R20, R13 ;  /* 0x0000000d00147202 */ /* 0x000fe20000000f00 */
[----:B------:R-:W-:Y:S01]  /*3b560*/  IMAD R55, R52, -0x2, R55 ;  /* 0xfffffffe34377824 */ /* 0x000fe200078e0237 */
[----:B------:R-:W-:Y:S01]  /*3b570*/  MOV R18, R12 ;  /* 0x0000000c00127202 */ /* 0x000fe20000000f00 */
[----:B------:R-:W-:Y:S02]  /*3b580*/  IMAD.MOV.U32 R15, RZ, RZ, RZ ;  /* 0x000000ffff0f7224 */ /* 0x000fe400078e00ff */
[----:B------:R-:W-:-:S04]  /*3b590*/  IMAD.WIDE.U32 R20, R104, R38, R20 ;  /* 0x0000002668147225 */ /* 0x000fc800078e0014 */
[----:B------:R-:W-:Y:S01]  /*3b5a0*/  IMAD.IADD R40, R52, 0x1, -R55 ;  /* 0x0000000134287824 */ /* 0x000fe200078e0a37 */
[----:B------:R-:W-:Y:S01]  /*3b5b0*/  MOV R14, R21 ;  /* 0x00000015000e7202 */ /* 0x000fe20000000f00 */
[----:B------:R-:W-:Y:S02]  /*3b5c0*/  IMAD.MOV.U32 R21, RZ, RZ, RZ ;  /* 0x000000ffff157224 */ /* 0x000fe400078e00ff */
[----:B------:R-:W-:Y:S02]  /*3b5d0*/  IMAD R36, R12, R2, RZ ;  /* 0x000000020c247224 */ /* 0x000fe400078e02ff */
[----:B------:R-:W-:-:S04]  /*3b5e0*/  IMAD.WIDE.U32 R14, R40, R38, R14 ;  /* 0x00000026280e7225 */ /* 0x000fc800078e000e */
[----:B------:R-:W-:-:S04]  /*3b5f0*/  IMAD.WIDE.U32 R20, R106, R35, R20 ;  /* 0x000000236a147225 */ /* 0x000fc800078e0014 */
[----:B------:R-:W-:Y:S01]  /*3b600*/  IMAD.MOV.U32 R19, RZ, RZ, RZ ;  /* 0x000000ffff137224 */ /* 0x000fe200078e00ff */
[----:B------:R-:W-:Y:S01]  /*3b610*/  IADD3 R12, P0, PT, R14, R21, RZ ;  /* 0x000000150e0c7210 */ /* 0x000fe20007f1e0ff */
[----:B------:R-:W-:Y:S02]  /*3b620*/  IMAD R54, R102, -0x2, R54 ;  /* 0xfffffffe66367824 */ /* 0x000fe400078e0236 */
[----:B------:R-:W-:Y:S01]  /*3b630*/  IMAD.HI.U32 R19, R36, R4, R18 ;  /* 0x0000000424137227 */ /* 0x000fe200078e0012 */
[----:B------:R-:W-:-:S03]  /*3b640*/  IADD3.X R13, PT, PT, RZ, RZ, RZ, P0, !PT ;  /* 0x000000ffff0d7210 */ /* 0x000fc600007fe4ff */
[----:B------:R-:W-:Y:S01]  /*3b650*/  IMAD.MOV.U32 R14, RZ, RZ, R15 ;  /* 0x000000ffff0e7224 */ /* 0x000fe200078e000f */
[----:B------:R-:W-:Y:S01]  /*3b660*/  IADD3 R20, P0, PT, R20, R19, RZ ;  /* 0x0000001314147210 */ /* 0x000fe20007f1e0ff */
[----:B------:R-:W-:Y:S02]  /*3b670*/  IMAD.IADD R102, R102, 0x1, -R54 ;  /* 0x0000000166667824 */ /* 0x000fe400078e0a36 */
[----:B------:R-:W-:Y:S01]  /*3b680*/  IMAD.MOV.U32 R15, RZ, RZ, RZ ;  /* 0x000000ffff0f7224 */ /* 0x000fe200078e00ff */
[----:B------:R-:W-:Y:S01]  /*3b690*/  IADD3.X R21, PT, PT, RZ, RZ, RZ, P0, !PT ;  /* 0x000000ffff157210 */ /* 0x000fe200007fe4ff */
[----:B------:R-:W-:-:S04]  /*3b6a0*/  IMAD.WIDE.U32 R12, R104, R35, R12 ;  /* 0x00000023680c7225 */ /* 0x000fc800078e000c */
[----:B------:R-:W-:-:S04]  /*3b6b0*/  IMAD.WIDE.U32 R14, R102, R38, R14 ;  /* 0x00000026660e7225 */ /* 0x000fc800078e000e */
[C---:B------:R-:W-:Y:S01]  /*3b6c0*/  IMAD R53, R99.reuse, -0x2, R53 ;  /* 0xfffffffe63357824 */ /* 0x040fe200078e0235 */
[----:B------:R-:W-:Y:S01]  /*3b6d0*/  IADD3 R22, P0, PT, R14, R13, RZ ;  /* 0x0000000d0e167210 */ /* 0x000fe20007f1e0ff */
[----:B------:R-:W-:Y:S01]  /*3b6e0*/  IMAD.MOV.U32 R25, RZ, RZ, RZ ;  /* 0x000000ffff197224 */ /* 0x000fe200078e00ff */
[----:B------:R-:W-:Y:S01]  /*3b6f0*/  MOV R24, R15 ;  /* 0x0000000f00187202 */ /* 0x000fe20000000f00 */
[----:B------:R-:W-:Y:S02]  /*3b700*/  IMAD.IADD R99, R99, 0x1, -R53 ;  /* 0x0000000163637824 */ /* 0x000fe400078e0a35 */
[----:B------:R-:W-:Y:S02]  /*3b710*/  IMAD.X R23, RZ, RZ, RZ, P0 ;  /* 0x000000ffff177224 */ /* 0x000fe400000e06ff */
[----:B------:R-:W-:Y:S02]  /*3b720*/  IMAD.MOV.U32 R13, RZ, RZ, RZ ;  /* 0x000000ffff0d7224 */ /* 0x000fe400078e00ff */
[----:B------:R-:W-:-:S04]  /*3b730*/  IMAD.WIDE.U32 R24, R99, R38, R24 ;  /* 0x0000002663187225 */ /* 0x000fc800078e0018 */
[----:B------:R-:W-:-:S04]  /*3b740*/  IMAD.WIDE.U32 R22, R40, R35, R22 ;  /* 0x0000002328167225 */ /* 0x000fc800078e0016 */
[----:B------:R-:W-:Y:S01]  /*3b750*/  IMAD.WIDE.U32 R12, R106, R107, R12 ;  /* 0x0000006b6a0c7225 */ /* 0x000fe200078e000c */
[----:B------:R-:W-:-:S03]  /*3b760*/  IADD3 R14, P0, PT, R24, R23, RZ ;  /* 0x00000017180e7210 */ /* 0x000fc60007f1e0ff */
[----:B------:R-:W-:Y:S01]  /*3b770*/  IMAD R52, R100, -0x2, R16 ;  /* 0xfffffffe64347824 */ /* 0x000fe200078e0210 */
[----:B------:R-:W-:Y:S01]  /*3b780*/  IADD3 R22, P1, PT, R22, R13, RZ ;  /* 0x0000000d16167210 */ /* 0x000fe20007f3e0ff */
[----:B------:R-:W-:Y:S01]  /*3b790*/  IMAD.WIDE.U32 R20, R36, R5, R20 ;  /* 0x0000000524147225 */ /* 0x000fe200078e0014 */
[----:B------:R-:W-:-:S03]  /*3b7a0*/  IADD3.X R15, PT, PT, RZ, RZ, RZ, P0, !PT ;  /* 0x000000ffff0f7210 */ /* 0x000fc600007fe4ff */
[----:B------:R-:W-:Y:S01]  /*3b7b0*/  IMAD.X R23, RZ, RZ, RZ, P1 ;  /* 0x000000ffff177224 */ /* 0x000fe200008e06ff */
[----:B------:R-:W-:Y:S01]  /*3b7c0*/  MOV R18, R20 ;  /* 0x0000001400127202 */ /* 0x000fe20000000f00 */
[----:B------:R-:W-:Y:S02]  /*3b7d0*/  IMAD.MOV.U32 R24, RZ, RZ, R25 ;  /* 0x000000ffff187224 */ /* 0x000fe400078e0019 */
[----:B------:R-:W-:Y:S02]  /*3b7e0*/  IMAD.IADD R100, R100, 0x1, -R52 ;  /* 0x0000000164647824 */ /* 0x000fe400078e0a34 */
[----:B------:R-:W-:Y:S02]  /*3b7f0*/  IMAD.MOV.U32 R25, RZ, RZ, RZ ;  /* 0x000000ffff197224 */ /* 0x000fe400078e00ff */
[----:B------:R-:W-:Y:S01]  /*3b800*/  IMAD R41, R20, R2, RZ ;  /* 0x0000000214297224 */ /* 0x000fe200078e02ff */
[----:B------:R-:W-:Y:S01]  /*3b810*/  IADD3 R20, P2, PT, R12, R21, RZ ;  /* 0x000000150c147210 */ /* 0x000fe20007f5e0ff */
[----:B------:R-:W-:-:S03]  /*3b820*/  IMAD.WIDE.U32 R14, R102, R35, R14 ;  /* 0x00000023660e7225 */ /* 0x000fc600078e000e */
[----:B------:R-:W-:Y:S01]  /*3b830*/  IADD3.X R21, PT, PT, RZ, RZ, RZ, P2, !PT ;  /* 0x000000ffff157210 */ /* 0x000fe200017fe4ff */
[----:B------:R-:W-:-:S04]  /*3b840*/  IMAD.WIDE.U32 R22, R104, R107, R22 ;  /* 0x0000006b68167225 */ /* 0x000fc800078e0016 */
[----:B------:R-:W-:Y:S01]  /*3b850*/  IMAD.WIDE.U32 R24, R100, R38, R24 ;  /* 0x0000002664187225 */ /* 0x000fe200078e0018 */
[----:B------:R-:W-:-:S03]  /*3b860*/  IADD3 R14, P1, PT, R14, R23, RZ ;  /* 0x000000170e0e7210 */ /* 0x000fc60007f3e0ff */
[----:B------:R-:W-:Y:S02]  /*3b870*/  HFMA2 R23, -RZ, RZ, 0, 0 ;  /* 0x00000000ff177431 */ /* 0x000fe400000001ff */
[----:B------:R-:W-:Y:S01]  /*3b880*/  IMAD.MOV.U32 R19, RZ, RZ, RZ ;  /* 0x000000ffff137224 */ /* 0x000fe200078e00ff */
[----:B------:R-:W-:Y:S01]  /*3b890*/  IADD3 R16, P0, PT, R24, R15, RZ ;  /* 0x0000000f18107210 */ /* 0x000fe20007f1e0ff */
[----:B------:R-:W-:Y:S02]  /*3b8a0*/  IMAD R51, R98, -0x2, R51 ;  /* 0xfffffffe62337824 */ /* 0x000fe400078e0233 */
[----:B------:R-:W-:-:S03]  /*3b8b0*/  IMAD.HI.U32 R18, R41, R4, R18 ;  /* 0x0000000429127227 */ /* 0x000fc600078e0012 */
[----:B------:R-:W-:Y:S01]  /*3b8c0*/  IADD3 R98, PT, PT, -R51, R98, RZ ;  /* 0x0000006233627210 */ /* 0x000fe20007ffe1ff */
[----:B------:R-:W-:-:S04]  /*3b8d0*/  IMAD.WIDE.U32 R20, R36, R6, R20 ;  /* 0x0000000624147225 */ /* 0x000fc800078e0014 */
[----:B------:R-:W-:Y:S02]  /*3b8e0*/  IMAD.MOV.U32 R24, RZ, RZ, R25 ;  /* 0x000000ffff187224 */ /* 0x000fe400078e0019 */
[----:B------:R-:W-:Y:S02]  /*3b8f0*/  IMAD.MOV.U32 R25, RZ, RZ, RZ ;  /* 0x000000ffff197224 */ /* 0x000fe400078e00ff */
[----:B------:R-:W-:Y:S01]  /*3b900*/  IMAD.X R17, RZ, RZ, RZ, P0 ;  /* 0x000000ffff117224 */ /* 0x000fe200000e06ff */
[----:B------:R-:W-:Y:S01]  /*3b910*/  IADD3 R18, P0, PT, R20, R18, RZ ;  /* 0x0000001214127210 */ /* 0x000fe20007f1e0ff */
[----:B------:R-:W-:-:S04]  /*3b920*/  IMAD.WIDE.U32 R24, R98, R38, R24 ;  /* 0x0000002662187225 */ /* 0x000fc800078e0018 */
[----:B------:R-:W-:Y:S01]  /*3b930*/  IMAD.WIDE.U32 R22, R106, R39, R22 ;  /* 0x000000276a167225 */ /* 0x000fe200078e0016 */
[----:B------:R-:W-:-:S03]  /*3b940*/  MOV R12, R25 ;  /* 0x00000019000c7202 */ /* 0x000fc60000000f00 */
[----:B------:R-:W-:Y:S01]  /*3b950*/  IMAD.WIDE.U32 R16, R99, R35, R16 ;  /* 0x0000002363107225 */ /* 0x000fe200078e0010 */
[----:B------:R-:W-:-:S03]  /*3b960*/  IADD3 R20, P2, PT, R22, R21, RZ ;  /* 0x0000001516147210 */ /* 0x000fc60007f5e0ff */
[----:B------:R-:W-:Y:S01]  /*3b970*/  IMAD.X R15, RZ, RZ, RZ, P1 ;  /* 0x000000ffff0f7224 */ /* 0x000fe200008e06ff */
[----:B------:R-:W-:Y:S01]  /*3b980*/  IADD3.X R21, PT, PT, RZ, RZ, RZ, P2, !PT ;  /* 0x000000ffff157210 */ /* 0x000fe200017fe4ff */
[----:B------:R-:W-:Y:S01]  /*3b990*/  IMAD.X R19, RZ, RZ, RZ, P0 ;  /* 0x000000ffff137224 */ /* 0x000fe200000e06ff */
[----:B------:R-:W-:Y:S01]  /*3b9a0*/  IADD3 R24, P0, PT, R24, R17, RZ ;  /* 0x0000001118187210 */ /* 0x000fe20007f1e0ff */
[----:B------:R-:W-:-:S03]  /*3b9b0*/  IMAD.WIDE.U32 R14, R40, R107, R14 ;  /* 0x0000006b280e7225 */ /* 0x000fc600078e000e */
[----:B------:R-:W-:Y:S01]  /*3b9c0*/  IADD3.X R25, PT, PT, RZ, RZ, RZ, P0, !PT ;  /* 0x000000ffff197210 */ /* 0x000fe200007fe4ff */
[C---:B------:R-:W-:Y:S01]  /*3b9d0*/  IMAD R50, R97.reuse, -0x2, R50 ;  /* 0xfffffffe61327824 */ /* 0x040fe200078e0232 */
[----:B------:R-:W-:Y:S01]  /*3b9e0*/  IADD3 R16, P1, PT, R16, R15, RZ ;  /* 0x0000000f10107210 */ /* 0x000fe20007f3e0ff */
[----:B------:R-:W-:Y:S01]  /*3b9f0*/  IMAD.MOV.U32 R13, RZ, RZ, RZ ;  /* 0x000000ffff0d7224 */ /* 0x000fe200078e00ff */
[----:B------:R-:W-:Y:S01]  /*3ba00*/  IADD3 R14, P2, PT, R14, R23, RZ ;  /* 0x000000170e0e7210 */ /* 0x000fe20007f5e0ff */
[----:B------:R-:W-:Y:S02]  /*3ba10*/  IMAD.IADD R42, R97, 0x1, -R50 ;  /* 0x00000001612a7824 */ /* 0x000fe400078e0a32 */
[----:B------:R-:W-:-:S04]  /*3ba20*/  IMAD.WIDE.U32 R24, R100, R35, R24 ;  /* 0x0000002364187225 */ /* 0x000fc800078e0018 */
[----:B------:R-:W-:-:S04]  /*3ba30*/  IMAD.WIDE.U32 R12, R42, R38, R12 ;  /* 0x000000262a0c7225 */ /* 0x000fc800078e000c */
[----:B------:R-:W-:Y:S01]  /*3ba40*/  IMAD.X R17, RZ, RZ, RZ, P1 ;  /* 0x000000ffff117224 */ /* 0x000fe200008e06ff */
[----:B------:R-:W-:Y:S01]  /*3ba50*/  IADD3 R108, P0, PT, R12, R25, RZ ;  /* 0x000000190c6c7210 */ /* 0x000fe20007f1e0ff */
[----:B------:R-:W-:Y:S02]  /*3ba60*/  IMAD.X R15, RZ, RZ, RZ, P2 ;  /* 0x000000ffff0f7224 */ /* 0x000fe400010e06ff */
[----:B------:R-:W-:Y:S01]  /*3ba70*/  IMAD.WIDE.U32 R18, R41, R5, R18 ;  /* 0x0000000529127225 */ /* 0x000fe200078e0012 */
[----:B------:R-:W-:-:S03]  /*3ba80*/  IADD3.X R109, PT, PT, RZ, RZ, RZ, P0, !PT ;  /* 0x000000ffff6d7210 */ /* 0x000fc600007fe4ff */
        /* <DEDUP_REMOVED lines=8> */
[----:B------:R-:W-:-:S03]  /*3bb10*/  IMAD.WIDE.U32 R108, R98, R35, R108 ;  /* 0x00000023626c7225 */ /* 0x000fc600078e006c */
[----:B------:R-:W-:Y:S01]  /*3bb20*/  IADD3.X R19, PT, PT, RZ, RZ, RZ, P4, !PT ;  /* 0x000000ffff137210 */ /* 0x000fe200027fe4ff */
[----:B------:R-:W-:Y:S01]  /*3bb30*/  IMAD.MOV.U32 R23, RZ, RZ, RZ ;  /* 0x000000ffff177224 */ /* 0x000fe200078e00ff */
[----:B------:R-:W-:Y:S01]  /*3bb40*/  IADD3 R12, P0, PT, R13, R109, RZ ;  /* 0x0000006d0d0c7210 */ /* 0x000fe20007f1e0ff */
[----:B------:R-:W-:Y:S02]  /*3bb50*/  IMAD.X R25, RZ, RZ, RZ, P1 ;  /* 0x000000ffff197224 */ /* 0x000fe400008e06ff */
[----:B------:R-:W-:Y:S01]  /*3bb60*/  IMAD.MOV.U32 R15, RZ, RZ, RZ ;  /* 0x000000ffff0f7224 */ /* 0x000fe200078e00ff */
[----:B------:R-:W-:Y:S01]  /*3bb70*/  IADD3.X R13, PT, PT, RZ, RZ, RZ, P0, !PT ;  /* 0x000000ffff0d7210 */ /* 0x000fe200007fe4ff */
        /* <DEDUP_REMOVED lines=15> */
[----:B------:R-:W-:Y:S01]  /*3bc70*/  MOV R15, RZ ;  /* 0x000000ff000f7202 */ /* 0x000fe20000000f00 */
[----:B------:R-:W-:Y:S01]  /*3bc80*/  IMAD.X R17, RZ, RZ, RZ, P2 ;  /* 0x000000ffff117224 */ /* 0x000fe200010e06ff */
[----:B------:R-:W-:Y:S01]  /*3bc90*/  IADD3 R18, P3, PT, R20, R19, RZ ;  /* 0x0000001314127210 */ /* 0x000fe20007f7e0ff */
[----:B------:R-:W-:-:S04]  /*3bca0*/  IMAD.WIDE.U32 R22, R38, R5, R22 ;  /* 0x0000000526167225 */ /* 0x000fc800078e0016 */
[----:B------:R-:W-:-:S04]  /*3bcb0*/  IMAD.WIDE.U32 R24, R102, R39, R24 ;  /* 0x0000002766187225 */ /* 0x000fc800078e0018 */
[----:B------:R-:W-:-:S04]  /*3bcc0*/  IMAD.WIDE.U32 R16, R104, R105, R16 ;  /* 0x0000006968107225 */ /* 0x000fc800078e0010 */
[----:B------:R-:W-:Y:S02]  /*3bcd0*/  IMAD.X R109, RZ, RZ, RZ, P1 ;  /* 0x000000ffff6d7224 */ /* 0x000fe400008e06ff */
[----:B------:R-:W-:Y:S02]  /*3bce0*/  IMAD R97, R22, R2, RZ ;  /* 0x0000000216617224 */ /* 0x000fe400078e02ff */
[----:B------:R-:W-:Y:S01]  /*3bcf0*/  IMAD.MOV.U32 R14, RZ, RZ, R22 ;  /* 0x000000ffff0e7224 */ /* 0x000fe200078e0016 */
[----:B------:R-:W-:Y:S01]  /*3bd00*/  IADD3 R22, P2, PT, R24, R17, RZ ;  /* 0x0000001118167210 */ /* 0x000fe20007f5e0ff */
[----:B------:R-:W-:Y:S02]  /*3bd10*/  HFMA2 R17, -RZ, RZ, 0, 0 ;  /* 0x00000000ff117431 */ /* 0x000fe400000001ff */
[----:B------:R-:W-:-:S04]  /*3bd20*/  IMAD.WIDE.U32 R12, R42, R35, R12 ;  /* 0x000000232a0c7225 */ /* 0x000fc800078e000c */
[----:B------:R-:W-:-:S04]  /*3bd30*/  IMAD.WIDE.U32 R108, R100, R107, R108 ;  /* 0x0000006b646c7225 */ /* 0x000fc800078e006c */
[----:B------:R-:W-:Y:S01]  /*3bd40*/  IMAD.HI.U32 R35, R97, R4, R14 ;  /* 0x0000000461237227 */ /* 0x000fe200078e000e */
[----:B------:R-:W-:Y:S02]  /*3bd50*/  IADD3 R14, P0, PT, R12, R109, RZ ;  /* 0x0000006d0c0e7210 */ /* 0x000fe40007f1e0ff */
        /* <DEDUP_REMOVED lines=28> */
[----:B------:R-:W-:Y:S01]  /*3bf20*/  IMAD.WIDE.U32 R22, R104, R103, R22 ;  /* 0x0000006768167225 */ /* 0x000fe200078e0016 */
[----:B------:R-:W-:-:S03]  /*3bf30*/  MOV R21, RZ ;  /* 0x000000ff00157202 */ /* 0x000fc60000000f00 */
[----:B------:R-:W-:Y:S01]  /*3bf40*/  IMAD.WIDE.U32 R16, R38, R6, R16 ;  /* 0x0000000626107225 */ /* 0x000fe200078e0010 */
[----:B------:R-:W-:-:S03]  /*3bf50*/  IADD3 R12, P2, PT, R20, R23, RZ ;  /* 0x00000017140c7210 */ /* 0x000fc60007f5e0ff */
[----:B------:R-:W-:Y:S01]  /*3bf60*/  IMAD.WIDE.U32 R24, R42, R107, R24 ;  /* 0x0000006b2a187225 */ /* 0x000fe200078e0018 */
[----:B------:R-:W-:-:S03]  /*3bf70*/  IADD3 R108, P3, PT, R16, R35, RZ ;  /* 0x00000023106c7210 */ /* 0x000fc60007f7e0ff */
[----:B------:R-:W-:Y:S01]  /*3bf80*/  IMAD.MOV.U32 R20, RZ, RZ, R22 ;  /* 0x000000ffff147224 */ /* 0x000fe200078e0016 */
[----:B------:R-:W-:Y:S01]  /*3bf90*/  IADD3 R110, P0, PT, R24, R15, RZ ;  /* 0x0000000f186e7210 */ /* 0x000fe20007f1e0ff */
[----:B------:R-:W-:Y:S02]  /*3bfa0*/  IMAD.X R109, RZ, RZ, RZ, P3 ;  /* 0x000000ffff6d7224 */ /* 0x000fe400018e06ff */
[----:B------:R-:W-:-:S04]  /*3bfb0*/  IMAD.WIDE.U32 R20, R106, R101, R20 ;  /* 0x000000656a147225 */ /* 0x000fc800078e0014 */
[----:B------:R-:W-:Y:S01]  /*3bfc0*/  IMAD.X R111, RZ, RZ, RZ, P0 ;  /* 0x000000ffff6f7224 */ /* 0x000fe200000e06ff */
[----:B------:R-:W-:Y:S01]  /*3bfd0*/  IADD3 R22, P3, PT, R20, R13, RZ ;  /* 0x0000000d14167210 */ /* 0x000fe20007f7e0ff */
[----:B------:R-:W-:Y:S02]  /*3bfe0*/  IMAD.X R13, RZ, RZ, RZ, P2 ;  /* 0x000000ffff0d7224 */ /* 0x000fe400010e06ff */
        /* <DEDUP_REMOVED lines=13> */
[----:B------:R-:W-:Y:S02]  /*3c0c0*/  MOV R16, R108 ;  /* 0x0000006c00107202 */ /* 0x000fe40000000f00 */
[----:B------:R-:W-:Y:S01]  /*3c0d0*/  IADD3.X R111, PT, PT, RZ, RZ, RZ, P2, !PT ;  /* 0x000000ffff6f7210 */ /* 0x000fe200017fe4ff */
[----:B------:R-:W-:Y:S02]  /*3c0e0*/  IMAD R20, R108, R2, RZ ;  /* 0x000000026c147224 */ /* 0x000fe400078e02ff */
[----:B------:R-:W-:Y:S01]  /*3c0f0*/  IMAD.X R25, RZ, RZ, RZ, P1 ;  /* 0x000000ffff197224 */ /* 0x000fe200008e06ff */
[----:B------:R-:W-:Y:S01]  /*3c100*/  IADD3 R108, P1, PT, R22, R19, RZ ;  /* 0x00000013166c7210 */ /* 0x000fe20007f3e0ff */
[----:B------:R-:W-:-:S02]  /*3c110*/  IMAD.X R13, RZ, RZ, RZ, P4 ;  /* 0x000000ffff0d7224 */ /* 0x000fc400020e06ff */
[----:B------:R-:W-:Y:S02]  /*3c120*/  IMAD.X R19, RZ, RZ, RZ, P0 ;  /* 0x000000ffff137224 */ /* 0x000fe400000e06ff */
[----:B------:R-:W-:Y:S02]  /*3c130*/  IMAD.X R15, RZ, RZ, RZ, P3 ;  /* 0x000000ffff0f7224 */ /* 0x000fe400018e06ff */
[----:B------:R-:W-:-:S04]  /*3c140*/  IMAD.WIDE.U32 R12, R104, R101, R12 ;  /* 0x00000065680c7225 */ /* 0x000fc800078e000c */
[----:B------:R-:W-:Y:S01]  /*3c150*/  IMAD.WIDE.U32 R24, R42, R39, R24 ;  /* 0x000000272a187225 */ /* 0x000fe200078e0018 */
[----:B------:R-:W-:-:S03]  /*3c160*/  MOV R112, R12 ;  /* 0x0000000c00707202 */ /* 0x000fc60000000f00 */
        /* <DEDUP_REMOVED lines=21> */
[----:B------:R-:W-:Y:S01]  /*3c2c0*/  IMAD.MOV.U32 R17, RZ, RZ, RZ ;  /* 0x000000ffff117224 */ /* 0x000fe200078e00ff */
        /* <DEDUP_REMOVED lines=16> */
[----:B------:R-:W-:Y:S01]  /*3c3d0*/  IMAD.WIDE.U32 R106, R42, R105, R106 ;  /* 0x000000692a6a7225 */ /* 0x000fe200078e006a */
[----:B------:R-:W-:-:S03]  /*3c3e0*/  IADD3 R108, P4, PT, R22, R109, RZ ;  /* 0x0000006d166c7210 */ /* 0x000fc60007f9e0ff */
[----:B------:R-:W-:-:S04]  /*3c3f0*/  IMAD.WIDE.U32 R104, R104, R37, R14 ;  /* 0x0000002568687225 */ /* 0x000fc800078e000e */
        /* <DEDUP_REMOVED lines=9> */
[----:B------:R-:W-:Y:S02]  /*3c490*/  IMAD.X R105, RZ, RZ, RZ, P3 ;  /* 0x000000ffff697224 */ /* 0x000fe400018e06ff */
[----:B------:R-:W-:Y:S01]  /*3c4a0*/  IMAD.WIDE.U32 R108, R41, R10, R108 ;  /* 0x0000000a296c7225 */ /* 0x000fe200078e006c */
[----:B------:R-:W-:-:S03]  /*3c4b0*/  IADD3.X R13, PT, PT, RZ, RZ, RZ, P0, !PT ;  /* 0x000000ffff0d7210 */ /* 0x000fc600007fe4ff */
[----:B------:R-:W-:Y:S01]  /*3c4c0*/  IMAD.X R111, RZ, RZ, RZ, P1 ;  /* 0x000000ffff6f7224 */ /* 0x000fe200008e06ff */
[----:B------:R-:W-:Y:S01]  /*3c4d0*/  IADD3 R24, P5, PT, R108, R25, RZ ;  /* 0x000000196c187210 */ /* 0x000fe20007fbe0ff */
[----:B------:R-:W-:Y:S01]  /*3c4e0*/  IMAD.WIDE.U32 R12, R98, R103, R12 ;  /* 0x00000067620c7225 */ /* 0x000fe200078e000c */
[----:B------:R-:W-:Y:S02]  /*3c4f0*/  IADD3 R108, P4, PT, R109, R23, RZ ;  /* 0x000000176d6c7210 */ /* 0x000fe40007f9e0ff */
[----:B------:R-:W-:Y:S01]  /*3c500*/  IADD3.X R25, PT, PT, RZ, RZ, RZ, P5, !PT ;  /* 0x000000ffff197210 */ /* 0x000fe20002ffe4ff */
[----:B------:R-:W-:Y:S01]  /*3c510*/  IMAD.WIDE.U32 R110, R99, R101, R110 ;  /* 0x00000065636e7225 */ /* 0x000fe200078e006e */
[----:B------:R-:W-:Y:S02]  /*3c520*/  IADD3 R106, P3, PT, R107, R13, RZ ;  /* 0x0000000d6b6a7210 */ /* 0x000fe40007f7e0ff */
[----:B------:R-:W-:Y:S01]  /*3c530*/  MOV R23, RZ ;  /* 0x000000ff00177202 */ /* 0x000fe20000000f00 */
[----:B------:R-:W-:Y:S01]  /*3c540*/  IMAD.WIDE.U32 R104, R40, R37, R104 ;  /* 0x0000002528687225 */ /* 0x000fe200078e0068 */
[----:B------:R-:W-:-:S02]  /*3c550*/  IADD3 R12, P1, PT, R12, R111, RZ ;  /* 0x0000006f0c0c7210 */ /* 0x000fc40007f3e0ff */
[----:B------:R-:W-:Y:S01]  /*3c560*/  IADD3.X R107, PT, PT, RZ, RZ, RZ, P3, !PT ;  /* 0x000000ffff6b7210 */ /* 0x000fe20001ffe4ff */
[----:B------:R-:W-:-:S04]  /*3c570*/  IMAD.WIDE.U32 R16, R20, R5, R16 ;  /* 0x0000000514107225 */ /* 0x000fc800078e0010 */
[----:B------:R-:W-:-:S04]  /*3c580*/  IMAD.WIDE.U32 R18, R97, R7, R18 ;  /* 0x0000000761127225 */ /* 0x000fc800078e0012 */
[----:B------:R-:W-:Y:S01]  /*3c590*/  IMAD.X R109, RZ, RZ, RZ, P4 ;  /* 0x000000ffff6d7224 */ /* 0x000fe200020e06ff */
[----:B------:R-:W-:Y:S01]  /*3c5a0*/  IADD3 R110, P4, PT, R110, R105, RZ ;  /* 0x000000696e6e7210 */ /* 0x000fe20007f9e0ff */
[----:B------:R-:W-:Y:S02]  /*3c5b0*/  IMAD.X R13, RZ, RZ, RZ, P2 ;  /* 0x000000ffff0d7224 */ /* 0x000fe400010e06ff */
[----:B------:R-:W-:-:S03]  /*3c5c0*/  IMAD.WIDE.U32 R24, R38, R9, R24 ;  /* 0x0000000926187225 */ /* 0x000fc600078e0018 */
[----:B------:R-:W-:Y:S01]  /*3c5d0*/  IADD3 R105, P6, PT, R104, R13, RZ ;  /* 0x0000000d68697210 */ /* 0x000fe20007fde0ff */
[----:B------:R-:W-:Y:S01]  /*3c5e0*/  IMAD R21, R16, R2, RZ ;  /* 0x0000000210157224 */ /* 0x000fe200078e02ff */
[----:B------:R-:W-:Y:S01]  /*3c5f0*/  IADD3.X R13, PT, PT, RZ, RZ, RZ, P1, !PT ;  /* 0x000000ffff0d7210 */ /* 0x000fe20000ffe4ff */
[----:B------:R-:W-:Y:S01]  /*3c600*/  IMAD.MOV.U32 R14, RZ, RZ, R16 ;  /* 0x000000ffff0e7224 */ /* 0x000fe200078e0010 */
[----:B------:R-:W-:Y:S01]  /*3c610*/  IADD3 R16, P0, PT, R18, R17, RZ ;  /* 0x0000001112107210 */ /* 0x000fe20007f1e0ff */
[----:B------:R-:W-:Y:S01]  /*3c620*/  IMAD.WIDE.U32 R108, R41, R11, R108 ;  /* 0x0000000b296c7225 */ /* 0x000fe200078e006c */
[----:B------:R-:W-:-:S03]  /*3c630*/  IADD3 R18, P5, PT, R24, R19, RZ ;  /* 0x0000001318127210 */ /* 0x000fc60007fbe0ff */
[----:B------:R-:W-:Y:S01]  /*3c640*/  IMAD.X R111, RZ, RZ, RZ, P4 ;  /* 0x000000ffff6f7224 */ /* 0x000fe200020e06ff */
[----:B------:R-:W-:Y:S01]  /*3c650*/  IADD3 R24, P3, PT, R108, R25, RZ ;  /* 0x000000196c187210 */ /* 0x000fe20007f7e0ff */
[----:B------:R-:W-:Y:S01]  /*3c660*/  IMAD.HI.U32 R14, R21, R4, R14 ;  /* 0x00000004150e7227 */ /* 0x000fe200078e000e */
[----:B------:R-:W-:Y:S02]  /*3c670*/  IADD3.X R19, PT, PT, RZ, RZ, RZ, P5, !PT ;  /* 0x000000ffff137210 */ /* 0x000fe40002ffe4ff */
[----:B------:R-:W-:Y:S01]  /*3c680*/  IADD3 R109, P2, PT, R109, R105, RZ ;  /* 0x000000696d6d7210 */ /* 0x000fe20007f5e0ff */
[----:B------:R-:W-:Y:S02]  /*3c690*/  IMAD.X R17, RZ, RZ, RZ, P0 ;  /* 0x000000ffff117224 */ /* 0x000fe400000e06ff */
[----:B------:R-:W-:-:S04]  /*3c6a0*/  IMAD.WIDE.U32 R110, R102, R37, R110 ;  /* 0x00000025666e7225 */ /* 0x000fc800078e006e */
        /* <DEDUP_REMOVED lines=22> */
[----:B------:R-:W-:Y:S01]  /*3c810*/  IADD3.X R107, PT, PT, RZ, RZ, RZ, P1, !PT ;  /* 0x000000ffff6b7210 */ /* 0x000fe20000ffe4ff */
[----:B------:R-:W-:-:S03]  /*3c820*/  IMAD.WIDE.U32 R14, R21, R5, R14 ;  /* 0x00000005150e7225 */ /* 0x000fc600078e000e */
[----:B------:R-:W-:Y:S01]  /*3c830*/  IADD3 R39, P2, PT, R39, R22, RZ ;  /* 0x0000001627277210 */ /* 0x000fe20007f5e0ff */
[----:B------:R-:W-:Y:S01]  /*3c840*/  IMAD.X R13, RZ, RZ, RZ, P3 ;  /* 0x000000ffff0d7224 */ /* 0x000fe200018e06ff */
[----:B------:R-:W-:Y:S01]  /*3c850*/  IADD3 R12, P3, PT, R12, R111, RZ ;  /* 0x0000006f0c0c7210 */ /* 0x000fe20007f7e0ff */
[----:B------:R-:W-:Y:S02]  /*3c860*/  IMAD.X R25, RZ, RZ, RZ, P5 ;  /* 0x000000ffff197224 */ /* 0x000fe400028e06ff */
[----:B------:R-:W-:Y:S01]  /*3c870*/  IMAD.X R17, RZ, RZ, RZ, P0 ;  /* 0x000000ffff117224 */ /* 0x000fe200000e06ff */
[----:B------:R-:W-:Y:S01]  /*3c880*/  IADD3 R110, P4, PT, R110, R13, RZ ;  /* 0x0000000d6e6e7210 */ /* 0x000fe20007f9e0ff */
[----:B------:R-:W-:Y:S02]  /*3c890*/  IMAD R35, R14, R2, RZ ;  /* 0x000000020e237224 */ /* 0x000fe400078e02ff */
[----:B------:R-:W-:Y:S02]  /*3c8a0*/  IMAD.MOV.U32 R22, RZ, RZ, R14 ;  /* 0x000000ffff167224 */ /* 0x000fe400078e000e */
        /* <DEDUP_REMOVED lines=8> */
[----:B------:R-:W-:-:S03]  /*3c930*/  IADD3 R18, P3, PT, R18, R17, RZ ;  /* 0x0000001112127210 */ /* 0x000fc60007f7e0ff */
[----:B------:R-:W-:Y:S02]  /*3c940*/  IMAD.X R23, RZ, RZ, RZ, P2 ;  /* 0x000000ffff177224 */ /* 0x000fe400010e06ff */
[----:B------:R-:W-:-:S03]  /*3c950*/  IMAD.WIDE.U32 R12, R100, R37, R12 ;  /* 0x00000025640c7225 */ /* 0x000fc600078e000c */
        /* <DEDUP_REMOVED lines=38> */
[----:B------:R-:W-:Y:S01]  /*3cbc0*/  HFMA2 R17, -RZ, RZ, 0, 0 ;  /* 0x00000000ff117431 */ /* 0x000fe200000001ff */
[----:B------:R-:W-:Y:S01]  /*3cbd0*/  IADD3.X R23, PT, PT, RZ, RZ, RZ, P2, !PT ;  /* 0x000000ffff177210 */ /* 0x000fe200017fe4ff */
[----:B------:R-:W-:Y:S01]  /*3cbe0*/  IMAD.WIDE.U32 R24, R21, R8, R24 ;  /* 0x0000000815187225 */ /* 0x000fe200078e0018 */
[----:B------:R-:W-:-:S03]  /*3cbf0*/  IADD3 R13, P2, PT, R15, R36, RZ ;  /* 0x000000240f0d7210 */ /* 0x000fc60007f5e0ff */
[----:B------:R-:W-:Y:S02]  /*3cc00*/  IMAD.X R19, RZ, RZ, RZ, P6 ;  /* 0x000000ffff137224 */ /* 0x000fe400030e06ff */
        /* <DEDUP_REMOVED lines=22> */
[----:B------:R-:W-:Y:S01]  /*3cd70*/  IMAD.X R107, RZ, RZ, RZ, P0 ;  /* 0x000000ffff6b7224 */ /* 0x000fe200000e06ff */
[----:B------:R-:W-:Y:S02]  /*3cd80*/  IADD3 R98, P5, PT, R24, R19, RZ ;  /* 0x0000001318627210 */ /* 0x000fe40007fbe0ff */
[----:B------:R-:W-:Y:S01]  /*3cd90*/  IADD3 R17, P4, PT, R17, R38, RZ ;  /* 0x0000002611117210 */ /* 0x000fe20007f9e0ff */
[----:B------:R-:W-:Y:S01]  /*3cda0*/  IMAD.X R15, RZ, RZ, RZ, P1 ;  /* 0x000000ffff0f7224 */ /* 0x000fe200008e06ff */
        /* <DEDUP_REMOVED lines=20> */
[----:B------:R-:W-:Y:S01]  /*3cef0*/  IMAD.X R17, RZ, RZ, RZ, P3 ;  /* 0x000000ffff117224 */ /* 0x000fe200018e06ff */
[----:B------:R-:W-:Y:S01]  /*3cf00*/  IADD3 R16, P3, PT, R14, R13, RZ ;  /* 0x0000000d0e107210 */ /* 0x000fe20007f7e0ff */
[----:B------:R-:W-:Y:S01]  /*3cf10*/  IMAD.WIDE.U32 R106, R42, R37, R106 ;  /* 0x000000252a6a7225 */ /* 0x000fe200078e006a */
[----:B------:R-:W-:Y:S02]  /*3cf20*/  IADD3.X R13, PT, PT, RZ, RZ, RZ, P6, !PT ;  /* 0x000000ffff0d7210 */ /* 0x000fe400037fe4ff */
[----:B------:R-:W-:Y:S01]  /*3cf30*/  IADD3 R20, P6, PT, R12, R23, RZ ;  /* 0x000000170c147210 */ /* 0x000fe20007fde0ff */
[----:B------:R-:W-:Y:S01]  /*3cf40*/  IMAD.X R24, RZ, RZ, RZ, P2 ;  /* 0x000000ffff187224 */ /* 0x000fe200010e06ff */
        /* <DEDUP_REMOVED lines=18> */
[----:B------:R-:W-:Y:S01]  /*3d070*/  MOV R35, R18 ;  /* 0x0000001200237202 */ /* 0x000fe20000000f00 */
[----:B------:R-:W-:Y:S01]  /*3d080*/  IMAD.WIDE.U32 R16, R36, R9, R16 ;  /* 0x0000000924107225 */ /* 0x000fe200078e0010 */
[----:B------:R-:W-:-:S03]  /*3d090*/  IADD3 R24, P2, PT, R24, R15, RZ ;  /* 0x0000000f18187210 */ /* 0x000fc60007f5e0ff */
[----:B------:R-:W-:Y:S01]  /*3d0a0*/  IMAD.X R15, RZ, RZ, RZ, P3 ;  /* 0x000000ffff0f7224 */ /* 0x000fe200018e06ff */
[----:B------:R-:W-:Y:S01]  /*3d0b0*/  IADD3 R14, P6, PT, R12, R17, RZ ;  /* 0x000000110c0e7210 */ /* 0x000fe20007fde0ff */
[----:B------:R-:W-:Y:S01]  /*3d0c0*/  IMAD.MOV.U32 R99, RZ, RZ, R22 ;  /* 0x000000ffff637224 */ /* 0x000fe200078e0016 */
[----:B------:R-:W-:Y:S01]  /*3d0d0*/  IADD3.X R17, PT, PT, RZ, RZ, RZ, P5, !PT ;  /* 0x000000ffff117210 */ /* 0x000fe20002ffe4ff */
[----:B------:R-:W-:Y:S01]  /*3d0e0*/  IMAD.MOV.U32 R39, RZ, RZ, R20 ;  /* 0x000000ffff277224 */ /* 0x000fe200078e0014 */
[----:B------:R-:W-:Y:S01]  /*3d0f0*/  IADD3 R12, P3, PT, R15, R24, RZ ;  /* 0x000000180f0c7210 */ /* 0x000fe20007f7e0ff */
[----:B------:R-:W-:Y:S01]  /*3d100*/  IMAD.X R15, RZ, RZ, RZ, P6 ;  /* 0x000000ffff0f7224 */ /* 0x000fe200030e06ff */
[----:B------:R-:W-:Y:S01]  /*3d110*/  IADD3 R106, PT, PT, R106, R107, R17 ;  /* 0x0000006b6a6a7210 */ /* 0x000fe20007ffe011 */
[----:B------:R-:W-:Y:S01]  /*3d120*/  IMAD.X R17, RZ, RZ, RZ, P0 ;  /* 0x000000ffff117224 */ /* 0x000fe200000e06ff */
[----:B------:R-:W-:Y:S01]  /*3d130*/  IADD3 R13, P4, PT, R13, R12, RZ ;  /* 0x0000000c0d0d7210 */ /* 0x000fe20007f9e0ff */
[----:B------:R-:W-:Y:S01]  /*3d140*/  IMAD.WIDE.U32 R14, R36, R10, R14 ;  /* 0x0000000a240e7225 */ /* 0x000fe200078e000e */
[----:B------:R-:W-:-:S02]  /*3d150*/  MOV R97, R16 ;  /* 0x0000001000617202 */ /* 0x000fc40000000f00 */
        /* <DEDUP_REMOVED lines=38> */
.L_x_154:
        /* <DEDUP_REMOVED lines=8> */
.L_x_155:
[----:B------:R-:W-:Y:S05]  /*3d440*/  BSYNC.RECONVERGENT B3 ;  /* 0x0000000000037941 */ /* 0x000fea0003800200 */
.L_x_153:
[----:B------:R-:W-:Y:S02]  /*3d450*/  HFMA2 R15, -RZ, RZ, 0, 0 ;  /* 0x00000000ff0f7431 */ /* 0x000fe400000001ff */
[----:B------:R-:W-:Y:S01]  /*3d460*/  IMAD.WIDE.U32 R12, R77, R43, RZ ;  /* 0x0000002b4d0c7225 */ /* 0x000fe200078e00ff */
[----:B------:R-:W-:Y:S01]  /*3d470*/  BSSY.RECONVERGENT B3, `(.L_x_156) ;  /* 0x00001e5000037945 */ /* 0x000fe20003800200 */
[----:B------:R-:W-:Y:S02]  /*3d480*/  IADD3 R99, PT, PT, R99, -R27, RZ ;  /* 0x8000001b63637210 */ /* 0x000fe40007ffe0ff */
[----:B------:R-:W-:Y:S01]  /*3d490*/  IMAD.MOV.U32 R14, RZ, RZ, R13 ;  /* 0x000000ffff0e7224 */ /* 0x000fe200078e000d */
[----:B------:R-:W-:Y:S01]  /*3d4a0*/  IADD3 R67, PT, PT, R97, -R67, RZ ;  /* 0x8000004361437210 */ /* 0x000fe20007ffe0ff */
[----:B------:R-:W-:Y:S01]  /*3d4b0*/  IMAD.MOV.U32 R19, RZ, RZ, RZ ;  /* 0x000000ffff137224 */ /* 0x000fe200078e00ff */
[----:B------:R-:W-:Y:S01]  /*3d4c0*/  IADD3 R95, PT, PT, R40, -R95, RZ ;  /* 0x8000005f285f7210 */ /* 0x000fe20007ffe0ff */
[----:B------:R-:W-:-:S02]  /*3d4d0*/  IMAD.MOV.U32 R21, RZ, RZ, RZ ;  /* 0x000000ffff157224 */ /* 0x000fc400078e00ff */
        /* <DEDUP_REMOVED lines=16> */
[----:B------:R-:W-:Y:S02]  /*3d5e0*/  IMAD.MOV.U32 R20, RZ, RZ, R21 ;  /* 0x000000ffff147224 */ /* 0x000fe400078e0015 */
[----:B------:R-:W-:Y:S02]  /*3d5f0*/  HFMA2 R17, -RZ, RZ, 0, 0 ;  /* 0x00000000ff117431 */ /* 0x000fe400000001ff */
[----:B------:R-:W-:Y:S01]  /*3d600*/  IMAD.MOV.U32 R21, RZ, RZ, RZ ;  /* 0x000000ffff157224 */ /* 0x000fe200078e00ff */
[----:B------:R-:W-:Y:S01]  /*3d610*/  IADD3.X R13, PT, PT, RZ, RZ, RZ, P0, !PT ;  /* 0x000000ffff0d7210 */ /* 0x000fe200007fe4ff */
[----:B------:R-:W-:Y:S02]  /*3d620*/  IMAD.X R15, RZ, RZ, RZ, P1 ;  /* 0x000000ffff0f7224 */ /* 0x000fe400008e06ff */
[----:B------:R-:W-:-:S04]  /*3d630*/  IMAD.WIDE.U32 R20, R81, R43, R20 ;  /* 0x0000002b51147225 */ /* 0x000fc800078e0014 */
[----:B------:R-:W-:-:S04]  /*3d640*/  IMAD.WIDE.U32 R12, R79, R44, R12 ;  /* 0x0000002c4f0c7225 */ /* 0x000fc800078e000c */
[----:B------:R-:W-:Y:S01]  /*3d650*/  IMAD.WIDE.U32 R16, R77, R45, R16 ;  /* 0x0000002d4d107225 */ /* 0x000fe200078e0010 */
[----:B------:R-:W-:-:S03]  /*3d660*/  IADD3 R18, P0, PT, R20, R13, RZ ;  /* 0x0000000d14127210 */ /* 0x000fc60007f1e0ff */
[----:B------:R-:W-:-:S04]  /*3d670*/  IMAD.WIDE.U32 R14, R38, R5, R14 ;  /* 0x00000005260e7225 */ /* 0x000fc800078e000e */
[----:B------:R-:W-:Y:S01]  /*3d680*/  IMAD.X R19, RZ, RZ, RZ, P0 ;  /* 0x000000ffff137224 */ /* 0x000fe200000e06ff */
[----:B------:R-:W-:Y:S01]  /*3d690*/  IADD3 R12, P0, PT, R12, R17, RZ ;  /* 0x000000110c0c7210 */ /* 0x000fe20007f1e0ff */
[----:B------:R-:W-:Y:S01]  /*3d6a0*/  IMAD.MOV.U32 R20, RZ, RZ, R21 ;  /* 0x000000ffff147224 */ /* 0x000fe200078e0015 */
[----:B------:R-:W-:Y:S01]  /*3d6b0*/  MOV R21, RZ ;  /* 0x000000ff00157202 */ /* 0x000fe20000000f00 */
[----:B------:R-:W-:Y:S01]  /*3d6c0*/  IMAD.WIDE.U32 R18, R80, R44, R18 ;  /* 0x0000002c50127225 */ /* 0x000fe200078e0012 */
[----:B------:R-:W-:-:S03]  /*3d6d0*/  IADD3 R16, P1, PT, R16, R15, RZ ;  /* 0x0000000f10107210 */ /* 0x000fc60007f3e0ff */
[----:B------:R-:W-:Y:S01]  /*3d6e0*/  IMAD.X R13, RZ, RZ, RZ, P0 ;  /* 0x000000ffff0d7224 */ /* 0x000fe200000e06ff */
[----:B------:R-:W-:Y:S01]  /*3d6f0*/  IADD3.X R17, PT, PT, RZ, RZ, RZ, P1, !PT ;  /* 0x000000ffff117210 */ /* 0x000fe20000ffe4ff */
[----:B------:R-:W-:Y:S02]  /*3d700*/  IMAD R100, R14, R2, RZ ;  /* 0x000000020e647224 */ /* 0x000fe400078e02ff */
[----:B------:R-:W-:-:S04]  /*3d710*/  IMAD.WIDE.U32 R12, R78, R45, R12 ;  /* 0x0000002d4e0c7225 */ /* 0x000fc800078e000c */
[----:B------:R-:W-:Y:S01]  /*3d720*/  IMAD.WIDE.U32 R20, R82, R43, R20 ;  /* 0x0000002b52147225 */ /* 0x000fe200078e0014 */
[----:B------:R-:W-:-:S03]  /*3d730*/  IADD3 R18, P1, PT, R18, R13, RZ ;  /* 0x0000000d12127210 */ /* 0x000fc60007f3e0ff */
[----:B------:R-:W-:Y:S02]  /*3d740*/  HFMA2 R13, -RZ, RZ, 0, 0 ;  /* 0x00000000ff0d7431 */ /* 0x000fe400000001ff */
[----:B------:R-:W-:Y:S02]  /*3d750*/  IMAD.MOV.U32 R15, RZ, RZ, RZ ;  /* 0x000000ffff0f7224 */ /* 0x000fe400078e00ff */
[----:B------:R-:W-:-:S04]  /*3d760*/  IMAD.WIDE.U32 R16, R38, R6, R16 ;  /* 0x0000000626107225 */ /* 0x000fc800078e0010 */
[----:B------:R-:W-:Y:S01]  /*3d770*/  IMAD.HI.U32 R25, R100, R4, R14 ;  /* 0x0000000464197227 */ /* 0x000fe200078e000e */
[----:B------:R-:W-:-:S03]  /*3d780*/  IADD3 R14, P0, PT, R20, R19, RZ ;  /* 0x00000013140e7210 */ /* 0x000fc60007f1e0ff */
[----:B------:R-:W-:Y:S02]  /*3d790*/  IMAD.MOV.U32 R22, RZ, RZ, R21 ;  /* 0x000000ffff167224 */ /* 0x000fe400078e0015 */
        /* <DEDUP_REMOVED lines=22> */
[----:B------:R-:W-:Y:S01]  /*3d900*/  IMAD R43, R20, R2, RZ ;  /* 0x00000002142b7224 */ /* 0x000fe200078e02ff */
[----:B------:R-:W-:Y:S01]  /*3d910*/  IADD3.X R25, PT, PT, RZ, RZ, RZ, P0, !PT ;  /* 0x000000ffff197210 */ /* 0x000fe200007fe4ff */
[----:B------:R-:W-:Y:S02]  /*3d920*/  IMAD.MOV.U32 R12, RZ, RZ, R20 ;  /* 0x000000ffff0c7224 */ /* 0x000fe400078e0014 */
        /* <DEDUP_REMOVED lines=10> */
[----:B------:R-:W-:Y:S01]  /*3d9d0*/  IMAD.X R23, RZ, RZ, RZ, P1 ;  /* 0x000000ffff177224 */ /* 0x000fe200008e06ff */
        /* <DEDUP_REMOVED lines=18> */
[----:B------:R-:W-:Y:S02]  /*3db00*/  IMAD.X R15, RZ, RZ, RZ, P2 ;  /* 0x000000ffff0f7224 */ /* 0x000fe400010e06ff */
[----:B------:R-:W-:-:S04]  /*3db10*/  IMAD.WIDE.U32 R36, R84, R44, R36 ;  /* 0x0000002c54247225 */ /* 0x000fc800078e0024 */
[----:B------:R-:W-:-:S04]  /*3db20*/  IMAD.WIDE.U32 R22, R80, R46, R22 ;  /* 0x0000002e50167225 */ /* 0x000fc800078e0016 */
[----:B------:R-:W-:-:S04]  /*3db30*/  IMAD.WIDE.U32 R14, R78, R47, R14 ;  /* 0x0000002f4e0e7225 */ /* 0x000fc800078e000e */
[----:B------:R-:W-:Y:S01]  /*3db40*/  IMAD R44, R20, R2, RZ ;  /* 0x00000002142c7224 */ /* 0x000fe200078e02ff */
[----:B------:R-:W-:Y:S01]  /*3db50*/  IADD3 R22, P2, PT, R22, R15, RZ ;  /* 0x0000000f16167210 */ /* 0x000fe20007f5e0ff */
[----:B------:R-:W-:-:S04]  /*3db60*/  IMAD.WIDE.U32 R24, R82, R45, R24 ;  /* 0x0000002d52187225 */ /* 0x000fc800078e0018 */
[----:B------:R-:W-:Y:S02]  /*3db70*/  HFMA2 R15, -RZ, RZ, 0, 0 ;  /* 0x00000000ff0f7431 */ /* 0x000fe400000001ff */
        /* <DEDUP_REMOVED lines=37> */
[----:B------:R-:W-:-:S04]  /*3ddd0*/  IMAD.WIDE.U32 R18, R82, R46, R18 ;  /* 0x0000002e52127225 */ /* 0x000fc800078e0012 */
[----:B------:R-:W-:Y:S01]  /*3dde0*/  IMAD.MOV.U32 R15, RZ, RZ, RZ ;  /* 0x000000ffff0f7224 */ /* 0x000fe200078e00ff */
[----:B------:R-:W-:Y:S01]  /*3ddf0*/  IADD3 R102, P0, PT, R36, R19, RZ ;  /* 0x0000001324667210 */ /* 0x000fe20007f1e0ff */
[----:B------:R-:W-:Y:S01]  /*3de00*/  IMAD.X R23, RZ, RZ, RZ, P3 ;  /* 0x000000ffff177224 */ /* 0x000fe200018e06ff */
[----:B------:R-:W-:Y:S01]  /*3de10*/  IADD3 R18, P1, PT, R18, R25, RZ ;  /* 0x0000001912127210 */ /* 0x000fe20007f3e0ff */
[----:B------:R-:W-:Y:S01]  /*3de20*/  IMAD.WIDE.U32 R14, R77, R49, R14 ;  /* 0x000000314d0e7225 */ /* 0x000fe200078e000e */
[----:B------:R-:W-:-:S03]  /*3de30*/  IADD3.X R103, PT, PT, RZ, RZ, RZ, P0, !PT ;  /* 0x000000ffff677210 */ /* 0x000fc600007fe4ff */
[----:B------:R-:W-:Y:S01]  /*3de40*/  IMAD.WIDE.U32 R12, R100, R8, R12 ;  /* 0x00000008640c7225 */ /* 0x000fe200078e000c */
[----:B------:R-:W-:Y:S02]  /*3de50*/  IADD3 R20, P3, PT, R14, R17, RZ ;  /* 0x000000110e147210 */ /* 0x000fe40007f7e0ff */
[----:B------:R-:W-:Y:S01]  /*3de60*/  MOV R17, RZ ;  /* 0x000000ff00117202 */ /* 0x000fe20000000f00 */
[----:B------:R-:W-:Y:S01]  /*3de70*/  IMAD.X R19, RZ, RZ, RZ, P1 ;  /* 0x000000ffff137224 */ /* 0x000fe200008e06ff */
        /* <DEDUP_REMOVED lines=12> */
[----:B------:R-:W-:Y:S01]  /*3df40*/  IMAD R45, R22, R2, RZ ;  /* 0x00000002162d7224 */ /* 0x000fe200078e02ff */
[----:B------:R-:W-:Y:S01]  /*3df50*/  IADD3.X R15, PT, PT, RZ, RZ, RZ, P4, !PT ;  /* 0x000000ffff0f7210 */ /* 0x000fe200027fe4ff */
[----:B------:R-:W-:Y:S02]  /*3df60*/  IMAD.MOV.U32 R16, RZ, RZ, R22 ;  /* 0x000000ffff107224 */ /* 0x000fe400078e0016 */
[----:B------:R-:W-:Y:S02]  /*3df70*/  HFMA2 R25, -RZ, RZ, 0, 0 ;  /* 0x00000000ff197431 */ /* 0x000fe400000001ff */
[----:B------:R-:W-:-:S04]  /*3df80*/  IMAD.WIDE.U32 R20, R38, R10, R20 ;  /* 0x0000000a26147225 */ /* 0x000fc800078e0014 */
[----:B------:R-:W-:Y:S01]  /*3df90*/  IMAD.HI.U32 R22, R45, R4, R16 ;  /* 0x000000042d167227 */ /* 0x000fe200078e0010 */
[----:B------:R-:W-:-:S03]  /*3dfa0*/  IADD3 R16, P1, PT, R20, R13, RZ ;  /* 0x0000000d14107210 */ /* 0x000fc60007f3e0ff */
[----:B------:R-:W-:Y:S02]  /*3dfb0*/  IMAD.X R103, RZ, RZ, RZ, P2 ;  /* 0x000000ffff677224 */ /* 0x000fe400010e06ff */
[----:B------:R-:W-:Y:S02]  /*3dfc0*/  IMAD.X R19, RZ, RZ, RZ, P3 ;  /* 0x000000ffff137224 */ /* 0x000fe400018e06ff */
[----:B------:R-:W-:Y:S02]  /*3dfd0*/  IMAD.X R13, RZ, RZ, RZ, P0 ;  /* 0x000000ffff0d7224 */ /* 0x000fe400000e06ff */
[----:B------:R-:W-:-:S04]  /*3dfe0*/  IMAD.WIDE.U32 R102, R82, R47, R102 ;  /* 0x0000002f52667225 */ /* 0x000fc800078e0066 */
[----:B------:R-:W-:-:S04]  /*3dff0*/  IMAD.WIDE.U32 R18, R80, R48, R18 ;  /* 0x0000003050127225 */ /* 0x000fc800078e0012 */
[----:B------:R-:W-:Y:S01]  /*3e000*/  IMAD.WIDE.U32 R12, R43, R7, R12 ;  /* 0x000000072b0c7225 */ /* 0x000fe200078e000c */
[----:B------:R-:W-:-:S03]  /*3e010*/  IADD3 R102, P3, PT, R102, R19, RZ ;  /* 0x0000001366667210 */ /* 0x000fc60007f7e0ff */
[----:B------:R-:W-:Y:S01]  /*3e020*/  IMAD.X R17, RZ, RZ, RZ, P1 ;  /* 0x000000ffff117224 */ /* 0x000fe200008e06ff */
[----:B------:R-:W-:Y:S01]  /*3e030*/  IADD3 R12, P0, PT, R12, R23, RZ ;  /* 0x000000170c0c7210 */ /* 0x000fe20007f1e0ff */
[----:B------:R-:W-:-:S04]  /*3e040*/  IMAD.WIDE.U32 R36, R84, R46, R36 ;  /* 0x0000002e54247225 */ /* 0x000fc800078e0024 */
[----:B------:R-:W-:-:S04]  /*3e050*/  IMAD.WIDE.U32 R14, R78, R49, R14 ;  /* 0x000000314e0e7225 */ /* 0x000fc800078e000e */
[----:B------:R-:W-:Y:S01]  /*3e060*/  IMAD.WIDE.U32 R16, R100, R9, R16 ;  /* 0x0000000964107225 */ /* 0x000fe200078e0010 */
[----:B------:R-:W-:-:S03]  /*3e070*/  IADD3 R18, P1, PT, R18, R15, RZ ;  /* 0x0000000f12127210 */ /* 0x000fc60007f3e0ff */
[----:B------:R-:W-:Y:S01]  /*3e080*/  IMAD.MOV.U32 R24, RZ, RZ, R14 ;  /* 0x000000ffff187224 */ /* 0x000fe200078e000e */
[----:B------:R-:W-:Y:S01]  /*3e090*/  IADD3 R14, P2, PT, R36, R103, RZ ;  /* 0x00000067240e7210 */ /* 0x000fe20007f5e0ff */
[----:B------:R-:W-:Y:S01]  /*3e0a0*/  IMAD.X R19, RZ, RZ, RZ, P1 ;  /* 0x000000ffff137224 */ /* 0x000fe200008e06ff */
        /* <DEDUP_REMOVED lines=21> */
[----:B------:R-:W-:Y:S01]  /*3e200*/  IADD3 R20, P4, PT, R20, R17, RZ ;  /* 0x0000001114147210 */ /* 0x000fe20007f9e0ff */
[----:B------:R-:W-:Y:S01]  /*3e210*/  IMAD.WIDE.U32 R36, R43, R8, R36 ;  /* 0x000000082b247225 */ /* 0x000fe200078e0024 */
[----:B------:R-:W-:-:S03]  /*3e220*/  IADD3.X R17, PT, PT, RZ, RZ, RZ, P1, !PT ;  /* 0x000000ffff117210 */ /* 0x000fc60000ffe4ff */
[----:B------:R-:W-:Y:S01]  /*3e230*/  IMAD.WIDE.U32 R22, R45, R5, R22 ;  /* 0x000000052d167225 */ /* 0x000fe200078e0016 */
[----:B------:R-:W-:-:S03]  /*3e240*/  IADD3 R12, P1, PT, R36, R13, RZ ;  /* 0x0000000d240c7210 */ /* 0x000fc60007f3e0ff */
[----:B------:R-:W-:Y:S02]  /*3e250*/  IMAD.X R15, RZ, RZ, RZ, P0 ;  /* 0x000000ffff0f7224 */ /* 0x000fe400000e06ff */
[----:B------:R-:W-:-:S04]  /*3e260*/  IMAD.WIDE.U32 R24, R78, R76, R18 ;  /* 0x0000004c4e187225 */ /* 0x000fc800078e0012 */
[----:B------:R-:W-:Y:S02]  /*3e270*/  IMAD R38, R22, R2, RZ ;  /* 0x0000000216267224 */ /* 0x000fe400078e02ff */
[----:B------:R-:W-:Y:S02]  /*3e280*/  IMAD.MOV.U32 R18, RZ, RZ, R22 ;  /* 0x000000ffff127224 */ /* 0x000fe400078e0016 */
[----:B------:R-:W-:Y:S02]  /*3e290*/  IMAD.MOV.U32 R19, RZ, RZ, RZ ;  /* 0x000000ffff137224 */ /* 0x000fe400078e00ff */
[----:B------:R-:W-:-:S04]  /*3e2a0*/  IMAD.WIDE.U32 R102, R80, R49, R102 ;  /* 0x0000003150667225 */ /* 0x000fc800078e0066 */
[----:B------:R-:W-:-:S04]  /*3e2b0*/  IMAD.WIDE.U32 R14, R82, R48, R14 ;  /* 0x00000030520e7225 */ /* 0x000fc800078e000e */
[----:B------:R-:W-:-:S04]  /*3e2c0*/  IMAD.WIDE.U32 R16, R84, R47, R16 ;  /* 0x0000002f54107225 */ /* 0x000fc800078e0010 */
[----:B------:R-:W-:Y:S01]  /*3e2d0*/  IMAD.HI.U32 R18, R38, R4, R18 ;  /* 0x0000000426127227 */ /* 0x000fe200078e0012 */
[----:B------:R-:W-:Y:S02]  /*3e2e0*/  IADD3 R19, P2, PT, R24, R21, RZ ;  /* 0x0000001518137210 */ /* 0x000fe40007f5e0ff */
[----:B------:R-:W-:Y:S01]  /*3e2f0*/  IADD3.X R21, PT, PT, RZ, RZ, RZ, P4, !PT ;  /* 0x000000ffff157210 */ /* 0x000fe200027fe4ff */
[----:B------:R-:W-:Y:S01]  /*3e300*/  IMAD.X R13, RZ, RZ, RZ, P1 ;  /* 0x000000ffff0d7224 */ /* 0x000fe200008e06ff */
[----:B------:R-:W-:Y:S01]  /*3e310*/  IADD3 R24, P3, PT, R102, R25, RZ ;  /* 0x0000001966187210 */ /* 0x000fe20007f7e0ff */
[----:B------:R-:W-:Y:S01]  /*3e320*/  IMAD.IADD R66, R98, 0x1, -R66 ;  /* 0x0000000162427824 */ /* 0x000fe200078e0a42 */
        /* <DEDUP_REMOVED lines=55> */
[----:B------:R-:W-:-:S03]  /*3e6a0*/  IADD3 R14, P3, PT, R14, R103, RZ ;  /* 0x000000670e0e7210 */ /* 0x000fc60007f7e0ff */
[----:B------:R-:W-:Y:S02]  /*3e6b0*/  IMAD.X R37, RZ, RZ, RZ, P5 ;  /* 0x000000ffff257224 */ /* 0x000fe400028e06ff */
[----:B------:R-:W-:Y:S02]  /*3e6c0*/  IMAD R24, R18, R2, RZ ;  /* 0x0000000212187224 */ /* 0x000fe400078e02ff */
[----:B------:R-:W-:Y:S02]  /*3e6d0*/  IMAD.MOV.U32 R20, RZ, RZ, R18 ;  /* 0x000000ffff147224 */ /* 0x000fe400078e0012 */
[----:B------:R-:W-:Y:S02]  /*3e6e0*/  IMAD.MOV.U32 R21, RZ, RZ, RZ ;  /* 0x000000ffff157224 */ /* 0x000fe400078e00ff */
[----:B------:R-:W-:Y:S01]  /*3e6f0*/  IMAD.X R13, RZ, RZ, RZ, P4 ;  /* 0x000000ffff0d7224 */ /* 0x000fe200020e06ff */
[----:B------:R-:W-:Y:S01]  /*3e700*/  IADD3 R103, P4, PT, R102, R15, RZ ;  /* 0x0000000f66677210 */ /* 0x000fe20007f9e0ff */
[----:B------:R-:W-:Y:S01]  /*3e710*/  IMAD.WIDE.U32 R36, R43, R11, R36 ;  /* 0x0000000b2b247225 */ /* 0x000fe200078e0024 */
[----:B------:R-:W-:-:S03]  /*3e720*/  IADD3.X R15, PT, PT, RZ, RZ, RZ, P3, !PT ;  /* 0x000000ffff0f7210 */ /* 0x000fc60001ffe4ff */
[----:B------:R-:W-:Y:S01]  /*3e730*/  IMAD.X R23, RZ, RZ, RZ, P0 ;  /* 0x000000ffff177224 */ /* 0x000fe200000e06ff */
[----:B------:R-:W-:Y:S01]  /*3e740*/  IADD3 R47, P0, PT, R37, R47, RZ ;  /* 0x0000002f252f7210 */ /* 0x000fe20007f1e0ff */
[----:B------:R-:W-:Y:S01]  /*3e750*/  IMAD.HI.U32 R25, R24, R4, R20 ;  /* 0x0000000418197227 */ /* 0x000fe200078e0014 */
[----:B------:R-:W-:-:S03]  /*3e760*/  IADD3.X R20, PT, PT, RZ, RZ, RZ, P2, !PT ;  /* 0x000000ffff147210 */ /* 0x000fc600017fe4ff */
        /* <DEDUP_REMOVED lines=45> */
[----:B------:R-:W-:Y:S01]  /*3ea40*/  IMAD R2, R20, R2, RZ ;  /* 0x0000000214027224 */ /* 0x000fe200078e02ff */
[----:B------:R-:W-:Y:S01]  /*3ea50*/  IADD3 R15, P2, PT, R19, R43, RZ ;  /* 0x0000002b130f7210 */ /* 0x000fe20007f5e0ff */
[----:B------:R-:W-:Y:S01]  /*3ea60*/  IMAD.MOV.U32 R21, RZ, RZ, RZ ;  /* 0x000000ffff157224 */ /* 0x000fe200078e00ff */
[----:B------:R-:W-:Y:S01]  /*3ea70*/  IADD3 R25, P3, PT, R14, R25, RZ ;  /* 0x000000190e197210 */ /* 0x000fe20007f7e0ff */
[----:B------:R-:W-:Y:S02]  /*3ea80*/  IMAD.X R13, RZ, RZ, RZ, P6 ;  /* 0x000000ffff0d7224 */ /* 0x000fe400030e06ff */
[----:B------:R-:W-:-:S04]  /*3ea90*/  IMAD.WIDE.U32 R16, R45, R10, R16 ;  /* 0x0000000a2d107225 */ /* 0x000fc800078e0010 */
[----:B------:R-:W-:Y:S01]  /*3eaa0*/  IMAD.WIDE.U32 R36, R38, R8, R36 ;  /* 0x0000000826247225 */ /* 0x000fe200078e0024 */
[----:B------:R-:W-:-:S03]  /*3eab0*/  IADD3 R14, P6, PT, R17, R15, RZ ;  /* 0x0000000f110e7210 */ /* 0x000fc60007fde0ff */
        /* <DEDUP_REMOVED lines=51> */
[----:B------:R-:W-:Y:S01]  /*3edf0*/  IMAD.IADD R96, R35, 0x1, -R96 ;  /* 0x0000000123607824 */ /* 0x000fe200078e0a60 */
        /* <DEDUP_REMOVED lines=17> */
[----:B------:R-:W-:Y:S02]  /*3ef10*/  IADD3 R22, P2, PT, R22, R13, RZ ;  /* 0x0000000d16167210 */ /* 0x000fe40007f5e0ff */
[----:B------:R-:W-:Y:S01]  /*3ef20*/  IADD3.X R13, PT, PT, RZ, RZ, RZ, P4, !PT ;  /* 0x000000ffff0d7210 */ /* 0x000fe200027fe4ff */
[----:B------:R-:W-:Y:S01]  /*3ef30*/  IMAD.IADD R98, R39, 0x1, -R26 ;  /* 0x0000000127627824 */ /* 0x000fe200078e0a1a */
[----:B------:R-:W-:Y:S01]  /*3ef40*/  IADD3 R20, P6, PT, R24, R19, RZ ;  /* 0x0000001318147210 */ /* 0x000fe20007fde0ff */
[----:B------:R-:W-:Y:S01]  /*3ef50*/  IMAD.IADD R85, R42, 0x1, -R85 ;  /* 0x000000012a557824 */ /* 0x000fe200078e0a55 */
[----:B------:R-:W-:Y:S01]  /*3ef60*/  IADD3 R15, P3, PT, R15, R22, RZ ;  /* 0x000000160f0f7210 */ /* 0x000fe20007f7e0ff */
[----:B------:R-:W-:Y:S01]  /*3ef70*/  IMAD.IADD R94, R41, 0x1, -R94 ;  /* 0x00000001295e7824 */ /* 0x000fe200078e0a5e */
[----:B------:R-:W-:Y:S01]  /*3ef80*/  IADD3 R13, PT, PT, R13, R23, R17 ;  /* 0x000000170d0d7210 */ /* 0x000fe20007ffe011 */
[----:B------:R-:W-:Y:S01]  /*3ef90*/  IMAD.X R21, RZ, RZ, RZ, P6 ;  /* 0x000000ffff157224 */ /* 0x000fe200030e06ff */
[----:B------:R-:W-:Y:S01]  /*3efa0*/  IADD3 R25, P4, PT, R25, R15, RZ ;  /* 0x0000000f19197210 */ /* 0x000fe20007f9e0ff */
[----:B------:R-:W-:Y:S01]  /*3efb0*/  IMAD.X R15, RZ, RZ, RZ, P1 ;  /* 0x000000ffff0f7224 */ /* 0x000fe200008e06ff */
[----:B------:R-:W-:Y:S01]  /*3efc0*/  IADD3.X R24, PT, PT, RZ, RZ, RZ, P0, !PT ;  /* 0x000000ffff187210 */ /* 0x000fe200007fe4ff */
[----:B------:R-:W-:-:S03]  /*3efd0*/  IMAD.WIDE.U32 R22, R2, R10, R20 ;  /* 0x0000000a02167225 */ /* 0x000fc600078e0014 */
[----:B------:R-:W-:Y:S01]  /*3efe0*/  IADD3 R13, PT, PT, R24, R13, R15 ;  /* 0x0000000d180d7210 */ /* 0x000fe20007ffe00f */
[----:B------:R-:W-:Y:S01]  /*3eff0*/  IMAD.X R15, RZ, RZ, RZ, P2 ;  /* 0x000000ffff0f7224 */ /* 0x000fe200010e06ff */
[----:B------:R-:W-:Y:S01]  /*3f000*/  IADD3 R20, P0, PT, R23, R25, RZ ;  /* 0x0000001917147210 */ /* 0x000fe20007f1e0ff */
[----:B------:R-:W-:Y:S02]  /*3f010*/  IMAD.X R24, RZ, RZ, RZ, P3 ;  /* 0x000000ffff187224 */ /* 0x000fe400018e06ff */
[----:B------:R-:W-:Y:S01]  /*3f020*/  IMAD.MOV.U32 R105, RZ, RZ, R12 ;  /* 0x000000ffff697224 */ /* 0x000fe200078e000c */
[----:B------:R-:W-:Y:S01]  /*3f030*/  IADD3.X R21, PT, PT, RZ, RZ, RZ, P0, !PT ;  /* 0x000000ffff157210 */ /* 0x000fe200007fe4ff */
[----:B------:R-:W-:Y:S01]  /*3f040*/  IMAD.MOV.U32 R23, RZ, RZ, R16 ;  /* 0x000000ffff177224 */ /* 0x000fe200078e0010 */
        /* <DEDUP_REMOVED lines=31> */
.L_x_157:
        /* <DEDUP_REMOVED lines=8> */
.L_x_158:
[----:B------:R-:W-:Y:S05]  /*3f2c0*/  BSYNC.RECONVERGENT B3 ;  /* 0x0000000000037941 */ /* 0x000fea0003800200 */
.L_x_156:
[----:B------:R-:W-:Y:S01]  /*3f2d0*/  IMAD.WIDE.U32 R100, R14, 0x2, RZ ;  /* 0x000000020e647825 */ /* 0x000fe200078e00ff */
[----:B------:R-:W-:-:S03]  /*3f2e0*/  MOV R13, RZ ;  /* 0x000000ff000d7202 */ /* 0x000fc60000000f00 */
[----:B------:R-:W-:Y:S02]  /*3f2f0*/  HFMA2 R19, -RZ, RZ, 0, 0 ;  /* 0x00000000ff137431 */ /* 0x000fe400000001ff */
[----:B------:R-:W-:Y:S02]  /*3f300*/  IMAD.MOV.U32 R12, RZ, RZ, R101 ;  /* 0x000000ffff0c7224 */ /* 0x000fe400078e0065 */
[----:B------:R-:W-:Y:S02]  /*3f310*/  IMAD.MOV.U32 R15, RZ, RZ, RZ ;  /* 0x000000ffff0f7224 */ /* 0x000fe400078e00ff */
[----:B------:R-:W-:-:S04]  /*3f320*/  IMAD.WIDE.U32 R12, R18, 0x2, R12 ;  /* 0x00000002120c7825 */ /* 0x000fc800078e000c */
[----:B------:R-:W-:Y:S01]  /*3f330*/  IMAD.MOV.U32 R14, RZ, RZ, R13 ;  /* 0x000000ffff0e7224 */ /* 0x000fe200078e000d */
[----:B------:R-:W-:Y:S01]  /*3f340*/  SHF.R.U32.HI R13, RZ, 0x1f, R105 ;  /* 0x0000001fff0d7819 */ /* 0x000fe20000011669 */
[----:B------:R-:W-:Y:S02]  /*3f350*/  IMAD.MOV.U32 R17, RZ, RZ, RZ ;  /* 0x000000ffff117224 */ /* 0x000fe400078e00ff */
[----:B------:R-:W-:-:S04]  /*3f360*/  IMAD.WIDE.U32 R14, R22, 0x2, R14 ;  /* 0x00000002160e7825 */ /* 0x000fc800078e000e */
[----:B------:R-:W-:Y:S01]  /*3f370*/  IMAD.WIDE.U32 R22, R23, 0x2, RZ ;  /* 0x0000000217167825 */ /* 0x000fe200078e00ff */
[----:B------:R-:W-:-:S03]  /*3f380*/  MOV R16, R15 ;  /* 0x0000000f00107202 */ /* 0x000fc60000000f00 */
[----:B------:R-:W-:Y:S01]  /*3f390*/  IMAD.MOV.U32 R101, RZ, RZ, R12 ;  /* 0x000000ffff657224 */ /* 0x000fe200078e000c */
[----:B------:R-:W-:Y:S01]  /*3f3a0*/  LOP3.LUT R100, R23, R100, RZ, 0xfc, !PT ;  /* 0x0000006417647212 */ /* 0x000fe200078efcff */
[----:B------:R-:W-:-:S04]  /*3f3b0*/  IMAD.WIDE.U32 R16, R20, 0x2, R16 ;  /* 0x0000000214107825 */ /* 0x000fc800078e0010 */
[----:B------:R-:W-:Y:S01]  /*3f3c0*/  IMAD.MOV.U32 R18, RZ, RZ, R17 ;  /* 0x000000ffff127224 */ /* 0x000fe200078e0011 */
[----:B------:R-:W-:Y:S01]  /*3f3d0*/  MOV R103, R16 ;  /* 0x0000001000677202 */ /* 0x000fe20000000f00 */
[----:B------:R-:W-:-:S04]  /*3f3e0*/  IMAD.WIDE.U32 R20, R36, 0x2, RZ ;  /* 0x0000000224147825 */ /* 0x000fc800078e00ff */
[----:B------:R-:W-:Y:S01]  /*3f3f0*/  IMAD.WIDE.U32 R18, R2, 0x2, R18 ;  /* 0x0000000202127825 */ /* 0x000fe200078e0012 */
[----:B------:R-:W-:Y:S02]  /*3f400*/  LOP3.LUT R97, R21, R22, RZ, 0xfc, !PT ;  /* 0x0000001615617212 */ /* 0x000fe400078efcff */
[----:B------:R-:W-:Y:S01]  /*3f410*/  LOP3.LUT R102, R20, R13, RZ, 0xfc, !PT ;  /* 0x0000000d14667212 */ /* 0x000fe200078efcff */
[----:B------:R-:W-:Y:S01]  /*3f420*/  IMAD.MOV.U32 R104, RZ, RZ, R14 ;  /* 0x000000ffff687224 */ /* 0x000fe200078e000e */
[C---:B------:R-:W-:Y:S01]  /*3f430*/  ISETP.GT.U32.AND P0, PT, R18.reuse, R11, PT ;  /* 0x0000000b1200720c */ /* 0x040fe20003f04070 */
[----:B------:R-:W-:Y:S01]  /*3f440*/  IMAD.MOV.U32 R106, RZ, RZ, R18 ;  /* 0x000000ffff6a7224 */ /* 0x000fe200078e0012 */
[----:B------:R-:W-:Y:S01]  /*3f450*/  ISETP.GT.U32.AND P1, PT, R18, -0x1, PT ;  /* 0xffffffff1200780c */ /* 0x000fe20003f24070 */
[----:B------:R-:W-:-:S03]  /*3f460*/  IMAD.SHL.U32 R105, R105, 0x2, RZ ;  /* 0x0000000269697824 */ /* 0x000fc600078e00ff */
[----:B------:R-:W-:-:S13]  /*3f470*/  ISETP.GT.U32.OR.EX P0, PT, R19, RZ, P0, P1 ;  /* 0x000000ff1300720c */ /* 0x000fda0000704510 */
        /* <DEDUP_REMOVED lines=27> */
.L_x_159:
        /* <DEDUP_REMOVED lines=8> */
[----:B------:R-:W-:-:S07]  /*3f6b0*/  IMAD.IADD R106, R106, 0x1, -R11 ;  /* 0x000000016a6a7824 */ /* 0x000fce00078e0a0b */
.L_x_116:
[----:B------:R-:W-:Y:S05]  /*3f6c0*/  BSYNC.RECONVERGENT B2 ;  /* 0x0000000000027941 */ /* 0x000fea0003800200 */
.L_x_115:
[----:B------:R-:W-:Y:S01]  /*3f6d0*/  SHF.L.W.U32.HI R0, R0, 0x1f, R28 ;  /* 0x0000001f00007819 */ /* 0x000fe20000010e1c */
[----:B------:R-:W-:Y:S01]  /*3f6e0*/  IMAD.MOV.U32 R5, RZ, RZ, R59 ;  /* 0x000000ffff057224 */ /* 0x000fe200078e003b */
        /* <DEDUP_REMOVED lines=8> */
[----:B------:R-:W-:Y:S01]  /*3f770*/  LOP3.LUT R4, R29, R0, R28, 0xfe, !PT ;  /* 0x000000001d047212 */ /* 0x000fe200078efe1c */
[----:B------:R-:W-:Y:S01]  /*3f780*/  IMAD.MOV.U32 R14, RZ, RZ, R87 ;  /* 0x000000ffff0e7224 */ /* 0x000fe200078e0057 */
[----:B------:R-:W-:Y:S01]  /*3f790*/  SHF.L.W.U32.HI R32, R32, 0x1f, R33 ;  /* 0x0000001f20207819 */ /* 0x000fe20000010e21 */
[----:B------:R-:W-:Y:S01]  /*3f7a0*/  IMAD.MOV.U32 R16, RZ, RZ, R89 ;  /* 0x000000ffff107224 */ /* 0x000fe200078e0059 */
[----:B------:R-:W-:Y:S01]  /*3f7b0*/  SHF.L.W.U32.HI R33, R33, 0x1f, R34 ;  /* 0x0000001f21217819 */ /* 0x000fe20000010e22 */
[----:B------:R-:W-:Y:S01]  /*3f7c0*/  IMAD.MOV.U32 R17, RZ, RZ, R90 ;  /* 0x000000ffff117224 */ /* 0x000fe200078e005a */
[----:B------:R-:W-:Y:S01]  /*3f7d0*/  LOP3.LUT R4, R31, R4, R30, 0xfe, !PT ;  /* 0x000000041f047212 */ /* 0x000fe200078efe1e */
[----:B------:R-:W-:Y:S01]  /*3f7e0*/  IMAD.MOV.U32 R19, RZ, RZ, R69 ;  /* 0x000000ffff137224 */ /* 0x000fe200078e0045 */
[----:B------:R-:W-:Y:S01]  /*3f7f0*/  SHF.R.U32.HI R34, RZ, 0x1, R34 ;  /* 0x00000001ff227819 */ /* 0x000fe20000011622 */
        /* <DEDUP_REMOVED lines=41> */
[----:B------:R-:W-:Y:S06]  /*3fa90*/  @P0 BRA `(.L_x_160) ;  /* 0xfffffc0c00700947 */ /* 0x000fec000383ffff */
.L_x_6:
[----:B------:R-:W-:Y:S05]  /*3faa0*/  BSYNC.RECONVERGENT B1 ;  /* 0x0000000000017941 */ /* 0x000fea0003800200 */
.L_x_5:
[----:B------:R-:W-:Y:S05]  /*3fab0*/  WARPSYNC.ALL ;  /* 0x0000000000007948 */ /* 0x000fea0003800000 */
[----:B------:R-:W0:Y:S01]  /*3fac0*/  S2R R31, SR_TID.X ;  /* 0x00000000001f7919 */ /* 0x000e220000002100 */
[----:B------:R-:W0:Y:S01]  /*3fad0*/  S2UR UR6, SR_CTAID.X ;  /* 0x00000000000679c3 */ /* 0x000e220000002500 */
[----:B------:R-:W-:Y:S01]  /*3fae0*/  ISETP.NE.AND P0, PT, R3, RZ, PT ;  /* 0x000000ff0300720c */ /* 0x000fe20003f05270 */
[----:B------:R-:W-:Y:S01]  /*3faf0*/  BSSY.RECONVERGENT B3, `(.L_x_161) ;  /* 0x0000f45000037945 */ /* 0x000fe20003800200 */
[----:B------:R-:W1:Y:S03]  /*3fb00*/  LDCU UR14, c[0x3][0xe0] ;  /* 0x00c01c00ff0e77ac */ /* 0x000e660008000800 */
[----:B------:R-:W-:Y:S02]  /*3fb10*/  BSSY.RELIABLE B1, `(.L_x_162) ;  /* 0x000000c000017945 */ /* 0x000fe40003800100 */
[----:B------:R-:W0:Y:S08]  /*3fb20*/  LDC R0, c[0x0][0x360] ;  /* 0x0000d800ff007b82 */ /* 0x000e300000000800 */
[----:B------:R-:W2:Y:S01]  /*3fb30*/  LDC.64 R28, c[0x0][0x380] ;  /* 0x0000e000ff1c7b82 */ /* 0x000ea20000000a00 */
[----:B0-----:R-:W-:-:S04]  /*3fb40*/  IMAD R0, R0, UR6, R31 ;  /* 0x0000000600007c24 */ /* 0x001fc8000f8e021f */
[----:B--2---:R-:W-:Y:S01]  /*3fb50*/  IMAD.WIDE R2, R0, 0x44, R28 ;  /* 0x0000004400027825 */ /* 0x004fe200078e021c */
[----:B-1----:R-:W-:Y:S06]  /*3fb60*/  @P0 BRA `(.L_x_163) ;  /* 0x0000000000180947 */ /* 0x002fec0003800000 */
[----:B------:R-:W-:-:S04]  /*3fb70*/  LOP3.LUT R28, R22, R20, R21, 0xfe, !PT ;  /* 0x00000014161c7212 */ /* 0x000fc800078efe15 */
[----:B------:R-:W-:-:S04]  /*3fb80*/  LOP3.LUT R28, R24, R28, R23, 0xfe, !PT ;  /* 0x0000001c181c7212 */ /* 0x000fc800078efe17 */
[----:B------:R-:W-:-:S04]  /*3fb90*/  LOP3.LUT R28, R26, R28, R25, 0xfe, !PT ;  /* 0x0000001c1a1c7212 */ /* 0x000fc800078efe19 */
[----:B------:R-:W-:-:S13]  /*3fba0*/  LOP3.LUT P0, RZ, R28, R27, RZ, 0xfc, !PT ;  /* 0x0000001b1cff7212 */ /* 0x000fda000780fcff */
[----:B------:R-:W-:Y:S05]  /*3fbb0*/  @P0 BREAK.RELIABLE B1 ;  /* 0x0000000000010942 */ /* 0x000fea0003800100 */
[----:B------:R-:W-:Y:S05]  /*3fbc0*/  @P0 BRA `(.L_x_164) ;  /* 0x0000000000500947 */ /* 0x000fea0003800000 */
.L_x_163:
[----:B------:R-:W-:Y:S05]  /*3fbd0*/  BSYNC.RELIABLE B1 ;  /* 0x0000000000017941 */ /* 0x000fea0003800100 */
.L_x_162:
[----:B------:R-:W-:Y:S01]  /*3fbe0*/  IMAD.MOV.U32 R5, RZ, RZ, 0x1 ;  /* 0x00000001ff057424 */ /* 0x000fe200078e00ff */
[----:B------:R2:W-:Y:S04]  /*3fbf0*/  STG.E desc[UR4][R2.64], RZ ;  /* 0x000000ff02007986 */ /* 0x0005e8000c101904 */
        /* <DEDUP_REMOVED lines=15> */
[----:B------:R2:W-:Y:S01]  /*3fcf0*/  STG.E desc[UR4][R2.64+0x40], R5 ;  /* 0x0000400502007986 */ /* 0x0005e2000c101904 */
[----:B------:R-:W-:Y:S05]  /*3fd00*/  BRA `(.L_x_165) ;  /* 0x000000f0008c7947 */ /* 0x000fea0003800000 */
.L_x_164:
[----:B------:R-:W0:Y:S01]  /*3fd10*/  LDCU.64 UR6, c[0x3][0x120] ;  /* 0x00c02400ff0677ac */ /* 0x000e220008000a00 */
[----:B------:R-:W-:Y:S01]  /*3fd20*/  BSSY.RECONVERGENT B2, `(.L_x_166) ;  /* 0x0000757000027945 */ /* 0x000fe20003800200 */
[----:B------:R-:W-:Y:S02]  /*3fd30*/  HFMA2 R3, -RZ, RZ, 0, 5.9604644775390625e-08 ;  /* 0x00000001ff037431 */ /* 0x000fe400000001ff */
[----:B------:R-:W-:Y:S01]  /*3fd40*/  IMAD.MOV.U32 R2, RZ, RZ, RZ ;  /* 0x000000ffff027224 */ /* 0x000fe200078e00ff */
[----:B------:R-:W1:Y:S01]  /*3fd50*/  LDCU.128 UR8, c[0x3][0x110] ;  /* 0x00c02200ff0877ac */ /* 0x000e620008000c00 */
[----:B------:R-:W-:Y:S02]  /*3fd60*/  CS2R R28, SRZ ;  /* 0x00000000001c7805 */ /* 0x000fe4000001ff00 */
[----:B------:R-:W-:Y:S02]  /*3fd70*/  CS2R R30, SRZ ;  /* 0x00000000001e7805 */ /* 0x000fe4000001ff00 */
[----:B------:R-:W-:-:S02]  /*3fd80*/  CS2R R32, SRZ ;  /* 0x0000000000207805 */ /* 0x000fc4000001ff00 */
[----:B0-----:R-:W-:-:S04]  /*3fd90*/  ISETP.NE.AND P0, PT, R26, UR6, PT ;  /* 0x000000061a007c0c */ /* 0x001fc8000bf05270 */
[----:B------:R-:W-:Y:S01]  /*3fda0*/  ISETP.EQ.AND P0, PT, R27, UR7, !P0 ;  /* 0x000000071b007c0c */ /* 0x000fe2000c702270 */
[----:B------:R-:W0:Y:S03]  /*3fdb0*/  LDCU.64 UR6, c[0x3][0x108] ;  /* 0x00c02100ff0677ac */ /* 0x000e260008000a00 */
[----:B-1----:R-:W-:-:S04]  /*3fdc0*/  ISETP.EQ.AND P0, PT, R25, UR11, P0 ;  /* 0x0000000b19007c0c */ /* 0x002fc80008702270 */
[----:B------:R-:W-:-:S04]  /*3fdd0*/  ISETP.EQ.AND P0, PT, R24, UR10, P0 ;  /* 0x0000000a18007c0c */ /* 0x000fc80008702270 */
[----:B------:R-:W-:-:S04]  /*3fde0*/  ISETP.EQ.AND P0, PT, R23, UR9, P0 ;  /* 0x0000000917007c0c */ /* 0x000fc80008702270 */
[----:B------:R-:W-:Y:S02]  /*3fdf0*/  ISETP.EQ.AND P0, PT, R22, UR8, P0 ;  /* 0x0000000816007c0c */ /* 0x000fe40008702270 */
[----:B0-----:R-:W-:Y:S02]  /*3fe00*/  ISETP.EQ.AND P1, PT, R20, UR6, PT ;  /* 0x0000000614007c0c */ /* 0x001fe4000bf22270 */
[----:B------:R-:W-:-:S13]  /*3fe10*/  ISETP.EQ.AND P0, PT, R21, UR7, P0 ;  /* 0x0000000715007c0c */ /* 0x000fda0008702270 */
[----:B------:R-:W-:Y:S05]  /*3fe20*/  @P0 BRA P1, `(.L_x_167) ;  /* 0x0000007400180947 */ /* 0x000fea0000800000 */
[----:B------:R-:W-:Y:S01]  /*3fe30*/  IMAD.MOV.U32 R34, RZ, RZ, -0x3d3 ;  /* 0xfffffc2dff227424 */ /* 0x000fe200078e00ff */
[----:B------:R-:W-:Y:S01]  /*3fe40*/  MOV R3, 0x1 ;  /* 0x0000000100037802 */ /* 0x000fe20000000f00 */
[----:B------:R-:W-:Y:S01]  /*3fe50*/  IMAD.MOV.U32 R2, RZ, RZ, RZ ;  /* 0x000000ffff027224 */ /* 0x000fe200078e00ff */
[----:B------:R-:W-:Y:S01]  /*3fe60*/  MOV R47, R22 ;  /* 0x00000016002f7202 */ /* 0x000fe20000000f00 */
[----:B------:R-:W-:Y:S01]  /*3fe70*/  IMAD.MOV.U32 R69, RZ, RZ, R20 ;  /* 0x000000ffff457224 */ /* 0x000fe200078e0014 */
[----:B------:R-:W-:Y:S01]  /*3fe80*/  MOV R46, R25 ;  /* 0x00000019002e7202 */ /* 0x000fe20000000f00 */
[----:B------:R-:W-:Y:S01]  /*3fe90*/  IMAD.MOV.U32 R68, RZ, RZ, R21 ;  /* 0x000000ffff447224 */ /* 0x000fe200078e0015 */
[----:B------:R-:W-:Y:S01]  /*3fea0*/  MOV R38, 0xffffffff ;  /* 0xffffffff00267802 */ /* 0x000fe20000000f00 */
[----:B------:R-:W-:Y:S01]  /*3feb0*/  IMAD.MOV.U32 R80, RZ, RZ, R23 ;  /* 0x000000ffff507224 */ /* 0x000fe200078e0017 */
[----:B------:R-:W-:Y:S01]  /*3fec0*/  MOV R41, 0xffffffff ;  /* 0xffffffff00297802 */ /* 0x000fe20000000f00 */
[----:B------:R-:W-:Y:S01]  /*3fed0*/  IMAD.MOV.U32 R79, RZ, RZ, R24 ;  /* 0x000000ffff4f7224 */ /* 0x000fe200078e0018 */
[----:B------:R-:W-:Y:S01]  /*3fee0*/  MOV R44, 0xfffffffe ;  /* 0xfffffffe002c7802 */ /* 0x000fe20000000f00 */
[----:B------:R-:W-:-:S02]  /*3fef0*/  IMAD.MOV.U32 R35, RZ, RZ, R26 ;  /* 0x000000ffff237224 */ /* 0x000fc400078e001a */
[----:B------:R-:W-:Y:S02]  /*3ff00*/  IMAD.MOV.U32 R36, RZ, RZ, R27 ;  /* 0x000000ffff247224 */ /* 0x000fe400078e001b */
[----:B------:R-:W-:Y:S02]  /*3ff10*/  IMAD.MOV.U32 R39, RZ, RZ, -0x1 ;  /* 0xffffffffff277424 */ /* 0x000fe400078e00ff */
[----:B------:R-:W-:Y:S02]  /*3ff20*/  IMAD.MOV.U32 R40, RZ, RZ, -0x1 ;  /* 0xffffffffff287424 */ /* 0x000fe400078e00ff */
[----:B------:R-:W-:Y:S02]  /*3ff30*/  IMAD.MOV.U32 R42, RZ, RZ, -0x1 ;  /* 0xffffffffff2a7424 */ /* 0x000fe400078e00ff */
[----:B------:R-:W-:-:S07]  /*3ff40*/  IMAD.MOV.U32 R43, RZ, RZ, -0x1 ;  /* 0xffffffffff2b7424 */ /* 0x000fce00078e00ff */
.L_x_174:
[----:B------:R-:W-:-:S04]  /*3ff50*/  LOP3.LUT R37, R34, 0x1, RZ, 0xc0, !PT ;  /* 0x0000000122257812 */ /* 0x000fc800078ec0ff */
[----:B------:R-:W-:-:S13]  /*3ff60*/  ISETP.NE.U32.AND P0, PT, R37, 0x1, PT ;  /* 0x000000012500780c */ /* 0x000fda0003f05070 */
[----:B------:R-:W-:Y:S05]  /*3ff70*/  @P0 BRA `(.L_x_168) ;  /* 0x0000001c00a00947 */ /* 0x000fea0003800000 */
[----:B------:R-:W-:-:S04]  /*3ff80*/  IMAD.WIDE.U32 R56, R69, R3, RZ ;  /* 0x0000000345387225 */ /* 0x000fc800078e00ff */
[----:B------:R-:W-:Y:S01]  /*3ff90*/  HFMA2 R53, -RZ, RZ, 0, 0 ;  /* 0x00000000ff357431 */ /* 0x000fe200000001ff */
[----:B------:R-:W-:Y:S01]  /*3ffa0*/  BSSY.RECONVERGENT B4, `(.L_x_168) ;  /* 0x00001e5000047945 */ /* 0x000fe20003800200 */
[----:B------:R-:W-:Y:S02]  /*3ffb0*/  HFMA2 R67, -RZ, RZ, 0, 0 ;  /* 0x00000000ff437431 */ /* 0x000fe400000001ff */
[----:B------:R-:W-:Y:S02]  /*3ffc0*/  IMAD.MOV.U32 R48, RZ, RZ, R57 ;  /* 0x000000ffff307224 */ /* 0x000fe400078e0039 */
[----:B------:R-:W-:Y:S02]  /*3ffd0*/  IMAD.MOV.U32 R49, RZ, RZ, RZ ;  /* 0x000000ffff317224 */ /* 0x000fe400078e00ff */
[----:B------:R-:W-:Y:S02]  /*3ffe0*/  IMAD.MOV.U32 R51, RZ, RZ, RZ ;  /* 0x000000ffff337224 */ /* 0x000fe400078e00ff */
[----:B------:R-:W-:-:S04]  /*3fff0*/  IMAD.WIDE.U32 R48, R3, R68, R48 ;  /* 0x0000004403307225 */ /* 0x000fc800078e0030 */
[----:B------:R-:W-:Y:S01]  /*40000*/  IMAD.MOV.U32 R52, RZ, RZ, R48 ;  /* 0x000000ffff347224 */ /* 0x000fe200078e0030 */
[----:B------:R-:W-:Y:S01]  /*40010*/  MOV R50, R49 ;  /* 0x0000003100327202 */ /* 0x000fe20000000f00 */
[----:B------:R-:W-:Y:S02]  /*40020*/  IMAD.MOV.U32 R71, RZ, RZ, RZ ;  /* 0x000000ffff477224 */ /* 0x000fe400078e00ff */
[----:B------:R-:W-:Y:S02]  /*40030*/  IMAD R37, R56, UR14, RZ ;  /* 0x0000000e38257c24 */ /* 0x000fe4000f8e02ff */
[----:B------:R-:W-:-:S04]  /*40040*/  IMAD.WIDE.U32 R48, R3, R47, R50 ;  /* 0x0000002f03307225 */ /* 0x000fc800078e0032 */
[----:B------:R-:W-:-:S04]  /*40050*/  IMAD.WIDE.U32 R50, R2, R69, R52 ;  /* 0x0000004502327225 */ /* 0x000fc800078e0034 */
[----:B------:R-:W-:Y:S01]  /*40060*/  IMAD.MOV.U32 R57, RZ, RZ, RZ ;  /* 0x000000ffff397224 */ /* 0x000fe200078e00ff */
[----:B------:R-:W-:Y:S01]  /*40070*/  IADD3 R52, P0, PT, R48, R51, RZ ;  /* 0x0000003330347210 */ /* 0x000fe20007f1e0ff */
[----:B------:R-:W-:Y:S01]  /*40080*/  IMAD.MOV.U32 R48, RZ, RZ, R49 ;  /* 0x000000ffff307224 */ /* 0x000fe200078e0031 */
[----:B------:R-:W-:-:S03]  /*40090*/  MOV R49, RZ ;  /* 0x000000ff00317202 */ /* 0x000fc60000000f00 */
[----:B------:R-:W-:Y:S02]  /*400a0*/  IMAD.X R53, RZ, RZ, RZ, P0 ;  /* 0x000000ffff357224 */ /* 0x000fe400000e06ff */
[----:B------:R-:W-:-:S04]  /*400b0*/  IMAD.WIDE.U32 R48, R3, R80, R48 ;  /* 0x0000005003307225 */ /* 0x000fc800078e0030 */
        /* <DEDUP_REMOVED lines=8> */
[C---:B------:R-:W-:Y:S01]  /*40140*/  IMAD.WIDE.U32 R48, R3.reuse, R79, R48 ;  /* 0x0000004f03307225 */ /* 0x040fe200078e0030 */
[----:B------:R-:W-:Y:S02]  /*40150*/  IADD3 R60, P1, PT, R54, R53, RZ ;  /* 0x00000035363c7210 */ /* 0x000fe40007f3e0ff */
[----:B------:R-:W-:Y:S01]  /*40160*/  IADD3 R58, P0, PT, R48, R55, RZ ;  /* 0x00000037303a7210 */ /* 0x000fe20007f1e0ff */
[----:B------:R-:W-:Y:S01]  /*40170*/  IMAD.MOV.U32 R48, RZ, RZ, R49 ;  /* 0x000000ffff307224 */ /* 0x000fe200078e0031 */
[----:B------:R-:W-:Y:S01]  /*40180*/  IADD3.X R61, PT, PT, RZ, RZ, RZ, P1, !PT ;  /* 0x000000ffff3d7210 */ /* 0x000fe20000ffe4ff */
        /* <DEDUP_REMOVED lines=8> */
[----:B------:R-:W-:Y:S01]  /*40210*/  IMAD.MOV.U32 R70, RZ, RZ, R58 ;  /* 0x000000ffff467224 */ /* 0x000fe200078e003a */
        /* <DEDUP_REMOVED lines=46> */
[----:B------:R-:W-:-:S03]  /*40500*/  IADD3.X R65, PT, PT, RZ, RZ, RZ, P1, !PT ;  /* 0x000000ffff417210 */ /* 0x000fc60000ffe4ff */
[----:B------:R-:W-:Y:S02]  /*40510*/  IMAD.X R61, RZ, RZ, RZ, P2 ;  /* 0x000000ffff3d7224 */ /* 0x000fe400010e06ff */
[----:B------:R-:W-:-:S04]  /*40520*/  IMAD.WIDE.U32 R58, R28, R35, R62 ;  /* 0x000000231c3a7225 */ /* 0x000fc800078e003e */
[----:B------:R-:W-:Y:S01]  /*40530*/  IMAD.WIDE.U32 R62, R29, R79, R64 ;  /* 0x0000004f1d3e7225 */ /* 0x000fe200078e0040 */
[----:B------:R-:W-:-:S03]  /*40540*/  IADD3 R2, P0, PT, R3, R59, RZ ;  /* 0x0000003b03027210 */ /* 0x000fc60007f1e0ff */
[----:B------:R-:W-:Y:S01]  /*40550*/  IMAD.WIDE.U32 R64, R30, R47, R60 ;  /* 0x0000002f1e407225 */ /* 0x000fe200078e003c */
[----:B------:R-:W-:Y:S02]  /*40560*/  MOV R61, RZ ;  /* 0x000000ff003d7202 */ /* 0x000fe40000000f00 */
[----:B------:R-:W-:Y:S01]  /*40570*/  IADD3 R58, P1, PT, R58, R63, RZ ;  /* 0x0000003f3a3a7210 */ /* 0x000fe20007f3e0ff */
[----:B------:R-:W-:Y:S01]  /*40580*/  IMAD.MOV.U32 R60, RZ, RZ, R48 ;  /* 0x000000ffff3c7224 */ /* 0x000fe200078e0030 */
[----:B------:R-:W-:Y:S01]  /*40590*/  IADD3 R66, P2, PT, R62, R65, RZ ;  /* 0x000000413e427210 */ /* 0x000fe20007f5e0ff */
[----:B------:R-:W0:Y:S01]  /*405a0*/  LDC.64 R48, c[0x3][RZ] ;  /* 0x00c00000ff307b82 */ /* 0x000e220000000a00 */
[----:B------:R-:W-:Y:S02]  /*405b0*/  IMAD.X R3, RZ, RZ, RZ, P0 ;  /* 0x000000ffff037224 */ /* 0x000fe400000e06ff */
[----:B------:R-:W-:Y:S01]  /*405c0*/  IMAD.WIDE.U32 R60, R31, R69, R60 ;  /* 0x000000451f3c7225 */ /* 0x000fe200078e003c */
[----:B------:R-:W-:-:S03]  /*405d0*/  IADD3.X R67, PT, PT, RZ, RZ, RZ, P2, !PT ;  /* 0x000000ffff437210 */ /* 0x000fc600017fe4ff */
[----:B------:R-:W-:Y:S01]  /*405e0*/  IMAD.X R59, RZ, RZ, RZ, P1 ;  /* 0x000000ffff3b7224 */ /* 0x000fe200008e06ff */
[----:B------:R-:W-:Y:S01]  /*405f0*/  IADD3 R72, P0, PT, R64, R61, RZ ;  /* 0x0000003d40487210 */ /* 0x000fe20007f1e0ff */
[----:B------:R-:W-:-:S04]  /*40600*/  IMAD.WIDE.U32 R62, R28, R36, R2 ;  /* 0x000000241c3e7225 */ /* 0x000fc800078e0002 */
[----:B------:R-:W-:-:S04]  /*40610*/  IMAD.WIDE.U32 R58, R29, R46, R58 ;  /* 0x0000002e1d3a7225 */ /* 0x000fc800078e003a */
[----:B------:R-:W-:Y:S02]  /*40620*/  IMAD.X R73, RZ, RZ, RZ, P0 ;  /* 0x000000ffff497224 */ /* 0x000fe400000e06ff */
[----:B------:R-:W-:Y:S01]  /*40630*/  IMAD.WIDE.U32 R64, R30, R80, R66 ;  /* 0x000000501e407225 */ /* 0x000fe200078e0042 */
[----:B------:R-:W-:-:S03]  /*40640*/  IADD3 R66, P0, PT, R62, R59, RZ ;  /* 0x0000003b3e427210 */ /* 0x000fc60007f1e0ff */
[----:B------:R-:W-:Y:S01]  /*40650*/  IMAD.WIDE.U32 R2, R31, R68, R72 ;  /* 0x000000441f027225 */ /* 0x000fe200078e0048 */
[----:B------:R-:W-:-:S03]  /*40660*/  IADD3 R72, P1, PT, R58, R65, RZ ;  /* 0x000000413a487210 */ /* 0x000fc60007f3e0ff */
[----:B------:R-:W-:Y:S01]  /*40670*/  IMAD.X R67, RZ, RZ, RZ, P0 ;  /* 0x000000ffff437224 */ /* 0x000fe200000e06ff */
[----:B------:R-:W-:Y:S01]  /*40680*/  IADD3 R58, P2, PT, R64, R3, RZ ;  /* 0x00000003403a7210 */ /* 0x000fe20007f5e0ff */
[----:B0-----:R-:W-:Y:S01]  /*40690*/  IMAD.HI.U32 R57, R37, R48, R56 ;  /* 0x0000003025397227 */ /* 0x001fe200078e0038 */
[----:B------:R-:W-:-:S03]  /*406a0*/  IADD3.X R73, PT, PT, RZ, RZ, RZ, P1, !PT ;  /* 0x000000ffff497210 */ /* 0x000fc60000ffe4ff */
        /* <DEDUP_REMOVED lines=13> */
[----:B------:R-:W0:Y:S03]  /*40780*/  LDC.64 R50, c[0x3][0x8] ;  /* 0x00c00200ff327b82 */ /* 0x000e260000000a00 */
        /* <DEDUP_REMOVED lines=10> */
[----:B------:R-:W-:Y:S01]  /*40830*/  IMAD R45, R58, UR14, RZ ;  /* 0x0000000e3a2d7c24 */ /* 0x000fe2000f8e02ff */
        /* <DEDUP_REMOVED lines=11> */
[----:B------:R-:W-:Y:S02]  /*408f0*/  IMAD.X R53, RZ, RZ, RZ, P3 ;  /* 0x000000ffff357224 */ /* 0x000fe400018e06ff */
[----:B------:R-:W-:Y:S02]  /*40900*/  IMAD.MOV.U32 R59, RZ, RZ, RZ ;  /* 0x000000ffff3b7224 */ /* 0x000fe400078e00ff */
[----:B------:R-:W-:-:S04]  /*40910*/  IMAD.WIDE.U32 R72, R32, R47, R72 ;  /* 0x0000002f20487225 */ /* 0x000fc800078e0048 */
[----:B------:R-:W-:-:S04]  /*40920*/  IMAD.WIDE.U32 R28, R33, R69, R28 ;  /* 0x00000045211c7225 */ /* 0x000fc800078e001c */
[----:B------:R-:W-:Y:S01]  /*40930*/  IMAD.HI.U32 R59, R45, R48, R58 ;  /* 0x000000302d3b7227 */ /* 0x000fe200078e003a */
[----:B------:R-:W-:Y:S02]  /*40940*/  IADD3 R56, P2, PT, R72, R29, RZ ;  /* 0x0000001d48387210 */ /* 0x000fe40007f5e0ff */
[----:B------:R-:W-:Y:S01]  /*40950*/  IADD3 R58, P0, PT, R62, R73, RZ ;  /* 0x000000493e3a7210 */ /* 0x000fe20007f1e0ff */
[----:B0-----:R-:W-:-:S04]  /*40960*/  IMAD.WIDE.U32 R52, R37, R50, R52 ;  /* 0x0000003225347225 */ /* 0x001fc800078e0034 */
[----:B------:R-:W-:Y:S01]  /*40970*/  IMAD.X R67, RZ, RZ, RZ, P1 ;  /* 0x000000ffff437224 */ /* 0x000fe200008e06ff */
[----:B------:R-:W-:Y:S01]  /*40980*/  IADD3 R72, P3, PT, R52, R59, RZ ;  /* 0x0000003b34487210 */ /* 0x000fe20007f7e0ff */
[----:B------:R-:W-:Y:S01]  /*40990*/  IMAD.WIDE.U32 R64, R30, R36, R64 ;  /* 0x000000241e407225 */ /* 0x000fe200078e0040 */
[----:B------:R-:W-:Y:S02]  /*409a0*/  IADD3 R70, P1, PT, R70, R53, RZ ;  /* 0x0000003546467210 */ /* 0x000fe40007f3e0ff */
[----:B------:R-:W0:Y:S01]  /*409b0*/  LDC.64 R52, c[0x3][0x10] ;  /* 0x00c00400ff347b82 */ /* 0x000e220000000a00 */
[----:B------:R-:W-:Y:S01]  /*409c0*/  IMAD.WIDE.U32 R66, R31, R46, R66 ;  /* 0x0000002e1f427225 */ /* 0x000fe200078e0042 */
[----:B------:R-:W-:-:S03]  /*409d0*/  IADD3.X R71, PT, PT, RZ, RZ, RZ, P1, !PT ;  /* 0x000000ffff477210 */ /* 0x000fc60000ffe4ff */
[----:B------:R-:W-:Y:S02]  /*409e0*/  IMAD.X R73, RZ, RZ, RZ, P3 ;  /* 0x000000ffff497224 */ /* 0x000fe400018e06ff */
        /* <DEDUP_REMOVED lines=13> */
[----:B------:R-:W-:Y:S01]  /*40ac0*/  IMAD R29, R72, UR14, RZ ;  /* 0x0000000e481d7c24 */ /* 0x000fe2000f8e02ff */
[----:B------:R-:W-:Y:S01]  /*40ad0*/  IADD3 R64, P0, PT, R65, R63, RZ ;  /* 0x0000003f41407210 */ /* 0x000fe20007f1e0ff */
[----:B------:R-:W-:Y:S01]  /*40ae0*/  IMAD.MOV.U32 R73, RZ, RZ, RZ ;  /* 0x000000ffff497224 */ /* 0x000fe200078e00ff */
[----:B------:R-:W-:Y:S01]  /*40af0*/  IADD3.X R71, PT, PT, RZ, RZ, RZ, P3, !PT ;  /* 0x000000ffff477210 */ /* 0x000fe20001ffe4ff */
[----:B------:R-:W-:Y:S01]  /*40b00*/  IMAD.X R75, RZ, RZ, RZ, P4 ;  /* 0x000000ffff4b7224 */ /* 0x000fe200020e06ff */
[----:B------:R-:W-:Y:S01]  /*40b10*/  IADD3.X R65, PT, PT, RZ, RZ, RZ, P0, !PT ;  /* 0x000000ffff417210 */ /* 0x000fe200007fe4ff */
[----:B------:R-:W-:-:S02]  /*40b20*/  IMAD.X R67, RZ, RZ, RZ, P1 ;  /* 0x000000ffff437224 */ /* 0x000fc400008e06ff */
[----:B------:R-:W-:Y:S02]  /*40b30*/  IMAD.X R59, RZ, RZ, RZ, P2 ;  /* 0x000000ffff3b7224 */ /* 0x000fe400010e06ff */
[----:B------:R-:W-:-:S04]  /*40b40*/  IMAD.HI.U32 R3, R29, R48, R72 ;  /* 0x000000301d037227 */ /* 0x000fc800078e0048 */
[----:B------:R-:W-:-:S04]  /*40b50*/  IMAD.WIDE.U32 R72, R45, R50, R74 ;  /* 0x000000322d487225 */ /* 0x000fc800078e004a */
[----:B------:R-:W-:Y:S01]  /*40b60*/  IMAD.WIDE.U32 R54, R32, R79, R66 ;  /* 0x0000004f20367225 */ /* 0x000fe200078e0042 */
[----:B------:R-:W-:-:S03]  /*40b70*/  IADD3 R66, P2, PT, R72, R3, RZ ;  /* 0x0000000348427210 */ /* 0x000fc60007f5e0ff */
[----:B------:R-:W-:Y:S01]  /*40b80*/  IMAD.WIDE.U32 R58, R33, R47, R58 ;  /* 0x0000002f213a7225 */ /* 0x000fe200078e003a */
[----:B------:R-:W-:-:S03]  /*40b90*/  IADD3 R62, P0, PT, R62, R55, RZ ;  /* 0x000000373e3e7210 */ /* 0x000fc60007f1e0ff */
[----:B0-----:R-:W-:Y:S01]  /*40ba0*/  IMAD.WIDE.U32 R70, R37, R52, R70 ;  /* 0x0000003425467225 */ /* 0x001fe200078e0046 */
[----:B------:R-:W-:Y:S02]  /*40bb0*/  IADD3 R54, P1, PT, R54, R59, RZ ;  /* 0x0000003b36367210 */ /* 0x000fe40007f3e0ff */
[----:B------:R-:W-:Y:S01]  /*40bc0*/  IADD3.X R63, PT, PT, RZ, RZ, RZ, P0, !PT ;  /* 0x000000ffff3f7210 */ /* 0x000fe200007fe4ff */
[----:B------:R-:W-:Y:S01]  /*40bd0*/  IMAD.X R67, RZ, RZ, RZ, P2 ;  /* 0x000000ffff437224 */ /* 0x000fe200010e06ff */
[----:B------:R-:W-:Y:S01]  /*40be0*/  IADD3 R72, P3, PT, R70, R73, RZ ;  /* 0x0000004946487210 */ /* 0x000fe20007f7e0ff */
[----:B------:R-:W-:Y:S01]  /*40bf0*/  IMAD.X R55, RZ, RZ, RZ, P1 ;  /* 0x000000ffff377224 */ /* 0x000fe200008e06ff */
[----:B------:R-:W-:Y:S01]  /*40c00*/  IADD3 R70, P2, PT, R60, R71, RZ ;  /* 0x000000473c467210 */ /* 0x000fe20007f5e0ff */
[----:B------:R-:W-:-:S04]  /*40c10*/  IMAD.WIDE.U32 R74, R32, R46, R62 ;  /* 0x0000002e204a7225 */ /* 0x000fc800078e003e */
[----:B------:R-:W-:Y:S02]  /*40c20*/  IMAD.X R73, RZ, RZ, RZ, P3 ;  /* 0x000000ffff497224 */ /* 0x000fe400018e06ff */
[----:B------:R-:W-:-:S04]  /*40c30*/  IMAD.WIDE.U32 R60, R29, R49, R66 ;  /* 0x000000311d3c7225 */ /* 0x000fc800078e0042 */
[----:B------:R-:W-:-:S04]  /*40c40*/  IMAD.WIDE.U32 R72, R45, R51, R72 ;  /* 0x000000332d487225 */ /* 0x000fc800078e0048 */
[----:B------:R-:W-:Y:S02]  /*40c50*/  IMAD.WIDE.U32 R62, R33, R80, R54 ;  /* 0x00000050213e7225 */ /* 0x000fe400078e0036 */
[----:B------:R-:W0:Y:S02]  /*40c60*/  LDC.64 R54, c[0x3][0x18] ;  /* 0x00c00600ff367b82 */ /* 0x000e240000000a00 */
[----:B------:R-:W-:Y:S01]  /*40c70*/  IMAD.X R71, RZ, RZ, RZ, P2 ;  /* 0x000000ffff477224 */ /* 0x000fe200010e06ff */
[----:B------:R-:W-:Y:S01]  /*40c80*/  IADD3 R66, P2, PT, R72, R61, RZ ;  /* 0x0000003d48427210 */ /* 0x000fe20007f5e0ff */
[----:B------:R-:W-:Y:S01]  /*40c90*/  IMAD.WIDE.U32 R30, R31, R36, R64 ;  /* 0x000000241f1e7225 */ /* 0x000fe200078e0040 */
[----:B------:R-:W-:Y:S02]  /*40ca0*/  IADD3 R72, P1, PT, R74, R63, RZ ;  /* 0x0000003f4a487210 */ /* 0x000fe40007f3e0ff */
[----:B------:R-:W-:Y:S01]  /*40cb0*/  IADD3.X R67, PT, PT, RZ, RZ, RZ, P2, !PT ;  /* 0x000000ffff437210 */ /* 0x000fe200017fe4ff */
[----:B------:R-:W-:Y:S01]  /*40cc0*/  IMAD.WIDE.U32 R70, R37, R53, R70 ;  /* 0x0000003525467225 */ /* 0x000fe200078e0046 */
[----:B------:R-:W-:-:S03]  /*40cd0*/  IADD3 R64, P0, PT, R30, R75, RZ ;  /* 0x0000004b1e407210 */ /* 0x000fc60007f1e0ff */
[----:B------:R-:W-:Y:S01]  /*40ce0*/  IMAD R57, R60, UR14, RZ ;  /* 0x0000000e3c397c24 */ /* 0x000fe2000f8e02ff */
[----:B------:R-:W-:Y:S01]  /*40cf0*/  IADD3 R74, P2, PT, R70, R73, RZ ;  /* 0x00000049464a7210 */ /* 0x000fe20007f5e0ff */
[----:B------:R-:W-:Y:S01]  /*40d00*/  IMAD.MOV.U32 R61, RZ, RZ, RZ ;  /* 0x000000ffff3d7224 */ /* 0x000fe200078e00ff */
[----:B------:R-:W-:Y:S01]  /*40d10*/  IADD3.X R65, PT, PT, RZ, RZ, RZ, P0, !PT ;  /* 0x000000ffff417210 */ /* 0x000fe200007fe4ff */
[----:B------:R-:W-:-:S04]  /*40d20*/  IMAD.WIDE.U32 R66, R29, R50, R66 ;  /* 0x000000321d427225 */ /* 0x000fc800078e0042 */
[----:B------:R-:W-:Y:S01]  /*40d30*/  IMAD.X R75, RZ, RZ, RZ, P2 ;  /* 0x000000ffff4b7224 */ /* 0x000fe200010e06ff */
[----:B------:R-:W-:Y:S01]  /*40d40*/  IADD3 R70, P2, PT, R2, R71, RZ ;  /* 0x0000004702467210 */ /* 0x000fe20007f5e0ff */
[----:B------:R-:W-:-:S03]  /*40d50*/  IMAD.HI.U32 R61, R57, R48, R60 ;  /* 0x00000030393d7227 */ /* 0x000fc600078e003c */
[----:B------:R-:W-:Y:S01]  /*40d60*/  IADD3.X R71, PT, PT, RZ, RZ, RZ, P2, !PT ;  /* 0x000000ffff477210 */ /* 0x000fe200017fe4ff */
[----:B------:R-:W-:Y:S01]  /*40d70*/  IMAD.WIDE.U32 R74, R45, R52, R74 ;  /* 0x000000342d4a7225 */ /* 0x000fe200078e004a */
[----:B------:R-:W-:-:S03]  /*40d80*/  IADD3 R2, P0, PT, R66, R61, RZ ;  /* 0x0000003d42027210 */ /* 0x000fc60007f1e0ff */
[----:B------:R-:W-:Y:S01]  /*40d90*/  IMAD.X R73, RZ, RZ, RZ, P1 ;  /* 0x000000ffff497224 */ /* 0x000fe200008e06ff */
[----:B------:R-:W-:Y:S01]  /*40da0*/  IADD3 R66, P2, PT, R74, R67, RZ ;  /* 0x000000434a427210 */ /* 0x000fe20007f5e0ff */
[----:B------:R-:W-:-:S04]  /*40db0*/  IMAD.WIDE.U32 R64, R32, R35, R64 ;  /* 0x0000002320407225 */ /* 0x000fc800078e0040 */
[----:B0-----:R-:W-:-:S04]  /*40dc0*/  IMAD.WIDE.U32 R70, R37, R54, R70 ;  /* 0x0000003625467225 */ /* 0x001fc800078e0046 */
        /* <DEDUP_REMOVED lines=11> */
[----:B------:R-:W-:Y:S01]  /*40e80*/  IADD3.X R61, PT, PT, RZ, RZ, RZ, P0, !PT ;  /* 0x000000ffff3d7210 */ /* 0x000fe200007fe4ff */
[----:B------:R-:W-:Y:S02]  /*40e90*/  IMAD R59, R2, UR14, RZ ;  /* 0x0000000e023b7c24 */ /* 0x000fe4000f8e02ff */
[----:B------:R-:W-:Y:S01]  /*40ea0*/  IMAD.MOV.U32 R70, RZ, RZ, R2 ;  /* 0x000000ffff467224 */ /* 0x000fe200078e0002 */
[----:B------:R-:W-:Y:S01]  /*40eb0*/  IADD3 R2, P0, PT, R66, R3, RZ ;  /* 0x0000000342027210 */ /* 0x000fe20007f1e0ff */
[----:B------:R-:W-:Y:S02]  /*40ec0*/  IMAD.MOV.U32 R71, RZ, RZ, RZ ;  /* 0x000000ffff477224 */ /* 0x000fe400078e00ff */
[----:B------:R-:W-:Y:S02]  /*40ed0*/  IMAD.X R65, RZ, RZ, RZ, P1 ;  /* 0x000000ffff417224 */ /* 0x000fe400008e06ff */
[----:B------:R-:W-:-:S04]  /*40ee0*/  IMAD.WIDE.U32 R74, R45, R53, R74 ;  /* 0x000000352d4a7225 */ /* 0x000fc800078e004a */
[----:B------:R-:W-:-:S04]  /*40ef0*/  IMAD.WIDE.U32 R30, R32, R36, R30 ;  /* 0x00000024201e7225 */ /* 0x000fc800078e001e */
[----:B------:R-:W-:Y:S01]  /*40f00*/  IMAD.HI.U32 R63, R59, R48, R70 ;  /* 0x000000303b3f7227 */ /* 0x000fe200078e0046 */
[----:B------:R-:W-:-:S03]  /*40f10*/  IADD3 R70, P2, PT, R74, R67, RZ ;  /* 0x000000434a467210 */ /* 0x000fc60007f5e0ff */
[----:B------:R-:W-:Y:S01]  /*40f20*/  IMAD.WIDE.U32 R64, R33, R46, R64 ;  /* 0x0000002e21407225 */ /* 0x000fe200078e0040 */
[----:B------:R-:W-:-:S03]  /*40f30*/  IADD3.X R71, PT, PT, RZ, RZ, RZ, P2, !PT ;  /* 0x000000ffff477210 */ /* 0x000fc600017fe4ff */
[----:B------:R-:W-:-:S04]  /*40f40*/  IMAD.WIDE.U32 R60, R37, R55, R60 ;  /* 0x00000037253c7225 */ /* 0x000fc800078e003c */
        /* <DEDUP_REMOVED lines=21> */
[----:B------:R-:W-:Y:S01]  /*410a0*/  IMAD.X R37, RZ, RZ, RZ, P1 ;  /* 0x000000ffff257224 */ /* 0x000fe200008e06ff */
[----:B------:R-:W-:Y:S01]  /*410b0*/  IADD3 R70, P1, PT, R30, R3, RZ ;  /* 0x000000031e467210 */ /* 0x000fe20007f3e0ff */
[----:B------:R-:W-:-:S03]  /*410c0*/  IMAD.WIDE.U32 R66, R29, R53, R66 ;  /* 0x000000351d427225 */ /* 0x000fc600078e0042 */
[----:B------:R-:W-:Y:S01]  /*410d0*/  IADD3.X R71, PT, PT, RZ, RZ, RZ, P1, !PT ;  /* 0x000000ffff477210 */ /* 0x000fe20000ffe4ff */
[----:B------:R-:W-:Y:S01]  /*410e0*/  IMAD.WIDE.U32 R60, R45, R55, R60 ;  /* 0x000000372d3c7225 */ /* 0x000fe200078e003c */
[----:B------:R-:W-:Y:S02]  /*410f0*/  IADD3 R37, P1, PT, R58, R37, RZ ;  /* 0x000000253a257210 */ /* 0x000fe40007f3e0ff */
[----:B------:R-:W-:Y:S01]  /*41100*/  IADD3 R30, P4, PT, R66, R31, RZ ;  /* 0x0000001f421e7210 */ /* 0x000fe20007f9e0ff */
[----:B------:R-:W-:Y:S01]  /*41110*/  IMAD R32, R2, UR14, RZ ;  /* 0x0000000e02207c24 */ /* 0x000fe2000f8e02ff */
[----:B------:R-:W-:Y:S01]  /*41120*/  IADD3 R66, P3, PT, R60, R67, RZ ;  /* 0x000000433c427210 */ /* 0x000fe20007f7e0ff */
[----:B------:R-:W-:Y:S01]  /*41130*/  IMAD.MOV.U32 R3, RZ, RZ, RZ ;  /* 0x000000ffff037224 */ /* 0x000fe200078e00ff */
[----:B------:R-:W-:Y:S01]  /*41140*/  IADD3 R61, P2, PT, R61, R37, RZ ;  /* 0x000000253d3d7210 */ /* 0x000fe20007f5e0ff */
[----:B------:R-:W-:Y:S01]  /*41150*/  IMAD.WIDE.U32 R70, R59, R50, R70 ;  /* 0x000000323b467225 */ /* 0x000fe200078e0046 */
[----:B------:R-:W-:-:S03]  /*41160*/  IADD3.X R31, PT, PT, RZ, RZ, RZ, P4, !PT ;  /* 0x000000ffff1f7210 */ /* 0x000fc600027fe4ff */
[----:B------:R-:W-:-:S04]  /*41170*/  IMAD.HI.U32 R3, R32, R48, R2 ;  /* 0x0000003020037227 */ /* 0x000fc800078e0002 */
[----:B------:R-:W-:Y:S02]  /*41180*/  IMAD.X R45, RZ, RZ, RZ, P1 ;  /* 0x000000ffff2d7224 */ /* 0x000fe400008e06ff */
[----:B------:R-:W-:Y:S01]  /*41190*/  IMAD.X R67, RZ, RZ, RZ, P3 ;  /* 0x000000ffff437224 */ /* 0x000fe200018e06ff */
[----:B------:R-:W-:Y:S01]  /*411a0*/  IADD3 R2, P3, PT, R70, R3, RZ ;  /* 0x0000000346027210 */ /* 0x000fe20007f7e0ff */
[----:B------:R-:W-:Y:S01]  /*411b0*/  IMAD.X R37, RZ, RZ, RZ, P2 ;  /* 0x000000ffff257224 */ /* 0x000fe200010e06ff */
[----:B------:R-:W-:Y:S01]  /*411c0*/  IADD3 R62, P1, PT, R62, R45, RZ ;  /* 0x0000002d3e3e7210 */ /* 0x000fe20007f3e0ff */
[----:B------:R-:W-:-:S03]  /*411d0*/  IMAD.WIDE.U32 R66, R29, R54, R66 ;  /* 0x000000361d427225 */ /* 0x000fc600078e0042 */
[----:B------:R-:W-:Y:S01]  /*411e0*/  IADD3 R37, P2, PT, R37, R62, RZ ;  /* 0x0000003e25257210 */ /* 0x000fe20007f5e0ff */
[----:B------:R-:W-:Y:S01]  /*411f0*/  IMAD.WIDE.U32 R30, R57, R52, R30 ;  /* 0x00000034391e7225 */ /* 0x000fe200078e001e */
[----:B------:R-:W-:-:S03]  /*41200*/  IADD3.X R73, PT, PT, RZ, RZ, RZ, P1, !PT ;  /* 0x000000ffff497210 */ /* 0x000fc60000ffe4ff */
[----:B------:R-:W-:Y:S01]  /*41210*/  IMAD.X R3, RZ, RZ, RZ, P3 ;  /* 0x000000ffff037224 */ /* 0x000fe200018e06ff */
[----:B------:R-:W-:Y:S01]  /*41220*/  IADD3 R60, P3, PT, R67, R61, RZ ;  /* 0x0000003d433c7210 */ /* 0x000fe20007f7e0ff */
[----:B------:R-:W-:Y:S01]  /*41230*/  HFMA2 R67, -RZ, RZ, 0, 0 ;  /* 0x00000000ff437431 */ /* 0x000fe200000001ff */
[----:B------:R-:W-:Y:S01]  /*41240*/  IADD3 R62, P4, PT, R66, R31, RZ ;  /* 0x0000001f423e7210 */ /* 0x000fe20007f9e0ff */
[----:B------:R-:W-:Y:S01]  /*41250*/  IMAD.WIDE.U32 R2, R32, R49, R2 ;  /* 0x0000003120027225 */ /* 0x000fe200078e0002 */
[----:B------:R-:W-:Y:S02]  /*41260*/  IADD3 R70, P5, PT, R30, R71, RZ ;  /* 0x000000471e467210 */ /* 0x000fe40007fbe0ff */
[----:B------:R-:W-:Y:S01]  /*41270*/  IADD3 R73, P1, PT, R72, R73, RZ ;  /* 0x0000004948497210 */ /* 0x000fe20007f3e0ff */
[----:B------:R-:W-:Y:S01]  /*41280*/  IMAD.X R61, RZ, RZ, RZ, P3 ;  /* 0x000000ffff3d7224 */ /* 0x000fe200018e06ff */
[----:B------:R-:W-:Y:S01]  /*41290*/  IADD3.X R71, PT, PT, RZ, RZ, RZ, P5, !PT ;  /* 0x000000ffff477210 */ /* 0x000fe20002ffe4ff */
[----:B------:R-:W-:-:S02]  /*412a0*/  IMAD.X R63, RZ, RZ, RZ, P4 ;  /* 0x000000ffff3f7224 */ /* 0x000fc400020e06ff */
[----:B------:R-:W-:-:S04]  /*412b0*/  IMAD.WIDE.U32 R60, R29, R55, R60 ;  /* 0x000000371d3c7225 */ /* 0x000fc800078e003c */
[----:B------:R-:W-:-:S04]  /*412c0*/  IMAD.WIDE.U32 R62, R57, R53, R62 ;  /* 0x00000035393e7225 */ /* 0x000fc800078e003e */
[----:B------:R-:W-:Y:S02]  /*412d0*/  IMAD R30, R2, UR14, RZ ;  /* 0x0000000e021e7c24 */ /* 0x000fe4000f8e02ff */
[----:B------:R-:W-:-:S04]  /*412e0*/  IMAD.WIDE.U32 R70, R59, R51, R70 ;  /* 0x000000333b467225 */ /* 0x000fc800078e0046 */
[----:B------:R-:W-:Y:S01]  /*412f0*/  IMAD.MOV.U32 R66, RZ, RZ, R2 ;  /* 0x000000ffff427224 */ /* 0x000fe200078e0002 */
[----:B------:R-:W-:Y:S01]  /*41300*/  IADD3 R2, P4, PT, R60, R63, RZ ;  /* 0x0000003f3c027210 */ /* 0x000fe20007f9e0ff */
        /* <DEDUP_REMOVED lines=33> */
[----:B------:R-:W-:Y:S02]  /*41520*/  IADD3 R66, P3, PT, R2, R31, RZ ;  /* 0x0000001f02427210 */ /* 0x000fe40007f7e0ff */
[----:B------:R-:W-:Y:S01]  /*41530*/  IADD3 R2, P4, PT, R62, R65, RZ ;  /* 0x000000413e027210 */ /* 0x000fe20007f9e0ff */
[----:B------:R-:W-:Y:S01]  /*41540*/  IMAD R31, R56, UR14, RZ ;  /* 0x0000000e381f7c24 */ /* 0x000fe2000f8e02ff */
        /* <DEDUP_REMOVED lines=56> */
[----:B------:R-:W-:Y:S01]  /*418d0*/  IMAD.X R32, RZ, RZ, RZ, P1 ;  /* 0x000000ffff207224 */ /* 0x000fe200008e06ff */
[----:B------:R-:W-:Y:S01]  /*418e0*/  IADD3 R64, P1, PT, R60, R29, RZ ;  /* 0x0000001d3c407210 */ /* 0x000fe20007f3e0ff */
[----:B------:R-:W-:Y:S01]  /*418f0*/  IMAD.X R58, RZ, RZ, RZ, P3 ;  /* 0x000000ffff3a7224 */ /* 0x000fe200018e06ff */
[----:B------:R-:W-:Y:S01]  /*41900*/  IADD3 R3, P2, PT, R3, R66, RZ ;  /* 0x0000004203037210 */ /* 0x000fe20007f5e0ff */
[----:B------:R-:W-:Y:S01]  /*41910*/  IMAD.X R63, RZ, RZ, RZ, P4 ;  /* 0x000000ffff3f7224 */ /* 0x000fe200020e06ff */
[----:B------:R-:W-:Y:S02]  /*41920*/  IADD3.X R65, PT, PT, RZ, RZ, RZ, P1, !PT ;  /* 0x000000ffff417210 */ /* 0x000fe40000ffe4ff */
[----:B------:R-:W-:Y:S01]  /*41930*/  IADD3 R29, P4, PT, R32, R37, RZ ;  /* 0x00000025201d7210 */ /* 0x000fe20007f9e0ff */
[----:B------:R-:W-:Y:S01]  /*41940*/  IMAD.WIDE.U32 R60, R30, R54, R62 ;  /* 0x000000361e3c7225 */ /* 0x000fe200078e003e */
[----:B------:R-:W-:-:S02]  /*41950*/  IADD3 R3, P1, PT, R33, R3, RZ ;  /* 0x0000000321037210 */ /* 0x000fc40007f3e0ff */
[----:B------:R-:W-:Y:S01]  /*41960*/  IADD3 R58, P3, PT, R58, R29, RZ ;  /* 0x0000001d3a3a7210 */ /* 0x000fe20007f7e0ff */
[----:B------:R-:W-:Y:S01]  /*41970*/  IMAD.WIDE.U32 R32, R31, R52, R64 ;  /* 0x000000341f207225 */ /* 0x000fe200078e0040 */
[----:B------:R-:W-:Y:S02]  /*41980*/  IADD3 R62, P6, PT, R61, R3, RZ ;  /* 0x000000033d3e7210 */ /* 0x000fe40007fde0ff */
[----:B------:R-:W-:Y:S01]  /*41990*/  IADD3.X R29, PT, PT, RZ, RZ, RZ, P1, !PT ;  /* 0x000000ffff1d7210 */ /* 0x000fe20000ffe4ff */
[----:B------:R-:W-:Y:S01]  /*419a0*/  IMAD.X R3, RZ, RZ, RZ, P0 ;  /* 0x000000ffff037224 */ /* 0x000fe200000e06ff */
[----:B------:R-:W-:Y:S02]  /*419b0*/  IADD3 R60, P0, PT, R60, R33, RZ ;  /* 0x000000213c3c7210 */ /* 0x000fe40007f1e0ff */
[----:B------:R-:W-:-:S03]  /*419c0*/  IADD3.X R63, PT, PT, RZ, RZ, RZ, P6, !PT ;  /* 0x000000ffff3f7210 */ /* 0x000fc600037fe4ff */
[----:B------:R-:W-:Y:S01]  /*419d0*/  IMAD.X R61, RZ, RZ, RZ, P0 ;  /* 0x000000ffff3d7224 */ /* 0x000fe200000e06ff */
[----:B------:R-:W-:Y:S01]  /*419e0*/  IADD3 R3, P0, PT, R3, R58, RZ ;  /* 0x0000003a03037210 */ /* 0x000fe20007f1e0ff */
[----:B------:R-:W-:-:S04]  /*419f0*/  IMAD.WIDE.U32 R62, R30, R55, R62 ;  /* 0x000000371e3e7225 */ /* 0x000fc800078e003e */
[----:B------:R-:W-:-:S04]  /*41a00*/  IMAD.WIDE.U32 R60, R31, R53, R60 ;  /* 0x000000351f3c7225 */ /* 0x000fc800078e003c */
[----:B------:R-:W-:Y:S01]  /*41a10*/  IMAD.X R30, RZ, RZ, RZ, P2 ;  /* 0x000000ffff1e7224 */ /* 0x000fe200010e06ff */
[----:B------:R-:W-:Y:S01]  /*41a20*/  IADD3 R64, P6, PT, R62, R61, RZ ;  /* 0x0000003d3e407210 */ /* 0x000fe20007fde0ff */
[----:B------:R-:W-:-:S03]  /*41a30*/  IMAD.X R58, RZ, RZ, RZ, P5 ;  /* 0x000000ffff3a7224 */ /* 0x000fc600028e06ff */
[----:B------:R-:W-:Y:S01]  /*41a40*/  IADD3 R30, P2, PT, R30, R3, RZ ;  /* 0x000000031e1e7210 */ /* 0x000fe20007f5e0ff */
[----:B------:R-:W-:Y:S01]  /*41a50*/  IMAD.X R3, RZ, RZ, RZ, P4 ;  /* 0x000000ffff037224 */ /* 0x000fe200020e06ff */
[----:B------:R-:W-:Y:S02]  /*41a60*/  IADD3.X R65, PT, PT, RZ, RZ, RZ, P6, !PT ;  /* 0x000000ffff417210 */ /* 0x000fe400037fe4ff */
[----:B------:R-:W-:Y:S01]  /*41a70*/  IADD3 R29, P1, PT, R29, R30, RZ ;  /* 0x0000001e1d1d7210 */ /* 0x000fe20007f3e0ff */
[----:B------:R-:W-:Y:S01]  /*41a80*/  IMAD.X R30, RZ, RZ, RZ, P0 ;  /* 0x000000ffff1e7224 */ /* 0x000fe200000e06ff */
[----:B------:R-:W-:Y:S01]  /*41a90*/  IADD3 R3, PT, PT, R3, R59, R58 ;  /* 0x0000003b03037210 */ /* 0x000fe20007ffe03a */
[----:B------:R-:W-:Y:S01]  /*41aa0*/  IMAD.WIDE.U32 R58, R31, R54, R64 ;  /* 0x000000361f3a7225 */ /* 0x000fe200078e0040 */
[----:B------:R-:W-:-:S03]  /*41ab0*/  IADD3 R63, P4, PT, R63, R29, RZ ;  /* 0x0000001d3f3f7210 */ /* 0x000fc60007f9e0ff */
        /* <DEDUP_REMOVED lines=9> */
[----:B------:R-:W-:-:S03]  /*41b50*/  MOV R29, R32 ;  /* 0x00000020001d7202 */ /* 0x000fc60000000f00 */
[----:B------:R-:W-:Y:S01]  /*41b60*/  IMAD.MOV.U32 R30, RZ, RZ, R60 ;  /* 0x000000ffff1e7224 */ /* 0x000fe200078e003c */
[----:B------:R-:W-:Y:S01]  /*41b70*/  IADD3 R33, PT, PT, R63, R3, R33 ;  /* 0x000000033f217210 */ /* 0x000fe20007ffe021 */
[----:B------:R-:W-:Y:S01]  /*41b80*/  IMAD.MOV.U32 R3, RZ, RZ, R2 ;  /* 0x000000ffff037224 */ /* 0x000fe200078e0002 */
[----:B------:R-:W-:Y:S01]  /*41b90*/  MOV R32, R62 ;  /* 0x0000003e00207202 */ /* 0x000fe20000000f00 */
[----:B------:R-:W-:Y:S01]  /*41ba0*/  IMAD.MOV.U32 R2, RZ, RZ, R56 ;  /* 0x000000ffff027224 */ /* 0x000fe200078e0038 */
[----:B------:R-:W-:Y:S01]  /*41bb0*/  ISETP.GT.U32.AND P0, PT, R33, R55, PT ;  /* 0x000000372100720c */ /* 0x000fe20003f04070 */
        /* <DEDUP_REMOVED lines=27> */
.L_x_169:
        /* <DEDUP_REMOVED lines=8> */
.L_x_170:
[----:B------:R-:W-:Y:S05]  /*41df0*/  BSYNC.RECONVERGENT B4 ;  /* 0x0000000000047941 */ /* 0x000fea0003800200 */
.L_x_168:
[----:B------:R-:W-:-:S04]  /*41e00*/  IMAD.WIDE.U32 R72, R69, R69, RZ ;  /* 0x0000004545487225 */ /* 0x000fc800078e00ff */
[----:B------:R-:W-:Y:S01]  /*41e10*/  HFMA2 R51, -RZ, RZ, 0, 0 ;  /* 0x00000000ff337431 */ /* 0x000fe200000001ff */
[----:B------:R-:W0:Y:S01]  /*41e20*/  LDC R45, c[0x3][0xe0] ;  /* 0x00c03800ff2d7b82 */ /* 0x000e220000000800 */
[----:B------:R-:W-:Y:S02]  /*41e30*/  HFMA2 R59, -RZ, RZ, 0, 0 ;  /* 0x00000000ff3b7431 */ /* 0x000fe400000001ff */
[----:B------:R-:W-:Y:S01]  /*41e40*/  IMAD.MOV.U32 R49, RZ, RZ, RZ ;  /* 0x000000ffff317224 */ /* 0x000fe200078e00ff */
[----:B------:R-:W-:Y:S01]  /*41e50*/  MOV R48, R73 ;  /* 0x0000004900307202 */ /* 0x000fe20000000f00 */
[----:B------:R-:W-:Y:S01]  /*41e60*/  IMAD.MOV.U32 R63, RZ, RZ, RZ ;  /* 0x000000ffff3f7224 */ /* 0x000fe200078e00ff */
[----:B------:R-:W-:Y:S01]  /*41e70*/  BSSY.RECONVERGENT B4, `(.L_x_171) ;  /* 0x00001e0000047945 */ /* 0x000fe20003800200 */
[----:B------:R-:W-:Y:S02]  /*41e80*/  IMAD.MOV.U32 R75, RZ, RZ, RZ ;  /* 0x000000ffff4b7224 */ /* 0x000fe400078e00ff */
[----:B------:R-:W-:-:S04]  /*41e90*/  IMAD.WIDE.U32 R48, R68, R69, R48 ;  /* 0x0000004544307225 */ /* 0x000fc800078e0030 */
[----:B------:R-:W-:Y:S02]  /*41ea0*/  IMAD.MOV.U32 R50, RZ, RZ, R49 ;  /* 0x000000ffff327224 */ /* 0x000fe400078e0031 */
[----:B------:R-:W-:Y:S02]  /*41eb0*/  IMAD.MOV.U32 R49, RZ, RZ, RZ ;  /* 0x000000ffff317224 */ /* 0x000fe400078e00ff */
[----:B------:R-:W-:-:S04]  /*41ec0*/  IMAD.WIDE.U32 R50, R47, R69, R50 ;  /* 0x000000452f327225 */ /* 0x000fc800078e0032 */
        /* <DEDUP_REMOVED lines=8> */
[----:B------:R-:W-:-:S04]  /*41f50*/  IMAD.WIDE.U32 R52, R68, R68, R52 ;  /* 0x0000004444347225 */ /* 0x000fc800078e0034 */
[----:B------:R-:W-:Y:S01]  /*41f60*/  IMAD.MOV.U32 R58, RZ, RZ, R52 ;  /* 0x000000ffff3a7224 */ /* 0x000fe200078e0034 */
[----:B------:R-:W-:Y:S02]  /*41f70*/  IADD3 R54, P0, PT, R50, R53, RZ ;  /* 0x0000003532367210 */ /* 0x000fe40007f1e0ff */
[----:B------:R-:W-:Y:S01]  /*41f80*/  MOV R50, R51 ;  /* 0x0000003300327202 */ /* 0x000fe20000000f00 */
[----:B------:R-:W-:Y:S02]  /*41f90*/  IMAD.MOV.U32 R51, RZ, RZ, RZ ;  /* 0x000000ffff337224 */ /* 0x000fe400078e00ff */
        /* <DEDUP_REMOVED lines=16> */
[----:B------:R-:W-:Y:S01]  /*420a0*/  IMAD.X R57, RZ, RZ, RZ, P0 ;  /* 0x000000ffff397224 */ /* 0x000fe200000e06ff */
[----:B------:R-:W-:Y:S01]  /*420b0*/  MOV R62, R54 ;  /* 0x00000036003e7202 */ /* 0x000fe20000000f00 */
[----:B------:R-:W-:Y:S01]  /*420c0*/  IMAD.MOV.U32 R51, RZ, RZ, RZ ;  /* 0x000000ffff337224 */ /* 0x000fe200078e00ff */
[----:B------:R-:W-:Y:S01]  /*420d0*/  IADD3.X R61, PT, PT, RZ, RZ, RZ, P1, !PT ;  /* 0x000000ffff3d7210 */ /* 0x000fe20000ffe4ff */
        /* <DEDUP_REMOVED lines=21> */
[----:B------:R-:W-:Y:S01]  /*42230*/  IMAD.MOV.U32 R74, RZ, RZ, R56 ;  /* 0x000000ffff4a7224 */ /* 0x000fe200078e0038 */
[----:B------:R-:W-:Y:S01]  /*42240*/  IADD3.X R67, PT, PT, RZ, RZ, RZ, P2, !PT ;  /* 0x000000ffff437210 */ /* 0x000fe200017fe4ff */
        /* <DEDUP_REMOVED lines=11> */
[----:B------:R-:W-:Y:S01]  /*42300*/  LOP3.LUT R56, R72, 0xfffffffd, RZ, 0xc0, !PT ;  /* 0xfffffffd48387812 */ /* 0x000fe200078ec0ff */
        /* <DEDUP_REMOVED lines=12> */
[----:B------:R-:W-:Y:S01]  /*423d0*/  IMAD.WIDE.U32 R66, R35, R47, R66 ;  /* 0x0000002f23427225 */ /* 0x000fe200078e0042 */
[----:B------:R-:W0:Y:S03]  /*423e0*/  LDC.64 R54, c[0x3][RZ] ;  /* 0x00c00000ff367b82 */ /* 0x000e260000000a00 */
        /* <DEDUP_REMOVED lines=27> */
[----:B------:R-:W-:Y:S01]  /*425a0*/  IADD3 R64, P3, PT, R64, R51, RZ ;  /* 0x0000003340407210 */ /* 0x000fe20007f7e0ff */
[----:B------:R-:W-:Y:S01]  /*425b0*/  IMAD.MOV.U32 R57, RZ, RZ, RZ ;  /* 0x000000ffff397224 */ /* 0x000fe200078e00ff */
[----:B------:R-:W-:Y:S02]  /*425c0*/  IADD3 R62, P0, PT, R63, R53, RZ ;  /* 0x000000353f3e7210 */ /* 0x000fe40007f1e0ff */
[----:B------:R-:W-:Y:S01]  /*425d0*/  IADD3 R52, P1, PT, R52, R67, RZ ;  /* 0x0000004334347210 */ /* 0x000fe20007f3e0ff */
[----:B------:R-:W-:Y:S01]  /*425e0*/  IMAD.X R67, RZ, RZ, RZ, P2 ;  /* 0x000000ffff437224 */ /* 0x000fe200010e06ff */
[----:B------:R-:W-:Y:S01]  /*425f0*/  IADD3.X R65, PT, PT, RZ, RZ, RZ, P3, !PT ;  /* 0x000000ffff417210 */ /* 0x000fe20001ffe4ff */
[----:B0-----:R-:W-:Y:S01]  /*42600*/  IMAD.HI.U32 R49, R37, R54, R56 ;  /* 0x0000003625317227 */ /* 0x001fe200078e0038 */
[----:B------:R-:W-:Y:S01]  /*42610*/  IADD3.X R63, PT, PT, RZ, RZ, RZ, P0, !PT ;  /* 0x000000ffff3f7210 */ /* 0x000fe200007fe4ff */
[----:B------:R-:W0:Y:S02]  /*42620*/  LDC.64 R56, c[0x3][0x8] ;  /* 0x00c00200ff387b82 */ /* 0x000e240000000a00 */
        /* <DEDUP_REMOVED lines=27> */
[----:B------:R-:W-:Y:S01]  /*427e0*/  IMAD.X R67, RZ, RZ, RZ, P3 ;  /* 0x000000ffff437224 */ /* 0x000fe200018e06ff */
[----:B------:R-:W-:Y:S01]  /*427f0*/  IADD3.X R73, PT, PT, RZ, RZ, RZ, P1, !PT ;  /* 0x000000ffff497210 */ /* 0x000fe20000ffe4ff */
[----:B------:R-:W-:-:S04]  /*42800*/  IMAD.HI.U32 R69, R78, R54, R48 ;  /* 0x000000364e457227 */ /* 0x000fc800078e0030 */
[----:B0-----:R-:W-:Y:S02]  /*42810*/  IMAD.WIDE.U32 R48, R37, R56, R58 ;  /* 0x0000003825307225 */ /* 0x001fe400078e003a */
[----:B------:R-:W0:Y:S02]  /*42820*/  LDC.64 R58, c[0x3][0x10] ;  /* 0x00c00400ff3a7b82 */ /* 0x000e240000000a00 */
[----:B------:R-:W-:Y:S02]  /*42830*/  IMAD.X R53, RZ, RZ, RZ, P2 ;  /* 0x000000ffff357224 */ /* 0x000fe400010e06ff */
[----:B------:R-:W-:Y:S01]  /*42840*/  IMAD.WIDE.U32 R66, R36, R68, R66 ;  /* 0x0000004424427225 */ /* 0x000fe200078e0042 */
[----:B------:R-:W-:-:S03]  /*42850*/  IADD3 R68, P1, PT, R48, R69, RZ ;  /* 0x0000004530447210 */ /* 0x000fc60007f3e0ff */
[----:B------:R-:W-:Y:S01]  /*42860*/  IMAD.X R63, RZ, RZ, RZ, P0 ;  /* 0x000000ffff3f7224 */ /* 0x000fe200000e06ff */
[----:B------:R-:W-:Y:S01]  /*42870*/  IADD3 R60, P0, PT, R60, R49, RZ ;  /* 0x000000313c3c7210 */ /* 0x000fe20007f1e0ff */
        /* <DEDUP_REMOVED lines=15> */
[----:B------:R-:W-:Y:S01]  /*42970*/  IMAD.WIDE.U32 R52, R36, R47, R52 ;  /* 0x0000002f24347225 */ /* 0x000fe200078e0034 */
[----:B------:R-:W-:-:S03]  /*42980*/  MOV R69, RZ ;  /* 0x000000ff00457202 */ /* 0x000fc60000000f00 */
[----:B------:R-:W-:-:S04]  /*42990*/  IMAD.WIDE.U32 R48, R35, R79, R48 ;  /* 0x0000004f23307225 */ /* 0x000fc800078e0030 */
[----:B------:R-:W-:Y:S01]  /*429a0*/  IMAD.WIDE.U32 R72, R35, R46, R72 ;  /* 0x0000002e23487225 */ /* 0x000fe200078e0048 */
[----:B------:R-:W-:-:S03]  /*429b0*/  IADD3 R62, P1, PT, R48, R53, RZ ;  /* 0x00000035303e7210 */ /* 0x000fc60007f3e0ff */
[----:B------:R-:W-:Y:S02]  /*429c0*/  IMAD R47, R68, R45, RZ ;  /* 0x0000002d442f7224 */ /* 0x000fe400078e02ff */
[----:B------:R-:W-:Y:S02]  /*429d0*/  IMAD.X R77, RZ, RZ, RZ, P2 ;  /* 0x000000ffff4d7224 */ /* 0x000fe400010e06ff */
[----:B------:R-:W-:Y:S01]  /*429e0*/  IMAD.X R61, RZ, RZ, RZ, P0 ;  /* 0x000000ffff3d7224 */ /* 0x000fe200000e06ff */
[----:B------:R-:W-:Y:S01]  /*429f0*/  IADD3 R48, P0, PT, R63, R73, RZ ;  /* 0x000000493f307210 */ /* 0x000fe20007f1e0ff */
[----:B------:R-:W-:-:S04]  /*42a00*/  IMAD.HI.U32 R69, R47, R54, R68 ;  /* 0x000000362f457227 */ /* 0x000fc800078e0044 */
[----:B------:R-:W-:-:S04]  /*42a10*/  IMAD.WIDE.U32 R76, R78, R56, R76 ;  /* 0x000000384e4c7225 */ /* 0x000fc800078e004c */
[----:B------:R-:W-:Y:S01]  /*42a20*/  IMAD.X R63, RZ, RZ, RZ, P1 ;  /* 0x000000ffff3f7224 */ /* 0x000fe200008e06ff */
[----:B------:R-:W-:Y:S01]  /*42a30*/  IADD3 R72, P1, PT, R72, R49, RZ ;  /* 0x0000003148487210 */ /* 0x000fe20007f3e0ff */
[----:B0-----:R-:W-:Y:S01]  /*42a40*/  IMAD.WIDE.U32 R60, R37, R58, R60 ;  /* 0x0000003a253c7225 */ /* 0x001fe200078e003c */
[----:B------:R-:W-:Y:S02]  /*42a50*/  IADD3 R68, P2, PT, R76, R69, RZ ;  /* 0x000000454c447210 */ /* 0x000fe40007f5e0ff */
[----:B------:R-:W-:Y:S01]  /*42a60*/  IADD3.X R49, PT, PT, RZ, RZ, RZ, P0, !PT ;  /* 0x000000ffff317210 */ /* 0x000fe200007fe4ff */
[----:B------:R-:W-:Y:S01]  /*42a70*/  IMAD.X R73, RZ, RZ, RZ, P1 ;  /* 0x000000ffff497224 */ /* 0x000fe200008e06ff */
[----:B------:R-:W-:Y:S01]  /*42a80*/  IADD3.X R69, PT, PT, RZ, RZ, RZ, P2, !PT ;  /* 0x000000ffff457210 */ /* 0x000fe200017fe4ff */
[----:B------:R-:W-:Y:S01]  /*42a90*/  IMAD.WIDE.U32 R62, R36, R80, R62 ;  /* 0x00000050243e7225 */ /* 0x000fe200078e003e */
[----:B------:R-:W-:Y:S02]  /*42aa0*/  IADD3 R76, P2, PT, R60, R77, RZ ;  /* 0x0000004d3c4c7210 */ /* 0x000fe40007f5e0ff */
[----:B------:R-:W-:Y:S01]  /*42ab0*/  IADD3 R70, P1, PT, R70, R61, RZ ;  /* 0x0000003d46467210 */ /* 0x000fe20007f3e0ff */
[----:B------:R-:W-:Y:S01]  /*42ac0*/  IMAD.WIDE.U32 R72, R35, R46, R72 ;  /* 0x0000002e23487225 */ /* 0x000fe200078e0048 */
[----:B------:R-:W0:Y:S03]  /*42ad0*/  LDC.64 R60, c[0x3][0x18] ;  /* 0x00c00600ff3c7b82 */ /* 0x000e260000000a00 */
        /* <DEDUP_REMOVED lines=10> */
[----:B------:R-:W-:Y:S01]  /*42b80*/  IMAD R53, R68, R45, RZ ;  /* 0x0000002d44357224 */ /* 0x000fe200078e02ff */
[----:B------:R-:W-:Y:S01]  /*42b90*/  IADD3 R70, P1, PT, R70, R77, RZ ;  /* 0x0000004d46467210 */ /* 0x000fe20007f3e0ff */
[----:B------:R-:W-:Y:S01]  /*42ba0*/  IMAD.MOV.U32 R69, RZ, RZ, RZ ;  /* 0x000000ffff457224 */ /* 0x000fe200078e00ff */
[----:B------:R-:W-:Y:S01]  /*42bb0*/  IADD3.X R77, PT, PT, RZ, RZ, RZ, P2, !PT ;  /* 0x000000ffff4d7210 */ /* 0x000fe200017fe4ff */
[----:B------:R-:W-:Y:S01]  /*42bc0*/  IMAD.X R73, RZ, RZ, RZ, P0 ;  /* 0x000000ffff497224 */ /* 0x000fe200000e06ff */
[----:B------:R-:W-:Y:S01]  /*42bd0*/  IADD3 R50, P0, PT, R50, R71, RZ ;  /* 0x0000004732327210 */ /* 0x000fe20007f1e0ff */
[----:B------:R-:W-:Y:S01]  /*42be0*/  IMAD.WIDE.U32 R74, R36, R79, R74 ;  /* 0x0000004f244a7225 */ /* 0x000fe200078e004a */
[----:B------:R-:W-:-:S03]  /*42bf0*/  IADD3.X R71, PT, PT, RZ, RZ, RZ, P1, !PT ;  /* 0x000000ffff477210 */ /* 0x000fc60000ffe4ff */
[----:B------:R-:W-:-:S04]  /*42c00*/  IMAD.WIDE.U32 R72, R35, R35, R72 ;  /* 0x0000002323487225 */ /* 0x000fc800078e0048 */
[----:B------:R-:W-:-:S04]  /*42c10*/  IMAD.HI.U32 R69, R53, R54, R68 ;  /* 0x0000003635457227 */ /* 0x000fc800078e0044 */
[----:B------:R-:W-:-:S04]  /*42c20*/  IMAD.WIDE.U32 R76, R47, R56, R76 ;  /* 0x000000382f4c7225 */ /* 0x000fc800078e004c */
[----:B------:R-:W-:Y:S01]  /*42c30*/  IMAD.X R51, RZ, RZ, RZ, P0 ;  /* 0x000000ffff337224 */ /* 0x000fe200000e06ff */
[----:B------:R-:W-:Y:S01]  /*42c40*/  IADD3 R68, P0, PT, R72, R75, RZ ;  /* 0x0000004b48447210 */ /* 0x000fe20007f1e0ff */
[----:B------:R-:W-:Y:S01]  /*42c50*/  IMAD.WIDE.U32 R70, R78, R58, R70 ;  /* 0x0000003a4e467225 */ /* 0x000fe200078e0046 */
[----:B------:R-:W-:-:S03]  /*42c60*/  IADD3 R48, P3, PT, R76, R69, RZ ;  /* 0x000000454c307210 */ /* 0x000fc60007f7e0ff */
[----:B0-----:R-:W-:Y:S01]  /*42c70*/  IMAD.WIDE.U32 R50, R37, R60, R50 ;  /* 0x0000003c25327225 */ /* 0x001fe200078e0032 */
        /* <DEDUP_REMOVED lines=10> */
[----:B------:R-:W-:-:S04]  /*42d20*/  IMAD.WIDE.U32 R48, R53, R55, R48 ;  /* 0x0000003735307225 */ /* 0x000fc800078e0030 */
[----:B------:R-:W-:-:S04]  /*42d30*/  IMAD.WIDE.U32 R76, R47, R57, R76 ;  /* 0x000000392f4c7225 */ /* 0x000fc800078e004c */
[----:B------:R-:W-:Y:S02]  /*42d40*/  IMAD.X R51, RZ, RZ, RZ, P2 ;  /* 0x000000ffff337224 */ /* 0x000fe400010e06ff */
[----:B------:R-:W-:Y:S01]  /*42d50*/  IMAD.WIDE.U32 R70, R37, R61, R64 ;  /* 0x0000003d25467225 */ /* 0x000fe200078e0040 */
[----:B------:R-:W-:-:S03]  /*42d60*/  IADD3 R64, P0, PT, R76, R49, RZ ;  /* 0x000000314c407210 */ /* 0x000fc60007f1e0ff */
[----:B------:R-:W-:Y:S01]  /*42d70*/  IMAD R37, R48, R45, RZ ;  /* 0x0000002d30257224 */ /* 0x000fe200078e02ff */
[----:B------:R-:W-:Y:S01]  /*42d80*/  IADD3.X R65, PT, PT, RZ, RZ, RZ, P0, !PT ;  /* 0x000000ffff417210 */ /* 0x000fe200007fe4ff */
[----:B------:R-:W-:-:S04]  /*42d90*/  IMAD.WIDE.U32 R50, R78, R59, R50 ;  /* 0x0000003b4e327225 */ /* 0x000fc800078e0032 */
        /* <DEDUP_REMOVED lines=31> */
[----:B------:R-:W-:Y:S01]  /*42f90*/  IMAD.WIDE.U32 R76, R36, R35, R76 ;  /* 0x00000023244c7225 */ /* 0x000fe200078e004c */
[----:B------:R-:W-:Y:S02]  /*42fa0*/  IADD3 R50, P3, PT, R48, R51, RZ ;  /* 0x0000003330327210 */ /* 0x000fe40007f7e0ff */
[----:B------:R-:W-:Y:S01]  /*42fb0*/  IADD3 R63, P2, PT, R49, R63, RZ ;  /* 0x0000003f313f7210 */ /* 0x000fe20007f5e0ff */
[----:B------:R-:W-:Y:S01]  /*42fc0*/  IMAD R35, R64, R45, RZ ;  /* 0x0000002d40237224 */ /* 0x000fe200078e02ff */
[----:B------:R-:W-:Y:S01]  /*42fd0*/  IADD3.X R51, PT, PT, RZ, RZ, RZ, P3, !PT ;  /* 0x000000ffff337210 */ /* 0x000fe20001ffe4ff */
[----:B------:R-:W-:Y:S01]  /*42fe0*/  IMAD.X R69, RZ, RZ, RZ, P1 ;  /* 0x000000ffff457224 */ /* 0x000fe200008e06ff */
[----:B------:R-:W-:Y:S01]  /*42ff0*/  IADD3 R72, P0, PT, R73, R77, RZ ;  /* 0x0000004d49487210 */ /* 0x000fe20007f1e0ff */
[----:B------:R-:W-:-:S03]  /*43000*/  IMAD.HI.U32 R65, R35, R54, R64 ;  /* 0x0000003623417227 */ /* 0x000fc600078e0040 */
[----:B------:R-:W-:Y:S01]  /*43010*/  IADD3 R62, P1, PT, R62, R69, RZ ;  /* 0x000000453e3e7210 */ /* 0x000fe20007f3e0ff */
        /* <DEDUP_REMOVED lines=17> */
[----:B------:R-:W-:-:S04]  /*43130*/  IMAD.WIDE.U32 R46, R47, R61, R66 ;  /* 0x0000003d2f2e7225 */ /* 0x000fc800078e0042 */
[----:B------:R-:W-:-:S04]  /*43140*/  IMAD.WIDE.U32 R66, R53, R59, R62 ;  /* 0x0000003b35427225 */ /* 0x000fc800078e003e */
[----:B------:R-:W-:Y:S01]  /*43150*/  IMAD.WIDE.U32 R62, R37, R57, R50 ;  /* 0x00000039253e7225 */ /* 0x000fe200078e0032 */
[----:B------:R-:W-:Y:S02]  /*43160*/  MOV R50, R64 ;  /* 0x0000004000327202 */ /* 0x000fe40000000f00 */
[----:B------:R-:W-:Y:S01]  /*43170*/  IADD3 R70, P4, PT, R46, R67, RZ ;  /* 0x000000432e467210 */ /* 0x000fe20007f9e0ff */
[----:B------:R-:W-:Y:S01]  /*43180*/  IMAD R48, R64, R45, RZ ;  /* 0x0000002d40307224 */ /* 0x000fe200078e02ff */
[----:B------:R-:W-:Y:S01]  /*43190*/  IADD3 R64, P5, PT, R62, R65, RZ ;  /* 0x000000413e407210 */ /* 0x000fe20007fbe0ff */
[----:B------:R-:W-:Y:S01]  /*431a0*/  IMAD.MOV.U32 R51, RZ, RZ, RZ ;  /* 0x000000ffff337224 */ /* 0x000fe200078e00ff */
[----:B------:R-:W-:Y:S01]  /*431b0*/  IADD3.X R71, PT, PT, RZ, RZ, RZ, P4, !PT ;  /* 0x000000ffff477210 */ /* 0x000fe200027fe4ff */
[----:B------:R-:W-:Y:S01]  /*431c0*/  IMAD.X R52, RZ, RZ, RZ, P2 ;  /* 0x000000ffff347224 */ /* 0x000fe200010e06ff */
[----:B------:R-:W-:Y:S01]  /*431d0*/  IADD3 R47, P4, PT, R47, R69, RZ ;  /* 0x000000452f2f7210 */ /* 0x000fe20007f9e0ff */
[----:B------:R-:W-:Y:S01]  /*431e0*/  IMAD.HI.U32 R49, R48, R54, R50 ;  /* 0x0000003630317227 */ /* 0x000fe200078e0032 */
[----:B------:R-:W-:-:S02]  /*431f0*/  IADD3 R50, P2, PT, R66, R63, RZ ;  /* 0x0000003f42327210 */ /* 0x000fc40007f5e0ff */
[----:B------:R-:W-:Y:S01]  /*43200*/  IADD3 R52, P3, PT, R52, R75, RZ ;  /* 0x0000004b34347210 */ /* 0x000fe20007f7e0ff */
[----:B------:R-:W-:Y:S02]  /*43210*/  IMAD.X R51, RZ, RZ, RZ, P1 ;  /* 0x000000ffff337224 */ /* 0x000fe400008e06ff */
[----:B------:R-:W-:Y:S01]  /*43220*/  IMAD.WIDE.U32 R62, R53, R60, R70 ;  /* 0x0000003c353e7225 */ /* 0x000fe200078e0046 */
[----:B------:R-:W-:Y:S02]  /*43230*/  IADD3.X R71, PT, PT, RZ, RZ, RZ, P3, !PT ;  /* 0x000000ffff477210 */ /* 0x000fe40001ffe4ff */
[----:B------:R-:W-:Y:S01]  /*43240*/  IADD3 R68, P1, PT, R68, R51, RZ ;  /* 0x0000003344447210 */ /* 0x000fe20007f3e0ff */
        /* <DEDUP_REMOVED lines=26> */
[----:B------:R-:W-:Y:S01]  /*433f0*/  IADD3 R69, P4, PT, R53, R69, RZ ;  /* 0x0000004535457210 */ /* 0x000fe20007f9e0ff */
[----:B------:R-:W-:Y:S01]  /*43400*/  IMAD.WIDE.U32 R62, R37, R60, R46 ;  /* 0x0000003c253e7225 */ /* 0x000fe200078e002e */
[----:B------:R-:W-:-:S03]  /*43410*/  IADD3.X R53, PT, PT, RZ, RZ, RZ, P1, !PT ;  /* 0x000000ffff357210 */ /* 0x000fc60000ffe4ff */
[----:B------:R-:W-:Y:S02]  /*43420*/  IMAD.X R67, RZ, RZ, RZ, P6 ;  /* 0x000000ffff437224 */ /* 0x000fe400030e06ff */
[----:B------:R-:W-:-:S04]  /*43430*/  IMAD.WIDE.U32 R52, R35, R58, R52 ;  /* 0x0000003a23347225 */ /* 0x000fc800078e0034 */
[----:B------:R-:W-:Y:S02]  /*43440*/  IMAD.MOV.U32 R51, RZ, RZ, RZ ;  /* 0x000000ffff337224 */ /* 0x000fe400078e00ff */
[----:B------:R-:W-:Y:S01]  /*43450*/  IMAD.WIDE.U32 R46, R48, R56, R66 ;  /* 0x00000038302e7225 */ /* 0x000fe200078e0042 */
[----:B------:R-:W-:Y:S02]  /*43460*/  IADD3.X R66, PT, PT, RZ, RZ, RZ, P5, !PT ;  /* 0x000000ffff427210 */ /* 0x000fe40002ffe4ff */
        /* <DEDUP_REMOVED lines=62> */
[----:B------:R-:W-:Y:S02]  /*43850*/  IADD3.X R72, PT, PT, RZ, RZ, RZ, P4, !PT ;  /* 0x000000ffff487210 */ /* 0x000fe400027fe4ff */
[----:B------:R-:W-:Y:S01]  /*43860*/  IADD3 R64, P3, PT, R64, R47, RZ ;  /* 0x0000002f40407210 */ /* 0x000fe20007f7e0ff */
[----:B------:R-:W-:Y:S02]  /*43870*/  IMAD.X R63, RZ, RZ, RZ, P0 ;  /* 0x000000ffff3f7224 */ /* 0x000fe400000e06ff */
[----:B------:R-:W-:Y:S01]  /*43880*/  IMAD.WIDE.U32 R36, R48, R61, R52 ;  /* 0x0000003d30247225 */ /* 0x000fe200078e0034 */
[----:B------:R-:W-:-:S02]  /*43890*/  IADD3 R35, P0, PT, R35, R64, RZ ;  /* 0x0000004023237210 */ /* 0x000fc40007f1e0ff */
[----:B------:R-:W-:Y:S01]  /*438a0*/  IADD3.X R48, PT, PT, RZ, RZ, RZ, P2, !PT ;  /* 0x000000ffff307210 */ /* 0x000fe200017fe4ff */
[----:B------:R-:W-:-:S03]  /*438b0*/  IMAD.WIDE.U32 R52, R49, R59, R62 ;  /* 0x0000003b31347225 */ /* 0x000fc600078e003e */
[----:B------:R-:W-:Y:S01]  /*438c0*/  IADD3 R48, P2, PT, R48, R35, RZ ;  /* 0x0000002330307210 */ /* 0x000fe20007f5e0ff */
        /* <DEDUP_REMOVED lines=11> */
[----:B------:R-:W-:Y:S01]  /*43980*/  IMAD.MOV.U32 R46, RZ, RZ, R62 ;  /* 0x000000ffff2e7224 */ /* 0x000fe200078e003e */
[----:B------:R-:W-:Y:S02]  /*43990*/  IADD3 R36, P0, PT, R63, R37, RZ ;  /* 0x000000253f247210 */ /* 0x000fe40007f1e0ff */
[----:B------:R-:W-:Y:S01]  /*439a0*/  IADD3 R72, PT, PT, R35, R72, R47 ;  /* 0x0000004823487210 */ /* 0x000fe20007ffe02f */
[----:B------:R-:W-:Y:S01]  /*439b0*/  IMAD.X R47, RZ, RZ, RZ, P2 ;  /* 0x000000ffff2f7224 */ /* 0x000fe200010e06ff */
[----:B------:R-:W-:Y:S01]  /*439c0*/  IADD3.X R37, PT, PT, RZ, RZ, RZ, P0, !PT ;  /* 0x000000ffff257210 */ /* 0x000fe200007fe4ff */
[----:B------:R-:W-:Y:S02]  /*439d0*/  IMAD.X R35, RZ, RZ, RZ, P1 ;  /* 0x000000ffff237224 */ /* 0x000fe400008e06ff */
[----:B------:R-:W-:-:S03]  /*439e0*/  IMAD.WIDE.U32 R48, R49, R61, R36 ;  /* 0x0000003d31307225 */ /* 0x000fc600078e0024 */
[----:B------:R-:W-:Y:S02]  /*439f0*/  IADD3 R35, PT, PT, R35, R72, R47 ;  /* 0x0000004823237210 */ /* 0x000fe40007ffe02f */
[----:B------:R-:W-:Y:S01]  /*43a00*/  MOV R47, R50 ;  /* 0x00000032002f7202 */ /* 0x000fe20000000f00 */
[----:B------:R-:W-:-:S05]  /*43a10*/  IMAD.X R36, RZ, RZ, RZ, P4 ;  /* 0x000000ffff247224 */ /* 0x000fca00020e06ff */
        /* <DEDUP_REMOVED lines=29> */
.L_x_172:
        /* <DEDUP_REMOVED lines=8> */
.L_x_173:
[----:B------:R-:W-:Y:S05]  /*43c70*/  BSYNC.RECONVERGENT B4 ;  /* 0x0000000000047941 */ /* 0x000fea0003800200 */
.L_x_171:
[----:B------:R-:W-:Y:S02]  /*43c80*/  SHF.L.W.U32.HI R34, R34, 0x1f, R44 ;  /* 0x0000001f22227819 */ /* 0x000fe40000010e2c */
[----:B------:R-:W-:Y:S02]  /*43c90*/  SHF.L.W.U32.HI R44, R44, 0x1f, R43 ;  /* 0x0000001f2c2c7819 */ /* 0x000fe40000010e2b */
[----:B------:R-:W-:Y:S02]  /*43ca0*/  SHF.L.W.U32.HI R43, R43, 0x1f, R42 ;  /* 0x0000001f2b2b7819 */ /* 0x000fe40000010e2a */
[----:B------:R-:W-:Y:S02]  /*43cb0*/  SHF.L.W.U32.HI R42, R42, 0x1f, R41 ;  /* 0x0000001f2a2a7819 */ /* 0x000fe40000010e29 */
[----:B------:R-:W-:Y:S02]  /*43cc0*/  SHF.L.W.U32.HI R41, R41, 0x1f, R40 ;  /* 0x0000001f29297819 */ /* 0x000fe40000010e28 */
[----:B------:R-:W-:-:S02]  /*43cd0*/  LOP3.LUT R37, R43, R34, R44, 0xfe, !PT ;  /* 0x000000222b257212 */ /* 0x000fc400078efe2c */
[----:B------:R-:W-:Y:S02]  /*43ce0*/  SHF.L.W.U32.HI R40, R40, 0x1f, R39 ;  /* 0x0000001f28287819 */ /* 0x000fe40000010e27 */
[----:B------:R-:W-:Y:S02]  /*43cf0*/  SHF.L.W.U32.HI R39, R39, 0x1f, R38 ;  /* 0x0000001f27277819 */ /* 0x000fe40000010e26 */
[----:B------:R-:W-:Y:S02]  /*43d00*/  LOP3.LUT R37, R41, R37, R42, 0xfe, !PT ;  /* 0x0000002529257212 */ /* 0x000fe400078efe2a */
[----:B------:R-:W-:Y:S02]  /*43d10*/  SHF.R.U32.HI R38, RZ, 0x1, R38 ;  /* 0x00000001ff267819 */ /* 0x000fe40000011626 */
[----:B------:R-:W-:-:S04]  /*43d20*/  LOP3.LUT R37, R39, R37, R40, 0xfe, !PT ;  /* 0x0000002527257212 */ /* 0x000fc800078efe28 */
[----:B------:R-:W-:-:S13]  /*43d30*/  LOP3.LUT P0, RZ, R37, R38, RZ, 0xfc, !PT ;  /* 0x0000002625ff7212 */ /* 0x000fda000780fcff */
[----:B------:R-:W-:Y:S05]  /*43d40*/  @P0 BRA `(.L_x_174) ;  /* 0xffffffc000800947 */ /* 0x000fea000383ffff */
[----:B------:R-:W-:-:S04]  /*43d50*/  IMAD.WIDE.U32 R34, R3, R20, RZ ;  /* 0x0000001403227225 */ /* 0x000fc800078e00ff */
[----:B------:R-:W-:Y:S01]  /*43d60*/  HFMA2 R39, -RZ, RZ, 0, 0 ;  /* 0x00000000ff277431 */ /* 0x000fe200000001ff */
[----:B------:R-:W-:Y:S01]  /*43d70*/  BSSY.RECONVERGENT B4, `(.L_x_175) ;  /* 0x00001e0000047945 */ /* 0x000fe20003800200 */
[----:B------:R-:W-:Y:S01]  /*43d80*/  IMAD.MOV.U32 R37, RZ, RZ, RZ ;  /* 0x000000ffff257224 */ /* 0x000fe200078e00ff */
[----:B------:R-:W-:Y:S01]  /*43d90*/  MOV R36, R35 ;  /* 0x0000002300247202 */ /* 0x000fe20000000f00 */
[----:B------:R-:W-:Y:S01]  /*43da0*/  IMAD.MOV.U32 R41, RZ, RZ, RZ ;  /* 0x000000ffff297224 */ /* 0x000fe200078e00ff */
[----:B------:R-:W-:-:S03]  /*43db0*/  MOV R35, RZ ;  /* 0x000000ff00237202 */ /* 0x000fc60000000f00 */
[----:B------:R-:W-:-:S04]  /*43dc0*/  IMAD.WIDE.U32 R36, R2, R20, R36 ;  /* 0x0000001402247225 */ /* 0x000fc800078e0024 */
[----:B------:R-:W-:Y:S02]  /*43dd0*/  IMAD.MOV.U32 R38, RZ, RZ, R37 ;  /* 0x000000ffff267224 */ /* 0x000fe400078e0025 */
[----:B------:R-:W-:Y:S02]  /*43de0*/  IMAD.MOV.U32 R40, RZ, RZ, R36 ;  /* 0x000000ffff287224 */ /* 0x000fe400078e0024 */
[----:B------:R-:W-:-:S04]  /*43df0*/  IMAD.WIDE.U32 R38, R28, R20, R38 ;  /* 0x000000141c267225 */ /* 0x000fc800078e0026 */
[----:B------:R-:W-:-:S04]  /*43e00*/  IMAD.WIDE.U32 R40, R3, R21, R40 ;  /* 0x0000001503287225 */ /* 0x000fc800078e0028 */
[----:B------:R-:W-:Y:S01]  /*43e10*/  IMAD R36, R34, R45, RZ ;  /* 0x0000002d22247224 */ /* 0x000fe200078e02ff */
[----:B------:R-:W-:-:S03]  /*43e20*/  IADD3 R42, P0, PT, R38, R41, RZ ;  /* 0x00000029262a7210 */ /* 0x000fc60007f1e0ff */
[----:B------:R-:W-:-:S04]  /*43e30*/  IMAD.HI.U32 R35, R36, R54, R34 ;  /* 0x0000003624237227 */ /* 0x000fc800078e0022 */
[----:B------:R-:W-:Y:S01]  /*43e40*/  IMAD.X R43, RZ, RZ, RZ, P0 ;  /* 0x000000ffff2b7224 */ /* 0x000fe200000e06ff */
[----:B------:R-:W-:Y:S01]  /*43e50*/  IADD3 R46, P0, PT, R40, R35, RZ ;  /* 0x00000023282e7210 */ /* 0x000fe20007f1e0ff */
[----:B------:R-:W-:Y:S02]  /*43e60*/  HFMA2 R35, -RZ, RZ, 0, 0 ;  /* 0x00000000ff237431 */ /* 0x000fe400000001ff */
[----:B------:R-:W-:Y:S01]  /*43e70*/  IMAD.MOV.U32 R34, RZ, RZ, R39 ;  /* 0x000000ffff227224 */ /* 0x000fe200078e0027 */
[----:B------:R-:W-:Y:S01]  /*43e80*/  MOV R39, RZ ;  /* 0x000000ff00277202 */ /* 0x000fe20000000f00 */
[----:B------:R-:W-:-:S04]  /*43e90*/  IMAD.WIDE.U32 R40, R2, R21, R42 ;  /* 0x0000001502287225 */ /* 0x000fc800078e002a */
[----:B------:R-:W-:Y:S02]  /*43ea0*/  HFMA2 R43, -RZ, RZ, 0, 0 ;  /* 0x00000000ff2b7431 */ /* 0x000fe400000001ff */
[----:B------:R-:W-:Y:S02]  /*43eb0*/  IMAD.X R47, RZ, RZ, RZ, P0 ;  /* 0x000000ffff2f7224 */ /* 0x000fe400000e06ff */
[----:B------:R-:W-:Y:S02]  /*43ec0*/  IMAD.MOV.U32 R42, RZ, RZ, R40 ;  /* 0x000000ffff2a7224 */ /* 0x000fe400078e0028 */
[----:B------:R-:W-:-:S04]  /*43ed0*/  IMAD.WIDE.U32 R34, R29, R20, R34 ;  /* 0x000000141d227225 */ /* 0x000fc800078e0022 */
[----:B------:R-:W-:Y:S01]  /*43ee0*/  IMAD.MOV.U32 R38, RZ, RZ, R35 ;  /* 0x000000ffff267224 */ /* 0x000fe200078e0023 */
[----:B------:R-:W-:Y:S01]  /*43ef0*/  IADD3 R48, P0, PT, R34, R41, RZ ;  /* 0x0000002922307210 */ /* 0x000fe20007f1e0ff */
[----:B------:R-:W-:-:S04]  /*43f00*/  IMAD.WIDE.U32 R46, R36, R55, R46 ;  /* 0x00000037242e7225 */ /* 0x000fc800078e002e */
[----:B------:R-:W-:Y:S02]  /*43f10*/  IMAD.X R49, RZ, RZ, RZ, P0 ;  /* 0x000000ffff317224 */ /* 0x000fe400000e06ff */
[----:B------:R-:W-:-:S04]  /*43f20*/  IMAD.WIDE.U32 R42, R3, R22, R42 ;  /* 0x00000016032a7225 */ /* 0x000fc800078e002a */
[----:B------:R-:W-:-:S04]  /*43f30*/  IMAD.WIDE.U32 R38, R30, R20, R38 ;  /* 0x000000141e267225 */ /* 0x000fc800078e0026 */
[----:B------:R-:W-:Y:S01]  /*43f40*/  IMAD.WIDE.U32 R40, R28, R21, R48 ;  /* 0x000000151c287225 */ /* 0x000fe200078e0030 */
[----:B------:R-:W-:-:S03]  /*43f50*/  IADD3 R48, P2, PT, R42, R47, RZ ;  /* 0x0000002f2a307210 */ /* 0x000fc60007f5e0ff */
[----:B------:R-:W-:Y:S01]  /*43f60*/  IMAD R35, R46, R45, RZ ;  /* 0x0000002d2e237224 */ /* 0x000fe200078e02ff */
[----:B------:R-:W-:Y:S01]  /*43f70*/  IADD3 R42, P0, PT, R38, R41, RZ ;  /* 0x00000029262a7210 */ /* 0x000fe20007f1e0ff */
[----:B------:R-:W-:Y:S01]  /*43f80*/  IMAD.MOV.U32 R47, RZ, RZ, RZ ;  /* 0x000000ffff2f7224 */ /* 0x000fe200078e00ff */
[----:B------:R-:W-:Y:S01]  /*43f90*/  MOV R38, R39 ;  /* 0x0000002700267202 */ /* 0x000fe20000000f00 */
[----:B------:R-:W-:Y:S02]  /*43fa0*/  IMAD.MOV.U32 R39, RZ, RZ, RZ ;  /* 0x000000ffff277224 */ /* 0x000fe400078e00ff */
[----:B------:R-:W-:Y:S01]  /*43fb0*/  IMAD.HI.U32 R53, R35, R54, R46 ;  /* 0x0000003623357227 */ /* 0x000fe200078e002e */
[----:B------:R-:W-:-:S03]  /*43fc0*/  IADD3 R46, P1, PT, R40, R43, RZ ;  /* 0x0000002b282e7210 */ /* 0x000fc60007f3e0ff */
[----:B------:R-:W-:Y:S01]  /*43fd0*/  IMAD.X R43, RZ, RZ, RZ, P0 ;  /* 0x000000ffff2b7224 */ /* 0x000fe200000e06ff */
[----:B------:R-:W-:Y:S01]  /*43fe0*/  IADD3.X R47, PT, PT, RZ, RZ, RZ, P1, !PT ;  /* 0x000000ffff2f7210 */ /* 0x000fe20000ffe4ff */
        /* <DEDUP_REMOVED lines=11> */
[----:B------:R-:W-:Y:S01]  /*440a0*/  IMAD.MOV.U32 R38, RZ, RZ, R39 ;  /* 0x000000ffff267224 */ /* 0x000fe200078e0027 */
[----:B------:R-:W-:Y:S01]  /*440b0*/  IADD3.X R53, PT, PT, RZ, RZ, RZ, P2, !PT ;  /* 0x000000ffff357210 */ /* 0x000fe200017fe4ff */
[----:B------:R-:W-:-:S04]  /*440c0*/  IMAD.WIDE.U32 R46, R3, R23, R46 ;  /* 0x00000017032e7225 */ /* 0x000fc800078e002e */
[----:B------:R-:W-:Y:S02]  /*440d0*/  IMAD.MOV.U32 R39, RZ, RZ, RZ ;  /* 0x000000ffff277224 */ /* 0x000fe400078e00ff */
[----:B------:R-:W-:Y:S01]  /*440e0*/  IMAD.WIDE.U32 R40, R30, R21, R50 ;  /* 0x000000151e287225 */ /* 0x000fe200078e0032 */
[----:B------:R-:W-:-:S03]  /*440f0*/  IADD3 R50, P2, PT, R46, R49, RZ ;  /* 0x000000312e327210 */ /* 0x000fc60007f5e0ff */
[----:B------:R-:W-:Y:S02]  /*44100*/  HFMA2 R49, -RZ, RZ, 0, 0 ;  /* 0x00000000ff317431 */ /* 0x000fe400000001ff */
[----:B------:R-:W-:Y:S02]  /*44110*/  IMAD.X R63, RZ, RZ, RZ, P1 ;  /* 0x000000ffff3f7224 */ /* 0x000fe400008e06ff */
[----:B------:R-:W-:-:S04]  /*44120*/  IMAD.WIDE.U32 R38, R32, R20, R38 ;  /* 0x0000001420267225 */ /* 0x000fc800078e0026 */
[----:B------:R-:W-:Y:S01]  /*44130*/  IMAD.WIDE.U32 R52, R35, R55, R52 ;  /* 0x0000003723347225 */ /* 0x000fe200078e0034 */
[----:B------:R-:W-:-:S03]  /*44140*/  IADD3 R46, P0, PT, R38, R41, RZ ;  /* 0x00000029262e7210 */ /* 0x000fc60007f1e0ff */
[----:B------:R-:W-:-:S04]  /*44150*/  IMAD.WIDE.U32 R42, R28, R22, R62 ;  /* 0x000000161c2a7225 */ /* 0x000fc800078e003e */
[----:B------:R-:W-:Y:S02]  /*44160*/  IMAD R34, R52, R45, RZ ;  /* 0x0000002d34227224 */ /* 0x000fe400078e02ff */
[----:B------:R-:W-:Y:S02]  /*44170*/  IMAD.MOV.U32 R48, RZ, RZ, R52 ;  /* 0x000000ffff307224 */ /* 0x000fe400078e0034 */
[----:B------:R-:W-:Y:S01]  /*44180*/  IMAD.X R51, RZ, RZ, RZ, P2 ;  /* 0x000000ffff337224 */ /* 0x000fe200010e06ff */
[----:B------:R-:W-:Y:S01]  /*44190*/  IADD3 R42, P2, PT, R42, R47, RZ ;  /* 0x0000002f2a2a7210 */ /* 0x000fe20007f5e0ff */
[----:B------:R-:W-:Y:S01]  /*441a0*/  IMAD.MOV.U32 R38, RZ, RZ, R39 ;  /* 0x000000ffff267224 */ /* 0x000fe200078e0027 */
[----:B------:R-:W-:Y:S01]  /*441b0*/  MOV R39, RZ ;  /* 0x000000ff00277202 */ /* 0x000fe20000000f00 */
        /* <DEDUP_REMOVED lines=37> */
[----:B------:R-:W-:Y:S01]  /*44410*/  IMAD.WIDE.U32 R52, R34, R55, R52 ;  /* 0x0000003722347225 */ /* 0x000fe200078e0034 */
[----:B------:R-:W-:-:S03]  /*44420*/  IADD3 R66, P4, PT, R38, R51, RZ ;  /* 0x0000003326427210 */ /* 0x000fc60007f9e0ff */
[----:B------:R-:W-:Y:S01]  /*44430*/  IMAD.X R51, RZ, RZ, RZ, P1 ;  /* 0x000000ffff337224 */ /* 0x000fe200008e06ff */
[----:B------:R-:W-:Y:S01]  /*44440*/  IADD3.X R67, PT, PT, RZ, RZ, RZ, P4, !PT ;  /* 0x000000ffff437210 */ /* 0x000fe200027fe4ff */
[----:B------:R-:W-:-:S04]  /*44450*/  IMAD.WIDE.U32 R40, R33, R21, R48 ;  /* 0x0000001521287225 */ /* 0x000fc800078e0030 */
[----:B------:R-:W-:-:S04]  /*44460*/  IMAD.WIDE.U32 R46, R29, R23, R62 ;  /* 0x000000171d2e7225 */ /* 0x000fc800078e003e */
[----:B------:R-:W-:-:S04]  /*44470*/  IMAD.WIDE.U32 R48, R2, R24, R64 ;  /* 0x0000001802307225 */ /* 0x000fc800078e0040 */
[----:B------:R-:W-:Y:S01]  /*44480*/  IMAD.WIDE.U32 R42, R31, R22, R50 ;  /* 0x000000161f2a7225 */ /* 0x000fe200078e0032 */
[----:B------:R-:W-:-:S03]  /*44490*/  IADD3 R46, P2, PT, R46, R49, RZ ;  /* 0x000000312e2e7210 */ /* 0x000fc60007f5e0ff */
[----:B------:R-:W-:Y:S01]  /*444a0*/  IMAD.MOV.U32 R49, RZ, RZ, RZ ;  /* 0x000000ffff317224 */ /* 0x000fe200078e00ff */
[----:B------:R-:W-:Y:S01]  /*444b0*/  IADD3 R62, P0, PT, R40, R43, RZ ;  /* 0x0000002b283e7210 */ /* 0x000fe20007f1e0ff */
[----:B------:R-:W-:Y:S01]  /*444c0*/  IMAD R37, R52, R45, RZ ;  /* 0x0000002d34257224 */ /* 0x000fe200078e02ff */
[----:B------:R-:W-:Y:S01]  /*444d0*/  IADD3 R38, P1, PT, R42, R47, RZ ;  /* 0x0000002f2a267210 */ /* 0x000fe20007f3e0ff */
[----:B------:R-:W-:Y:S02]  /*444e0*/  IMAD.MOV.U32 R50, RZ, RZ, R52 ;  /* 0x000000ffff327224 */ /* 0x000fe400078e0034 */
[----:B------:R-:W-:Y:S02]  /*444f0*/  IMAD.MOV.U32 R51, RZ, RZ, RZ ;  /* 0x000000ffff337224 */ /* 0x000fe400078e00ff */
[----:B------:R-:W-:-:S04]  /*44500*/  IMAD.WIDE.U32 R48, R3, R25, R48 ;  /* 0x0000001903307225 */ /* 0x000fc800078e0030 */
[----:B------:R-:W-:Y:S01]  /*44510*/  IMAD.HI.U32 R71, R37, R54, R50 ;  /* 0x0000003625477227 */ /* 0x000fe200078e0032 */
[----:B------:R-:W-:Y:S02]  /*44520*/  IADD3 R52, P3, PT, R48, R39, RZ ;  /* 0x0000002730347210 */ /* 0x000fe40007f7e0ff */
[----:B------:R-:W-:Y:S01]  /*44530*/  IADD3.X R39, PT, PT, RZ, RZ, RZ, P1, !PT ;  /* 0x000000ffff277210 */ /* 0x000fe20000ffe4ff */
[----:B------:R-:W-:Y:S02]  /*44540*/  IMAD.X R63, RZ, RZ, RZ, P0 ;  /* 0x000000ffff3f7224 */ /* 0x000fe400000e06ff */
        /* <DEDUP_REMOVED lines=15> */
[----:B------:R-:W-:Y:S01]  /*44640*/  IMAD.WIDE.U32 R50, R34, R56, R66 ;  /* 0x0000003822327225 */ /* 0x000fe200078e0042 */
[----:B------:R-:W-:-:S03]  /*44650*/  IADD3.X R63, PT, PT, RZ, RZ, RZ, P2, !PT ;  /* 0x000000ffff3f7210 */ /* 0x000fc600017fe4ff */
[----:B------:R-:W-:Y:S02]  /*44660*/  IMAD.X R53, RZ, RZ, RZ, P1 ;  /* 0x000000ffff357224 */ /* 0x000fe400008e06ff */
[----:B------:R-:W-:Y:S01]  /*44670*/  IMAD.X R65, RZ, RZ, RZ, P3 ;  /* 0x000000ffff417224 */ /* 0x000fe200018e06ff */
[----:B------:R-:W-:Y:S01]  /*44680*/  IADD3 R70, P3, PT, R50, R71, RZ ;  /* 0x0000004732467210 */ /* 0x000fe20007f7e0ff */
[----:B------:R-:W-:-:S03]  /*44690*/  IMAD.WIDE.U32 R42, R33, R22, R48 ;  /* 0x00000016212a7225 */ /* 0x000fc600078e0030 */
        /* <DEDUP_REMOVED lines=8> */
[----:B------:R-:W-:Y:S01]  /*44720*/  IMAD.MOV.U32 R52, RZ, RZ, R48 ;  /* 0x000000ffff347224 */ /* 0x000fe200078e0030 */
[----:B------:R-:W-:Y:S01]  /*44730*/  IADD3.X R65, PT, PT, RZ, RZ, RZ, P0, !PT ;  /* 0x000000ffff417210 */ /* 0x000fe200007fe4ff */
[----:B------:R-:W-:Y:S02]  /*44740*/  IMAD.MOV.U32 R53, RZ, RZ, RZ ;  /* 0x000000ffff357224 */ /* 0x000fe400078e00ff */
[----:B------:R-:W-:-:S04]  /*44750*/  IMAD.WIDE.U32 R40, R37, R55, R70 ;  /* 0x0000003725287225 */ /* 0x000fc800078e0046 */
[----:B------:R-:W-:Y:S01]  /*44760*/  IMAD.WIDE.U32 R62, R35, R58, R68 ;  /* 0x0000003a233e7225 */ /* 0x000fe200078e0044 */
[----:B------:R-:W-:-:S03]  /*44770*/  MOV R48, R40 ;  /* 0x0000002800307202 */ /* 0x000fc60000000f00 */
[----:B------:R-:W-:Y:S01]  /*44780*/  IMAD.WIDE.U32 R52, R3, R26, R52 ;  /* 0x0000001a03347225 */ /* 0x000fe200078e0034 */
[----:B------:R-:W-:-:S03]  /*44790*/  IADD3 R72, P3, PT, R62, R51, RZ ;  /* 0x000000333e487210 */ /* 0x000fc60007f7e0ff */
[----:B------:R-:W-:Y:S01]  /*447a0*/  IMAD R38, R40, R45, RZ ;  /* 0x0000002d28267224 */ /* 0x000fe200078e02ff */
[----:B------:R-:W-:Y:S01]  /*447b0*/  IADD3 R42, P0, PT, R52, R39, RZ ;  /* 0x00000027342a7210 */ /* 0x000fe20007f1e0ff */
[----:B------:R-:W-:Y:S01]  /*447c0*/  IMAD.MOV.U32 R49, RZ, RZ, RZ ;  /* 0x000000ffff317224 */ /* 0x000fe200078e00ff */
[----:B------:R-:W-:Y:S01]  /*447d0*/  IADD3.X R73, PT, PT, RZ, RZ, RZ, P3, !PT ;  /* 0x000000ffff497210 */ /* 0x000fe20001ffe4ff */
[----:B------:R-:W-:Y:S02]  /*447e0*/  IMAD.X R51, RZ, RZ, RZ, P1 ;  /* 0x000000ffff337224 */ /* 0x000fe400008e06ff */
[----:B------:R-:W-:-:S04]  /*447f0*/  IMAD.HI.U32 R39, R38, R54, R48 ;  /* 0x0000003626277227 */ /* 0x000fc800078e0030 */
        /* <DEDUP_REMOVED lines=27> */
[----:B------:R-:W-:Y:S02]  /*449b0*/  IMAD.MOV.U32 R40, RZ, RZ, R52 ;  /* 0x000000ffff287224 */ /* 0x000fe400078e0034 */
[----:B------:R-:W-:Y:S02]  /*449c0*/  IMAD.MOV.U32 R41, RZ, RZ, RZ ;  /* 0x000000ffff297224 */ /* 0x000fe400078e00ff */
        /* <DEDUP_REMOVED lines=21> */
[----:B------:R-:W-:Y:S02]  /*44b20*/  IADD3 R68, P5, PT, R46, R49, RZ ;  /* 0x000000312e447210 */ /* 0x000fe40007fbe0ff */
[----:B------:R-:W-:Y:S01]  /*44b30*/  MOV R52, R40 ;  /* 0x0000002800347202 */ /* 0x000fe20000000f00 */
[----:B------:R-:W-:Y:S01]  /*44b40*/  IMAD R36, R40, R45, RZ ;  /* 0x0000002d28247224 */ /* 0x000fe200078e02ff */
[----:B------:R-:W-:Y:S01]  /*44b50*/  IADD3 R50, P0, PT, R42, R63, RZ ;  /* 0x0000003f2a327210 */ /* 0x000fe20007f1e0ff */
[----:B------:R-:W-:Y:S01]  /*44b60*/  IMAD.MOV.U32 R53, RZ, RZ, RZ ;  /* 0x000000ffff357224 */ /* 0x000fe200078e00ff */
[----:B------:R-:W-:Y:S01]  /*44b70*/  IADD3.X R49, PT, PT, RZ, RZ, RZ, P1, !PT ;  /* 0x000000ffff317210 */ /* 0x000fe20000ffe4ff */
[----:B------:R-:W-:Y:S01]  /*44b80*/  IMAD.X R63, RZ, RZ, RZ, P2 ;  /* 0x000000ffff3f7224 */ /* 0x000fe200010e06ff */
[----:B------:R-:W-:Y:S01]  /*44b90*/  IADD3.X R69, PT, PT, RZ, RZ, RZ, P5, !PT ;  /* 0x000000ffff457210 */ /* 0x000fe20002ffe4ff */
[----:B------:R-:W-:-:S02]  /*44ba0*/  IMAD.X R65, RZ, RZ, RZ, P3 ;  /* 0x000000ffff417224 */ /* 0x000fc400018e06ff */
[----:B------:R-:W-:-:S04]  /*44bb0*/  IMAD.HI.U32 R39, R36, R54, R52 ;  /* 0x0000003624277227 */ /* 0x000fc800078e0034 */
[----:B------:R-:W-:Y:S02]  /*44bc0*/  IMAD.X R67, RZ, RZ, RZ, P4 ;  /* 0x000000ffff437224 */ /* 0x000fe400020e06ff */
        /* <DEDUP_REMOVED lines=57> */
[----:B------:R-:W-:Y:S01]  /*44f60*/  IMAD R35, R40, R45, RZ ;  /* 0x0000002d28237224 */ /* 0x000fe200078e02ff */
[----:B------:R-:W-:Y:S01]  /*44f70*/  IADD3 R69, P4, PT, R69, R44, RZ ;  /* 0x0000002c45457210 */ /* 0x000fe20007f9e0ff */
[----:B------:R-:W-:Y:S01]  /*44f80*/  IMAD.MOV.U32 R50, RZ, RZ, R40 ;  /* 0x000000ffff327224 */ /* 0x000fe200078e0028 */
[----:B------:R-:W-:Y:S01]  /*44f90*/  IADD3.X R67, PT, PT, RZ, RZ, RZ, P3, !PT ;  /* 0x000000ffff437210 */ /* 0x000fe20001ffe4ff */
[----:B------:R-:W-:Y:S02]  /*44fa0*/  IMAD.MOV.U32 R51, RZ, RZ, RZ ;  /* 0x000000ffff337224 */ /* 0x000fe400078e00ff */
[----:B------:R-:W-:-:S04]  /*44fb0*/  IMAD.WIDE.U32 R48, R32, R26, R52 ;  /* 0x0000001a20307225 */ /* 0x000fc800078e0034 */
[----:B------:R-:W-:-:S04]  /*44fc0*/  IMAD.HI.U32 R39, R35, R54, R50 ;  /* 0x0000003623277227 */ /* 0x000fc800078e0032 */
        /* <DEDUP_REMOVED lines=44> */
[----:B------:R-:W-:-:S02]  /*45290*/  IMAD.X R37, RZ, RZ, RZ, P2 ;  /* 0x000000ffff257224 */ /* 0x000fc400010e06ff */
        /* <DEDUP_REMOVED lines=12> */
[----:B------:R-:W-:Y:S02]  /*45360*/  IMAD.X R47, RZ, RZ, RZ, P5 ;  /* 0x000000ffff2f7224 */ /* 0x000fe400028e06ff */
[----:B------:R-:W-:Y:S01]  /*45370*/  HFMA2 R63, -RZ, RZ, 0, 0 ;  /* 0x00000000ff3f7431 */ /* 0x000fe200000001ff */
[----:B------:R-:W-:Y:S01]  /*45380*/  IADD3 R51, P1, PT, R49, R69, RZ ;  /* 0x0000004531337210 */ /* 0x000fe20007f3e0ff */
[----:B------:R-:W-:-:S04]  /*45390*/  IMAD.WIDE.U32 R42, R38, R60, R42 ;  /* 0x0000003c262a7225 */ /* 0x000fc800078e002a */
[----:B------:R-:W-:Y:S02]  /*453a0*/  IMAD.X R49, RZ, RZ, RZ, P6 ;  /* 0x000000ffff317224 */ /* 0x000fe400030e06ff */
[----:B------:R-:W-:-:S04]  /*453b0*/  IMAD.WIDE.U32 R46, R36, R58, R46 ;  /* 0x0000003a242e7225 */ /* 0x000fc800078e002e */
[----:B------:R-:W-:Y:S01]  /*453c0*/  IMAD.WIDE.U32 R48, R35, R56, R48 ;  /* 0x0000003823307225 */ /* 0x000fe200078e0030 */
[----:B------:R-:W-:-:S03]  /*453d0*/  IADD3 R52, P5, PT, R42, R47, RZ ;  /* 0x0000002f2a347210 */ /* 0x000fc60007fbe0ff */
        /* <DEDUP_REMOVED lines=62> */
[----:B------:R-:W-:-:S02]  /*457c0*/  IMAD.X R53, RZ, RZ, RZ, P0 ;  /* 0x000000ffff357224 */ /* 0x000fc400000e06ff */
[----:B------:R-:W-:Y:S01]  /*457d0*/  IMAD.WIDE.U32 R48, R35, R61, R50 ;  /* 0x0000003d23307225 */ /* 0x000fe200078e0032 */
[----:B------:R-:W-:-:S03]  /*457e0*/  IADD3 R37, P0, PT, R37, R34, RZ ;  /* 0x0000002225257210 */ /* 0x000fc60007f1e0ff */
[----:B------:R-:W-:Y:S01]  /*457f0*/  IMAD.WIDE.U32 R34, R45, R59, R52 ;  /* 0x0000003b2d227225 */ /* 0x000fe200078e0034 */
[----:B------:R-:W-:-:S03]  /*45800*/  IADD3 R44, P2, PT, R44, R37, RZ ;  /* 0x000000252c2c7210 */ /* 0x000fc60007f5e0ff */
[----:B------:R-:W-:Y:S01]  /*45810*/  IMAD.X R37, RZ, RZ, RZ, P3 ;  /* 0x000000ffff257224 */ /* 0x000fe200018e06ff */
[----:B------:R-:W-:Y:S02]  /*45820*/  IADD3 R50, P6, PT, R48, R35, RZ ;  /* 0x0000002330327210 */ /* 0x000fe40007fde0ff */
[----:B------:R-:W-:Y:S02]  /*45830*/  IADD3.X R35, PT, PT, RZ, RZ, RZ, P4, !PT ;  /* 0x000000ffff237210 */ /* 0x000fe400027fe4ff */
[----:B------:R-:W-:Y:S01]  /*45840*/  IADD3 R37, P3, PT, R37, R44, RZ ;  /* 0x0000002c25257210 */ /* 0x000fe20007f7e0ff */
[----:B------:R-:W-:Y:S01]  /*45850*/  IMAD.X R51, RZ, RZ, RZ, P6 ;  /* 0x000000ffff337224 */ /* 0x000fe200030e06ff */
[----:B------:R-:W-:Y:S02]  /*45860*/  IADD3 R35, PT, PT, R35, R47, R46 ;  /* 0x0000002f23237210 */ /* 0x000fe40007ffe02e */
[----:B------:R-:W-:Y:S01]  /*45870*/  IADD3 R49, P4, PT, R49, R37, RZ ;  /* 0x0000002531317210 */ /* 0x000fe20007f9e0ff */
[----:B------:R-:W-:Y:S01]  /*45880*/  IMAD.WIDE.U32 R46, R45, R60, R50 ;  /* 0x0000003c2d2e7225 */ /* 0x000fe200078e0032 */
[----:B------:R-:W-:-:S03]  /*45890*/  IADD3.X R44, PT, PT, RZ, RZ, RZ, P0, !PT ;  /* 0x000000ffff2c7210 */ /* 0x000fc600007fe4ff */
[----:B------:R-:W-:Y:S01]  /*458a0*/  IMAD.X R37, RZ, RZ, RZ, P1 ;  /* 0x000000ffff257224 */ /* 0x000fe200008e06ff */
[----:B------:R-:W-:-:S04]  /*458b0*/  IADD3 R48, P0, PT, R47, R49, RZ ;  /* 0x000000312f307210 */ /* 0x000fc80007f1e0ff */
[----:B------:R-:W-:Y:S01]  /*458c0*/  IADD3 R35, PT, PT, R44, R35, R37 ;  /* 0x000000232c237210 */ /* 0x000fe20007ffe025 */
[----:B------:R-:W-:Y:S01]  /*458d0*/  IMAD.X R37, RZ, RZ, RZ, P2 ;  /* 0x000000ffff257224 */ /* 0x000fe200010e06ff */
[----:B------:R-:W-:Y:S01]  /*458e0*/  IADD3.X R49, PT, PT, RZ, RZ, RZ, P0, !PT ;  /* 0x000000ffff317210 */ /* 0x000fe200007fe4ff */
[----:B------:R-:W-:-:S05]  /*458f0*/  IMAD.X R44, RZ, RZ, RZ, P3 ;  /* 0x000000ffff2c7224 */ /* 0x000fca00018e06ff */
        /* <DEDUP_REMOVED lines=31> */
.L_x_176:
        /* <DEDUP_REMOVED lines=8> */
.L_x_177:
[----:B------:R-:W-:Y:S05]  /*45b70*/  BSYNC.RECONVERGENT B4 ;  /* 0x0000000000047941 */ /* 0x000fea0003800200 */
.L_x_175:
[----:B------:R-:W0:Y:S01]  /*45b80*/  LDCU.64 UR6, c[0x3][0x120] ;  /* 0x00c02400ff0677ac */ /* 0x000e220008000a00 */
[----:B------:R-:W1:Y:S01]  /*45b90*/  LDCU.128 UR8, c[0x3][0x110] ;  /* 0x00c02200ff0877ac */ /* 0x000e620008000c00 */
        /* <DEDUP_REMOVED lines=10> */
[----:B------:R-:W-:Y:S01]  /*45c40*/  LOP3.LUT R2, R22, R20, R21, 0xfe, !PT ;  /* 0x0000001416027212 */ /* 0x000fe200078efe15 */
[----:B------:R-:W0:Y:S01]  /*45c50*/  LDCU.64 UR6, c[0x3][URZ] ;  /* 0x00c00000ff0677ac */ /* 0x000e220008000a00 */
[----:B------:R-:W-:Y:S01]  /*45c60*/  BSSY.RECONVERGENT B4, `(.L_x_178) ;  /* 0x0000105000047945 */ /* 0x000fe20003800200 */
[----:B------:R-:W-:Y:S02]  /*45c70*/  CS2R R34, SRZ ;  /* 0x0000000000227805 */ /* 0x000fe4000001ff00 */
[----:B------:R-:W-:Y:S01]  /*45c80*/  LOP3.LUT R2, R24, R2, R23, 0xfe, !PT ;  /* 0x0000000218027212 */ /* 0x000fe200078efe17 */
[----:B------:R-:W1:Y:S01]  /*45c90*/  LDCU.64 UR8, c[0x3][0x8] ;  /* 0x00c00100ff0877ac */ /* 0x000e620008000a00 */
[----:B------:R-:W-:Y:S02]  /*45ca0*/  CS2R R36, SRZ ;  /* 0x0000000000247805 */ /* 0x000fe4000001ff00 */
[----:B------:R-:W-:Y:S02]  /*45cb0*/  CS2R R38, SRZ ;  /* 0x0000000000267805 */ /* 0x000fe4000001ff00 */
[----:B------:R-:W-:Y:S01]  /*45cc0*/  LOP3.LUT R2, R26, R2, R25, 0xfe, !PT ;  /* 0x000000021a027212 */ /* 0x000fe200078efe19 */
[----:B------:R-:W2:Y:S01]  /*45cd0*/  LDCU.64 UR10, c[0x3][0x10] ;  /* 0x00c00200ff0a77ac */ /* 0x000ea20008000a00 */
[----:B------:R-:W-:-:S02]  /*45ce0*/  CS2R R40, SRZ ;  /* 0x0000000000287805 */ /* 0x000fc4000001ff00 */
[----:B------:R-:W-:Y:S01]  /*45cf0*/  LOP3.LUT P0, RZ, R2, R27, RZ, 0xfc, !PT ;  /* 0x0000001b02ff7212 */ /* 0x000fe2000780fcff */
[----:B------:R-:W3:Y:S01]  /*45d00*/  LDCU.64 UR12, c[0x3][0x18] ;  /* 0x00c00300ff0c77ac */ /* 0x000ee20008000a00 */
[----:B0-----:R-:W-:Y:S02]  /*45d10*/  IMAD.U32 R28, RZ, RZ, UR6 ;  /* 0x00000006ff1c7e24 */ /* 0x001fe4000f8e00ff */
[----:B------:R-:W-:Y:S01]  /*45d20*/  IMAD.U32 R3, RZ, RZ, UR7 ;  /* 0x00000007ff037e24 */ /* 0x000fe2000f8e00ff */
[----:B-1----:R-:W-:Y:S01]  /*45d30*/  MOV R30, UR8 ;  /* 0x00000008001e7c02 */ /* 0x002fe20008000f00 */
[----:B------:R-:W-:Y:S02]  /*45d40*/  IMAD.U32 R29, RZ, RZ, UR9 ;  /* 0x00000009ff1d7e24 */ /* 0x000fe4000f8e00ff */
[----:B--2---:R-:W-:Y:S01]  /*45d50*/  IMAD.U32 R32, RZ, RZ, UR10 ;  /* 0x0000000aff207e24 */ /* 0x004fe2000f8e00ff */
[----:B------:R-:W-:Y:S01]  /*45d60*/  MOV R31, UR11 ;  /* 0x0000000b001f7c02 */ /* 0x000fe20008000f00 */
[----:B---3--:R-:W-:-:S02]  /*45d70*/  IMAD.U32 R42, RZ, RZ, UR12 ;  /* 0x0000000cff2a7e24 */ /* 0x008fc4000f8e00ff */
[----:B------:R-:W-:Y:S01]  /*45d80*/  IMAD.U32 R33, RZ, RZ, UR13 ;  /* 0x0000000dff217e24 */ /* 0x000fe2000f8e00ff */
[----:B------:R-:W-:Y:S06]  /*45d90*/  @!P0 BRA `(.L_x_179) ;  /* 0x0000000c00c48947 */ /* 0x000fec0003800000 */
[----:B------:R-:W-:Y:S01]  /*45da0*/  HFMA2 R61, -RZ, RZ, 0, 0 ;  /* 0x00000000ff3d7431 */ /* 0x000fe200000001ff */
[----:B------:R-:W-:Y:S02]  /*45db0*/  CS2R R46, SRZ ;  /* 0x00000000002e7805 */ /* 0x000fe4000001ff00 */
[----:B------:R-:W-:Y:S02]  /*45dc0*/  MOV R43, 0x1 ;  /* 0x00000001002b7802 */ /* 0x000fe40000000f00 */
[----:B------:R-:W-:Y:S02]  /*45dd0*/  CS2R R48, SRZ ;  /* 0x0000000000307805 */ /* 0x000fe4000001ff00 */
[----:B------:R-:W-:Y:S02]  /*45de0*/  CS2R R50, SRZ ;  /* 0x0000000000327805 */ /* 0x000fe4000001ff00 */
[----:B------:R-:W-:Y:S01]  /*45df0*/  CS2R R52, SRZ ;  /* 0x0000000000347805 */ /* 0x000fe2000001ff00 */
[----:B------:R-:W-:Y:S01]  /*45e00*/  IMAD.MOV.U32 R44, RZ, RZ, RZ ;  /* 0x000000ffff2c7224 */ /* 0x000fe200078e00ff */
[----:B------:R-:W-:-:S02]  /*45e10*/  CS2R R54, SRZ ;  /* 0x0000000000367805 */ /* 0x000fc4000001ff00 */
[----:B------:R-:W-:Y:S02]  /*45e20*/  CS2R R56, SRZ ;  /* 0x0000000000387805 */ /* 0x000fe4000001ff00 */
[----:B------:R-:W-:Y:S01]  /*45e30*/  CS2R R58, SRZ ;  /* 0x00000000003a7805 */ /* 0x000fe2000001ff00 */
[----:B------:R-:W-:Y:S01]  /*45e40*/  IMAD.MOV.U32 R66, RZ, RZ, 0x1 ;  /* 0x00000001ff427424 */ /* 0x000fe200078e00ff */
[----:B------:R-:W-:Y:S02]  /*45e50*/  CS2R R68, SRZ ;  /* 0x0000000000447805 */ /* 0x000fe4000001ff00 */
[----:B------:R-:W-:Y:S02]  /*45e60*/  CS2R R70, SRZ ;  /* 0x0000000000467805 */ /* 0x000fe4000001ff00 */
[----:B------:R-:W-:Y:S01]  /*45e70*/  CS2R R72, SRZ ;  /* 0x0000000000487805 */ /* 0x000fe2000001ff00 */
[----:B------:R-:W-:Y:S01]  /*45e80*/  IMAD.MOV.U32 R45, RZ, RZ, R20 ;  /* 0x000000ffff2d7224 */ /* 0x000fe200078e0014 */
[----:B------:R-:W-:Y:S01]  /*45e90*/  MOV R67, R22 ;  /* 0x0000001600437202 */ /* 0x000fe20000000f00 */
[----:B------:R-:W-:Y:S01]  /*45ea0*/  IMAD.MOV.U32 R2, RZ, RZ, R21 ;  /* 0x000000ffff027224 */ /* 0x000fe200078e0015 */
[----:B------:R-:W-:Y:S01]  /*45eb0*/  MOV R62, R25 ;  /* 0x00000019003e7202 */ /* 0x000fe20000000f00 */
[----:B------:R-:W-:-:S02]  /*45ec0*/  IMAD.MOV.U32 R60, RZ, RZ, R23 ;  /* 0x000000ffff3c7224 */ /* 0x000fc400078e0017 */
[----:B------:R-:W-:Y:S02]  /*45ed0*/  IMAD.MOV.U32 R63, RZ, RZ, R24 ;  /* 0x000000ffff3f7224 */ /* 0x000fe400078e0018 */
[----:B------:R-:W-:Y:S02]  /*45ee0*/  IMAD.MOV.U32 R65, RZ, RZ, R26 ;  /* 0x000000ffff417224 */ /* 0x000fe400078e001a */
[----:B------:R-:W-:-:S07]  /*45ef0*/  IMAD.MOV.U32 R64, RZ, RZ, R27 ;  /* 0x000000ffff407224 */ /* 0x000fce00078e001b */
.L_x_195:
[----:B------:R-:W-:Y:S01]  /*45f00*/  LOP3.LUT R74, R45, 0x1, RZ, 0xc0, !PT ;  /* 0x000000012d4a7812 */ /* 0x000fe200078ec0ff */
[----:B------:R-:W-:Y:S03]  /*45f10*/  BSSY.RECONVERGENT B5, `(.L_x_180) ;  /* 0x000003e000057945 */ /* 0x000fe60003800200 */
[----:B------:R-:W-:-:S13]  /*45f20*/  ISETP.NE.U32.AND P0, PT, R74, 0x1, PT ;  /* 0x000000014a00780c */ /* 0x000fda0003f05070 */
[----:B------:R-:W-:Y:S05]  /*45f30*/  @!P0 BRA `(.L_x_181) ;  /* 0x0000000000ec8947 */ /* 0x000fea0003800000 */
.L_x_184:
[----:B------:R-:W-:Y:S01]  /*45f40*/  LOP3.LUT R74, R66, 0x1, R44, 0xc8, !PT ;  /* 0x00000001424a7812 */ /* 0x000fe200078ec82c */
[----:B------:R-:W-:Y:S01]  /*45f50*/  BSSY.RECONVERGENT B6, `(.L_x_182) ;  /* 0x0000028000067945 */ /* 0x000fe20003800200 */
[----:B------:R-:W-:Y:S02]  /*45f60*/  SHF.L.W.U32.HI R45, R45, 0x1f, R2 ;  /* 0x0000001f2d2d7819 */ /* 0x000fe40000010e02 */
[----:B------:R-:W-:Y:S02]  /*45f70*/  ISETP.NE.U32.AND P1, PT, R74, 0x1, PT ;  /* 0x000000014a00780c */ /* 0x000fe40003f25070 */
[----:B------:R-:W-:Y:S02]  /*45f80*/  SHF.L.W.U32.HI R2, R2, 0x1f, R67 ;  /* 0x0000001f02027819 */ /* 0x000fe40000010e43 */
[----:B------:R-:W-:Y:S02]  /*45f90*/  SHF.L.W.U32.HI R67, R67, 0x1f, R60 ;  /* 0x0000001f43437819 */ /* 0x000fe40000010e3c */
[----:B------:R-:W-:-:S02]  /*45fa0*/  LOP3.LUT R75, R45, 0x1, RZ, 0xc0, !PT ;  /* 0x000000012d4b7812 */ /* 0x000fc400078ec0ff */
[----:B------:R-:W-:Y:S02]  /*45fb0*/  SHF.L.W.U32.HI R60, R60, 0x1f, R63 ;  /* 0x0000001f3c3c7819 */ /* 0x000fe40000010e3f */
[----:B------:R-:W-:Y:S02]  /*45fc0*/  SHF.L.W.U32.HI R63, R63, 0x1f, R62 ;  /* 0x0000001f3f3f7819 */ /* 0x000fe40000010e3e */
[----:B------:R-:W-:Y:S02]  /*45fd0*/  SHF.L.W.U32.HI R62, R62, 0x1f, R65 ;  /* 0x0000001f3e3e7819 */ /* 0x000fe40000010e41 */
[--C-:B------:R-:W-:Y:S02]  /*45fe0*/  SHF.L.W.U32.HI R65, R65, 0x1f, R64.reuse ;  /* 0x0000001f41417819 */ /* 0x100fe40000010e40 */
[----:B------:R-:W-:Y:S02]  /*45ff0*/  ISETP.NE.U32.AND P0, PT, R75, 0x1, PT ;  /* 0x000000014b00780c */ /* 0x000fe40003f05070 */
[----:B------:R-:W-:Y:S01]  /*46000*/  SHF.R.U32.HI R64, RZ, 0x1, R64 ;  /* 0x00000001ff407819 */ /* 0x000fe20000011640 */
[----:B------:R-:W-:Y:S10]  /*46010*/  @P1 BRA `(.L_x_183) ;  /* 0x00000000006c1947 */ /* 0x000ff40003800000 */
[----:B------:R-:W0:Y:S01]  /*46020*/  LDCU.128 UR8, c[0x3][URZ] ;  /* 0x00c00000ff0877ac */ /* 0x000e220008000c00 */
[----:B------:R-:W-:Y:S01]  /*46030*/  IMAD.IADD R44, R44, 0x1, -R20 ;  /* 0x000000012c2c7824 */ /* 0x000fe200078e0a14 */
[----:B------:R-:W-:Y:S01]  /*46040*/  IADD3 R54, PT, PT, R54, -R22, RZ ;  /* 0x8000001636367210 */ /* 0x000fe20007ffe0ff */
[----:B------:R-:W-:Y:S01]  /*46050*/  IMAD.IADD R53, R53, 0x1, -R21 ;  /* 0x0000000135357824 */ /* 0x000fe200078e0a15 */
[----:B------:R-:W1:Y:S01]  /*46060*/  LDCU.128 UR16, c[0x3][0x10] ;  /* 0x00c00200ff1077ac */ /* 0x000e620008000c00 */
[----:B------:R-:W-:Y:S01]  /*46070*/  IMAD.IADD R55, R55, 0x1, -R23 ;  /* 0x0000000137377824 */ /* 0x000fe200078e0a17 */
[----:B------:R-:W-:Y:S01]  /*46080*/  IADD3 R57, PT, PT, R57, -R25, RZ ;  /* 0x8000001939397210 */ /* 0x000fe20007ffe0ff */
[----:B------:R-:W-:Y:S02]  /*46090*/  IMAD.IADD R56, R56, 0x1, -R24 ;  /* 0x0000000138387824 */ /* 0x000fe400078e0a18 */
[----:B------:R-:W-:Y:S02]  /*460a0*/  IMAD.IADD R58, R58, 0x1, -R26 ;  /* 0x000000013a3a7824 */ /* 0x000fe400078e0a1a */
[----:B------:R-:W-:Y:S01]  /*460b0*/  IMAD.IADD R59, R59, 0x1, -R27 ;  /* 0x000000013b3b7824 */ /* 0x000fe200078e0a1b */
[----:B0-----:R-:W-:-:S04]  /*460c0*/  IADD3 R75, PT, PT, R66, UR8, RZ ;  /* 0x00000008424b7c10 */ /* 0x001fc8000fffe0ff */
[----:B------:R-:W-:-:S04]  /*460d0*/  ISETP.GE.U32.AND P1, PT, R75, R66, PT ;  /* 0x000000424b00720c */ /* 0x000fc80003f26070 */
[----:B------:R-:W-:-:S04]  /*460e0*/  SEL R66, RZ, 0x1, P1 ;  /* 0x00000001ff427807 */ /* 0x000fc80000800000 */
[----:B------:R-:W-:-:S04]  /*460f0*/  IADD3 R69, P1, P2, R66, UR9, R69 ;  /* 0x0000000942457c10 */ /* 0x000fc8000fa3e045 */
[----:B------:R-:W-:-:S04]  /*46100*/  IADD3.X R77, PT, PT, RZ, RZ, RZ, P1, P2 ;  /* 0x000000ffff4d7210 */ /* 0x000fc80000fe44ff */
[----:B------:R-:W-:-:S04]  /*46110*/  IADD3 R68, P1, P2, R77, UR10, R68 ;  /* 0x0000000a4d447c10 */ /* 0x000fc8000fa3e044 */
[----:B------:R-:W-:-:S04]  /*46120*/  IADD3.X R66, PT, PT, RZ, RZ, RZ, P1, P2 ;  /* 0x000000ffff427210 */ /* 0x000fc80000fe44ff */
[----:B------:R-:W-:-:S04]  /*46130*/  IADD3 R71, P1, P2, R66, UR11, R71 ;  /* 0x0000000b42477c10 */ /* 0x000fc8000fa3e047 */
[----:B------:R-:W-:-:S04]  /*46140*/  IADD3.X R77, PT, PT, RZ, RZ, RZ, P1, P2 ;  /* 0x000000ffff4d7210 */ /* 0x000fc80000fe44ff */
[----:B-1----:R-:W-:-:S04]  /*46150*/  IADD3 R70, P1, P2, R77, UR16, R70 ;  /* 0x000000104d467c10 */ /* 0x002fc8000fa3e046 */
[----:B------:R-:W-:-:S04]  /*46160*/  IADD3.X R66, PT, PT, RZ, RZ, RZ, P1, P2 ;  /* 0x000000ffff427210 */ /* 0x000fc80000fe44ff */
[----:B------:R-:W-:-:S04]  /*46170*/  IADD3 R73, P1, P2, R66, UR17, R73 ;  /* 0x0000001142497c10 */ /* 0x000fc8000fa3e049 */
[----:B------:R-:W-:-:S04]  /*46180*/  IADD3.X R77, PT, PT, RZ, RZ, RZ, P1, P2 ;  /* 0x000000ffff4d7210 */ /* 0x000fc80000fe44ff */
[----:B------:R-:W-:-:S04]  /*46190*/  IADD3 R72, P1, P2, R77, UR18, R72 ;  /* 0x000000124d487c10 */ /* 0x000fc8000fa3e048 */
[----:B------:R-:W-:-:S04]  /*461a0*/  IADD3.X R66, PT, PT, RZ, RZ, RZ, P1, P2 ;  /* 0x000000ffff427210 */ /* 0x000fc80000fe44ff */
[----:B------:R-:W-:Y:S02]  /*461b0*/  IADD3 R61, PT, PT, R61, UR19, R66 ;  /* 0x000000133d3d7c10 */ /* 0x000fe4000fffe042 */
[----:B------:R-:W-:-:S07]  /*461c0*/  MOV R66, R75 ;  /* 0x0000004b00427202 */ /* 0x000fce0000000f00 */
.L_x_183:
[----:B------:R-:W-:Y:S05]  /*461d0*/  BSYNC.RECONVERGENT B6 ;  /* 0x0000000000067941 */ /* 0x000fea0003800200 */
.L_x_182:
[----:B------:R-:W-:Y:S02]  /*461e0*/  SHF.L.W.U32.HI R66, R66, 0x1f, R69 ;  /* 0x0000001f42427819 */ /* 0x000fe40000010e45 */
[----:B------:R-:W-:Y:S02]  /*461f0*/  SHF.L.W.U32.HI R44, R44, 0x1f, R53 ;  /* 0x0000001f2c2c7819 */ /* 0x000fe40000010e35 */
[----:B------:R-:W-:Y:S02]  /*46200*/  SHF.L.W.U32.HI R69, R69, 0x1f, R68 ;  /* 0x0000001f45457819 */ /* 0x000fe40000010e44 */
[----:B------:R-:W-:Y:S02]  /*46210*/  SHF.L.W.U32.HI R53, R53, 0x1f, R54 ;  /* 0x0000001f35357819 */ /* 0x000fe40000010e36 */
[----:B------:R-:W-:Y:S02]  /*46220*/  SHF.L.W.U32.HI R68, R68, 0x1f, R71 ;  /* 0x0000001f44447819 */ /* 0x000fe40000010e47 */
[----:B------:R-:W-:-:S02]  /*46230*/  SHF.L.W.U32.HI R54, R54, 0x1f, R55 ;  /* 0x0000001f36367819 */ /* 0x000fc40000010e37 */
        /* <DEDUP_REMOVED lines=8> */
[----:B------:R-:W-:Y:S02]  /*462c0*/  SHF.R.U32.HI R61, RZ, 0x1, R61 ;  /* 0x00000001ff3d7819 */ /* 0x000fe4000001163d */
[----:B------:R-:W-:Y:S01]  /*462d0*/  SHF.R.U32.HI R59, RZ, 0x1, R59 ;  /* 0x00000001ff3b7819 */ /* 0x000fe2000001163b */
[----:B------:R-:W-:Y:S06]  /*462e0*/  @P0 BRA `(.L_x_184) ;  /* 0xfffffffc00140947 */ /* 0x000fec000383ffff */
.L_x_181:
[----:B------:R-:W-:Y:S05]  /*462f0*/  BSYNC.RECONVERGENT B5 ;  /* 0x0000000000057941 */ /* 0x000fea0003800200 */
.L_x_180:
[----:B------:R-:W-:Y:S01]  /*46300*/  LOP3.LUT R74, R28, 0x1, RZ, 0xc0, !PT ;  /* 0x000000011c4a7812 */ /* 0x000fe200078ec0ff */
[----:B------:R-:W-:Y:S03]  /*46310*/  BSSY.RECONVERGENT B5, `(.L_x_185) ;  /* 0x000003e000057945 */ /* 0x000fe60003800200 */
[----:B------:R-:W-:-:S13]  /*46320*/  ISETP.NE.U32.AND P0, PT, R74, 0x1, PT ;  /* 0x000000014a00780c */ /* 0x000fda0003f05070 */
[----:B------:R-:W-:Y:S05]  /*46330*/  @!P0 BRA `(.L_x_186) ;  /* 0x0000000000ec8947 */ /* 0x000fea0003800000 */
.L_x_189:
        /* <DEDUP_REMOVED lines=21> */
[----:B------:R-:W-:Y:S01]  /*46490*/  IMAD.IADD R50, R50, 0x1, -R25 ;  /* 0x0000000132327824 */ /* 0x000fe200078e0a19 */
[----:B------:R-:W-:Y:S01]  /*464a0*/  IADD3 R52, PT, PT, R52, -R27, RZ ;  /* 0x8000001b34347210 */ /* 0x000fe20007ffe0ff */
[----:B------:R-:W-:Y:S02]  /*464b0*/  IMAD.IADD R51, R51, 0x1, -R26 ;  /* 0x0000000133337824 */ /* 0x000fe400078e0a1a */
[----:B0-----:R-:W-:-:S05]  /*464c0*/  VIADD R74, R35, UR8 ;  /* 0x00000008234a7c36 */ /* 0x001fca0008000000 */
        /* <DEDUP_REMOVED lines=14> */
[----:B------:R-:W-:Y:S01]  /*465b0*/  IADD3 R34, PT, PT, R34, UR19, R35 ;  /* 0x0000001322227c10 */ /* 0x000fe2000fffe023 */
[----:B------:R-:W-:-:S07]  /*465c0*/  IMAD.MOV.U32 R35, RZ, RZ, R74 ;  /* 0x000000ffff237224 */ /* 0x000fce00078e004a */
.L_x_188:
[----:B------:R-:W-:Y:S05]  /*465d0*/  BSYNC.RECONVERGENT B6 ;  /* 0x0000000000067941 */ /* 0x000fea0003800200 */
.L_x_187:
        /* <DEDUP_REMOVED lines=17> */
.L_x_186:
[----:B------:R-:W-:Y:S05]  /*466f0*/  BSYNC.RECONVERGENT B5 ;  /* 0x0000000000057941 */ /* 0x000fea0003800200 */
.L_x_185:
[----:B------:R-:W-:Y:S01]  /*46700*/  ISETP.GT.U32.AND P0, PT, R64, R33, PT ;  /* 0x000000214000720c */ /* 0x000fe20003f04070 */
[----:B------:R-:W-:Y:S04]  /*46710*/  BSSY.RECONVERGENT B5, `(.L_x_190) ;  /* 0x0000054000057945 */ /* 0x000fe80003800200 */
[----:B------:R-:W-:Y:S08]  /*46720*/  BSSY.RELIABLE B6, `(.L_x_191) ;  /* 0x0000021000067945 */ /* 0x000ff00003800100 */
[----:B------:R-:W-:Y:S05]  /*46730*/  @P0 BRA `(.L_x_192) ;  /* 0x00000000007c0947 */ /* 0x000fea0003800000 */
[----:B------:R-:W-:-:S13]  /*46740*/  ISETP.GE.U32.AND P0, PT, R64, R33, PT ;  /* 0x000000214000720c */ /* 0x000fda0003f06070 */
[----:B------:R-:W-:Y:S05]  /*46750*/  @!P0 BREAK.RELIABLE B6 ;  /* 0x0000000000068942 */ /* 0x000fea0003800100 */
[----:B------:R-:W-:Y:S05]  /*46760*/  @!P0 BRA `(.L_x_193) ;  /* 0x0000000000d88947 */ /* 0x000fea0003800000 */
[----:B------:R-:W-:-:S13]  /*46770*/  ISETP.GT.U32.AND P0, PT, R65, R42, PT ;  /* 0x0000002a4100720c */ /* 0x000fda0003f04070 */
        /* <DEDUP_REMOVED lines=21> */
[----:B------:R-:W-:-:S04]  /*468d0*/  ISETP.GE.U32.AND P0, PT, R45, R28, PT ;  /* 0x0000001c2d00720c */ /* 0x000fc80003f06070 */
[----:B------:R-:W-:-:S04]  /*468e0*/  ISETP.LT.U32.OR P0, PT, R2, R3, !P0 ;  /* 0x000000030200720c */ /* 0x000fc80004701470 */
[----:B------:R-:W-:-:S04]  /*468f0*/  ISETP.LE.U32.AND P0, PT, R2, R3, P0 ;  /* 0x000000030200720c */ /* 0x000fc80000703070 */
[----:B------:R-:W-:-:S13]  /*46900*/  ISETP.LT.U32.OR P0, PT, R67, R30, P0 ;  /* 0x0000001e4300720c */ /* 0x000fda0000701470 */
[----:B------:R-:W-:Y:S05]  /*46910*/  @P0 BREAK.RELIABLE B6 ;  /* 0x0000000000060942 */ /* 0x000fea0003800100 */
[----:B------:R-:W-:Y:S05]  /*46920*/  @P0 BRA `(.L_x_193) ;  /* 0x0000000000680947 */ /* 0x000fea0003800000 */
.L_x_192:
[----:B------:R-:W-:Y:S05]  /*46930*/  BSYNC.RELIABLE B6 ;  /* 0x0000000000067941 */ /* 0x000fea0003800100 */
.L_x_191:
[----:B------:R-:W-:Y:S01]  /*46940*/  IMAD.IADD R45, R45, 0x1, -R28 ;  /* 0x000000012d2d7824 */ /* 0x000fe200078e0a1c */
[----:B------:R-:W-:Y:S01]  /*46950*/  IADD3 R2, PT, PT, -R3, R2, RZ ;  /* 0x0000000203027210 */ /* 0x000fe20007ffe1ff */
        /* <DEDUP_REMOVED lines=14> */
[----:B------:R-:W-:-:S02]  /*46a40*/  IMAD.IADD R70, R70, 0x1, -R39 ;  /* 0x0000000146467824 */ /* 0x000fc400078e0a27 */
[----:B------:R-:W-:Y:S02]  /*46a50*/  IMAD.IADD R72, R72, 0x1, -R41 ;  /* 0x0000000148487824 */ /* 0x000fe400078e0a29 */
[----:B------:R-:W-:Y:S02]  /*46a60*/  IMAD.IADD R61, R61, 0x1, -R34 ;  /* 0x000000013d3d7824 */ /* 0x000fe400078e0a22 */
[----:B------:R-:W-:Y:S02]  /*46a70*/  IMAD.IADD R53, R53, 0x1, -R46 ;  /* 0x0000000135357824 */ /* 0x000fe400078e0a2e */
[----:B------:R-:W-:Y:S02]  /*46a80*/  IMAD.IADD R54, R54, 0x1, -R47 ;  /* 0x0000000136367824 */ /* 0x000fe400078e0a2f */
[----:B------:R-:W-:Y:S02]  /*46a90*/  IMAD.IADD R56, R56, 0x1, -R49 ;  /* 0x0000000138387824 */ /* 0x000fe400078e0a31 */
[----:B------:R-:W-:-:S02]  /*46aa0*/  IMAD.IADD R57, R57, 0x1, -R50 ;  /* 0x0000000139397824 */ /* 0x000fc400078e0a32 */
[----:B------:R-:W-:Y:S01]  /*46ab0*/  IMAD.IADD R59, R59, 0x1, -R52 ;  /* 0x000000013b3b7824 */ /* 0x000fe200078e0a34 */
[----:B------:R-:W-:Y:S06]  /*46ac0*/  BRA `(.L_x_194) ;  /* 0x0000000000607947 */ /* 0x000fec0003800000 */
.L_x_193:
[----:B------:R-:W-:Y:S01]  /*46ad0*/  IMAD.IADD R28, R28, 0x1, -R45 ;  /* 0x000000011c1c7824 */ /* 0x000fe200078e0a2d */
[----:B------:R-:W-:Y:S01]  /*46ae0*/  IADD3 R3, PT, PT, R3, -R2, RZ ;  /* 0x8000000203037210 */ /* 0x000fe20007ffe0ff */
        /* <DEDUP_REMOVED lines=14> */
[----:B------:R-:W-:-:S02]  /*46bd0*/  IMAD.IADD R39, R39, 0x1, -R70 ;  /* 0x0000000127277824 */ /* 0x000fc400078e0a46 */
[----:B------:R-:W-:Y:S02]  /*46be0*/  IMAD.IADD R41, R41, 0x1, -R72 ;  /* 0x0000000129297824 */ /* 0x000fe400078e0a48 */
[----:B------:R-:W-:Y:S02]  /*46bf0*/  IMAD.IADD R34, R34, 0x1, -R61 ;  /* 0x0000000122227824 */ /* 0x000fe400078e0a3d */
[----:B------:R-:W-:Y:S02]  /*46c00*/  IMAD.IADD R46, R46, 0x1, -R53 ;  /* 0x000000012e2e7824 */ /* 0x000fe400078e0a35 */
[----:B------:R-:W-:Y:S02]  /*46c10*/  IMAD.IADD R47, R47, 0x1, -R54 ;  /* 0x000000012f2f7824 */ /* 0x000fe400078e0a36 */
[----:B------:R-:W-:Y:S02]  /*46c20*/  IMAD.IADD R49, R49, 0x1, -R56 ;  /* 0x0000000131317824 */ /* 0x000fe400078e0a38 */
[----:B------:R-:W-:-:S02]  /*46c30*/  IMAD.IADD R50, R50, 0x1, -R57 ;  /* 0x0000000132327824 */ /* 0x000fc400078e0a39 */
[----:B------:R-:W-:-:S07]  /*46c40*/  IMAD.IADD R52, R52, 0x1, -R59 ;  /* 0x0000000134347824 */ /* 0x000fce00078e0a3b */
.L_x_194:
[----:B------:R-:W-:Y:S05]  /*46c50*/  BSYNC.RECONVERGENT B5 ;  /* 0x0000000000057941 */ /* 0x000fea0003800200 */
.L_x_190:
[----:B------:R-:W-:-:S04]  /*46c60*/  LOP3.LUT R74, R67, R45, R2, 0xfe, !PT ;  /* 0x0000002d434a7212 */ /* 0x000fc800078efe02 */
[----:B------:R-:W-:-:S04]  /*46c70*/  LOP3.LUT R74, R63, R74, R60, 0xfe, !PT ;  /* 0x0000004a3f4a7212 */ /* 0x000fc800078efe3c */
[----:B------:R-:W-:-:S04]  /*46c80*/  LOP3.LUT R75, R65, R74, R62, 0xfe, !PT ;  /* 0x0000004a414b7212 */ /* 0x000fc800078efe3e */
[----:B------:R-:W-:-:S13]  /*46c90*/  LOP3.LUT P0, RZ, R75, R64, RZ, 0xfc, !PT ;  /* 0x000000404bff7212 */ /* 0x000fda000780fcff */
[----:B------:R-:W-:Y:S05]  /*46ca0*/  @P0 BRA `(.L_x_195) ;  /* 0xfffffff000940947 */ /* 0x000fea000383ffff */
.L_x_179:
[----:B------:R-:W-:Y:S05]  /*46cb0*/  BSYNC.RECONVERGENT B4 ;  /* 0x0000000000047941 */ /* 0x000fea0003800200 */
.L_x_178:
[----:B------:R-:W0:Y:S01]  /*46cc0*/  LDCU.64 UR6, c[0x3][0x120] ;  /* 0x00c02400ff0677ac */ /* 0x000e220008000a00 */
[----:B------:R-:W1:Y:S01]  /*46cd0*/  LDCU.128 UR8, c[0x3][0x110] ;  /* 0x00c02200ff0877ac */ /* 0x000e620008000c00 */
[----:B0-----:R-:W-:-:S04]  /*46ce0*/  ISETP.NE.AND P0, PT, R42, UR6, PT ;  /* 0x000000062a007c0c */ /* 0x001fc8000bf05270 */
[----:B------:R-:W-:Y:S01]  /*46cf0*/  ISETP.NE.OR P0, PT, R33, UR7, P0 ;  /* 0x0000000721007c0c */ /* 0x000fe20008705670 */
[----:B------:R-:W0:Y:S03]  /*46d00*/  LDCU.64 UR6, c[0x3][0x108] ;  /* 0x00c02100ff0677ac */ /* 0x000e260008000a00 */
[----:B-1----:R-:W-:-:S04]  /*46d10*/  ISETP.NE.OR P0, PT, R31, UR11, P0 ;  /* 0x0000000b1f007c0c */ /* 0x002fc80008705670 */
[----:B------:R-:W-:Y:S02]  /*46d20*/  ISETP.NE.OR P0, PT, R32, UR10, P0 ;  /* 0x0000000a20007c0c */ /* 0x000fe40008705670 */
[----:B------:R-:W-:Y:S02]  /*46d30*/  CS2R R32, SRZ ;  /* 0x0000000000207805 */ /* 0x000fe4000001ff00 */
[----:B------:R-:W-:-:S04]  /*46d40*/  ISETP.NE.OR P0, PT, R29, UR9, P0 ;  /* 0x000000091d007c0c */ /* 0x000fc80008705670 */
[----:B------:R-:W-:Y:S02]  /*46d50*/  ISETP.NE.OR P0, PT, R30, UR8, P0 ;  /* 0x000000081e007c0c */ /* 0x000fe40008705670 */
[----:B------:R-:W-:Y:S02]  /*46d60*/  CS2R R30, SRZ ;  /* 0x00000000001e7805 */ /* 0x000fe4000001ff00 */
[----:B0-----:R-:W-:Y:S02]  /*46d70*/  ISETP.NE.OR P0, PT, R3, UR7, P0 ;  /* 0x0000000703007c0c */ /* 0x001fe40008705670 */
[----:B------:R-:W-:Y:S02]  /*46d80*/  CS2R R2, SRZ ;  /* 0x0000000000027805 */ /* 0x000fe4000001ff00 */
[----:B------:R-:W-:Y:S02]  /*46d90*/  ISETP.NE.OR P0, PT, R28, UR6, P0 ;  /* 0x000000061c007c0c */ /* 0x000fe40008705670 */
[----:B------:R-:W-:-:S11]  /*46da0*/  CS2R R28, SRZ ;  /* 0x00000000001c7805 */ /* 0x000fd6000001ff00 */
[----:B------:R-:W-:Y:S05]  /*46db0*/  @P0 BRA `(.L_x_167) ;  /* 0x0000000400340947 */ /* 0x000fea0003800000 */
[----:B------:R-:W-:Y:S01]  /*46dc0*/  BSSY.RECONVERGENT B4, `(.L_x_196) ;  /* 0x000003f000047945 */ /* 0x000fe20003800200 */
[----:B------:R-:W-:Y:S01]  /*46dd0*/  IMAD.MOV.U32 R3, RZ, RZ, R35 ;  /* 0x000000ffff037224 */ /* 0x000fe200078e0023 */
[----:B------:R-:W-:Y:S01]  /*46de0*/  MOV R2, R36 ;  /* 0x0000002400027202 */ /* 0x000fe20000000f00 */
[----:B------:R-:W-:Y:S01]  /*46df0*/  IMAD.MOV.U32 R28, RZ, RZ, R37 ;  /* 0x000000ffff1c7224 */ /* 0x000fe200078e0025 */
[----:B------:R-:W-:Y:S01]  /*46e00*/  MOV R30, R39 ;  /* 0x00000027001e7202 */ /* 0x000fe20000000f00 */
[----:B------:R-:W-:Y:S01]  /*46e10*/  IMAD.MOV.U32 R29, RZ, RZ, R38 ;  /* 0x000000ffff1d7224 */ /* 0x000fe200078e0026 */
[----:B------:R-:W-:Y:S01]  /*46e20*/  MOV R33, R34 ;  /* 0x0000002200217202 */ /* 0x000fe20000000f00 */
[----:B------:R-:W-:Y:S02]  /*46e30*/  IMAD.MOV.U32 R31, RZ, RZ, R40 ;  /* 0x000000ffff1f7224 */ /* 0x000fe400078e0028 */
[----:B------:R-:W-:-:S07]  /*46e40*/  IMAD.MOV.U32 R32, RZ, RZ, R41 ;  /* 0x000000ffff207224 */ /* 0x000fce00078e0029 */
.L_x_200:
[----:B------:R-:W0:Y:S01]  /*46e50*/  LDC R20, c[0x3][0x1c] ;  /* 0x00c00700ff147b82 */ /* 0x000e220000000800 */
[----:B------:R-:W-:Y:S01]  /*46e60*/  BSSY.RELIABLE B5, `(.L_x_197) ;  /* 0x0000028000057945 */ /* 0x000fe20003800100 */
        /* <DEDUP_REMOVED lines=32> */
[----:B------:R-:W0:Y:S02]  /*47070*/  LDCU.64 UR6, c[0x3][URZ] ;  /* 0x00c00000ff0677ac */ /* 0x000e240008000a00 */
[----:B0-----:R-:W-:-:S04]  /*47080*/  ISETP.GE.U32.AND P0, PT, R3, UR6, PT ;  /* 0x0000000603007c0c */ /* 0x001fc8000bf06070 */
[----:B------:R-:W-:-:S04]  /*47090*/  ISETP.LT.U32.OR P0, PT, R2, UR7, !P0 ;  /* 0x0000000702007c0c */ /* 0x000fc8000c701470 */
[----:B------:R-:W-:-:S04]  /*470a0*/  ISETP.LE.U32.AND P0, PT, R2, UR7, P0 ;  /* 0x0000000702007c0c */ /* 0x000fc80008703070 */
[----:B------:R-:W-:-:S13]  /*470b0*/  ISETP.LT.U32.OR P0, PT, R28, R21, P0 ;  /* 0x000000151c00720c */ /* 0x000fda0000701470 */
[----:B------:R-:W-:Y:S05]  /*470c0*/  @P0 BREAK.RELIABLE B5 ;  /* 0x0000000000050942 */ /* 0x000fea0003800100 */
[----:B------:R-:W-:Y:S05]  /*470d0*/  @P0 BRA `(.L_x_199) ;  /* 0x0000000000340947 */ /* 0x000fea0003800000 */
.L_x_198:
[----:B------:R-:W-:Y:S05]  /*470e0*/  BSYNC.RELIABLE B5 ;  /* 0x0000000000057941 */ /* 0x000fea0003800100 */
.L_x_197:
[----:B------:R-:W0:Y:S01]  /*470f0*/  LDCU.128 UR8, c[0x3][URZ] ;  /* 0x00c00000ff0877ac */ /* 0x000e220008000c00 */
[----:B------:R-:W-:Y:S01]  /*47100*/  IMAD.IADD R33, R33, 0x1, -R20 ;  /* 0x0000000121217824 */ /* 0x000fe200078e0a14 */
[----:B------:R-:W1:Y:S01]  /*47110*/  LDCU.64 UR6, c[0x3][0x10] ;  /* 0x00c00200ff0677ac */ /* 0x000e620008000a00 */
[----:B------:R-:W2:Y:S01]  /*47120*/  LDCU UR12, c[0x3][0x18] ;  /* 0x00c00300ff0c77ac */ /* 0x000ea20008000800 */
[----:B0-----:R-:W-:Y:S01]  /*47130*/  VIADD R3, R3, -UR8 ;  /* 0x8000000803037c36 */ /* 0x001fe20008000000 */
[----:B------:R-:W-:Y:S01]  /*47140*/  IADD3 R2, PT, PT, R2, -UR9, RZ ;  /* 0x8000000902027c10 */ /* 0x000fe2000fffe0ff */
[----:B------:R-:W-:Y:S02]  /*47150*/  VIADD R28, R28, -UR10 ;  /* 0x8000000a1c1c7c36 */ /* 0x000fe40008000000 */
[----:B------:R-:W-:Y:S01]  /*47160*/  VIADD R29, R29, -UR11 ;  /* 0x8000000b1d1d7c36 */ /* 0x000fe20008000000 */
[----:B-1----:R-:W-:Y:S01]  /*47170*/  IADD3 R30, PT, PT, R30, -UR6, RZ ;  /* 0x800000061e1e7c10 */ /* 0x002fe2000fffe0ff */
[----:B------:R-:W-:-:S02]  /*47180*/  VIADD R31, R31, -UR7 ;  /* 0x800000071f1f7c36 */ /* 0x000fc40008000000 */
[----:B--2---:R-:W-:Y:S01]  /*47190*/  VIADD R32, R32, -UR12 ;  /* 0x8000000c20207c36 */ /* 0x004fe20008000000 */
[----:B------:R-:W-:Y:S06]  /*471a0*/  BRA `(.L_x_200) ;  /* 0xfffffffc00287947 */ /* 0x000fec000383ffff */
.L_x_199:
[----:B------:R-:W-:Y:S05]  /*471b0*/  BSYNC.RECONVERGENT B4 ;  /* 0x0000000000047941 */ /* 0x000fea0003800200 */
.L_x_196:
[----:B------:R-:W-:-:S13]  /*471c0*/  ISETP.GT.AND P0, PT, R33, -0x1, PT ;  /* 0xffffffff2100780c */ /* 0x000fda0003f04270 */
[----:B------:R-:W-:Y:S05]  /*471d0*/  @P0 BRA `(.L_x_167) ;  /* 0x00000000002c0947 */ /* 0x000fea0003800000 */
[----:B------:R-:W0:Y:S01]  /*471e0*/  LDCU.128 UR8, c[0x3][URZ] ;  /* 0x00c00000ff0877ac */ /* 0x000e220008000c00 */
[----:B------:R-:W-:Y:S01]  /*471f0*/  IADD3 R33, PT, PT, -R33, R20, RZ ;  /* 0x0000001421217210 */ /* 0x000fe20007ffe1ff */
[----:B------:R-:W1:Y:S01]  /*47200*/  LDCU.64 UR6, c[0x3][0x10] ;  /* 0x00c00200ff0677ac */ /* 0x000e620008000a00 */
[----:B------:R-:W2:Y:S01]  /*47210*/  LDCU UR12, c[0x3][0x18] ;  /* 0x00c00300ff0c77ac */ /* 0x000ea20008000800 */
[----:B0-----:R-:W-:Y:S02]  /*47220*/  IADD3 R3, PT, PT, -R3, UR8, RZ ;  /* 0x0000000803037c10 */ /* 0x001fe4000fffe1ff */
[----:B------:R-:W-:Y:S02]  /*47230*/  IADD3 R2, PT, PT, -R2, UR9, RZ ;  /* 0x0000000902027c10 */ /* 0x000fe4000fffe1ff */
[----:B------:R-:W-:Y:S02]  /*47240*/  IADD3 R28, PT, PT, -R28, UR10, RZ ;  /* 0x0000000a1c1c7c10 */ /* 0x000fe4000fffe1ff */
[----:B------:R-:W-:-:S02]  /*47250*/  IADD3 R29, PT, PT, -R29, UR11, RZ ;  /* 0x0000000b1d1d7c10 */ /* 0x000fc4000fffe1ff */
[----:B-1----:R-:W-:Y:S02]  /*47260*/  IADD3 R30, PT, PT, -R30, UR6, RZ ;  /* 0x000000061e1e7c10 */ /* 0x002fe4000fffe1ff */
[----:B------:R-:W-:Y:S02]  /*47270*/  IADD3 R31, PT, PT, -R31, UR7, RZ ;  /* 0x000000071f1f7c10 */ /* 0x000fe4000fffe1ff */
[----:B--2---:R-:W-:-:S07]  /*47280*/  IADD3 R32, PT, PT, -R32, UR12, RZ ;  /* 0x0000000c20207c10 */ /* 0x004fce000fffe1ff */
.L_x_167:
[----:B------:R-:W-:Y:S05]  /*47290*/  BSYNC.RECONVERGENT B2 ;  /* 0x0000000000027941 */ /* 0x000fea0003800200 */
.L_x_166:
[----:B------:R-:W-:-:S04]  /*472a0*/  IMAD.WIDE.U32 R40, R3, R3, RZ ;  /* 0x0000000303287225 */ /* 0x000fc800078e00ff */
[----:B------:R-:W-:Y:S01]  /*472b0*/  HFMA2 R47, -RZ, RZ, 0, 0 ;  /* 0x00000000ff2f7431 */ /* 0x000fe200000001ff */
[----:B------:R-:W-:Y:S01]  /*472c0*/  BSSY.RECONVERGENT B2, `(.L_x_201) ;  /* 0x00001eb000027945 */ /* 0x000fe20003800200 */
[----:B------:R-:W-:Y:S02]  /*472d0*/  IMAD.MOV.U32 R20, RZ, RZ, R41 ;  /* 0x000000ffff147224 */ /* 0x000fe400078e0029 */
[----:B------:R-:W-:Y:S02]  /*472e0*/  IMAD.MOV.U32 R21, RZ, RZ, RZ ;  /* 0x000000ffff157224 */ /* 0x000fe400078e00ff */
[----:B------:R-:W-:Y:S02]  /*472f0*/  IMAD.MOV.U32 R23, RZ, RZ, RZ ;  /* 0x000000ffff177224 */ /* 0x000fe400078e00ff */
[----:B------:R-:W-:-:S04]  /*47300*/  IMAD.WIDE.U32 R20, R3, R2, R20 ;  /* 0x0000000203147225 */ /* 0x000fc800078e0014 */
[----:B------:R-:W-:Y:S01]  /*47310*/  IMAD.MOV.U32 R39, RZ, RZ, RZ ;  /* 0x000000ffff277224 */ /* 0x000fe200078e00ff */
[----:B------:R-:W-:Y:S01]  /*47320*/  MOV R22, R21 ;  /* 0x0000001500167202 */ /* 0x000fe20000000f00 */
[----:B------:R-:W-:Y:S02]  /*47330*/  IMAD.MOV.U32 R21, RZ, RZ, RZ ;  /* 0x000000ffff157224 */ /* 0x000fe400078e00ff */
[----:B------:R-:W-:Y:S02]  /*47340*/  IMAD.MOV.U32 R37, RZ, RZ, RZ ;  /* 0x000000ffff257224 */ /* 0x000fe400078e00ff */
        /* <DEDUP_REMOVED lines=9> */
[----:B------:R-:W-:Y:S01]  /*473e0*/  IMAD.MOV.U32 R22, RZ, RZ, R23 ;  /* 0x000000ffff167224 */ /* 0x000fe200078e0017 */
[----:B------:R-:W-:Y:S01]  /*473f0*/  MOV R38, R24 ;  /* 0x0000001800267202 */ /* 0x000fe20000000f00 */
[----:B------:R-:W-:Y:S01]  /*47400*/  IMAD.MOV.U32 R23, RZ, RZ, RZ ;  /* 0x000000ffff177224 */ /* 0x000fe200078e00ff */
[----:B------:R-:W-:Y:S01]  /*47410*/  IADD3.X R27, PT, PT, RZ, RZ, RZ, P0, !PT ;  /* 0x000000ffff1b7210 */ /* 0x000fe200007fe4ff */
        /* <DEDUP_REMOVED lines=16> */
[----:B------:R-:W-:Y:S01]  /*47520*/  IMAD.MOV.U32 R36, RZ, RZ, R26 ;  /* 0x000000ffff247224 */ /* 0x000fe200078e001a */
[----:B------:R-:W-:Y:S01]  /*47530*/  IADD3.X R35, PT, PT, RZ, RZ, RZ, P0, !PT ;  /* 0x000000ffff237210 */ /* 0x000fe200007fe4ff */
[----:B------:R-:W-:Y:S02]  /*47540*/  IMAD.MOV.U32 R39, RZ, RZ, RZ ;  /* 0x000000ffff277224 */ /* 0x000fe400078e00ff */
[----:B------:R-:W-:Y:S02]  /*47550*/  IMAD.X R25, RZ, RZ, RZ, P1 ;  /* 0x000000ffff197224 */ /* 0x000fe400008e06ff */
[----:B------:R-:W-:-:S04]  /*47560*/  IMAD.WIDE.U32 R26, R30, R2, R34 ;  /* 0x000000021e1a7225 */ /* 0x000fc800078e0022 */
[----:B------:R-:W-:-:S04]  /*47570*/  IMAD.WIDE.U32 R22, R32, R3, R22 ;  /* 0x0000000320167225 */ /* 0x000fc800078e0016 */
[----:B------:R-:W-:-:S04]  /*47580*/  IMAD.WIDE.U32 R34, R28, R28, R24 ;  /* 0x0000001c1c227225 */ /* 0x000fc800078e0018 */
[----:B------:R-:W-:Y:S01]  /*47590*/  IMAD.WIDE.U32 R24, R29, R3, R36 ;  /* 0x000000031d187225 */ /* 0x000fe200078e0024 */
[----:B------:R-:W-:Y:S02]  /*475a0*/  IADD3 R36, P0, PT, R22, R27, RZ ;  /* 0x0000001b16247210 */ /* 0x000fe40007f1e0ff */
[----:B------:R-:W-:Y:S02]  /*475b0*/  IADD3 R42, P1, PT, R26, R35, RZ ;  /* 0x000000231a2a7210 */ /* 0x000fe40007f3e0ff */
[----:B------:R-:W-:Y:S02]  /*475c0*/  IADD3 R44, P2, PT, R34, R25, RZ ;  /* 0x00000019222c7210 */ /* 0x000fe40007f5e0ff */
[----:B------:R-:W-:Y:S01]  /*475d0*/  IADD3.X R37, PT, PT, RZ, RZ, RZ, P0, !PT ;  /* 0x000000ffff257210 */ /* 0x000fe200007fe4ff */
[----:B------:R-:W-:Y:S01]  /*475e0*/  IMAD.X R43, RZ, RZ, RZ, P1 ;  /* 0x000000ffff2b7224 */ /* 0x000fe200008e06ff */
[----:B------:R-:W-:Y:S01]  /*475f0*/  MOV R22, R23 ;  /* 0x0000001700167202 */ /* 0x000fe20000000f00 */
[----:B------:R-:W-:-:S02]  /*47600*/  IMAD.MOV.U32 R23, RZ, RZ, RZ ;  /* 0x000000ffff177224 */ /* 0x000fc400078e00ff */
        /* <DEDUP_REMOVED lines=23> */
[----:B------:R-:W-:-:S04]  /*47780*/  IMAD.WIDE.U32 R42, R33, R2, R22 ;  /* 0x00000002212a7225 */ /* 0x000fc800078e0016 */
[----:B------:R-:W-:Y:S02]  /*47790*/  IMAD.WIDE.U32 R22, R31, R28, R34 ;  /* 0x0000001c1f167225 */ /* 0x000fe400078e0022 */
[----:B------:R-:W0:Y:S02]  /*477a0*/  LDC R34, c[0x3][0xe0] ;  /* 0x00c03800ff227b82 */ /* 0x000e240000000800 */
[----:B------:R-:W-:Y:S01]  /*477b0*/  IMAD.WIDE.U32 R36, R29, R29, R36 ;  /* 0x0000001d1d247225 */ /* 0x000fe200078e0024 */
[----:B------:R-:W-:-:S03]  /*477c0*/  IADD3 R44, P0, PT, R42, R23, RZ ;  /* 0x000000172a2c7210 */ /* 0x000fc60007f1e0ff */
[----:B------:R-:W-:Y:S01]  /*477d0*/  IMAD.X R49, RZ, RZ, RZ, P3 ;  /* 0x000000ffff317224 */ /* 0x000fe200018e06ff */
[----:B------:R-:W-:Y:S01]  /*477e0*/  IADD3 R46, P1, PT, R22, R37, RZ ;  /* 0x00000025162e7210 */ /* 0x000fe20007f3e0ff */
[----:B------:R-:W-:Y:S01]  /*477f0*/  IMAD.X R45, RZ, RZ, RZ, P0 ;  /* 0x000000ffff2d7224 */ /* 0x000fe200000e06ff */
[----:B------:R-:W1:Y:S01]  /*47800*/  LDC.64 R22, c[0x3][RZ] ;  /* 0x00c00000ff167b82 */ /* 0x000e620000000a00 */
[----:B------:R-:W-:Y:S01]  /*47810*/  IMAD.WIDE.U32 R48, R30, R2, R48 ;  /* 0x000000021e307225 */ /* 0x000fe200078e0030 */
[----:B------:R-:W-:Y:S02]  /*47820*/  IADD3.X R47, PT, PT, RZ, RZ, RZ, P1, !PT ;  /* 0x000000ffff2f7210 */ /* 0x000fe40000ffe4ff */
[----:B------:R-:W-:Y:S01]  /*47830*/  MOV R37, RZ ;  /* 0x000000ff00257202 */ /* 0x000fe20000000f00 */
[----:B------:R-:W-:Y:S01]  /*47840*/  IMAD.WIDE.U32 R44, R32, R28, R44 ;  /* 0x0000001c202c7225 */ /* 0x000fe200078e002c */
[----:B------:R-:W-:-:S03]  /*47850*/  IADD3 R50, P2, PT, R36, R49, RZ ;  /* 0x0000003124327210 */ /* 0x000fc60007f5e0ff */
[----:B------:R-:W-:Y:S02]  /*47860*/  HFMA2 R49, -RZ, RZ, 0, 0 ;  /* 0x00000000ff317431 */ /* 0x000fe400000001ff */
[----:B------:R-:W-:Y:S01]  /*47870*/  IMAD.WIDE.U32 R46, R30, R29, R46 ;  /* 0x0000001d1e2e7225 */ /* 0x000fe200078e002e */
[----:B------:R-:W-:-:S03]  /*47880*/  IADD3 R42, P0, PT, R43, R45, RZ ;  /* 0x0000002d2b2a7210 */ /* 0x000fc60007f1e0ff */
[----:B------:R-:W-:Y:S01]  /*47890*/  IMAD.X R51, RZ, RZ, RZ, P2 ;  /* 0x000000ffff337224 */ /* 0x000fe200010e06ff */
[----:B------:R-:W-:Y:S01]  /*478a0*/  IADD3 R44, P1, PT, R44, R47, RZ ;  /* 0x0000002f2c2c7210 */ /* 0x000fe20007f3e0ff */
[----:B------:R-:W-:Y:S01]  /*478b0*/  IMAD.MOV.U32 R36, RZ, RZ, R48 ;  /* 0x000000ffff247224 */ /* 0x000fe200078e0030 */
[----:B------:R-:W-:Y:S01]  /*478c0*/  LOP3.LUT R48, R40, 0xfffffffd, RZ, 0xc0, !PT ;  /* 0xfffffffd28307812 */ /* 0x000fe200078ec0ff */
[----:B------:R-:W-:-:S04]  /*478d0*/  IMAD.WIDE.U32 R50, R30, R28, R50 ;  /* 0x0000001c1e327225 */ /* 0x000fc800078e0032 */
[----:B------:R-:W-:Y:S01]  /*478e0*/  IMAD.WIDE.U32 R36, R31, R3, R36 ;  /* 0x000000031f247225 */ /* 0x000fe200078e0024 */
[----:B------:R-:W-:-:S03]  /*478f0*/  IADD3 R46, P2, PT, R46, R51, RZ ;  /* 0x000000332e2e7210 */ /* 0x000fc60007f5e0ff */
[----:B0-----:R-:W-:Y:S01]  /*47900*/  IMAD R35, R40, R34, RZ ;  /* 0x0000002228237224 */ /* 0x001fe200078e02ff */
[----:B------:R-:W-:Y:S01]  /*47910*/  IADD3 R50, P3, PT, R50, R37, RZ ;  /* 0x0000002532327210 */ /* 0x000fe20007f7e0ff */
[----:B------:R-:W-:Y:S02]  /*47920*/  IMAD.X R43, RZ, RZ, RZ, P0 ;  /* 0x000000ffff2b7224 */ /* 0x000fe400000e06ff */
[----:B------:R-:W-:Y:S02]  /*47930*/  IMAD.X R45, RZ, RZ, RZ, P1 ;  /* 0x000000ffff2d7224 */ /* 0x000fe400008e06ff */
[----:B-1----:R-:W-:-:S04]  /*47940*/  IMAD.HI.U32 R49, R35, R22, R48 ;  /* 0x0000001623317227 */ /* 0x002fc800078e0030 */
[----:B------:R-:W-:Y:S01]  /*47950*/  IMAD.WIDE.U32 R40, R33, R28, R42 ;  /* 0x0000001c21287225 */ /* 0x000fe200078e002a */
[----:B------:R-:W-:-:S03]  /*47960*/  IADD3 R54, P1, PT, R20, R49, RZ ;  /* 0x0000003114367210 */ /* 0x000fc60007f3e0ff */
[----:B------:R-:W-:Y:S02]  /*47970*/  IMAD.X R47, RZ, RZ, RZ, P2 ;  /* 0x000000ffff2f7224 */ /* 0x000fe400010e06ff */
[----:B------:R-:W-:-:S04]  /*47980*/  IMAD.WIDE.U32 R42, R31, R29, R44 ;  /* 0x0000001d1f2a7225 */ /* 0x000fc800078e002c */
[----:B------:R-:W-:Y:S02]  /*47990*/  IMAD.X R51, RZ, RZ, RZ, P3 ;  /* 0x000000ffff337224 */ /* 0x000fe400018e06ff */
        /* <DEDUP_REMOVED lines=8> */
[----:B------:R-:W0:Y:S02]  /*47a20*/  LDC.64 R20, c[0x3][0x8] ;  /* 0x00c00200ff147b82 */ /* 0x000e240000000a00 */
[----:B------:R-:W-:Y:S01]  /*47a30*/  IADD3.X R53, PT, PT, RZ, RZ, RZ, P1, !PT ;  /* 0x000000ffff357210 */ /* 0x000fe20000ffe4ff */
[----:B------:R-:W-:-:S04]  /*47a40*/  IMAD.WIDE.U32 R46, R35, R23, R54 ;  /* 0x00000017232e7225 */ /* 0x000fc800078e0036 */
[----:B------:R-:W-:Y:S01]  /*47a50*/  IMAD.X R49, RZ, RZ, RZ, P0 ;  /* 0x000000ffff317224 */ /* 0x000fe200000e06ff */
[----:B------:R-:W-:Y:S01]  /*47a60*/  IADD3 R56, P2, PT, R38, R47, RZ ;  /* 0x0000002f26387210 */ /* 0x000fe20007f5e0ff */
[----:B------:R-:W-:Y:S01]  /*47a70*/  IMAD.MOV.U32 R38, RZ, RZ, R44 ;  /* 0x000000ffff267224 */ /* 0x000fe200078e002c */
[----:B------:R-:W-:Y:S01]  /*47a80*/  IADD3 R50, P0, PT, R41, R43, RZ ;  /* 0x0000002b29327210 */ /* 0x000fe20007f1e0ff */
[----:B------:R-:W-:Y:S01]  /*47a90*/  IMAD.WIDE.U32 R40, R30, R30, R48 ;  /* 0x0000001e1e287225 */ /* 0x000fe200078e0030 */
[----:B------:R-:W-:-:S03]  /*47aa0*/  IADD3.X R57, PT, PT, RZ, RZ, RZ, P2, !PT ;  /* 0x000000ffff397210 */ /* 0x000fc600017fe4ff */
[----:B------:R-:W-:Y:S01]  /*47ab0*/  IMAD.WIDE.U32 R44, R31, R28, R52 ;  /* 0x0000001c1f2c7225 */ /* 0x000fe200078e0034 */
[----:B------:R-:W-:-:S03]  /*47ac0*/  IADD3 R42, P1, PT, R42, R41, RZ ;  /* 0x000000292a2a7210 */ /* 0x000fc60007f3e0ff */
[----:B------:R-:W-:Y:S01]  /*47ad0*/  IMAD R37, R46, R34, RZ ;  /* 0x000000222e257224 */ /* 0x000fe200078e02ff */
[----:B------:R-:W-:Y:S01]  /*47ae0*/  IADD3 R52, P2, PT, R40, R45, RZ ;  /* 0x0000002d28347210 */ /* 0x000fe20007f5e0ff */
[----:B------:R-:W-:Y:S01]  /*47af0*/  IMAD.MOV.U32 R47, RZ, RZ, RZ ;  /* 0x000000ffff2f7224 */ /* 0x000fe200078e00ff */
[----:B------:R-:W-:Y:S01]  /*47b00*/  IADD3.X R43, PT, PT, RZ, RZ, RZ, P1, !PT ;  /* 0x000000ffff2b7210 */ /* 0x000fe20000ffe4ff */
[----:B------:R-:W-:-:S04]  /*47b10*/  IMAD.WIDE.U32 R38, R32, R3, R38 ;  /* 0x0000000320267225 */ /* 0x000fc800078e0026 */
[----:B------:R-:W-:Y:S01]  /*47b20*/  IMAD.HI.U32 R47, R37, R22, R46 ;  /* 0x00000016252f7227 */ /* 0x000fe200078e002e */
[----:B------:R-:W-:-:S03]  /*47b30*/  IADD3 R54, P3, PT, R44, R39, RZ ;  /* 0x000000272c367210 */ /* 0x000fc60007f7e0ff */
[----:B0-----:R-:W-:-:S04]  /*47b40*/  IMAD.WIDE.U32 R48, R35, R20, R56 ;  /* 0x0000001423307225 */ /* 0x001fc800078e0038 */
        /* <DEDUP_REMOVED lines=10> */
[----:B------:R-:W-:Y:S02]  /*47bf0*/  IADD3 R24, P0, PT, R40, R43, RZ ;  /* 0x0000002b28187210 */ /* 0x000fe40007f1e0ff */
        /* <DEDUP_REMOVED lines=11> */
[----:B------:R-:W0:Y:S01]  /*47cb0*/  LDC.64 R24, c[0x3][0x10] ;  /* 0x00c00400ff187b82 */ /* 0x000e220000000a00 */
[----:B------:R-:W-:Y:S01]  /*47cc0*/  IMAD.X R45, RZ, RZ, RZ, P2 ;  /* 0x000000ffff2d7224 */ /* 0x000fe200010e06ff */
[----:B------:R-:W-:Y:S01]  /*47cd0*/  IADD3 R54, P3, PT, R48, R51, RZ ;  /* 0x0000003330367210 */ /* 0x000fe20007f7e0ff */
[----:B------:R-:W-:Y:S01]  /*47ce0*/  IMAD R39, R50, R34, RZ ;  /* 0x0000002232277224 */ /* 0x000fe200078e02ff */
[----:B------:R-:W-:Y:S01]  /*47cf0*/  MOV R51, RZ ;  /* 0x000000ff00337202 */ /* 0x000fe20000000f00 */
[----:B------:R-:W-:-:S04]  /*47d00*/  IMAD.WIDE.U32 R44, R32, R28, R44 ;  /* 0x0000001c202c7225 */ /* 0x000fc800078e002c */
[----:B------:R-:W-:Y:S01]  /*47d10*/  IMAD.X R55, RZ, RZ, RZ, P3 ;  /* 0x000000ffff377224 */ /* 0x000fe200018e06ff */
[----:B------:R-:W-:Y:S01]  /*47d20*/  IADD3 R42, P2, PT, R42, R45, RZ ;  /* 0x0000002d2a2a7210 */ /* 0x000fe20007f5e0ff */
[----:B------:R-:W-:Y:S01]  /*47d30*/  IMAD.HI.U32 R59, R39, R22, R50 ;  /* 0x00000016273b7227 */ /* 0x000fe200078e0032 */
[----:B------:R-:W-:Y:S02]  /*47d40*/  IADD3 R50, P3, PT, R26, R49, RZ ;  /* 0x000000311a327210 */ /* 0x000fe40007f7e0ff */
[----:B------:R-:W-:Y:S01]  /*47d50*/  IADD3.X R43, PT, PT, RZ, RZ, RZ, P2, !PT ;  /* 0x000000ffff2b7210 */ /* 0x000fe200017fe4ff */
[----:B------:R-:W-:Y:S01]  /*47d60*/  IMAD.MOV.U32 R48, RZ, RZ, R46 ;  /* 0x000000ffff307224 */ /* 0x000fe200078e002e */
[----:B------:R-:W-:Y:S01]  /*47d70*/  IADD3.X R51, PT, PT, RZ, RZ, RZ, P3, !PT ;  /* 0x000000ffff337210 */ /* 0x000fe20001ffe4ff */
[----:B------:R-:W-:Y:S02]  /*47d80*/  IMAD.MOV.U32 R49, RZ, RZ, RZ ;  /* 0x000000ffff317224 */ /* 0x000fe400078e00ff */
[----:B------:R-:W-:-:S02]  /*47d90*/  IMAD.X R41, RZ, RZ, RZ, P0 ;  /* 0x000000ffff297224 */ /* 0x000fc400000e06ff */
[----:B------:R-:W-:Y:S02]  /*47da0*/  IMAD.X R53, RZ, RZ, RZ, P1 ;  /* 0x000000ffff357224 */ /* 0x000fe400008e06ff */
[----:B------:R-:W-:-:S04]  /*47db0*/  IMAD.WIDE.U32 R48, R33, R3, R48 ;  /* 0x0000000321307225 */ /* 0x000fc800078e0030 */
[----:B------:R-:W-:-:S04]  /*47dc0*/  IMAD.WIDE.U32 R26, R33, R30, R40 ;  /* 0x0000001e211a7225 */ /* 0x000fc800078e0028 */
[----:B------:R-:W-:-:S04]  /*47dd0*/  IMAD.WIDE.U32 R40, R31, R31, R52 ;  /* 0x0000001f1f287225 */ /* 0x000fc800078e0034 */
[----:B------:R-:W-:Y:S01]  /*47de0*/  IMAD.WIDE.U32 R52, R37, R20, R54 ;  /* 0x0000001425347225 */ /* 0x000fe200078e0036 */
[----:B------:R-:W-:-:S03]  /*47df0*/  IADD3 R54, P2, PT, R44, R49, RZ ;  /* 0x000000312c367210 */ /* 0x000fc60007f5e0ff */
[----:B------:R-:W-:Y:S01]  /*47e00*/  IMAD.WIDE.U32 R46, R32, R29, R42 ;  /* 0x0000001d202e7225 */ /* 0x000fe200078e002a */
[----:B------:R-:W-:Y:S02]  /*47e10*/  IADD3 R42, P0, PT, R26, R41, RZ ;  /* 0x000000291a2a7210 */ /* 0x000fe40007f1e0ff */
[----:B------:R-:W-:Y:S01]  /*47e20*/  IADD3 R58, P4, PT, R52, R59, RZ ;  /* 0x0000003b343a7210 */ /* 0x000fe20007f9e0ff */
[----:B0-----:R-:W-:Y:S01]  /*47e30*/  IMAD.WIDE.U32 R50, R35, R24, R50 ;  /* 0x0000001823327225 */ /* 0x001fe200078e0032 */
        /* <DEDUP_REMOVED lines=23> */
[----:B------:R-:W-:Y:S01]  /*47fb0*/  IMAD R41, R46, R34, RZ ;  /* 0x000000222e297224 */ /* 0x000fe200078e02ff */
[----:B------:R-:W-:Y:S01]  /*47fc0*/  IADD3 R56, P3, PT, R52, R27, RZ ;  /* 0x0000001b34387210 */ /* 0x000fe20007f7e0ff */
[----:B------:R-:W-:Y:S01]  /*47fd0*/  IMAD.MOV.U32 R47, RZ, RZ, RZ ;  /* 0x000000ffff2f7224 */ /* 0x000fe200078e00ff */
[----:B------:R-:W0:Y:S01]  /*47fe0*/  LDC.64 R26, c[0x3][0x18] ;  /* 0x00c00600ff1a7b82 */ /* 0x000e220000000a00 */
[----:B------:R-:W-:Y:S01]  /*47ff0*/  IMAD.X R51, RZ, RZ, RZ, P0 ;  /* 0x000000ffff337224 */ /* 0x000fe200000e06ff */
[----:B------:R-:W-:Y:S01]  /*48000*/  IADD3.X R59, PT, PT, RZ, RZ, RZ, P4, !PT ;  /* 0x000000ffff3b7210 */ /* 0x000fe200027fe4ff */
[----:B------:R-:W-:Y:S02]  /*48010*/  IMAD.X R55, RZ, RZ, RZ, P1 ;  /* 0x000000ffff377224 */ /* 0x000fe400008e06ff */
[----:B------:R-:W-:-:S04]  /*48020*/  IMAD.HI.U32 R61, R41, R22, R46 ;  /* 0x00000016293d7227 */ /* 0x000fc800078e002e */
        /* <DEDUP_REMOVED lines=11> */
[----:B------:R-:W-:-:S04]  /*480e0*/  IMAD.WIDE.U32 R56, R37, R24, R56 ;  /* 0x0000001825387225 */ /* 0x000fc800078e0038 */
[----:B------:R-:W-:Y:S01]  /*480f0*/  IMAD.X R47, RZ, RZ, RZ, P1 ;  /* 0x000000ffff2f7224 */ /* 0x000fe200008e06ff */
[----:B------:R-:W-:Y:S01]  /*48100*/  IADD3 R62, P0, PT, R56, R55, RZ ;  /* 0x00000037383e7210 */ /* 0x000fe20007f1e0ff */
[----:B0-----:R-:W-:-:S03]  /*48110*/  IMAD.WIDE.U32 R54, R35, R26, R58 ;  /* 0x0000001a23367225 */ /* 0x001fc600078e003a */
[----:B------:R-:W-:Y:S01]  /*48120*/  IADD3.X R63, PT, PT, RZ, RZ, RZ, P0, !PT ;  /* 0x000000ffff3f7210 */ /* 0x000fe200007fe4ff */
[----:B------:R-:W-:Y:S01]  /*48130*/  IMAD.WIDE.U32 R52, R32, R32, R52 ;  /* 0x0000002020347225 */ /* 0x000fe200078e0034 */
[----:B------:R-:W-:-:S03]  /*48140*/  IADD3 R48, P2, PT, R48, R55, RZ ;  /* 0x0000003730307210 */ /* 0x000fc60007f5e0ff */
[----:B------:R-:W-:Y:S02]  /*48150*/  HFMA2 R55, -RZ, RZ, 0, 0 ;  /* 0x00000000ff377431 */ /* 0x000fe400000001ff */
        /* <DEDUP_REMOVED lines=8> */
[----:B------:R-:W-:Y:S02]  /*481e0*/  IMAD R38, R60, R34, RZ ;  /* 0x000000223c267224 */ /* 0x000fe400078e02ff */
[----:B------:R-:W-:Y:S02]  /*481f0*/  IMAD.MOV.U32 R54, RZ, RZ, R60 ;  /* 0x000000ffff367224 */ /* 0x000fe400078e003c */
[----:B------:R-:W-:Y:S01]  /*48200*/  IMAD.X R49, RZ, RZ, RZ, P2 ;  /* 0x000000ffff317224 */ /* 0x000fe200010e06ff */
[----:B------:R-:W-:Y:S01]  /*48210*/  IADD3 R60, P2, PT, R58, R61, RZ ;  /* 0x0000003d3a3c7210 */ /* 0x000fe20007f5e0ff */
[----:B------:R-:W-:Y:S02]  /*48220*/  IMAD.X R53, RZ, RZ, RZ, P3 ;  /* 0x000000ffff357224 */ /* 0x000fe400018e06ff */
[----:B------:R-:W-:-:S04]  /*48230*/  IMAD.HI.U32 R63, R38, R22, R54 ;  /* 0x00000016263f7227 */ /* 0x000fc800078e0036 */
[----:B------:R-:W-:-:S04]  /*48240*/  IMAD.WIDE.U32 R54, R35, R27, R48 ;  /* 0x0000001b23367225 */ /* 0x000fc800078e0030 */
[----:B------:R-:W-:-:S04]  /*48250*/  IMAD.WIDE.U32 R48, R37, R25, R52 ;  /* 0x0000001925307225 */ /* 0x000fc800078e0034 */
[----:B------:R-:W-:Y:S02]  /*48260*/  IMAD.X R51, RZ, RZ, RZ, P0 ;  /* 0x000000ffff337224 */ /* 0x000fe400000e06ff */
        /* <DEDUP_REMOVED lines=21> */
[----:B------:R-:W-:-:S03]  /*483c0*/  IADD3 R36, P3, PT, R53, R49, RZ ;  /* 0x0000003135247210 */ /* 0x000fc60007f7e0ff */
[----:B------:R-:W-:Y:S02]  /*483d0*/  IMAD.X R53, RZ, RZ, RZ, P1 ;  /* 0x000000ffff357224 */ /* 0x000fe400008e06ff */
[----:B------:R-:W-:-:S04]  /*483e0*/  IMAD.WIDE.U32 R58, R38, R23, R62 ;  /* 0x00000017263a7225 */ /* 0x000fc800078e003e */
[----:B------:R-:W-:Y:S02]  /*483f0*/  IMAD.X R55, RZ, RZ, RZ, P2 ;  /* 0x000000ffff377224 */ /* 0x000fe400010e06ff */
[----:B------:R-:W-:Y:S01]  /*48400*/  IMAD.WIDE.U32 R52, R37, R27, R52 ;  /* 0x0000001b25347225 */ /* 0x000fe200078e0034 */
[----:B------:R-:W-:Y:S02]  /*48410*/  IADD3.X R37, PT, PT, RZ, RZ, RZ, P0, !PT ;  /* 0x000000ffff257210 */ /* 0x000fe400007fe4ff */
[----:B------:R-:W-:Y:S01]  /*48420*/  IADD3 R60, P0, PT, R56, R59, RZ ;  /* 0x0000003b383c7210 */ /* 0x000fe20007f1e0ff */
[----:B------:R-:W-:-:S04]  /*48430*/  IMAD.WIDE.U32 R54, R39, R25, R54 ;  /* 0x0000001927367225 */ /* 0x000fc800078e0036 */
[----:B------:R-:W-:Y:S01]  /*48440*/  IMAD.X R61, RZ, RZ, RZ, P0 ;  /* 0x000000ffff3d7224 */ /* 0x000fe200000e06ff */
[----:B------:R-:W-:Y:S01]  /*48450*/  IADD3 R37, P0, PT, R42, R37, RZ ;  /* 0x000000252a257210 */ /* 0x000fe20007f1e0ff */
[----:B------:R-:W-:Y:S01]  /*48460*/  IMAD R35, R58, R34, RZ ;  /* 0x000000223a237224 */ /* 0x000fe200078e02ff */
[----:B------:R-:W-:Y:S01]  /*48470*/  IADD3 R56, P4, PT, R54, R57, RZ ;  /* 0x0000003936387210 */ /* 0x000fe20007f9e0ff */
[----:B------:R-:W-:Y:S01]  /*48480*/  IMAD.MOV.U32 R59, RZ, RZ, RZ ;  /* 0x000000ffff3b7224 */ /* 0x000fe200078e00ff */
[----:B------:R-:W-:Y:S01]  /*48490*/  IADD3 R42, P2, PT, R52, R55, RZ ;  /* 0x00000037342a7210 */ /* 0x000fe20007f5e0ff */
[----:B------:R-:W-:Y:S01]  /*484a0*/  IMAD.WIDE.U32 R54, R38, R20, R60 ;  /* 0x0000001426367225 */ /* 0x000fe200078e003c */
[----:B------:R-:W-:Y:S02]  /*484b0*/  IADD3.X R45, PT, PT, RZ, RZ, RZ, P0, !PT ;  /* 0x000000ffff2d7210 */ /* 0x000fe400007fe4ff */
[----:B------:R-:W-:Y:S01]  /*484c0*/  IADD3 R37, P1, PT, R53, R37, RZ ;  /* 0x0000002535257210 */ /* 0x000fe20007f3e0ff */
[----:B------:R-:W-:Y:S01]  /*484d0*/  IMAD.HI.U32 R59, R35, R22, R58 ;  /* 0x00000016233b7227 */ /* 0x000fe200078e003a */
[----:B------:R-:W-:-:S02]  /*484e0*/  IADD3 R40, P0, PT, R44, R45, RZ ;  /* 0x0000002d2c287210 */ /* 0x000fc40007f1e0ff */
        /* <DEDUP_REMOVED lines=19> */
[----:B------:R-:W-:Y:S02]  /*48620*/  IADD3 R40, P2, PT, R40, R37, RZ ;  /* 0x0000002528287210 */ /* 0x000fe40007f5e0ff */
[----:B------:R-:W-:Y:S01]  /*48630*/  IADD3.X R37, PT, PT, RZ, RZ, RZ, P0, !PT ;  /* 0x000000ffff257210 */ /* 0x000fe200007fe4ff */
[----:B------:R-:W-:-:S04]  /*48640*/  IMAD.WIDE.U32 R44, R41, R25, R56 ;  /* 0x00000019292c7225 */ /* 0x000fc800078e0038 */
[----:B------:R-:W-:-:S04]  /*48650*/  IMAD.WIDE.U32 R46, R38, R21, R58 ;  /* 0x00000015262e7225 */ /* 0x000fc800078e003a */
[----:B------:R-:W-:Y:S01]  /*48660*/  IMAD R39, R52, R34, RZ ;  /* 0x0000002234277224 */ /* 0x000fe200078e02ff */
[----:B------:R-:W-:Y:S01]  /*48670*/  IADD3 R44, P1, PT, R44, R47, RZ ;  /* 0x0000002f2c2c7210 */ /* 0x000fe20007f3e0ff */
[----:B------:R-:W-:Y:S01]  /*48680*/  IMAD.MOV.U32 R54, RZ, RZ, R52 ;  /* 0x000000ffff367224 */ /* 0x000fe200078e0034 */
[----:B------:R-:W-:Y:S01]  /*48690*/  IADD3 R52, P4, PT, R42, R45, RZ ;  /* 0x0000002d2a347210 */ /* 0x000fe20007f9e0ff */
[----:B------:R-:W-:Y:S01]  /*486a0*/  IMAD.MOV.U32 R55, RZ, RZ, RZ ;  /* 0x000000ffff377224 */ /* 0x000fe200078e00ff */
        /* <DEDUP_REMOVED lines=15> */
[----:B------:R-:W-:Y:S01]  /*487a0*/  IMAD.MOV.U32 R53, RZ, RZ, RZ ;  /* 0x000000ffff357224 */ /* 0x000fe200078e00ff */
[----:B------:R-:W-:Y:S01]  /*487b0*/  IADD3.X R51, PT, PT, RZ, RZ, RZ, P1, !PT ;  /* 0x000000ffff337210 */ /* 0x000fe20000ffe4ff */
[----:B------:R-:W-:Y:S01]  /*487c0*/  IMAD.X R43, RZ, RZ, RZ, P4 ;  /* 0x000000ffff2b7224 */ /* 0x000fe200020e06ff */
[----:B------:R-:W-:Y:S01]  /*487d0*/  IADD3 R46, P6, PT, R46, R55, RZ ;  /* 0x000000372e2e7210 */ /* 0x000fe20007fde0ff */
[----:B------:R-:W-:Y:S01]  /*487e0*/  IMAD.X R45, RZ, RZ, RZ, P5 ;  /* 0x000000ffff2d7224 */ /* 0x000fe200028e06ff */
[----:B------:R-:W-:Y:S01]  /*487f0*/  IADD3 R37, P2, PT, R37, R40, RZ ;  /* 0x0000002825257210 */ /* 0x000fe20007f5e0ff */
[----:B------:R-:W-:Y:S01]  /*48800*/  IMAD.WIDE.U32 R40, R41, R27, R50 ;  /* 0x0000001b29287225 */ /* 0x000fe200078e0032 */
[----:B------:R-:W-:-:S02]  /*48810*/  IADD3.X R47, PT, PT, RZ, RZ, RZ, P6, !PT ;  /* 0x000000ffff2f7210 */ /* 0x000fc400037fe4ff */
[----:B------:R-:W-:Y:S01]  /*48820*/  IADD3 R49, P1, PT, R49, R54, RZ ;  /* 0x0000003631317210 */ /* 0x000fe20007f3e0ff */
[----:B------:R-:W-:Y:S02]  /*48830*/  IMAD.X R51, RZ, RZ, RZ, P0 ;  /* 0x000000ffff337224 */ /* 0x000fe400000e06ff */
[----:B------:R-:W-:-:S03]  /*48840*/  IMAD.WIDE.U32 R42, R38, R25, R42 ;  /* 0x00000019262a7225 */ /* 0x000fc600078e002a */
[----:B------:R-:W-:Y:S01]  /*48850*/  IADD3 R56, P4, PT, R48, R51, RZ ;  /* 0x0000003330387210 */ /* 0x000fe20007f9e0ff */
        /* <DEDUP_REMOVED lines=14> */
[----:B------:R-:W-:Y:S02]  /*48940*/  IADD3 R48, P2, PT, R41, R37, RZ ;  /* 0x0000002529307210 */ /* 0x000fe40007f5e0ff */
[----:B------:R-:W-:Y:S01]  /*48950*/  IADD3.X R37, PT, PT, RZ, RZ, RZ, P1, !PT ;  /* 0x000000ffff257210 */ /* 0x000fe20000ffe4ff */
[----:B------:R-:W-:Y:S01]  /*48960*/  IMAD R44, R46, R34, RZ ;  /* 0x000000222e2c7224 */ /* 0x000fe200078e02ff */
[----:B------:R-:W-:Y:S01]  /*48970*/  IADD3 R40, P5, PT, R40, R43, RZ ;  /* 0x0000002b28287210 */ /* 0x000fe20007fbe0ff */
[----:B------:R-:W-:Y:S01]  /*48980*/  IMAD.MOV.U32 R52, RZ, RZ, R46 ;  /* 0x000000ffff347224 */ /* 0x000fe200078e002e */
[----:B------:R-:W-:Y:S01]  /*48990*/  IADD3.X R49, PT, PT, RZ, RZ, RZ, P2, !PT ;  /* 0x000000ffff317210 */ /* 0x000fe200017fe4ff */
[----:B------:R-:W-:Y:S01]  /*489a0*/  IMAD.WIDE.U32 R46, R39, R20, R50 ;  /* 0x00000014272e7225 */ /* 0x000fe200078e0032 */
[----:B------:R-:W-:-:S03]  /*489b0*/  IADD3 R45, P2, PT, R45, R56, RZ ;  /* 0x000000382d2d7210 */ /* 0x000fc60007f5e0ff */
[----:B------:R-:W-:Y:S01]  /*489c0*/  IMAD.HI.U32 R53, R44, R22, R52 ;  /* 0x000000162c357227 */ /* 0x000fe200078e0034 */
[----:B------:R-:W-:-:S03]  /*489d0*/  IADD3 R50, P6, PT, R42, R47, RZ ;  /* 0x0000002f2a327210 */ /* 0x000fc60007fde0ff */
        /* <DEDUP_REMOVED lines=12> */
[----:B------:R-:W-:Y:S01]  /*48aa0*/  IMAD.X R51, RZ, RZ, RZ, P6 ;  /* 0x000000ffff337224 */ /* 0x000fe200030e06ff */
[----:B------:R-:W-:Y:S02]  /*48ab0*/  IADD3 R52, P0, PT, R48, R41, RZ ;  /* 0x0000002930347210 */ /* 0x000fe40007f1e0ff */
        /* <DEDUP_REMOVED lines=28> */
[----:B------:R-:W-:Y:S02]  /*48c80*/  IADD3 R36, P5, PT, R36, R43, RZ ;  /* 0x0000002b24247210 */ /* 0x000fe40007fbe0ff */
[----:B------:R-:W-:Y:S01]  /*48c90*/  IADD3 R35, P2, PT, R49, R35, RZ ;  /* 0x0000002331237210 */ /* 0x000fe20007f5e0ff */
[----:B------:R-:W-:Y:S01]  /*48ca0*/  IMAD.WIDE.U32 R50, R39, R26, R52 ;  /* 0x0000001a27327225 */ /* 0x000fe200078e0034 */
[----:B------:R-:W-:-:S03]  /*48cb0*/  IADD3 R41, P4, PT, R41, R36, RZ ;  /* 0x0000002429297210 */ /* 0x000fc60007f9e0ff */
[----:B------:R-:W-:Y:S01]  /*48cc0*/  IMAD.WIDE.U32 R48, R44, R24, R54 ;  /* 0x000000182c307225 */ /* 0x000fe200078e0036 */
[----:B------:R-:W-:-:S03]  /*48cd0*/  IADD3 R52, P6, PT, R51, R35, RZ ;  /* 0x0000002333347210 */ /* 0x000fc60007fde0ff */
[----:B------:R-:W-:Y:S01]  /*48ce0*/  IMAD.X R36, RZ, RZ, RZ, P1 ;  /* 0x000000ffff247224 */ /* 0x000fe200008e06ff */
[----:B------:R-:W-:Y:S01]  /*48cf0*/  IADD3.X R53, PT, PT, RZ, RZ, RZ, P6, !PT ;  /* 0x000000ffff357210 */ /* 0x000fe200037fe4ff */
[----:B------:R-:W-:Y:S01]  /*48d00*/  IMAD.X R35, RZ, RZ, RZ, P0 ;  /* 0x000000ffff237224 */ /* 0x000fe200000e06ff */
[----:B------:R-:W-:Y:S02]  /*48d10*/  IADD3 R54, P0, PT, R50, R49, RZ ;  /* 0x0000003132367210 */ /* 0x000fe40007f1e0ff */
[----:B------:R-:W-:Y:S01]  /*48d20*/  IADD3 R36, P1, PT, R36, R41, RZ ;  /* 0x0000002924247210 */ /* 0x000fe20007f3e0ff */
[----:B------:R-:W-:-:S04]  /*48d30*/  IMAD.WIDE.U32 R50, R39, R27, R52 ;  /* 0x0000001b27327225 */ /* 0x000fc800078e0034 */
[----:B------:R-:W-:Y:S01]  /*48d40*/  IMAD.X R55, RZ, RZ, RZ, P0 ;  /* 0x000000ffff377224 */ /* 0x000fe200000e06ff */
[----:B------:R-:W-:Y:S01]  /*48d50*/  IADD3 R35, P0, PT, R35, R36, RZ ;  /* 0x0000002423237210 */ /* 0x000fe20007f1e0ff */
[----:B------:R-:W-:Y:S02]  /*48d60*/  IMAD.X R36, RZ, RZ, RZ, P3 ;  /* 0x000000ffff247224 */ /* 0x000fe400018e06ff */
[----:B------:R-:W-:-:S03]  /*48d70*/  IMAD.WIDE.U32 R38, R44, R25, R54 ;  /* 0x000000192c267225 */ /* 0x000fc600078e0036 */
[----:B------:R-:W-:Y:S01]  /*48d80*/  IADD3 R36, P3, PT, R36, R35, RZ ;  /* 0x0000002324247210 */ /* 0x000fe20007f7e0ff */
[----:B------:R-:W-:Y:S01]  /*48d90*/  IMAD.MOV.U32 R41, RZ, RZ, R38 ;  /* 0x000000ffff297224 */ /* 0x000fe200078e0026 */
[----:B------:R-:W-:Y:S02]  /*48da0*/  IADD3.X R35, PT, PT, RZ, RZ, RZ, P2, !PT ;  /* 0x000000ffff237210 */ /* 0x000fe400017fe4ff */
[----:B------:R-:W-:Y:S01]  /*48db0*/  IADD3 R52, P6, PT, R50, R39, RZ ;  /* 0x0000002732347210 */ /* 0x000fe20007fde0ff */
[----:B------:R-:W-:Y:S01]  /*48dc0*/  IMAD.X R39, RZ, RZ, RZ, P5 ;  /* 0x000000ffff277224 */ /* 0x000fe200028e06ff */
[----:B------:R-:W-:Y:S01]  /*48dd0*/  IADD3 R35, P2, PT, R35, R36, RZ ;  /* 0x0000002423237210 */ /* 0x000fe20007f5e0ff */
[----:B------:R-:W-:Y:S01]  /*48de0*/  IMAD.X R36, RZ, RZ, RZ, P4 ;  /* 0x000000ffff247224 */ /* 0x000fe200020e06ff */
[----:B------:R-:W-:Y:S02]  /*48df0*/  IADD3.X R53, PT, PT, RZ, RZ, RZ, P6, !PT ;  /* 0x000000ffff357210 */ /* 0x000fe400037fe4ff */
[----:B------:R-:W-:-:S02]  /*48e00*/  IADD3 R35, P4, PT, R51, R35, RZ ;  /* 0x0000002333237210 */ /* 0x000fc40007f9e0ff */
[----:B------:R-:W-:Y:S01]  /*48e10*/  IADD3 R37, PT, PT, R36, R37, R39 ;  /* 0x0000002524257210 */ /* 0x000fe20007ffe027 */
[----:B------:R-:W-:-:S04]  /*48e20*/  IMAD.WIDE.U32 R50, R44, R26, R52 ;  /* 0x0000001a2c327225 */ /* 0x000fc800078e0034 */
[----:B------:R-:W-:Y:S01]  /*48e30*/  IMAD.X R39, RZ, RZ, RZ, P1 ;  /* 0x000000ffff277224 */ /* 0x000fe200008e06ff */
[----:B------:R-:W-:Y:S01]  /*48e40*/  MOV R38, R50 ;  /* 0x0000003200267202 */ /* 0x000fe20000000f00 */
        /* <DEDUP_REMOVED lines=8> */
[----:B------:R-:W-:Y:S02]  /*48ed0*/  IADD3.X R36, PT, PT, RZ, RZ, RZ, P4, !PT ;  /* 0x000000ffff247210 */ /* 0x000fe400027fe4ff */
[----:B------:R-:W-:Y:S01]  /*48ee0*/  MOV R37, R46 ;  /* 0x0000002e00257202 */ /* 0x000fe20000000f00 */
[----:B------:R-:W-:Y:S01]  /*48ef0*/  IMAD.MOV.U32 R39, RZ, RZ, R40 ;  /* 0x000000ffff277224 */ /* 0x000fe200078e0028 */
[----:B------:R-:W-:Y:S01]  /*48f00*/  IADD3 R36, PT, PT, R45, R35, R36 ;  /* 0x000000232d247210 */ /* 0x000fe20007ffe024 */
[----:B------:R-:W-:Y:S02]  /*48f10*/  IMAD.MOV.U32 R40, RZ, RZ, R42 ;  /* 0x000000ffff287224 */ /* 0x000fe400078e002a */
        /* <DEDUP_REMOVED lines=29> */
.L_x_202:
        /* <DEDUP_REMOVED lines=8> */
.L_x_203:
[----:B------:R-:W-:Y:S05]  /*49170*/  BSYNC.RECONVERGENT B2 ;  /* 0x0000000000027941 */ /* 0x000fea0003800200 */
.L_x_201:
        /* <DEDUP_REMOVED lines=8> */
[----:B------:R-:W-:Y:S01]  /*49200*/  MOV R48, R47 ;  /* 0x0000002f00307202 */ /* 0x000fe20000000f00 */
[----:B------:R-:W-:Y:S02]  /*49210*/  IMAD R43, R44, R34, RZ ;  /* 0x000000222c2b7224 */ /* 0x000fe400078e02ff */
        /* <DEDUP_REMOVED lines=12> */
[----:B------:R-:W-:-:S03]  /*492e0*/  MOV R50, R48 ;  /* 0x0000003000327202 */ /* 0x000fc60000000f00 */
[----:B------:R-:W-:Y:S01]  /*492f0*/  IMAD.X R53, RZ, RZ, RZ, P0 ;  /* 0x000000ffff357224 */ /* 0x000fe200000e06ff */
[----:B------:R-:W-:Y:S01]  /*49300*/  IADD3 R54, P0, PT, R44, R49, RZ ;  /* 0x000000312c367210 */ /* 0x000fe20007f1e0ff */
[----:B------:R-:W-:Y:S01]  /*49310*/  IMAD.MOV.U32 R51, RZ, RZ, RZ ;  /* 0x000000ffff337224 */ /* 0x000fe200078e00ff */
[----:B------:R-:W-:Y:S01]  /*49320*/  MOV R46, R45 ;  /* 0x0000002d002e7202 */ /* 0x000fe20000000f00 */
        /* <DEDUP_REMOVED lines=9> */
[----:B------:R-:W-:Y:S01]  /*493c0*/  IADD3.X R55, PT, PT, RZ, RZ, RZ, P2, !PT ;  /* 0x000000ffff377210 */ /* 0x000fe200017fe4ff */
[----:B------:R-:W-:Y:S02]  /*493d0*/  IMAD.MOV.U32 R46, RZ, RZ, R47 ;  /* 0x000000ffff2e7224 */ /* 0x000fe400078e002f */
[----:B------:R-:W-:Y:S01]  /*493e0*/  IMAD.HI.U32 R59, R44, R22, R52 ;  /* 0x000000162c3b7227 */ /* 0x000fe200078e0034 */
[----:B------:R-:W-:Y:S02]  /*493f0*/  IADD3 R52, P1, PT, R48, R51, RZ ;  /* 0x0000003330347210 */ /* 0x000fe40007f3e0ff */
[----:B------:R-:W-:Y:S01]  /*49400*/  IADD3.X R51, PT, PT, RZ, RZ, RZ, P0, !PT ;  /* 0x000000ffff337210 */ /* 0x000fe200007fe4ff */
[----:B------:R-:W-:-:S02]  /*49410*/  IMAD.MOV.U32 R47, RZ, RZ, RZ ;  /* 0x000000ffff2f7224 */ /* 0x000fc400078e00ff */
[----:B------:R-:W-:-:S04]  /*49420*/  IMAD.WIDE.U32 R54, R43, R20, R54 ;  /* 0x000000142b367225 */ /* 0x000fc800078e0036 */
[----:B------:R-:W-:Y:S01]  /*49430*/  IMAD.X R53, RZ, RZ, RZ, P1 ;  /* 0x000000ffff357224 */ /* 0x000fe200008e06ff */
[----:B------:R-:W-:Y:S01]  /*49440*/  IADD3 R58, P2, PT, R54, R59, RZ ;  /* 0x0000003b363a7210 */ /* 0x000fe20007f5e0ff */
[----:B------:R-:W-:-:S04]  /*49450*/  IMAD.WIDE.U32 R46, R39, R31, R46 ;  /* 0x0000001f272e7225 */ /* 0x000fc800078e002e */
[----:B------:R-:W-:-:S04]  /*49460*/  IMAD.WIDE.U32 R48, R40, R29, R50 ;  /* 0x0000001d28307225 */ /* 0x000fc800078e0032 */
[----:B------:R-:W-:Y:S01]  /*49470*/  IMAD.WIDE.U32 R50, R37, R2, R52 ;  /* 0x0000000225327225 */ /* 0x000fe200078e0034 */
[----:B------:R-:W-:Y:S02]  /*49480*/  IADD3 R56, P0, PT, R46, R49, RZ ;  /* 0x000000312e387210 */ /* 0x000fe40007f1e0ff */
[----:B------:R-:W-:Y:S01]  /*49490*/  MOV R53, RZ ;  /* 0x000000ff00357202 */ /* 0x000fe20000000f00 */
[----:B------:R-:W-:Y:S02]  /*494a0*/  IMAD.MOV.U32 R46, RZ, RZ, R47 ;  /* 0x000000ffff2e7224 */ /* 0x000fe400078e002f */
[----:B------:R-:W-:Y:S02]  /*494b0*/  HFMA2 R47, -RZ, RZ, 0, 0 ;  /* 0x00000000ff2f7431 */ /* 0x000fe400000001ff */
[----:B------:R-:W-:Y:S01]  /*494c0*/  IMAD.MOV.U32 R52, RZ, RZ, R50 ;  /* 0x000000ffff347224 */ /* 0x000fe200078e0032 */
[----:B------:R-:W-:Y:S01]  /*494d0*/  IADD3 R60, P1, PT, R48, R51, RZ ;  /* 0x00000033303c7210 */ /* 0x000fe20007f3e0ff */
[----:B------:R-:W-:-:S02]  /*494e0*/  IMAD.X R59, RZ, RZ, RZ, P2 ;  /* 0x000000ffff3b7224 */ /* 0x000fc400010e06ff */
[----:B------:R-:W-:Y:S02]  /*494f0*/  IMAD.X R57, RZ, RZ, RZ, P0 ;  /* 0x000000ffff397224 */ /* 0x000fe400000e06ff */
[----:B------:R-:W-:-:S04]  /*49500*/  IMAD.WIDE.U32 R52, R42, R3, R52 ;  /* 0x000000032a347225 */ /* 0x000fc800078e0034 */
[----:B------:R-:W-:-:S04]  /*49510*/  IMAD.WIDE.U32 R58, R44, R23, R58 ;  /* 0x000000172c3a7225 */ /* 0x000fc800078e003a */
[----:B------:R-:W-:Y:S01]  /*49520*/  IMAD.X R61, RZ, RZ, RZ, P1 ;  /* 0x000000ffff3d7224 */ /* 0x000fe200008e06ff */
[----:B------:R-:W-:Y:S01]  /*49530*/  MOV R54, R58 ;  /* 0x0000003a00367202 */ /* 0x000fe20000000f00 */
[----:B------:R-:W-:Y:S01]  /*49540*/  IMAD.WIDE.U32 R48, R40, R30, R56 ;  /* 0x0000001e28307225 */ /* 0x000fe200078e0038 */
[----:B------:R-:W-:-:S03]  /*49550*/  IADD3 R56, P2, PT, R52, R55, RZ ;  /* 0x0000003734387210 */ /* 0x000fc60007f5e0ff */
[----:B------:R-:W-:-:S04]  /*49560*/  IMAD.WIDE.U32 R46, R39, R32, R46 ;  /* 0x00000020272e7225 */ /* 0x000fc800078e002e */
[----:B------:R-:W-:Y:S01]  /*49570*/  IMAD.WIDE.U32 R50, R37, R28, R60 ;  /* 0x0000001c25327225 */ /* 0x000fe200078e003c */
[----:B------:R-:W-:Y:S02]  /*49580*/  IADD3 R52, P0, PT, R46, R49, RZ ;  /* 0x000000312e347210 */ /* 0x000fe40007f1e0ff */
[----:B------:R-:W-:Y:S01]  /*49590*/  MOV R46, R47 ;  /* 0x0000002f002e7202 */ /* 0x000fe20000000f00 */
[----:B------:R-:W-:Y:S02]  /*495a0*/  IMAD R45, R58, R34, RZ ;  /* 0x000000223a2d7224 */ /* 0x000fe400078e02ff */
[----:B------:R-:W-:Y:S02]  /*495b0*/  IMAD.MOV.U32 R55, RZ, RZ, RZ ;  /* 0x000000ffff377224 */ /* 0x000fe400078e00ff */
[----:B------:R-:W-:Y:S01]  /*495c0*/  IMAD.X R57, RZ, RZ, RZ, P2 ;  /* 0x000000ffff397224 */ /* 0x000fe200010e06ff */
[----:B------:R-:W-:Y:S01]  /*495d0*/  IADD3 R50, P2, PT, R50, R53, RZ ;  /* 0x0000003532327210 */ /* 0x000fe20007f5e0ff */
[----:B------:R-:W-:Y:S01]  /*495e0*/  IMAD.HI.U32 R65, R45, R22, R54 ;  /* 0x000000162d417227 */ /* 0x000fe200078e0036 */
[----:B------:R-:W-:-:S02]  /*495f0*/  IADD3 R54, P1, PT, R48, R51, RZ ;  /* 0x0000003330367210 */ /* 0x000fc40007f3e0ff */
[----:B------:R-:W-:Y:S01]  /*49600*/  IADD3.X R51, PT, PT, RZ, RZ, RZ, P2, !PT ;  /* 0x000000ffff337210 */ /* 0x000fe200017fe4ff */
[----:B------:R-:W-:Y:S02]  /*49610*/  IMAD.X R53, RZ, RZ, RZ, P0 ;  /* 0x000000ffff357224 */ /* 0x000fe400000e06ff */
[----:B------:R-:W-:Y:S02]  /*49620*/  IMAD.X R55, RZ, RZ, RZ, P1 ;  /* 0x000000ffff377224 */ /* 0x000fe400008e06ff */
[----:B------:R-:W-:Y:S02]  /*49630*/  IMAD.MOV.U32 R47, RZ, RZ, RZ ;  /* 0x000000ffff2f7224 */ /* 0x000fe400078e00ff */
[----:B------:R-:W-:-:S04]  /*49640*/  IMAD.WIDE.U32 R48, R40, R31, R52 ;  /* 0x0000001f28307225 */ /* 0x000fc800078e0034 */
[----:B------:R-:W-:-:S04]  /*49650*/  IMAD.WIDE.U32 R52, R42, R2, R50 ;  /* 0x000000022a347225 */ /* 0x000fc800078e0032 */
[----:B------:R-:W-:-:S04]  /*49660*/  IMAD.WIDE.U32 R50, R37, R29, R54 ;  /* 0x0000001d25327225 */ /* 0x000fc800078e0036 */
[----:B------:R-:W-:Y:S02]  /*49670*/  HFMA2 R55, -RZ, RZ, 0, 0 ;  /* 0x00000000ff377431 */ /* 0x000fe400000001ff */
[----:B------:R-:W-:Y:S01]  /*49680*/  IMAD.WIDE.U32 R46, R39, R33, R46 ;  /* 0x00000021272e7225 */ /* 0x000fe200078e002e */
[----:B------:R-:W-:-:S03]  /*49690*/  IADD3 R60, P1, PT, R50, R53, RZ ;  /* 0x00000035323c7210 */ /* 0x000fc60007f3e0ff */
[----:B------:R-:W-:Y:S01]  /*496a0*/  IMAD.WIDE.U32 R56, R43, R21, R56 ;  /* 0x000000152b387225 */ /* 0x000fe200078e0038 */
[----:B------:R-:W-:-:S03]  /*496b0*/  IADD3 R58, P0, PT, R46, R49, RZ ;  /* 0x000000312e3a7210 */ /* 0x000fc60007f1e0ff */
        /* <DEDUP_REMOVED lines=28> */
[----:B------:R-:W-:-:S03]  /*49880*/  MOV R57, RZ ;  /* 0x000000ff00397202 */ /* 0x000fc60000000f00 */
[----:B------:R-:W-:-:S04]  /*49890*/  IMAD.WIDE.U32 R48, R40, R33, R54 ;  /* 0x0000002128307225 */ /* 0x000fc800078e0036 */
[----:B------:R-:W-:Y:S02]  /*498a0*/  IMAD R46, R60, R34, RZ ;  /* 0x000000223c2e7224 */ /* 0x000fe400078e02ff */
[----:B------:R-:W-:Y:S02]  /*498b0*/  IMAD.MOV.U32 R56, RZ, RZ, R60 ;  /* 0x000000ffff387224 */ /* 0x000fe400078e003c */
[----:B------:R-:W-:Y:S01]  /*498c0*/  IMAD.WIDE.U32 R54, R41, R2, R62 ;  /* 0x0000000229367225 */ /* 0x000fe200078e003e */
[----:B------:R-:W-:-:S03]  /*498d0*/  IADD3 R62, P0, PT, R48, R51, RZ ;  /* 0x00000033303e7210 */ /* 0x000fc60007f1e0ff */
[----:B------:R-:W-:Y:S01]  /*498e0*/  IMAD.HI.U32 R69, R46, R22, R56 ;  /* 0x000000162e457227 */ /* 0x000fe200078e0038 */
[----:B------:R-:W-:-:S03]  /*498f0*/  MOV R56, R54 ;  /* 0x0000003600387202 */ /* 0x000fc60000000f00 */
[----:B------:R-:W-:-:S04]  /*49900*/  IMAD.WIDE.U32 R52, R42, R29, R58 ;  /* 0x0000001d2a347225 */ /* 0x000fc800078e003a */
[----:B------:R-:W-:Y:S01]  /*49910*/  IMAD.X R67, RZ, RZ, RZ, P4 ;  /* 0x000000ffff437224 */ /* 0x000fe200020e06ff */
        /* <DEDUP_REMOVED lines=10> */
[----:B------:R-:W-:Y:S02]  /*499c0*/  IADD3.X R61, PT, PT, RZ, RZ, RZ, P3, !PT ;  /* 0x000000ffff3d7210 */ /* 0x000fe40001ffe4ff */
        /* <DEDUP_REMOVED lines=15> */
[----:B------:R-:W-:Y:S02]  /*49ac0*/  HFMA2 R59, -RZ, RZ, 0, 0 ;  /* 0x00000000ff3b7431 */ /* 0x000fe400000001ff */
[----:B------:R-:W-:-:S04]  /*49ad0*/  IMAD.WIDE.U32 R62, R45, R20, R62 ;  /* 0x000000142d3e7225 */ /* 0x000fc800078e003e */
[----:B------:R-:W-:Y:S01]  /*49ae0*/  IMAD.WIDE.U32 R56, R38, R2, R64 ;  /* 0x0000000226387225 */ /* 0x000fe200078e0040 */
[----:B------:R-:W-:Y:S02]  /*49af0*/  IADD3 R64, P0, PT, R52, R49, RZ ;  /* 0x0000003134407210 */ /* 0x000fe40007f1e0ff */
[----:B------:R-:W-:Y:S01]  /*49b00*/  IADD3 R68, P3, PT, R62, R69, RZ ;  /* 0x000000453e447210 */ /* 0x000fe20007f7e0ff */
[----:B------:R-:W-:Y:S02]  /*49b10*/  IMAD.X R61, RZ, RZ, RZ, P2 ;  /* 0x000000ffff3d7224 */ /* 0x000fe400010e06ff */
[----:B------:R-:W-:Y:S02]  /*49b20*/  IMAD.MOV.U32 R58, RZ, RZ, R56 ;  /* 0x000000ffff3a7224 */ /* 0x000fe400078e0038 */
[----:B------:R-:W-:-:S04]  /*49b30*/  IMAD.WIDE.U32 R54, R41, R29, R60 ;  /* 0x0000001d29367225 */ /* 0x000fc800078e003c */
[----:B------:R-:W-:Y:S01]  /*49b40*/  IMAD.WIDE.U32 R58, R35, R3, R58 ;  /* 0x00000003233a7225 */ /* 0x000fe200078e003a */
[----:B------:R-:W-:Y:S02]  /*49b50*/  IADD3 R50, P1, PT, R48, R55, RZ ;  /* 0x0000003730327210 */ /* 0x000fe40007f3e0ff */
[----:B------:R-:W-:Y:S01]  /*49b60*/  IADD3 R62, P2, PT, R54, R57, RZ ;  /* 0x00000039363e7210 */ /* 0x000fe20007f5e0ff */
        /* <DEDUP_REMOVED lines=8> */
[----:B------:R-:W-:Y:S01]  /*49bf0*/  IADD3.X R63, PT, PT, RZ, RZ, RZ, P2, !PT ;  /* 0x000000ffff3f7210 */ /* 0x000fe200017fe4ff */
[----:B------:R-:W-:Y:S01]  /*49c00*/  IMAD.X R51, RZ, RZ, RZ, P1 ;  /* 0x000000ffff337224 */ /* 0x000fe200008e06ff */
[----:B------:R-:W-:Y:S01]  /*49c10*/  IADD3 R58, P0, PT, R53, R55, RZ ;  /* 0x00000037353a7210 */ /* 0x000fe20007f1e0ff */
[----:B------:R-:W-:Y:S02]  /*49c20*/  IMAD R47, R48, R34, RZ ;  /* 0x00000022302f7224 */ /* 0x000fe400078e02ff */
[----:B------:R-:W-:Y:S02]  /*49c30*/  IMAD.MOV.U32 R56, RZ, RZ, R48 ;  /* 0x000000ffff387224 */ /* 0x000fe400078e0030 */
[----:B------:R-:W-:-:S02]  /*49c40*/  IMAD.MOV.U32 R57, RZ, RZ, RZ ;  /* 0x000000ffff397224 */ /* 0x000fc400078e00ff */
[----:B------:R-:W-:-:S04]  /*49c50*/  IMAD.WIDE.U32 R52, R41, R30, R50 ;  /* 0x0000001e29347225 */ /* 0x000fc800078e0032 */
[----:B------:R-:W-:Y:S01]  /*49c60*/  IMAD.HI.U32 R71, R47, R22, R56 ;  /* 0x000000162f477227 */ /* 0x000fe200078e0038 */
[----:B------:R-:W-:-:S03]  /*49c70*/  IADD3 R60, P1, PT, R54, R53, RZ ;  /* 0x00000035363c7210 */ /* 0x000fc60007f3e0ff */
[----:B------:R-:W-:-:S04]  /*49c80*/  IMAD.WIDE.U32 R50, R43, R26, R66 ;  /* 0x0000001a2b327225 */ /* 0x000fc800078e0042 */
[----:B------:R-:W-:-:S04]  /*49c90*/  IMAD.WIDE.U32 R56, R38, R28, R62 ;  /* 0x0000001c26387225 */ /* 0x000fc800078e003e */
[----:B------:R-:W-:Y:S01]  /*49ca0*/  IMAD.X R69, RZ, RZ, RZ, P4 ;  /* 0x000000ffff457224 */ /* 0x000fe200020e06ff */
[----:B------:R-:W-:Y:S02]  /*49cb0*/  IADD3 R48, P4, PT, R50, R61, RZ ;  /* 0x0000003d32307210 */ /* 0x000fe40007f9e0ff */
[----:B------:R-:W-:Y:S01]  /*49cc0*/  IADD3 R64, P3, PT, R56, R59, RZ ;  /* 0x0000003b38407210 */ /* 0x000fe20007f7e0ff */
[----:B------:R-:W-:Y:S01]  /*49cd0*/  IMAD.X R59, RZ, RZ, RZ, P0 ;  /* 0x000000ffff3b7224 */ /* 0x000fe200000e06ff */
[----:B------:R-:W-:Y:S02]  /*49ce0*/  IADD3.X R61, PT, PT, RZ, RZ, RZ, P1, !PT ;  /* 0x000000ffff3d7210 */ /* 0x000fe40000ffe4ff */
[----:B------:R-:W-:Y:S01]  /*49cf0*/  IADD3 R62, P2, PT, R52, R57, RZ ;  /* 0x00000039343e7210 */ /* 0x000fe20007f5e0ff */
[----:B------:R-:W-:Y:S02]  /*49d00*/  IMAD.X R65, RZ, RZ, RZ, P3 ;  /* 0x000000ffff417224 */ /* 0x000fe400018e06ff */
[----:B------:R-:W-:-:S04]  /*49d10*/  IMAD.WIDE.U32 R54, R42, R33, R58 ;  /* 0x000000212a367225 */ /* 0x000fc800078e003a */
[----:B------:R-:W-:-:S04]  /*49d20*/  IMAD.WIDE.U32 R56, R41, R31, R60 ;  /* 0x0000001f29387225 */ /* 0x000fc800078e003c */
[----:B------:R-:W-:Y:S02]  /*49d30*/  IMAD.X R63, RZ, RZ, RZ, P2 ;  /* 0x000000ffff3f7224 */ /* 0x000fe400010e06ff */
[----:B------:R-:W-:-:S04]  /*49d40*/  IMAD.WIDE.U32 R52, R45, R21, R68 ;  /* 0x000000152d347225 */ /* 0x000fc800078e0044 */
[----:B------:R-:W-:Y:S01]  /*49d50*/  IMAD.WIDE.U32 R60, R35, R2, R64 ;  /* 0x00000002233c7225 */ /* 0x000fe200078e0040 */
[----:B------:R-:W-:Y:S02]  /*49d60*/  IADD3 R64, P0, PT, R54, R57, RZ ;  /* 0x0000003936407210 */ /* 0x000fe40007f1e0ff */
[----:B------:R-:W-:Y:S01]  /*49d70*/  IADD3 R50, P3, PT, R52, R49, RZ ;  /* 0x0000003134327210 */ /* 0x000fe20007f7e0ff */
[----:B------:R-:W-:Y:S01]  /*49d80*/  IMAD.WIDE.U32 R58, R38, R29, R62 ;  /* 0x0000001d263a7225 */ /* 0x000fe200078e003e */
[----:B------:R-:W-:Y:S02]  /*49d90*/  MOV R62, R60 ;  /* 0x0000003c003e7202 */ /* 0x000fe40000000f00 */
[----:B------:R-:W-:Y:S01]  /*49da0*/  IADD3.X R65, PT, PT, RZ, RZ, RZ, P0, !PT ;  /* 0x000000ffff417210 */ /* 0x000fe200007fe4ff */
[----:B------:R-:W-:Y:S01]  /*49db0*/  IMAD.X R49, RZ, RZ, RZ, P4 ;  /* 0x000000ffff317224 */ /* 0x000fe200020e06ff */
[----:B------:R-:W-:Y:S01]  /*49dc0*/  IADD3 R60, P1, PT, R56, R59, RZ ;  /* 0x0000003b383c7210 */ /* 0x000fe20007f3e0ff */
        /* <DEDUP_REMOVED lines=42> */
[----:B------:R-:W-:Y:S02]  /*4a070*/  IMAD.X R53, RZ, RZ, RZ, P2 ;  /* 0x000000ffff357224 */ /* 0x000fe400010e06ff */
[----:B------:R-:W-:Y:S02]  /*4a080*/  IMAD R2, R58, R34, RZ ;  /* 0x000000223a027224 */ /* 0x000fe400078e02ff */
[----:B------:R-:W-:Y:S01]  /*4a090*/  IMAD.MOV.U32 R62, RZ, RZ, R58 ;  /* 0x000000ffff3e7224 */ /* 0x000fe200078e003a */
        /* <DEDUP_REMOVED lines=23> */
[----:B------:R-:W-:Y:S01]  /*4a210*/  IMAD.X R51, RZ, RZ, RZ, P5 ;  /* 0x000000ffff337224 */ /* 0x000fe200028e06ff */
[----:B------:R-:W-:Y:S01]  /*4a220*/  IADD3 R3, P2, PT, R57, R3, RZ ;  /* 0x0000000339037210 */ /* 0x000fe20007f5e0ff */
        /* <DEDUP_REMOVED lines=16> */
[----:B------:R-:W-:-:S03]  /*4a330*/  IADD3 R28, P1, PT, R48, R55, RZ ;  /* 0x00000037301c7210 */ /* 0x000fc60007f3e0ff */
[----:B------:R-:W-:Y:S02]  /*4a340*/  HFMA2 R55, -RZ, RZ, 0, 0 ;  /* 0x00000000ff377431 */ /* 0x000fe400000001ff */
[----:B------:R-:W-:Y:S01]  /*4a350*/  IMAD.X R63, RZ, RZ, RZ, P0 ;  /* 0x000000ffff3f7224 */ /* 0x000fe200000e06ff */
[----:B------:R-:W-:Y:S01]  /*4a360*/  IADD3 R60, P5, PT, R52, R49, RZ ;  /* 0x00000031343c7210 */ /* 0x000fe20007fbe0ff */
[----:B------:R-:W-:Y:S01]  /*4a370*/  IMAD.X R51, RZ, RZ, RZ, P2 ;  /* 0x000000ffff337224 */ /* 0x000fe200010e06ff */
[----:B------:R-:W-:Y:S01]  /*4a380*/  IADD3 R58, P2, PT, R53, R3, RZ ;  /* 0x00000003353a7210 */ /* 0x000fe20007f5e0ff */
[----:B------:R-:W-:Y:S01]  /*4a390*/  IMAD.WIDE.U32 R48, R2, R23, R62 ;  /* 0x0000001702307225 */ /* 0x000fe200078e003e */
[----:B------:R-:W-:Y:S02]  /*4a3a0*/  IADD3.X R61, PT, PT, RZ, RZ, RZ, P5, !PT ;  /* 0x000000ffff3d7210 */ /* 0x000fe40002ffe4ff */
[----:B------:R-:W-:Y:S01]  /*4a3b0*/  IADD3 R65, P0, PT, R65, R44, RZ ;  /* 0x0000002c41417210 */ /* 0x000fe20007f1e0ff */
[----:B------:R-:W-:-:S04]  /*4a3c0*/  IMAD.WIDE.U32 R52, R36, R30, R56 ;  /* 0x0000001e24347225 */ /* 0x000fc800078e0038 */
[----:B------:R-:W-:Y:S02]  /*4a3d0*/  IMAD R3, R48, R34, RZ ;  /* 0x0000002230037224 */ /* 0x000fe400078e02ff */
[----:B------:R-:W-:-:S04]  /*4a3e0*/  IMAD.WIDE.U32 R50, R35, R32, R50 ;  /* 0x0000002023327225 */ /* 0x000fc800078e0032 */
[----:B------:R-:W-:Y:S01]  /*4a3f0*/  IMAD.MOV.U32 R54, RZ, RZ, R48 ;  /* 0x000000ffff367224 */ /* 0x000fe200078e0030 */
[----:B------:R-:W-:Y:S01]  /*4a400*/  IADD3 R56, P4, PT, R50, R53, RZ ;  /* 0x0000003532387210 */ /* 0x000fe20007f9e0ff */
[----:B------:R-:W-:Y:S02]  /*4a410*/  IMAD.X R59, RZ, RZ, RZ, P2 ;  /* 0x000000ffff3b7224 */ /* 0x000fe400010e06ff */
[----:B------:R-:W-:Y:S01]  /*4a420*/  IMAD.HI.U32 R43, R3, R22, R54 ;  /* 0x00000016032b7227 */ /* 0x000fe200078e0036 */
[----:B------:R-:W-:Y:S02]  /*4a430*/  IADD3 R54, P2, PT, R29, R51, RZ ;  /* 0x000000331d367210 */ /* 0x000fe40007f5e0ff */
[----:B------:R-:W-:Y:S01]  /*4a440*/  IADD3.X R57, PT, PT, RZ, RZ, RZ, P4, !PT ;  /* 0x000000ffff397210 */ /* 0x000fe200027fe4ff */
        /* <DEDUP_REMOVED lines=14> */
[----:B------:R-:W-:Y:S02]  /*4a530*/  IADD3 R54, P5, PT, R44, R49, RZ ;  /* 0x000000312c367210 */ /* 0x000fe40007fbe0ff */
[----:B------:R-:W-:Y:S01]  /*4a540*/  IADD3 R58, P0, PT, R58, R53, RZ ;  /* 0x000000353a3a7210 */ /* 0x000fe20007f1e0ff */
        /* <DEDUP_REMOVED lines=22> */
[----:B------:R-:W-:Y:S01]  /*4a6b0*/  IMAD.X R53, RZ, RZ, RZ, P0 ;  /* 0x000000ffff357224 */ /* 0x000fe200000e06ff */
[----:B------:R-:W-:Y:S01]  /*4a6c0*/  IADD3 R28, P0, PT, R29, R31, RZ ;  /* 0x0000001f1d1c7210 */ /* 0x000fe20007f1e0ff */
[----:B------:R-:W-:Y:S02]  /*4a6d0*/  IMAD.X R59, RZ, RZ, RZ, P6 ;  /* 0x000000ffff3b7224 */ /* 0x000fe400030e06ff */
[----:B------:R-:W-:-:S04]  /*4a6e0*/  IMAD.WIDE.U32 R44, R46, R27, R52 ;  /* 0x0000001b2e2c7225 */ /* 0x000fc800078e0034 */
        /* <DEDUP_REMOVED lines=8> */
[----:B------:R-:W-:Y:S02]  /*4a770*/  IADD3 R48, P6, PT, R50, R53, RZ ;  /* 0x0000003532307210 */ /* 0x000fe40007fde0ff */
[----:B------:R-:W-:Y:S02]  /*4a780*/  IADD3.X R55, PT, PT, RZ, RZ, RZ, P2, !PT ;  /* 0x000000ffff377210 */ /* 0x000fe400017fe4ff */
[----:B------:R-:W-:Y:S01]  /*4a790*/  IADD3 R51, P2, PT, R45, R61, RZ ;  /* 0x0000003d2d337210 */ /* 0x000fe20007f5e0ff */
[----:B------:R-:W-:Y:S01]  /*4a7a0*/  IMAD.X R45, RZ, RZ, RZ, P5 ;  /* 0x000000ffff2d7224 */ /* 0x000fe200028e06ff */
[----:B------:R-:W-:Y:S01]  /*4a7b0*/  IADD3 R29, P3, PT, R30, R43, RZ ;  /* 0x0000002b1e1d7210 */ /* 0x000fe20007f7e0ff */
[----:B------:R-:W-:Y:S01]  /*4a7c0*/  IMAD.X R49, RZ, RZ, RZ, P6 ;  /* 0x000000ffff317224 */ /* 0x000fe200030e06ff */
[----:B------:R-:W-:Y:S01]  /*4a7d0*/  MOV R53, RZ ;  /* 0x000000ff00357202 */ /* 0x000fe20000000f00 */
        /* <DEDUP_REMOVED lines=24> */
[----:B------:R-:W-:Y:S02]  /*4a960*/  IADD3 R52, P5, PT, R46, R31, RZ ;  /* 0x0000001f2e347210 */ /* 0x000fe40007fbe0ff */
[----:B------:R-:W-:Y:S01]  /*4a970*/  IADD3 R43, P2, PT, R45, R43, RZ ;  /* 0x0000002b2d2b7210 */ /* 0x000fe20007f5e0ff */
[----:B------:R-:W-:Y:S01]  /*4a980*/  IMAD.WIDE.U32 R44, R2, R26, R48 ;  /* 0x0000001a022c7225 */ /* 0x000fe200078e0030 */
[----:B------:R-:W-:-:S02]  /*4a990*/  IADD3 R54, P1, PT, R29, R56, RZ ;  /* 0x000000381d367210 */ /* 0x000fc40007f3e0ff */
        /* <DEDUP_REMOVED lines=18> */
[----:B------:R-:W-:Y:S02]  /*4aac0*/  IADD3.X R33, PT, PT, RZ, RZ, RZ, P6, !PT ;  /* 0x000000ffff217210 */ /* 0x000fe400037fe4ff */
[----:B------:R-:W-:Y:S01]  /*4aad0*/  IADD3 R54, P6, PT, R50, R47, RZ ;  /* 0x0000002f32367210 */ /* 0x000fe20007fde0ff */
[----:B------:R-:W-:Y:S01]  /*4aae0*/  IMAD.X R43, RZ, RZ, RZ, P3 ;  /* 0x000000ffff2b7224 */ /* 0x000fe200018e06ff */
        /* <DEDUP_REMOVED lines=10> */
[----:B------:R-:W-:Y:S02]  /*4ab90*/  IADD3 R52, P6, PT, R51, R31, RZ ;  /* 0x0000001f33347210 */ /* 0x000fe40007fde0ff */
[----:B------:R-:W-:Y:S02]  /*4aba0*/  IADD3 R50, P0, PT, R50, R49, RZ ;  /* 0x0000003132327210 */ /* 0x000fe40007f1e0ff */
[----:B------:R-:W-:Y:S01]  /*4abb0*/  IADD3 R31, P1, PT, R2, R33, RZ ;  /* 0x00000021021f7210 */ /* 0x000fe20007f3e0ff */
[----:B------:R-:W-:Y:S01]  /*4abc0*/  IMAD.X R53, RZ, RZ, RZ, P6 ;  /* 0x000000ffff357224 */ /* 0x000fe200030e06ff */
        /* <DEDUP_REMOVED lines=8> */
[----:B------:R-:W-:-:S04]  /*4ac50*/  IADD3 R52, P6, PT, R2, R51, RZ ;  /* 0x0000003302347210 */ /* 0x000fc80007fde0ff */
[----:B------:R-:W-:Y:S01]  /*4ac60*/  IADD3 R2, P3, PT, R28, R31, RZ ;  /* 0x0000001f1c027210 */ /* 0x000fe20007f7e0ff */
[----:B------:R-:W-:Y:S02]  /*4ac70*/  IMAD.X R28, RZ, RZ, RZ, P4 ;  /* 0x000000ffff1c7224 */ /* 0x000fe400020e06ff */
[----:B------:R-:W-:Y:S01]  /*4ac80*/  IMAD.X R53, RZ, RZ, RZ, P6 ;  /* 0x000000ffff357224 */ /* 0x000fe200030e06ff */
[----:B------:R-:W-:Y:S01]  /*4ac90*/  IADD3 R3, P4, PT, R3, R2, RZ ;  /* 0x0000000203037210 */ /* 0x000fe20007f9e0ff */
[----:B------:R-:W-:Y:S01]  /*4aca0*/  IMAD.MOV.U32 R31, RZ, RZ, R50 ;  /* 0x000000ffff1f7224 */ /* 0x000fe200078e0032 */
[----:B------:R-:W-:Y:S01]  /*4acb0*/  IADD3 R28, PT, PT, R28, R29, R33 ;  /* 0x0000001d1c1c7210 */ /* 0x000fe20007ffe021 */
[----:B------:R-:W-:Y:S01]  /*4acc0*/  IMAD.WIDE.U32 R52, R32, R26, R52 ;  /* 0x0000001a20347225 */ /* 0x000fe200078e0034 */
[----:B------:R-:W-:-:S03]  /*4acd0*/  IADD3.X R2, PT, PT, RZ, RZ, RZ, P1, !PT ;  /* 0x000000ffff027210 */ /* 0x000fc60000ffe4ff */
[----:B------:R-:W-:Y:S01]  /*4ace0*/  IMAD.X R29, RZ, RZ, RZ, P0 ;  /* 0x000000ffff1d7224 */ /* 0x000fe200000e06ff */
[----:B------:R-:W-:Y:S02]  /*4acf0*/  IADD3 R54, P0, PT, R53, R3, RZ ;  /* 0x0000000335367210 */ /* 0x000fe40007f1e0ff */
[----:B------:R-:W-:Y:S02]  /*4ad00*/  IADD3.X R3, PT, PT, RZ, RZ, RZ, P3, !PT ;  /* 0x000000ffff037210 */ /* 0x000fe40001ffe4ff */
[----:B------:R-:W-:Y:S01]  /*4ad10*/  IADD3 R28, PT, PT, R29, R28, R2 ;  /* 0x0000001c1d1c7210 */ /* 0x000fe20007ffe002 */
[----:B------:R-:W-:Y:S02]  /*4ad20*/  IMAD.X R2, RZ, RZ, RZ, P2 ;  /* 0x000000ffff027224 */ /* 0x000fe400010e06ff */
[----:B------:R-:W-:Y:S02]  /*4ad30*/  IMAD.X R55, RZ, RZ, RZ, P0 ;  /* 0x000000ffff377224 */ /* 0x000fe400000e06ff */
[----:B------:R-:W-:Y:S01]  /*4ad40*/  IMAD.MOV.U32 R29, RZ, RZ, R46 ;  /* 0x000000ffff1d7224 */ /* 0x000fe200078e002e */
[----:B------:R-:W-:Y:S01]  /*4ad50*/  IADD3 R3, PT, PT, R3, R28, R2 ;  /* 0x0000001c03037210 */ /* 0x000fe20007ffe002 */
[----:B------:R-:W-:-:S04]  /*4ad60*/  IMAD.WIDE.U32 R54, R32, R27, R54 ;  /* 0x0000001b20367225 */ /* 0x000fc800078e0036 */
[----:B------:R-:W-:Y:S01]  /*4ad70*/  IMAD.X R2, RZ, RZ, RZ, P4 ;  /* 0x000000ffff027224 */ /* 0x000fe200020e06ff */
[----:B------:R-:W-:Y:S01]  /*4ad80*/  MOV R33, R54 ;  /* 0x0000003600217202 */ /* 0x000fe20000000f00 */
[----:B------:R-:W-:Y:S02]  /*4ad90*/  IMAD.MOV.U32 R28, RZ, RZ, R44 ;  /* 0x000000ffff1c7224 */ /* 0x000fe400078e002c */
[----:B------:R-:W-:Y:S01]  /*4ada0*/  IMAD.MOV.U32 R32, RZ, RZ, R52 ;  /* 0x000000ffff207224 */ /* 0x000fe200078e0034 */
[----:B------:R-:W-:Y:S02]  /*4adb0*/  IADD3 R2, PT, PT, R55, R3, R2 ;  /* 0x0000000337027210 */ /* 0x000fe40007ffe002 */
[----:B------:R-:W-:Y:S02]  /*4adc0*/  MOV R3, R30 ;  /* 0x0000001e00037202 */ /* 0x000fe40000000f00 */
[----:B------:R-:W-:Y:S02]  /*4add0*/  ISETP.GT.U32.AND P0, PT, R2, R27, PT ;  /* 0x0000001b0200720c */ /* 0x000fe40003f04070 */
        /* <DEDUP_REMOVED lines=27> */
.L_x_205:
        /* <DEDUP_REMOVED lines=8> */
.L_x_206:
[----:B------:R-:W-:Y:S05]  /*4b010*/  BSYNC.RECONVERGENT B2 ;  /* 0x0000000000027941 */ /* 0x000fea0003800200 */
.L_x_204:
[----:B------:R-:W-:-:S04]  /*4b020*/  IMAD.WIDE.U32 R44, R39, R4, RZ ;  /* 0x00000004272c7225 */ /* 0x000fc800078e00ff */
[----:B------:R-:W-:Y:S01]  /*4b030*/  HFMA2 R49, -RZ, RZ, 0, 0 ;  /* 0x00000000ff317431 */ /* 0x000fe200000001ff */
[----:B------:R-:W-:Y:S04]  /*4b040*/  BSSY.RECONVERGENT B2, `(.L_x_207) ;  /* 0x00001f6000027945 */ /* 0x000fe80003800200 */
[----:B------:R-:W-:Y:S01]  /*4b050*/  BSSY.RELIABLE B4, `(.L_x_208) ;  /* 0x00001e4000047945 */ /* 0x000fe20003800100 */
[----:B------:R-:W-:Y:S01]  /*4b060*/  IMAD.MOV.U32 R47, RZ, RZ, RZ ;  /* 0x000000ffff2f7224 */ /* 0x000fe200078e00ff */
[----:B------:R-:W-:Y:S01]  /*4b070*/  MOV R46, R45 ;  /* 0x0000002d002e7202 */ /* 0x000fe20000000f00 */
[----:B------:R-:W-:Y:S02]  /*4b080*/  IMAD.MOV.U32 R51, RZ, RZ, RZ ;  /* 0x000000ffff337224 */ /* 0x000fe400078e00ff */
[----:B------:R-:W-:-:S02]  /*4b090*/  IMAD R43, R44, R34, RZ ;  /* 0x000000222c2b7224 */ /* 0x000fc400078e02ff */
[----:B------:R-:W-:-:S04]  /*4b0a0*/  IMAD.WIDE.U32 R46, R40, R4, R46 ;  /* 0x00000004282e7225 */ /* 0x000fc800078e002e */
[----:B------:R-:W-:Y:S02]  /*4b0b0*/  IMAD.MOV.U32 R48, RZ, RZ, R47 ;  /* 0x000000ffff307224 */ /* 0x000fe400078e002f */
[----:B------:R-:W-:Y:S02]  /*4b0c0*/  IMAD.MOV.U32 R50, RZ, RZ, R46 ;  /* 0x000000ffff327224 */ /* 0x000fe400078e002e */
[----:B------:R-:W-:-:S04]  /*4b0d0*/  IMAD.WIDE.U32 R46, R37, R4, R48 ;  /* 0x00000004252e7225 */ /* 0x000fc800078e0030 */
[----:B------:R-:W-:-:S04]  /*4b0e0*/  IMAD.WIDE.U32 R48, R39, R5, R50 ;  /* 0x0000000527307225 */ /* 0x000fc800078e0032 */
[----:B------:R-:W-:Y:S01]  /*4b0f0*/  IMAD.MOV.U32 R45, RZ, RZ, RZ ;  /* 0x000000ffff2d7224 */ /* 0x000fe200078e00ff */
[----:B------:R-:W-:Y:S01]  /*4b100*/  IADD3 R50, P0, PT, R46, R49, RZ ;  /* 0x000000312e327210 */ /* 0x000fe20007f1e0ff */
[----:B------:R-:W-:-:S03]  /*4b110*/  IMAD.HI.U32 R53, R43, R22, R44 ;  /* 0x000000162b357227 */ /* 0x000fc600078e002c */
[----:B------:R-:W-:Y:S01]  /*4b120*/  IADD3.X R51, PT, PT, RZ, RZ, RZ, P0, !PT ;  /* 0x000000ffff337210 */ /* 0x000fe200007fe4ff */
[----:B------:R-:W-:Y:S01]  /*4b130*/  IMAD.MOV.U32 R44, RZ, RZ, R47 ;  /* 0x000000ffff2c7224 */ /* 0x000fe200078e002f */
[----:B------:R-:W-:Y:S01]  /*4b140*/  IADD3 R52, P1, PT, R48, R53, RZ ;  /* 0x0000003530347210 */ /* 0x000fe20007f3e0ff */
[----:B------:R-:W-:-:S03]  /*4b150*/  IMAD.WIDE.U32 R46, R40, R5, R50 ;  /* 0x00000005282e7225 */ /* 0x000fc600078e0032 */
[----:B------:R-:W-:Y:S01]  /*4b160*/  IADD3.X R53, PT, PT, RZ, RZ, RZ, P1, !PT ;  /* 0x000000ffff357210 */ /* 0x000fe20000ffe4ff */
[----:B------:R-:W-:-:S04]  /*4b170*/  IMAD.WIDE.U32 R44, R42, R4, R44 ;  /* 0x000000042a2c7225 */ /* 0x000fc800078e002c */
[----:B------:R-:W-:Y:S01]  /*4b180*/  IMAD.WIDE.U32 R52, R43, R23, R52 ;  /* 0x000000172b347225 */ /* 0x000fe200078e0034 */
[----:B------:R-:W-:-:S03]  /*4b190*/  IADD3 R48, P0, PT, R44, R47, RZ ;  /* 0x0000002f2c307210 */ /* 0x000fc60007f1e0ff */
[----:B------:R-:W-:Y:S01]  /*4b1a0*/  IMAD.MOV.U32 R44, RZ, RZ, R45 ;  /* 0x000000ffff2c7224 */ /* 0x000fe200078e002d */
[----:B------:R-:W-:Y:S01]  /*4b1b0*/  MOV R45, RZ ;  /* 0x000000ff002d7202 */ /* 0x000fe20000000f00 */
[----:B------:R-:W-:Y:S02]  /*4b1c0*/  IMAD.X R49, RZ, RZ, RZ, P0 ;  /* 0x000000ffff317224 */ /* 0x000fe400000e06ff */
[----:B------:R-:W-:Y:S02]  /*4b1d0*/  IMAD.MOV.U32 R47, RZ, RZ, RZ ;  /* 0x000000ffff2f7224 */ /* 0x000fe400078e00ff */
[----:B------:R-:W-:-:S04]  /*4b1e0*/  IMAD.WIDE.U32 R44, R41, R4, R44 ;  /* 0x00000004292c7225 */ /* 0x000fc800078e002c */
[----:B------:R-:W-:-:S04]  /*4b1f0*/  IMAD.WIDE.U32 R48, R37, R5, R48 ;  /* 0x0000000525307225 */ /* 0x000fc800078e0030 */
[----:B------:R-:W-:Y:S01]  /*4b200*/  IMAD.WIDE.U32 R46, R39, R6, R46 ;  /* 0x00000006272e7225 */ /* 0x000fe200078e002e */
[----:B------:R-:W-:-:S03]  /*4b210*/  IADD3 R50, P0, PT, R44, R49, RZ ;  /* 0x000000312c327210 */ /* 0x000fc60007f1e0ff */
[----:B------:R-:W-:Y:S02]  /*4b220*/  HFMA2 R49, -RZ, RZ, 0, 0 ;  /* 0x00000000ff317431 */ /* 0x000fe400000001ff */
[----:B------:R-:W-:Y:S01]  /*4b230*/  IMAD R44, R52, R34, RZ ;  /* 0x00000022342c7224 */ /* 0x000fe200078e02ff */
[----:B------:R-:W-:Y:S01]  /*4b240*/  IADD3 R56, P1, PT, R46, R53, RZ ;  /* 0x000000352e387210 */ /* 0x000fe20007f3e0ff */
        /* <DEDUP_REMOVED lines=8> */
[----:B------:R-:W-:Y:S01]  /*4b2d0*/  IMAD.HI.U32 R63, R44, R22, R52 ;  /* 0x000000162c3f7227 */ /* 0x000fe200078e0034 */
[----:B------:R-:W-:-:S03]  /*4b2e0*/  IADD3 R58, P0, PT, R46, R51, RZ ;  /* 0x000000332e3a7210 */ /* 0x000fc60007f1e0ff */
[----:B------:R-:W-:Y:S01]  /*4b2f0*/  IMAD.X R57, RZ, RZ, RZ, P1 ;  /* 0x000000ffff397224 */ /* 0x000fe200008e06ff */
[----:B------:R-:W-:Y:S01]  /*4b300*/  IADD3.X R59, PT, PT, RZ, RZ, RZ, P0, !PT ;  /* 0x000000ffff3b7210 */ /* 0x000fe200007fe4ff */
[----:B------:R-:W-:-:S04]  /*4b310*/  IMAD.WIDE.U32 R52, R40, R6, R54 ;  /* 0x0000000628347225 */ /* 0x000fc800078e0036 */
[----:B------:R-:W-:Y:S01]  /*4b320*/  IMAD.WIDE.U32 R56, R43, R20, R56 ;  /* 0x000000142b387225 */ /* 0x000fe200078e0038 */
[----:B------:R-:W-:-:S03]  /*4b330*/  IADD3 R60, P1, PT, R50, R53, RZ ;  /* 0x00000035323c7210 */ /* 0x000fc60007f3e0ff */
[----:B------:R-:W-:Y:S01]  /*4b340*/  IMAD.MOV.U32 R54, RZ, RZ, R52 ;  /* 0x000000ffff367224 */ /* 0x000fe200078e0034 */
[----:B------:R-:W-:Y:S01]  /*4b350*/  IADD3 R62, P0, PT, R56, R63, RZ ;  /* 0x0000003f383e7210 */ /* 0x000fe20007f1e0ff */
[----:B------:R-:W-:Y:S01]  /*4b360*/  IMAD.MOV.U32 R55, RZ, RZ, RZ ;  /* 0x000000ffff377224 */ /* 0x000fe200078e00ff */
[----:B------:R-:W-:Y:S01]  /*4b370*/  IADD3.X R61, PT, PT, RZ, RZ, RZ, P1, !PT ;  /* 0x000000ffff3d7210 */ /* 0x000fe20000ffe4ff */
[----:B------:R-:W-:Y:S02]  /*4b380*/  IMAD.MOV.U32 R48, RZ, RZ, R47 ;  /* 0x000000ffff307224 */ /* 0x000fe400078e002f */
[----:B------:R-:W-:-:S04]  /*4b390*/  IMAD.WIDE.U32 R54, R39, R7, R54 ;  /* 0x0000000727367225 */ /* 0x000fc800078e0036 */
        /* <DEDUP_REMOVED lines=8> */
[----:B------:R-:W-:Y:S01]  /*4b420*/  IMAD.MOV.U32 R46, RZ, RZ, R49 ;  /* 0x000000ffff2e7224 */ /* 0x000fe200078e0031 */
[----:B------:R-:W-:Y:S01]  /*4b430*/  IADD3 R52, P2, PT, R52, R55, RZ ;  /* 0x0000003734347210 */ /* 0x000fe20007f5e0ff */
[----:B------:R-:W-:Y:S01]  /*4b440*/  IMAD.MOV.U32 R47, RZ, RZ, RZ ;  /* 0x000000ffff2f7224 */ /* 0x000fe200078e00ff */
[----:B------:R-:W-:Y:S01]  /*4b450*/  IADD3.X R51, PT, PT, RZ, RZ, RZ, P1, !PT ;  /* 0x000000ffff337210 */ /* 0x000fe20000ffe4ff */
[----:B------:R-:W-:Y:S02]  /*4b460*/  IMAD.X R49, RZ, RZ, RZ, P0 ;  /* 0x000000ffff317224 */ /* 0x000fe400000e06ff */
[----:B------:R-:W-:-:S04]  /*4b470*/  IMAD.WIDE.U32 R56, R44, R23, R62 ;  /* 0x000000172c387225 */ /* 0x000fc800078e003e */
[----:B------:R-:W-:Y:S01]  /*4b480*/  IMAD.WIDE.U32 R46, R36, R4, R46 ;  /* 0x00000004242e7225 */ /* 0x000fe200078e002e */
[----:B------:R-:W-:-:S03]  /*4b490*/  MOV R60, R56 ;  /* 0x00000038003c7202 */ /* 0x000fc60000000f00 */
[----:B------:R-:W-:Y:S02]  /*4b4a0*/  IMAD.X R53, RZ, RZ, RZ, P2 ;  /* 0x000000ffff357224 */ /* 0x000fe400010e06ff */
[----:B------:R-:W-:-:S04]  /*4b4b0*/  IMAD.WIDE.U32 R48, R38, R5, R48 ;  /* 0x0000000526307225 */ /* 0x000fc800078e0030 */
[----:B------:R-:W-:Y:S01]  /*4b4c0*/  IMAD R4, R56, R34, RZ ;  /* 0x0000002238047224 */ /* 0x000fe200078e02ff */
        /* <DEDUP_REMOVED lines=11> */
[----:B------:R-:W-:Y:S01]  /*4b580*/  IMAD.WIDE.U32 R52, R39, R8, R52 ;  /* 0x0000000827347225 */ /* 0x000fe200078e0034 */
[----:B------:R-:W-:Y:S02]  /*4b590*/  IADD3 R56, P0, PT, R47, R49, RZ ;  /* 0x000000312f387210 */ /* 0x000fe40007f1e0ff */
[----:B------:R-:W-:Y:S01]  /*4b5a0*/  IADD3.X R47, PT, PT, RZ, RZ, RZ, P2, !PT ;  /* 0x000000ffff2f7210 */ /* 0x000fe200017fe4ff */
[----:B------:R-:W-:Y:S01]  /*4b5b0*/  IMAD.WIDE.U32 R50, R41, R6, R58 ;  /* 0x0000000629327225 */ /* 0x000fe200078e003a */
[----:B------:R-:W-:-:S03]  /*4b5c0*/  IADD3 R58, P3, PT, R52, R55, RZ ;  /* 0x00000037343a7210 */ /* 0x000fc60007f7e0ff */
[----:B------:R-:W-:Y:S01]  /*4b5d0*/  IMAD.MOV.U32 R61, RZ, RZ, RZ ;  /* 0x000000ffff3d7224 */ /* 0x000fe200078e00ff */
[----:B------:R-:W-:Y:S01]  /*4b5e0*/  IADD3 R52, P1, PT, R48, R51, RZ ;  /* 0x0000003330347210 */ /* 0x000fe20007f3e0ff */
[----:B------:R-:W-:Y:S02]  /*4b5f0*/  IMAD.X R55, RZ, RZ, RZ, P4 ;  /* 0x000000ffff377224 */ /* 0x000fe400020e06ff */
[----:B------:R-:W-:-:S04]  /*4b600*/  IMAD.HI.U32 R61, R4, R22, R60 ;  /* 0x00000016043d7227 */ /* 0x000fc800078e003c */
[----:B------:R-:W-:Y:S02]  /*4b610*/  IMAD.X R59, RZ, RZ, RZ, P3 ;  /* 0x000000ffff3b7224 */ /* 0x000fe400018e06ff */
        /* <DEDUP_REMOVED lines=13> */
[----:B------:R-:W-:Y:S01]  /*4b6f0*/  IADD3.X R63, PT, PT, RZ, RZ, RZ, P3, !PT ;  /* 0x000000ffff3f7210 */ /* 0x000fe20001ffe4ff */
[----:B------:R-:W-:-:S04]  /*4b700*/  IMAD.WIDE.U32 R50, R38, R6, R52 ;  /* 0x0000000626327225 */ /* 0x000fc800078e0034 */
[----:B------:R-:W-:-:S04]  /*4b710*/  IMAD.WIDE.U32 R52, R42, R7, R54 ;  /* 0x000000072a347225 */ /* 0x000fc800078e0036 */
[----:B------:R-:W-:Y:S01]  /*4b720*/  IMAD.WIDE.U32 R54, R40, R8, R60 ;  /* 0x0000000828367225 */ /* 0x000fe200078e003c */
[----:B------:R-:W-:Y:S02]  /*4b730*/  IADD3 R60, P0, PT, R48, R51, RZ ;  /* 0x00000033303c7210 */ /* 0x000fe40007f1e0ff */
[----:B------:R-:W-:Y:S01]  /*4b740*/  IADD3 R46, P1, PT, R50, R53, RZ ;  /* 0x00000035322e7210 */ /* 0x000fe20007f3e0ff */
[----:B------:R-:W-:Y:S01]  /*4b750*/  IMAD.WIDE.U32 R58, R4, R23, R58 ;  /* 0x00000017043a7225 */ /* 0x000fe200078e003a */
[----:B------:R-:W-:-:S03]  /*4b760*/  IADD3 R52, P2, PT, R52, R55, RZ ;  /* 0x0000003734347210 */ /* 0x000fc60007f5e0ff */
[----:B------:R-:W-:Y:S02]  /*4b770*/  IMAD.MOV.U32 R55, RZ, RZ, RZ ;  /* 0x000000ffff377224 */ /* 0x000fe400078e00ff */
[----:B------:R-:W-:Y:S02]  /*4b780*/  IMAD.X R61, RZ, RZ, RZ, P0 ;  /* 0x000000ffff3d7224 */ /* 0x000fe400000e06ff */
[----:B------:R-:W-:-:S04]  /*4b790*/  IMAD.WIDE.U32 R54, R39, R9, R54 ;  /* 0x0000000927367225 */ /* 0x000fc800078e0036 */
[----:B------:R-:W-:Y:S01]  /*4b7a0*/  IMAD R5, R58, R34, RZ ;  /* 0x000000223a057224 */ /* 0x000fe200078e02ff */
[----:B------:R-:W-:Y:S01]  /*4b7b0*/  IADD3 R48, P3, PT, R54, R47, RZ ;  /* 0x0000002f36307210 */ /* 0x000fe20007f7e0ff */
[----:B------:R-:W-:Y:S01]  /*4b7c0*/  IMAD.MOV.U32 R56, RZ, RZ, R58 ;  /* 0x000000ffff387224 */ /* 0x000fe200078e003a */
[----:B------:R-:W-:Y:S01]  /*4b7d0*/  IADD3.X R47, PT, PT, RZ, RZ, RZ, P1, !PT ;  /* 0x000000ffff2f7210 */ /* 0x000fe20000ffe4ff */
[----:B------:R-:W-:Y:S02]  /*4b7e0*/  IMAD.MOV.U32 R57, RZ, RZ, RZ ;  /* 0x000000ffff397224 */ /* 0x000fe400078e00ff */
[----:B------:R-:W-:-:S04]  /*4b7f0*/  IMAD.WIDE.U32 R50, R35, R6, R60 ;  /* 0x0000000623327225 */ /* 0x000fc800078e003c */
[----:B------:R-:W-:Y:S01]  /*4b800*/  IMAD.X R53, RZ, RZ, RZ, P2 ;  /* 0x000000ffff357224 */ /* 0x000fe200010e06ff */
[----:B------:R-:W-:Y:S01]  /*4b810*/  IADD3 R58, P1, PT, R49, R51, RZ ;  /* 0x00000033313a7210 */ /* 0x000fe20007f3e0ff */
[----:B------:R-:W-:-:S04]  /*4b820*/  IMAD.HI.U32 R45, R5, R22, R56 ;  /* 0x00000016052d7227 */ /* 0x000fc800078e0038 */
        /* <DEDUP_REMOVED lines=20> */
[----:B------:R-:W-:-:S03]  /*4b970*/  IADD3.X R65, PT, PT, RZ, RZ, RZ, P3, !PT ;  /* 0x000000ffff417210 */ /* 0x000fc60001ffe4ff */
[----:B------:R-:W-:Y:S01]  /*4b980*/  IMAD.WIDE.U32 R54, R40, R9, R60 ;  /* 0x0000000928367225 */ /* 0x000fe200078e003c */
[----:B------:R-:W-:Y:S02]  /*4b990*/  IADD3 R60, P0, PT, R50, R47, RZ ;  /* 0x0000002f323c7210 */ /* 0x000fe40007f1e0ff */
[----:B------:R-:W-:Y:S01]  /*4b9a0*/  IADD3 R58, P1, PT, R46, R53, RZ ;  /* 0x000000352e3a7210 */ /* 0x000fe20007f3e0ff */
[----:B------:R-:W-:Y:S01]  /*4b9b0*/  IMAD.X R63, RZ, RZ, RZ, P4 ;  /* 0x000000ffff3f7224 */ /* 0x000fe200020e06ff */
[----:B------:R-:W-:Y:S01]  /*4b9c0*/  IADD3 R52, P2, PT, R52, R55, RZ ;  /* 0x0000003734347210 */ /* 0x000fe20007f5e0ff */
[----:B------:R-:W-:Y:S02]  /*4b9d0*/  IMAD.MOV.U32 R55, RZ, RZ, RZ ;  /* 0x000000ffff377224 */ /* 0x000fe400078e00ff */
[----:B------:R-:W-:Y:S01]  /*4b9e0*/  IMAD.WIDE.U32 R56, R44, R24, R62 ;  /* 0x000000182c387225 */ /* 0x000fe200078e003e */
[----:B------:R-:W-:-:S03]  /*4b9f0*/  IADD3.X R53, PT, PT, RZ, RZ, RZ, P2, !PT ;  /* 0x000000ffff357210 */ /* 0x000fc600017fe4ff */
[----:B------:R-:W-:-:S04]  /*4ba00*/  IMAD.WIDE.U32 R54, R39, R10, R54 ;  /* 0x0000000a27367225 */ /* 0x000fc800078e0036 */
[----:B------:R-:W-:Y:S01]  /*4ba10*/  IMAD.X R61, RZ, RZ, RZ, P0 ;  /* 0x000000ffff3d7224 */ /* 0x000fe200000e06ff */
[----:B------:R-:W-:Y:S01]  /*4ba20*/  IADD3 R62, P3, PT, R54, R49, RZ ;  /* 0x00000031363e7210 */ /* 0x000fe20007f7e0ff */
[----:B------:R-:W-:Y:S01]  /*4ba30*/  IMAD.WIDE.U32 R46, R5, R23, R64 ;  /* 0x00000017052e7225 */ /* 0x000fe200078e0040 */
[----:B------:R-:W-:Y:S02]  /*4ba40*/  IADD3 R66, P0, PT, R56, R59, RZ ;  /* 0x0000003b38427210 */ /* 0x000fe40007f1e0ff */
[----:B------:R-:W-:Y:S01]  /*4ba50*/  IADD3.X R59, PT, PT, RZ, RZ, RZ, P1, !PT ;  /* 0x000000ffff3b7210 */ /* 0x000fe20000ffe4ff */
[----:B------:R-:W-:Y:S01]  /*4ba60*/  IMAD.WIDE.U32 R48, R35, R7, R60 ;  /* 0x0000000723307225 */ /* 0x000fe200078e003c */
[----:B------:R-:W-:-:S03]  /*4ba70*/  IADD3.X R67, PT, PT, RZ, RZ, RZ, P0, !PT ;  /* 0x000000ffff437210 */ /* 0x000fc600007fe4ff */
[----:B------:R-:W-:Y:S02]  /*4ba80*/  IMAD R6, R46, R34, RZ ;  /* 0x000000222e067224 */ /* 0x000fe400078e02ff */
[----:B------:R-:W-:Y:S02]  /*4ba90*/  IMAD.MOV.U32 R60, RZ, RZ, R46 ;  /* 0x000000ffff3c7224 */ /* 0x000fe400078e002e */
[----:B------:R-:W-:Y:S02]  /*4baa0*/  IMAD.MOV.U32 R61, RZ, RZ, RZ ;  /* 0x000000ffff3d7224 */ /* 0x000fe400078e00ff */
[----:B------:R-:W-:Y:S02]  /*4bab0*/  IMAD.X R63, RZ, RZ, RZ, P3 ;  /* 0x000000ffff3f7224 */ /* 0x000fe400018e06ff */
[----:B------:R-:W-:Y:S01]  /*4bac0*/  IMAD.HI.U32 R45, R6, R22, R60 ;  /* 0x00000016062d7227 */ /* 0x000fe200078e003c */
[----:B------:R-:W-:-:S03]  /*4bad0*/  IADD3 R60, P1, PT, R51, R49, RZ ;  /* 0x00000031333c7210 */ /* 0x000fc60007f3e0ff */
        /* <DEDUP_REMOVED lines=21> */
[----:B------:R-:W-:Y:S01]  /*4bc30*/  IMAD.MOV.U32 R57, RZ, RZ, RZ ;  /* 0x000000ffff397224 */ /* 0x000fe200078e00ff */
        /* <DEDUP_REMOVED lines=33> */
[----:B------:R-:W-:-:S03]  /*4be50*/  IADD3 R43, P2, PT, R52, R51, RZ ;  /* 0x00000033342b7210 */ /* 0x000fc60007f5e0ff */
[----:B------:R-:W-:Y:S01]  /*4be60*/  IMAD.WIDE.U32 R50, R42, R10, R56 ;  /* 0x0000000a2a327225 */ /* 0x000fe200078e0038 */
[----:B------:R-:W-:-:S03]  /*4be70*/  MOV R54, R60 ;  /* 0x0000003c00367202 */ /* 0x000fc60000000f00 */
        /* <DEDUP_REMOVED lines=9> */
[----:B------:R-:W-:-:S04]  /*4bf10*/  IMAD.WIDE.U32 R54, R44, R26, R62 ;  /* 0x0000001a2c367225 */ /* 0x000fc800078e003e */
        /* <DEDUP_REMOVED lines=31> */
[----:B------:R-:W-:Y:S01]  /*4c110*/  IADD3.X R57, PT, PT, RZ, RZ, RZ, P0, !PT ;  /* 0x000000ffff397210 */ /* 0x000fe200007fe4ff */
[----:B------:R-:W-:-:S03]  /*4c120*/  IMAD.WIDE.U32 R42, R38, R10, R54 ;  /* 0x0000000a262a7225 */ /* 0x000fc600078e0036 */
        /* <DEDUP_REMOVED lines=9> */
[----:B------:R-:W-:Y:S01]  /*4c1c0*/  HFMA2 R49, -RZ, RZ, 0, 0 ;  /* 0x00000000ff317431 */ /* 0x000fe200000001ff */
[----:B------:R-:W-:Y:S01]  /*4c1d0*/  IADD3 R52, P0, PT, R44, R47, RZ ;  /* 0x0000002f2c347210 */ /* 0x000fe20007f1e0ff */
[----:B------:R-:W-:Y:S01]  /*4c1e0*/  IMAD.X R43, RZ, RZ, RZ, P5 ;  /* 0x000000ffff2b7224 */ /* 0x000fe200028e06ff */
[----:B------:R-:W-:Y:S01]  /*4c1f0*/  IADD3 R44, P5, PT, R45, R37, RZ ;  /* 0x000000252d2c7210 */ /* 0x000fe20007fbe0ff */
[----:B------:R-:W-:Y:S01]  /*4c200*/  IMAD.WIDE.U32 R46, R7, R23, R56 ;  /* 0x00000017072e7225 */ /* 0x000fe200078e0038 */
[----:B------:R-:W-:Y:S02]  /*4c210*/  IADD3 R59, P2, PT, R59, R40, RZ ;  /* 0x000000283b3b7210 */ /* 0x000fe40007f5e0ff */
[----:B------:R-:W-:Y:S01]  /*4c220*/  IADD3.X R45, PT, PT, RZ, RZ, RZ, P5, !PT ;  /* 0x000000ffff2d7210 */ /* 0x000fe20002ffe4ff */
[----:B------:R-:W-:Y:S01]  /*4c230*/  IMAD R8, R46, R34, RZ ;  /* 0x000000222e087224 */ /* 0x000fe200078e02ff */
[----:B------:R-:W-:Y:S01]  /*4c240*/  IADD3.X R55, PT, PT, RZ, RZ, RZ, P1, !PT ;  /* 0x000000ffff377210 */ /* 0x000fe20000ffe4ff */
[----:B------:R-:W-:-:S04]  /*4c250*/  IMAD.WIDE.U32 R42, R35, R10, R42 ;  /* 0x0000000a232a7225 */ /* 0x000fc800078e002a */
[----:B------:R-:W-:Y:S02]  /*4c260*/  IMAD.MOV.U32 R48, RZ, RZ, R46 ;  /* 0x000000ffff307224 */ /* 0x000fe400078e002e */
[----:B------:R-:W-:-:S04]  /*4c270*/  IMAD.WIDE.U32 R40, R41, R11, R50 ;  /* 0x0000000b29287225 */ /* 0x000fc800078e0032 */
[----:B------:R-:W-:Y:S01]  /*4c280*/  IMAD.X R39, RZ, RZ, RZ, P3 ;  /* 0x000000ffff277224 */ /* 0x000fe200018e06ff */
[----:B------:R-:W-:Y:S01]  /*4c290*/  IADD3 R50, P5, PT, R42, R41, RZ ;  /* 0x000000292a327210 */ /* 0x000fe20007fbe0ff */
[----:B------:R-:W-:Y:S02]  /*4c2a0*/  IMAD.X R53, RZ, RZ, RZ, P0 ;  /* 0x000000ffff357224 */ /* 0x000fe400000e06ff */
[----:B------:R-:W-:Y:S01]  /*4c2b0*/  IMAD.HI.U32 R37, R8, R22, R48 ;  /* 0x0000001608257227 */ /* 0x000fe200078e0030 */
[----:B------:R-:W-:Y:S02]  /*4c2c0*/  IADD3 R48, P4, PT, R9, R43, RZ ;  /* 0x0000002b09307210 */ /* 0x000fe40007f9e0ff */
        /* <DEDUP_REMOVED lines=25> */
[----:B------:R-:W-:Y:S01]  /*4c460*/  IMAD.WIDE.U32 R44, R7, R20, R44 ;  /* 0x00000014072c7225 */ /* 0x000fe200078e002c */
[----:B------:R-:W-:Y:S02]  /*4c470*/  IADD3 R48, P4, PT, R38, R43, RZ ;  /* 0x0000002b26307210 */ /* 0x000fe40007f9e0ff */
[----:B------:R-:W-:Y:S02]  /*4c480*/  IADD3.X R47, PT, PT, RZ, RZ, RZ, P3, !PT ;  /* 0x000000ffff2f7210 */ /* 0x000fe40001ffe4ff */
[----:B------:R-:W-:Y:S01]  /*4c490*/  IADD3 R55, P3, PT, R55, R50, RZ ;  /* 0x0000003237377210 */ /* 0x000fe20007f7e0ff */
[----:B------:R-:W-:Y:S01]  /*4c4a0*/  IMAD.X R49, RZ, RZ, RZ, P4 ;  /* 0x000000ffff317224 */ /* 0x000fe200020e06ff */
        /* <DEDUP_REMOVED lines=14> */
[----:B------:R-:W-:Y:S01]  /*4c590*/  IMAD.X R39, RZ, RZ, RZ, P6 ;  /* 0x000000ffff277224 */ /* 0x000fe200030e06ff */
[----:B------:R-:W-:Y:S01]  /*4c5a0*/  IADD3 R44, P6, PT, R44, R47, RZ ;  /* 0x0000002f2c2c7210 */ /* 0x000fe20007fde0ff */
[----:B------:R-:W-:Y:S01]  /*4c5b0*/  IMAD.X R43, RZ, RZ, RZ, P5 ;  /* 0x000000ffff2b7224 */ /* 0x000fe200028e06ff */
[----:B------:R-:W-:Y:S01]  /*4c5c0*/  MOV R47, RZ ;  /* 0x000000ff002f7202 */ /* 0x000fe20000000f00 */
[----:B------:R-:W-:Y:S01]  /*4c5d0*/  IMAD R9, R46, R34, RZ ;  /* 0x000000222e097224 */ /* 0x000fe200078e02ff */
[----:B------:R-:W-:Y:S01]  /*4c5e0*/  IADD3.X R45, PT, PT, RZ, RZ, RZ, P6, !PT ;  /* 0x000000ffff2d7210 */ /* 0x000fe200037fe4ff */
[----:B------:R-:W-:-:S04]  /*4c5f0*/  IMAD.WIDE.U32 R38, R6, R26, R38 ;  /* 0x0000001a06267225 */ /* 0x000fc800078e0026 */
[----:B------:R-:W-:-:S04]  /*4c600*/  IMAD.WIDE.U32 R42, R7, R24, R42 ;  /* 0x00000018072a7225 */ /* 0x000fc800078e002a */
[----:B------:R-:W-:Y:S01]  /*4c610*/  IMAD.HI.U32 R51, R9, R22, R46 ;  /* 0x0000001609337227 */ /* 0x000fe200078e002e */
[----:B------:R-:W-:-:S03]  /*4c620*/  IADD3 R38, P5, PT, R38, R43, RZ ;  /* 0x0000002b26267210 */ /* 0x000fc60007fbe0ff */
[----:B------:R-:W-:Y:S01]  /*4c630*/  IMAD.X R5, RZ, RZ, RZ, P0 ;  /* 0x000000ffff057224 */ /* 0x000fe200000e06ff */
[----:B------:R-:W-:Y:S01]  /*4c640*/  IADD3 R46, P0, PT, R39, R37, RZ ;  /* 0x00000025272e7210 */ /* 0x000fe20007f1e0ff */
[----:B------:R-:W-:-:S03]  /*4c650*/  IMAD.WIDE.U32 R44, R8, R20, R44 ;  /* 0x00000014082c7225 */ /* 0x000fc600078e002c */
[----:B------:R-:W-:Y:S01]  /*4c660*/  IADD3.X R47, PT, PT, RZ, RZ, RZ, P0, !PT ;  /* 0x000000ffff2f7210 */ /* 0x000fe200007fe4ff */
[----:B------:R-:W-:Y:S01]  /*4c670*/  IMAD.X R39, RZ, RZ, RZ, P5 ;  /* 0x000000ffff277224 */ /* 0x000fe200028e06ff */
[----:B------:R-:W-:Y:S01]  /*4c680*/  IADD3 R48, P6, PT, R42, R45, RZ ;  /* 0x0000002d2a307210 */ /* 0x000fe20007fde0ff */
[----:B------:R-:W-:Y:S01]  /*4c690*/  IMAD.WIDE.U32 R4, R35, R11, R4 ;  /* 0x0000000b23047225 */ /* 0x000fe200078e0004 */
[----:B------:R-:W-:Y:S02]  /*4c6a0*/  IADD3 R50, P0, PT, R44, R51, RZ ;  /* 0x000000332c327210 */ /* 0x000fe40007f1e0ff */
[----:B------:R-:W-:Y:S01]  /*4c6b0*/  IADD3.X R49, PT, PT, RZ, RZ, RZ, P6, !PT ;  /* 0x000000ffff317210 */ /* 0x000fe200037fe4ff */
[----:B------:R-:W-:Y:S01]  /*4c6c0*/  IMAD.WIDE.U32 R42, R6, R27, R46 ;  /* 0x0000001b062a7225 */ /* 0x000fe200078e002e */
[----:B------:R-:W-:Y:S02]  /*4c6d0*/  IADD3.X R51, PT, PT, RZ, RZ, RZ, P0, !PT ;  /* 0x000000ffff337210 */ /* 0x000fe400007fe4ff */
[----:B------:R-:W-:Y:S01]  /*4c6e0*/  IADD3.X R6, PT, PT, RZ, RZ, RZ, P3, !PT ;  /* 0x000000ffff067210 */ /* 0x000fe20001ffe4ff */
[----:B------:R-:W-:-:S04]  /*4c6f0*/  IMAD.WIDE.U32 R44, R7, R25, R38 ;  /* 0x00000019072c7225 */ /* 0x000fc800078e0026 */
[----:B------:R-:W-:Y:S02]  /*4c700*/  IMAD.X R35, RZ, RZ, RZ, P4 ;  /* 0x000000ffff237224 */ /* 0x000fe400020e06ff */
        /* <DEDUP_REMOVED lines=12> */
[----:B------:R-:W-:Y:S01]  /*4c7d0*/  IMAD.WIDE.U32 R46, R8, R24, R50 ;  /* 0x00000018082e7225 */ /* 0x000fe200078e0032 */
[----:B------:R-:W-:Y:S02]  /*4c7e0*/  IADD3 R37, P2, PT, R4, R37, RZ ;  /* 0x0000002504257210 */ /* 0x000fe40007f5e0ff */
[----:B------:R-:W-:Y:S01]  /*4c7f0*/  IADD3 R48, P5, PT, R45, R35, RZ ;  /* 0x000000232d307210 */ /* 0x000fe20007fbe0ff */
[----:B------:R-:W-:Y:S01]  /*4c800*/  IMAD.WIDE.U32 R42, R9, R20, R42 ;  /* 0x00000014092a7225 */ /* 0x000fe200078e002a */
[----:B------:R-:W-:-:S02]  /*4c810*/  IADD3 R40, P6, PT, R44, R47, RZ ;  /* 0x0000002f2c287210 */ /* 0x000fc40007fde0ff */
[----:B------:R-:W-:Y:S01]  /*4c820*/  IADD3 R4, P0, PT, R6, R37, RZ ;  /* 0x0000002506047210 */ /* 0x000fe20007f1e0ff */
[----:B------:R-:W-:Y:S01]  /*4c830*/  IMAD.X R50, RZ, RZ, RZ, P4 ;  /* 0x000000ffff327224 */ /* 0x000fe200020e06ff */
[----:B------:R-:W-:Y:S01]  /*4c840*/  IADD3 R46, P4, PT, R46, R43, RZ ;  /* 0x0000002b2e2e7210 */ /* 0x000fe20007f9e0ff */
[----:B------:R-:W-:Y:S01]  /*4c850*/  IMAD.X R37, RZ, RZ, RZ, P1 ;  /* 0x000000ffff257224 */ /* 0x000fe200008e06ff */
[----:B------:R-:W-:Y:S02]  /*4c860*/  IADD3.X R49, PT, PT, RZ, RZ, RZ, P5, !PT ;  /* 0x000000ffff317210 */ /* 0x000fe40002ffe4ff */
[----:B------:R-:W-:Y:S01]  /*4c870*/  IADD3 R44, P5, PT, R41, R5, RZ ;  /* 0x00000005292c7210 */ /* 0x000fe20007fbe0ff */
[----:B------:R-:W-:Y:S01]  /*4c880*/  IMAD.X R41, RZ, RZ, RZ, P6 ;  /* 0x000000ffff297224 */ /* 0x000fe200030e06ff */
[----:B------:R-:W-:Y:S02]  /*4c890*/  IADD3.X R47, PT, PT, RZ, RZ, RZ, P4, !PT ;  /* 0x000000ffff2f7210 */ /* 0x000fe400027fe4ff */
[----:B------:R-:W-:Y:S01]  /*4c8a0*/  IADD3 R37, P1, PT, R37, R4, RZ ;  /* 0x0000000425257210 */ /* 0x000fe20007f3e0ff */
[----:B------:R-:W-:Y:S01]  /*4c8b0*/  IMAD.WIDE.U32 R4, R7, R27, R48 ;  /* 0x0000001b07047225 */ /* 0x000fe200078e0030 */
[----:B------:R-:W-:-:S02]  /*4c8c0*/  IADD3.X R35, PT, PT, RZ, RZ, RZ, P3, !PT ;  /* 0x000000ffff237210 */ /* 0x000fc40001ffe4ff */
        /* <DEDUP_REMOVED lines=21> */
[----:B------:R-:W-:-:S03]  /*4ca20*/  IMAD.X R35, RZ, RZ, RZ, P3 ;  /* 0x000000ffff237224 */ /* 0x000fc600018e06ff */
[----:B------:R-:W-:Y:S01]  /*4ca30*/  IADD3 R5, P6, PT, R41, R46, RZ ;  /* 0x0000002e29057210 */ /* 0x000fe20007fde0ff */
[----:B------:R-:W-:Y:S01]  /*4ca40*/  IMAD.X R41, RZ, RZ, RZ, P5 ;  /* 0x000000ffff297224 */ /* 0x000fe200028e06ff */
[----:B------:R-:W-:Y:S01]  /*4ca50*/  IADD3.X R45, PT, PT, RZ, RZ, RZ, P1, !PT ;  /* 0x000000ffff2d7210 */ /* 0x000fe20000ffe4ff */
[----:B------:R-:W0:Y:S01]  /*4ca60*/  LDC.64 R46, c[0x0][0x380] ;  /* 0x0000e000ff2e7b82 */ /* 0x000e220000000a00 */
[----:B------:R-:W-:Y:S01]  /*4ca70*/  IADD3 R36, P1, PT, R36, R5, RZ ;  /* 0x0000000524247210 */ /* 0x000fe20007f3e0ff */
[----:B------:R-:W-:Y:S01]  /*4ca80*/  IMAD.WIDE.U32 R4, R8, R27, R40 ;  /* 0x0000001b08047225 */ /* 0x000fe200078e0028 */
[----:B------:R-:W-:Y:S02]  /*4ca90*/  IADD3.X R8, PT, PT, RZ, RZ, RZ, P2, !PT ;  /* 0x000000ffff087210 */ /* 0x000fe400017fe4ff */
[----:B------:R-:W-:Y:S01]  /*4caa0*/  IADD3 R35, P3, PT, R35, R36, RZ ;  /* 0x0000002423237210 */ /* 0x000fe20007f7e0ff */
[----:B------:R-:W-:-:S03]  /*4cab0*/  IMAD.WIDE.U32 R44, R9, R25, R44 ;  /* 0x00000019092c7225 */ /* 0x000fc600078e002c */
[----:B------:R-:W-:Y:S01]  /*4cac0*/  IADD3.X R48, PT, PT, RZ, RZ, RZ, P3, !PT ;  /* 0x000000ffff307210 */ /* 0x000fe20001ffe4ff */
[----:B------:R-:W-:Y:S01]  /*4cad0*/  IMAD.X R36, RZ, RZ, RZ, P0 ;  /* 0x000000ffff247224 */ /* 0x000fe200000e06ff */
[----:B------:R-:W-:Y:S02]  /*4cae0*/  IADD3 R40, P5, PT, R4, R45, RZ ;  /* 0x0000002d04287210 */ /* 0x000fe40007fbe0ff */
[----:B------:R-:W-:Y:S01]  /*4caf0*/  IADD3 R4, P2, PT, R8, R35, RZ ;  /* 0x0000002308047210 */ /* 0x000fe20007f5e0ff */
[----:B------:R-:W-:Y:S01]  /*4cb00*/  IMAD.X R8, RZ, RZ, RZ, P1 ;  /* 0x000000ffff087224 */ /* 0x000fe200008e06ff */
[----:B------:R-:W-:Y:S01]  /*4cb10*/  IADD3.X R35, PT, PT, RZ, RZ, RZ, P4, !PT ;  /* 0x000000ffff237210 */ /* 0x000fe200027fe4ff */
[----:B------:R-:W-:Y:S01]  /*4cb20*/  IMAD.X R41, RZ, RZ, RZ, P5 ;  /* 0x000000ffff297224 */ /* 0x000fe200028e06ff */
[----:B------:R-:W-:Y:S02]  /*4cb30*/  IADD3 R5, P0, PT, R5, R4, RZ ;  /* 0x0000000405057210 */ /* 0x000fe40007f1e0ff */
[----:B------:R-:W-:Y:S01]  /*4cb40*/  IADD3 R37, PT, PT, R35, R37, R36 ;  /* 0x0000002523257210 */ /* 0x000fe20007ffe024 */
[----:B------:R-:W-:Y:S01]  /*4cb50*/  IMAD.WIDE.U32 R40, R9, R26, R40 ;  /* 0x0000001a09287225 */ /* 0x000fe200078e0028 */
[----:B------:R-:W-:-:S03]  /*4cb60*/  IADD3.X R4, PT, PT, RZ, RZ, RZ, P6, !PT ;  /* 0x000000ffff047210 */ /* 0x000fc600037fe4ff */
[----:B------:R-:W-:Y:S01]  /*4cb70*/  IMAD.X R35, RZ, RZ, RZ, P2 ;  /* 0x000000ffff237224 */ /* 0x000fe200010e06ff */
[----:B------:R-:W-:Y:S02]  /*4cb80*/  IADD3 R36, P1, PT, R41, R5, RZ ;  /* 0x0000000529247210 */ /* 0x000fe40007f3e0ff */
[----:B------:R-:W-:Y:S01]  /*4cb90*/  IADD3 R8, PT, PT, R8, R37, R4 ;  /* 0x0000002508087210 */ /* 0x000fe20007ffe004 */
[----:B0-----:R-:W-:Y:S01]  /*4cba0*/  IMAD.WIDE R4, R0, 0x44, R46 ;  /* 0x0000004400047825 */ /* 0x001fe200078e022e */
[----:B------:R-:W-:Y:S02]  /*4cbb0*/  IADD3.X R37, PT, PT, RZ, RZ, RZ, P1, !PT ;  /* 0x000000ffff257210 */ /* 0x000fe40000ffe4ff */
[----:B------:R-:W-:Y:S01]  /*4cbc0*/  IADD3 R35, PT, PT, R35, R8, R48 ;  /* 0x0000000823237210 */ /* 0x000fe20007ffe030 */
[----:B------:R-:W-:Y:S01]  /*4cbd0*/  IMAD.X R8, RZ, RZ, RZ, P0 ;  /* 0x000000ffff087224 */ /* 0x000fe200000e06ff */
[----:B------:R0:W-:Y:S01]  /*4cbe0*/  STG.E desc[UR4][R4.64], R38 ;  /* 0x0000002604007986 */ /* 0x0001e2000c101904 */
[----:B------:R-:W-:-:S03]  /*4cbf0*/  IMAD.WIDE.U32 R36, R9, R27, R36 ;  /* 0x0000001b09247225 */ /* 0x000fc600078e0024 */
[----:B------:R0:W-:Y:S02]  /*4cc00*/  STG.E desc[UR4][R4.64+0x4], R42 ;  /* 0x0000042a04007986 */ /* 0x0001e4000c101904 */
[----:B------:R-:W-:Y:S02]  /*4cc10*/  IADD3 R8, PT, PT, R37, R35, R8 ;  /* 0x0000002325087210 */ /* 0x000fe40007ffe008 */
[----:B------:R0:W-:Y:S02]  /*4cc20*/  STG.E desc[UR4][R4.64+0x8], R6 ;  /* 0x0000080604007986 */ /* 0x0001e4000c101904 */
[----:B------:R-:W-:Y:S02]  /*4cc30*/  ISETP.GT.U32.AND P0, PT, R8, R27, PT ;  /* 0x0000001b0800720c */ /* 0x000fe40003f04070 */
[----:B------:R0:W-:Y:S04]  /*4cc40*/  STG.E desc[UR4][R4.64+0xc], R10 ;  /* 0x00000c0a04007986 */ /* 0x0001e8000c101904 */
[----:B------:R0:W-:Y:S04]  /*4cc50*/  STG.E desc[UR4][R4.64+0x10], R44 ;  /* 0x0000102c04007986 */ /* 0x0001e8000c101904 */
[----:B------:R0:W-:Y:S04]  /*4cc60*/  STG.E desc[UR4][R4.64+0x14], R40 ;  /* 0x0000142804007986 */ /* 0x0001e8000c101904 */
[----:B------:R0:W-:Y:S04]  /*4cc70*/  STG.E desc[UR4][R4.64+0x18], R36 ;  /* 0x0000182404007986 */ /* 0x0001e8000c101904 */
[----:B------:R0:W-:Y:S01]  /*4cc80*/  STG.E desc[UR4][R4.64+0x1c], R8 ;  /* 0x00001c0804007986 */ /* 0x0001e2000c101904 */
        /* <DEDUP_REMOVED lines=32> */
.L_x_209:
[----:B------:R-:W-:Y:S05]  /*4ce90*/  BSYNC.RELIABLE B4 ;  /* 0x0000000000047941 */ /* 0x000fea0003800100 */
.L_x_208:
        /* <DEDUP_REMOVED lines=8> */
[----:B------:R1:W-:Y:S04]  /*4cf20*/  STG.E desc[UR4][R4.64], R39 ;  /* 0x0000002704007986 */ /* 0x0003e8000c101904 */
[----:B------:R1:W-:Y:S04]  /*4cf30*/  STG.E desc[UR4][R4.64+0x4], R43 ;  /* 0x0000042b04007986 */ /* 0x0003e8000c101904 */
[----:B------:R1:W-:Y:S04]  /*4cf40*/  STG.E desc[UR4][R4.64+0x8], R7 ;  /* 0x0000080704007986 */ /* 0x0003e8000c101904 */
[----:B------:R1:W-:Y:S04]  /*4cf50*/  STG.E desc[UR4][R4.64+0xc], R11 ;  /* 0x00000c0b04007986 */ /* 0x0003e8000c101904 */
[----:B------:R1:W-:Y:S04]  /*4cf60*/  STG.E desc[UR4][R4.64+0x10], R45 ;  /* 0x0000102d04007986 */ /* 0x0003e8000c101904 */
[----:B------:R1:W-:Y:S04]  /*4cf70*/  STG.E desc[UR4][R4.64+0x14], R41 ;  /* 0x0000142904007986 */ /* 0x0003e8000c101904 */
[----:B------:R1:W-:Y:S04]  /*4cf80*/  STG.E desc[UR4][R4.64+0x18], R37 ;  /* 0x0000182504007986 */ /* 0x0003e8000c101904 */
[----:B------:R1:W-:Y:S02]  /*4cf90*/  STG.E desc[UR4][R4.64+0x1c], R9 ;  /* 0x00001c0904007986 */ /* 0x0003e4000c101904 */
.L_x_210:
[----:B------:R-:W-:Y:S05]  /*4cfa0*/  BSYNC.RECONVERGENT B2 ;  /* 0x0000000000027941 */ /* 0x000fea0003800200 */
.L_x_207:
[----:B01----:R-:W-:Y:S01]  /*4cfb0*/  IMAD.WIDE.U32 R8, R3, R12, RZ ;  /* 0x0000000c03087225 */ /* 0x003fe200078e00ff */
[----:B------:R-:W-:Y:S04]  /*4cfc0*/  BSSY.RECONVERGENT B2, `(.L_x_211) ;  /* 0x00001f6000027945 */ /* 0x000fe80003800200 */
[----:B------:R-:W-:Y:S01]  /*4cfd0*/  BSSY.RELIABLE B4, `(.L_x_212) ;  /* 0x00001e4000047945 */ /* 0x000fe20003800100 */
[----:B------:R-:W-:Y:S01]  /*4cfe0*/  IMAD.MOV.U32 R7, RZ, RZ, RZ ;  /* 0x000000ffff077224 */ /* 0x000fe200078e00ff */
[----:B------:R-:W-:Y:S01]  /*4cff0*/  MOV R6, R9 ;  /* 0x0000000900067202 */ /* 0x000fe20000000f00 */
[----:B------:R-:W-:Y:S02]  /*4d000*/  IMAD.MOV.U32 R11, RZ, RZ, RZ ;  /* 0x000000ffff0b7224 */ /* 0x000fe400078e00ff */
[----:B------:R-:W-:-:S02]  /*4d010*/  IMAD.MOV.U32 R37, RZ, RZ, RZ ;  /* 0x000000ffff257224 */ /* 0x000fc400078e00ff */
[----:B------:R-:W-:-:S04]  /*4d020*/  IMAD.WIDE.U32 R6, R28, R12, R6 ;  /* 0x0000000c1c067225 */ /* 0x000fc800078e0006 */
[----:B------:R-:W-:Y:S01]  /*4d030*/  IMAD.MOV.U32 R9, RZ, RZ, RZ ;  /* 0x000000ffff097224 */ /* 0x000fe200078e00ff */
[----:B------:R-:W-:Y:S01]  /*4d040*/  MOV R10, R7 ;  /* 0x00000007000a7202 */ /* 0x000fe20000000f00 */
[----:B------:R-:W-:Y:S01]  /*4d050*/  IMAD.MOV.U32 R51, RZ, RZ, RZ ;  /* 0x000000ffff337224 */ /* 0x000fe200078e00ff */
[----:B------:R-:W-:-:S03]  /*4d060*/  MOV R36, R6 ;  /* 0x0000000600247202 */ /* 0x000fc60000000f00 */
[----:B------:R-:W-:-:S04]  /*4d070*/  IMAD.WIDE.U32 R6, R29, R12, R10 ;  /* 0x0000000c1d067225 */ /* 0x000fc800078e000a */
[----:B------:R-:W-:-:S05]  /*4d080*/  IMAD.WIDE.U32 R10, R3, R13, R36 ;  /* 0x0000000d030a7225 */ /* 0x000fca00078e0024 */
[----:B------:R-:W-:Y:S01]  /*4d090*/  IADD3 R36, P0, PT, R6, R11, RZ ;  /* 0x0000000b06247210 */ /* 0x000fe20007f1e0ff */
[----:B------:R-:W-:-:S03]  /*4d0a0*/  IMAD R6, R8, R34, RZ ;  /* 0x0000002208067224 */ /* 0x000fc600078e02ff */
[----:B------:R-:W-:Y:S01]  /*4d0b0*/  IADD3.X R37, PT, PT, RZ, RZ, RZ, P0, !PT ;  /* 0x000000ffff257210 */ /* 0x000fe200007fe4ff */
[----:B------:R-:W-:Y:S01]  /*4d0c0*/  IMAD.HI.U32 R39, R6, R22, R8 ;  /* 0x0000001606277227 */ /* 0x000fe200078e0008 */
[----:B------:R-:W-:-:S03]  /*4d0d0*/  MOV R8, R7 ;  /* 0x0000000700087202 */ /* 0x000fc60000000f00 */
[----:B------:R-:W-:Y:S01]  /*4d0e0*/  IMAD.WIDE.U32 R36, R28, R13, R36 ;  /* 0x0000000d1c247225 */ /* 0x000fe200078e0024 */
[----:B------:R-:W-:-:S03]  /*4d0f0*/  IADD3 R38, P1, PT, R10, R39, RZ ;  /* 0x000000270a267210 */ /* 0x000fc60007f3e0ff */
[----:B------:R-:W-:-:S04]  /*4d100*/  IMAD.WIDE.U32 R8, R30, R12, R8 ;  /* 0x0000000c1e087225 */ /* 0x000fc800078e0008 */
[----:B------:R-:W-:Y:S01]  /*4d110*/  IMAD.X R39, RZ, RZ, RZ, P1 ;  /* 0x000000ffff277224 */ /* 0x000fe200008e06ff */
[----:B------:R-:W-:Y:S01]  /*4d120*/  IADD3 R10, P0, PT, R8, R37, RZ ;  /* 0x00000025080a7210 */ /* 0x000fe20007f1e0ff */
[----:B------:R-:W-:Y:S02]  /*4d130*/  IMAD.MOV.U32 R8, RZ, RZ, R9 ;  /* 0x000000ffff087224 */ /* 0x000fe400078e0009 */
[----:B------:R-:W-:Y:S02]  /*4d140*/  HFMA2 R9, -RZ, RZ, 0, 0 ;  /* 0x00000000ff097431 */ /* 0x000fe400000001ff */
[----:B------:R-:W-:Y:S01]  /*4d150*/  IMAD.MOV.U32 R37, RZ, RZ, RZ ;  /* 0x000000ffff257224 */ /* 0x000fe200078e00ff */
[----:B------:R-:W-:Y:S01]  /*4d160*/  IADD3.X R11, PT, PT, RZ, RZ, RZ, P0, !PT ;  /* 0x000000ffff0b7210 */ /* 0x000fe200007fe4ff */
[----:B------:R-:W-:-:S04]  /*4d170*/  IMAD.WIDE.U32 R38, R6, R23, R38 ;  /* 0x0000001706267225 */ /* 0x000fc800078e0026 */
[----:B------:R-:W-:-:S04]  /*4d180*/  IMAD.WIDE.U32 R10, R29, R13, R10 ;  /* 0x0000000d1d0a7225 */ /* 0x000fc800078e000a */
[----:B------:R-:W-:-:S04]  /*4d190*/  IMAD.WIDE.U32 R8, R31, R12, R8 ;  /* 0x0000000c1f087225 */ /* 0x000fc800078e0008 */
[----:B------:R-:W-:Y:S01]  /*4d1a0*/  IMAD.WIDE.U32 R36, R3, R14, R36 ;  /* 0x0000000e03247225 */ /* 0x000fe200078e0024 */
[----:B------:R-:W-:-:S03]  /*4d1b0*/  IADD3 R40, P0, PT, R8, R11, RZ ;  /* 0x0000000b08287210 */ /* 0x000fc60007f1e0ff */
[----:B------:R-:W-:Y:S01]  /*4d1c0*/  IMAD.MOV.U32 R8, RZ, RZ, R9 ;  /* 0x000000ffff087224 */ /* 0x000fe200078e0009 */
[----:B------:R-:W-:Y:S01]  /*4d1d0*/  IADD3.X R41, PT, PT, RZ, RZ, RZ, P0, !PT ;  /* 0x000000ffff297210 */ /* 0x000fe200007fe4ff */
[----:B------:R-:W-:Y:S01]  /*4d1e0*/  IMAD R7, R38, R34, RZ ;  /* 0x0000002226077224 */ /* 0x000fe200078e02ff */
[----:B------:R-:W-:Y:S02]  /*4d1f0*/  IADD3 R10, P0, PT, R10, R37, RZ ;  /* 0x000000250a0a7210 */ /* 0x000fe40007f1e0ff */
[----:B------:R-:W-:Y:S02]  /*4d200*/  MOV R9, RZ ;  /* 0x000000ff00097202 */ /* 0x000fe40000000f00 */
[----:B------:R-:W-:Y:S01]  /*4d210*/  IADD3 R42, P1, PT, R36, R39, RZ ;  /* 0x00000027242a7210 */ /* 0x000fe20007f3e0ff */
[----:B------:R-:W-:Y:S01]  /*4d220*/  IMAD.MOV.U32 R39, RZ, RZ, RZ ;  /* 0x000000ffff277224 */ /* 0x000fe200078e00ff */
[----:B------:R-:W-:Y:S01]  /*4d230*/  IADD3.X R11, PT, PT, RZ, RZ, RZ, P0, !PT ;  /* 0x000000ffff0b7210 */ /* 0x000fe200007fe4ff */
[----:B------:R-:W-:-:S04]  /*4d240*/  IMAD.WIDE.U32 R8, R32, R12, R8 ;  /* 0x0000000c20087225 */ /* 0x000fc800078e0008 */
[----:B------:R-:W-:-:S04]  /*4d250*/  IMAD.WIDE.U32 R36, R30, R13, R40 ;  /* 0x0000000d1e247225 */ /* 0x000fc800078e0028 */
[----:B------:R-:W-:Y:S02]  /*4d260*/  HFMA2 R41, -RZ, RZ, 0, 0 ;  /* 0x00000000ff297431 */ /* 0x000fe400000001ff */
[----:B------:R-:W-:Y:S01]  /*4d270*/  IMAD.HI.U32 R49, R7, R22, R38 ;  /* 0x0000001607317227 */ /* 0x000fe200078e0026 */
[----:B------:R-:W-:Y:S02]  /*4d280*/  IADD3 R44, P0, PT, R8, R37, RZ ;  /* 0x00000025082c7210 */ /* 0x000fe40007f1e0ff */
[----:B------:R-:W-:Y:S01]  /*4d290*/  MOV R8, R9 ;  /* 0x0000000900087202 */ /* 0x000fe20000000f00 */
[----:B------:R-:W-:Y:S01]  /*4d2a0*/  IMAD.X R43, RZ, RZ, RZ, P1 ;  /* 0x000000ffff2b7224 */ /* 0x000fe200008e06ff */
[----:B------:R-:W-:Y:S01]  /*4d2b0*/  IADD3.X R45, PT, PT, RZ, RZ, RZ, P0, !PT ;  /* 0x000000ffff2d7210 */ /* 0x000fe200007fe4ff */
[----:B------:R-:W-:-:S04]  /*4d2c0*/  IMAD.WIDE.U32 R38, R28, R14, R10 ;  /* 0x0000000e1c267225 */ /* 0x000fc800078e000a */
[----:B------:R-:W-:Y:S01]  /*4d2d0*/  IMAD.WIDE.U32 R42, R6, R20, R42 ;  /* 0x00000014062a7225 */ /* 0x000fe200078e002a */
[----:B------:R-:W-:-:S03]  /*4d2e0*/  IADD3 R46, P1, PT, R36, R39, RZ ;  /* 0x00000027242e7210 */ /* 0x000fc60007f3e0ff */
[----:B------:R-:W-:Y:S01]  /*4d2f0*/  IMAD.MOV.U32 R40, RZ, RZ, R38 ;  /* 0x000000ffff287224 */ /* 0x000fe200078e0026 */
[----:B------:R-:W-:Y:S01]  /*4d300*/  IADD3 R48, P0, PT, R42, R49, RZ ;  /* 0x000000312a307210 */ /* 0x000fe20007f1e0ff */
[----:B------:R-:W-:Y:S02]  /*4d310*/  IMAD.MOV.U32 R9, RZ, RZ, RZ ;  /* 0x000000ffff097224 */ /* 0x000fe400078e00ff */
[----:B------:R-:W-:Y:S01]  /*4d320*/  IMAD.WIDE.U32 R40, R3, R15, R40 ;  /* 0x0000000f03287225 */ /* 0x000fe200078e0028 */
[----:B------:R-:W-:-:S03]  /*4d330*/  IADD3.X R49, PT, PT, RZ, RZ, RZ, P0, !PT ;  /* 0x000000ffff317210 */ /* 0x000fc600007fe4ff */
[----:B------:R-:W-:Y:S01]  /*4d340*/  IMAD.X R47, RZ, RZ, RZ, P1 ;  /* 0x000000ffff2f7224 */ /* 0x000fe200008e06ff */
[----:B------:R-:W-:Y:S01]  /*4d350*/  IADD3 R42, P2, PT, R40, R43, RZ ;  /* 0x0000002b282a7210 */ /* 0x000fe20007f5e0ff */
[----:B------:R-:W-:-:S04]  /*4d360*/  IMAD.WIDE.U32 R8, R33, R12, R8 ;  /* 0x0000000c21087225 */ /* 0x000fc800078e0008 */
[----:B------:R-:W-:Y:S01]  /*4d370*/  IMAD.WIDE.U32 R36, R31, R13, R44 ;  /* 0x0000000d1f247225 */ /* 0x000fe200078e002c */
[----:B------:R-:W-:-:S03]  /*4d380*/  MOV R10, R9 ;  /* 0x00000009000a7202 */ /* 0x000fc60000000f00 */
        /* <DEDUP_REMOVED lines=8> */
[----:B------:R-:W-:Y:S01]  /*4d410*/  IMAD.X R47, RZ, RZ, RZ, P1 ;  /* 0x000000ffff2f7224 */ /* 0x000fe200008e06ff */
[----:B------:R-:W-:Y:S01]  /*4d420*/  IADD3.X R49, PT, PT, RZ, RZ, RZ, P2, !PT ;  /* 0x000000ffff317210 */ /* 0x000fe200017fe4ff */
        /* <DEDUP_REMOVED lines=24> */
[----:B------:R-:W-:-:S04]  /*4d5b0*/  IMAD.WIDE.U32 R36, R7, R20, R48 ;  /* 0x0000001407247225 */ /* 0x000fc800078e0030 */
[----:B------:R-:W-:Y:S01]  /*4d5c0*/  IMAD.WIDE.U32 R10, R29, R15, R10 ;  /* 0x0000000f1d0a7225 */ /* 0x000fe200078e000a */
[----:B------:R-:W-:-:S03]  /*4d5d0*/  IADD3 R46, P4, PT, R36, R51, RZ ;  /* 0x00000033242e7210 */ /* 0x000fc60007f9e0ff */
[----:B------:R-:W-:Y:S01]  /*4d5e0*/  IMAD.WIDE.U32 R42, R6, R24, R42 ;  /* 0x00000018062a7225 */ /* 0x000fe200078e002a */
[----:B------:R-:W-:-:S03]  /*4d5f0*/  IADD3.X R47, PT, PT, RZ, RZ, RZ, P4, !PT ;  /* 0x000000ffff2f7210 */ /* 0x000fc600027fe4ff */
[----:B------:R-:W-:Y:S01]  /*4d600*/  IMAD.X R45, RZ, RZ, RZ, P0 ;  /* 0x000000ffff2d7224 */ /* 0x000fe200000e06ff */
[----:B------:R-:W-:Y:S02]  /*4d610*/  IADD3 R36, P0, PT, R38, R11, RZ ;  /* 0x0000000b26247210 */ /* 0x000fe40007f1e0ff */
[----:B------:R-:W-:Y:S01]  /*4d620*/  IADD3 R38, P2, PT, R10, R41, RZ ;  /* 0x000000290a267210 */ /* 0x000fe20007f5e0ff */
[----:B------:R-:W-:Y:S01]  /*4d630*/  IMAD.WIDE.U32 R10, R2, R13, R44 ;  /* 0x0000000d020a7225 */ /* 0x000fe200078e002c */
[----:B------:R-:W-:Y:S02]  /*4d640*/  IADD3 R40, P3, PT, R42, R37, RZ ;  /* 0x000000252a287210 */ /* 0x000fe40007f7e0ff */
[----:B------:R-:W-:Y:S01]  /*4d650*/  IADD3.X R37, PT, PT, RZ, RZ, RZ, P0, !PT ;  /* 0x000000ffff257210 */ /* 0x000fe200007fe4ff */
[----:B------:R-:W-:Y:S01]  /*4d660*/  IMAD.X R39, RZ, RZ, RZ, P2 ;  /* 0x000000ffff277224 */ /* 0x000fe200010e06ff */
[----:B------:R-:W-:Y:S01]  /*4d670*/  IADD3.X R41, PT, PT, RZ, RZ, RZ, P3, !PT ;  /* 0x000000ffff297210 */ /* 0x000fe20001ffe4ff */
[----:B------:R-:W-:-:S04]  /*4d680*/  IMAD.WIDE.U32 R44, R8, R23, R46 ;  /* 0x00000017082c7225 */ /* 0x000fc800078e002e */
[----:B------:R-:W-:Y:S01]  /*4d690*/  IMAD.WIDE.U32 R36, R30, R15, R36 ;  /* 0x0000000f1e247225 */ /* 0x000fe200078e0024 */
[----:B------:R-:W-:-:S03]  /*4d6a0*/  MOV R46, R44 ;  /* 0x0000002c002e7202 */ /* 0x000fc60000000f00 */
[----:B------:R-:W-:-:S04]  /*4d6b0*/  IMAD.WIDE.U32 R38, R28, R16, R38 ;  /* 0x000000101c267225 */ /* 0x000fc800078e0026 */
[----:B------:R-:W-:Y:S01]  /*4d6c0*/  IMAD.X R13, RZ, RZ, RZ, P1 ;  /* 0x000000ffff0d7224 */ /* 0x000fe200008e06ff */
[----:B------:R-:W-:Y:S01]  /*4d6d0*/  IADD3 R36, P2, PT, R36, R39, RZ ;  /* 0x0000002724247210 */ /* 0x000fe20007f5e0ff */
[----:B------:R-:W-:Y:S02]  /*4d6e0*/  IMAD R9, R44, R34, RZ ;  /* 0x000000222c097224 */ /* 0x000fe400078e02ff */
[----:B------:R-:W-:Y:S02]  /*4d6f0*/  HFMA2 R39, -RZ, RZ, 0, 0 ;  /* 0x00000000ff277431 */ /* 0x000fe400000001ff */
[----:B------:R-:W-:-:S04]  /*4d700*/  IMAD.WIDE.U32 R12, R32, R14, R12 ;  /* 0x0000000e200c7225 */ /* 0x000fc800078e000c */
[----:B------:R-:W-:Y:S01]  /*4d710*/  IMAD.MOV.U32 R47, RZ, RZ, RZ ;  /* 0x000000ffff2f7224 */ /* 0x000fe200078e00ff */
[----:B------:R-:W-:Y:S01]  /*4d720*/  IADD3 R42, P1, PT, R12, R37, RZ ;  /* 0x000000250c2a7210 */ /* 0x000fe20007f3e0ff */
        /* <DEDUP_REMOVED lines=27> */
[----:B------:R-:W-:Y:S01]  /*4d8e0*/  IMAD.WIDE.U32 R38, R28, R17, R40 ;  /* 0x000000111c267225 */ /* 0x000fe200078e0028 */
[----:B------:R-:W-:Y:S02]  /*4d8f0*/  MOV R41, RZ ;  /* 0x000000ff00297202 */ /* 0x000fe40000000f00 */
[----:B------:R-:W-:Y:S01]  /*4d900*/  IADD3.X R55, PT, PT, RZ, RZ, RZ, P3, !PT ;  /* 0x000000ffff377210 */ /* 0x000fe20001ffe4ff */
[----:B------:R-:W-:Y:S01]  /*4d910*/  IMAD.WIDE.U32 R10, R2, R14, R44 ;  /* 0x0000000e020a7225 */ /* 0x000fe200078e002c */
[----:B------:R-:W-:-:S03]  /*4d920*/  IADD3 R52, P2, PT, R36, R39, RZ ;  /* 0x0000002724347210 */ /* 0x000fc60007f5e0ff */
[----:B------:R-:W-:-:S04]  /*4d930*/  IMAD.WIDE.U32 R12, R32, R15, R12 ;  /* 0x0000000f200c7225 */ /* 0x000fc800078e000c */
[----:B------:R-:W-:Y:S01]  /*4d940*/  IMAD.MOV.U32 R40, RZ, RZ, R38 ;  /* 0x000000ffff287224 */ /* 0x000fe200078e0026 */
[----:B------:R-:W-:Y:S01]  /*4d950*/  IADD3 R50, P0, PT, R10, R13, RZ ;  /* 0x0000000d0a327210 */ /* 0x000fe20007f1e0ff */
[----:B------:R-:W-:Y:S01]  /*4d960*/  IMAD.X R49, RZ, RZ, RZ, P4 ;  /* 0x000000ffff317224 */ /* 0x000fe200020e06ff */
[----:B------:R-:W-:Y:S01]  /*4d970*/  IADD3 R42, P1, PT, R12, R37, RZ ;  /* 0x000000250c2a7210 */ /* 0x000fe20007f3e0ff */
[----:B------:R-:W-:-:S04]  /*4d980*/  IMAD.WIDE.U32 R40, R3, R18, R40 ;  /* 0x0000001203287225 */ /* 0x000fc800078e0028 */
[----:B------:R-:W-:Y:S02]  /*4d990*/  HFMA2 R37, -RZ, RZ, 0, 0 ;  /* 0x00000000ff257431 */ /* 0x000fe400000001ff */
[----:B------:R-:W-:-:S04]  /*4d9a0*/  IMAD.WIDE.U32 R44, R7, R24, R48 ;  /* 0x00000018072c7225 */ /* 0x000fc800078e0030 */
[----:B------:R-:W-:Y:S01]  /*4d9b0*/  IMAD.WIDE.U32 R48, R9, R23, R54 ;  /* 0x0000001709307225 */ /* 0x000fe200078e0036 */
[----:B------:R-:W-:Y:S02]  /*4d9c0*/  IADD3 R54, P3, PT, R40, R43, RZ ;  /* 0x0000002b28367210 */ /* 0x000fe40007f7e0ff */
[----:B------:R-:W-:Y:S01]  /*4d9d0*/  IADD3.X R43, PT, PT, RZ, RZ, RZ, P1, !PT ;  /* 0x000000ffff2b7210 */ /* 0x000fe20000ffe4ff */
[----:B------:R-:W-:Y:S01]  /*4d9e0*/  IMAD.X R51, RZ, RZ, RZ, P0 ;  /* 0x000000ffff337224 */ /* 0x000fe200000e06ff */
[----:B------:R-:W-:Y:S01]  /*4d9f0*/  IADD3.X R55, PT, PT, RZ, RZ, RZ, P3, !PT ;  /* 0x000000ffff377210 */ /* 0x000fe20001ffe4ff */
[----:B------:R-:W-:Y:S01]  /*4da00*/  IMAD.X R53, RZ, RZ, RZ, P2 ;  /* 0x000000ffff357224 */ /* 0x000fe200010e06ff */
[----:B------:R-:W-:Y:S01]  /*4da10*/  IADD3 R44, P0, PT, R44, R47, RZ ;  /* 0x0000002f2c2c7210 */ /* 0x000fe20007f1e0ff */
[----:B------:R-:W-:Y:S02]  /*4da20*/  IMAD R10, R48, R34, RZ ;  /* 0x00000022300a7224 */ /* 0x000fe400078e02ff */
[----:B------:R-:W-:-:S02]  /*4da30*/  IMAD.MOV.U32 R36, RZ, RZ, R48 ;  /* 0x000000ffff247224 */ /* 0x000fc400078e0030 */
[----:B------:R-:W-:-:S04]  /*4da40*/  IMAD.WIDE.U32 R12, R33, R15, R50 ;  /* 0x0000000f210c7225 */ /* 0x000fc800078e0032 */
        /* <DEDUP_REMOVED lines=14> */
[----:B------:R-:W-:Y:S01]  /*4db30*/  IADD3.X R53, PT, PT, RZ, RZ, RZ, P1, !PT ;  /* 0x000000ffff357210 */ /* 0x000fe20000ffe4ff */
[----:B------:R-:W-:-:S04]  /*4db40*/  IMAD.WIDE.U32 R38, R28, R18, R38 ;  /* 0x000000121c267225 */ /* 0x000fc800078e0026 */
[----:B------:R-:W-:Y:S01]  /*4db50*/  IMAD.X R37, RZ, RZ, RZ, P3 ;  /* 0x000000ffff257224 */ /* 0x000fe200018e06ff */
[----:B------:R-:W-:Y:S01]  /*4db60*/  MOV R40, R38 ;  /* 0x0000002600287202 */ /* 0x000fe20000000f00 */
[----:B------:R-:W-:-:S04]  /*4db70*/  IMAD.WIDE.U32 R14, R32, R16, R14 ;  /* 0x00000010200e7225 */ /* 0x000fc800078e000e */
[----:B------:R-:W-:Y:S01]  /*4db80*/  IMAD.MOV.U32 R41, RZ, RZ, RZ ;  /* 0x000000ffff297224 */ /* 0x000fe200078e00ff */
[----:B------:R-:W-:Y:S01]  /*4db90*/  IADD3 R46, P2, PT, R12, R15, RZ ;  /* 0x0000000f0c2e7210 */ /* 0x000fe20007f5e0ff */
[----:B------:R-:W-:-:S04]  /*4dba0*/  IMAD.WIDE.U32 R36, R30, R17, R36 ;  /* 0x000000111e247225 */ /* 0x000fc800078e0024 */
[----:B------:R-:W-:Y:S01]  /*4dbb0*/  IMAD.WIDE.U32 R40, R3, R19, R40 ;  /* 0x0000001303287225 */ /* 0x000fe200078e0028 */
[----:B------:R-:W-:Y:S02]  /*4dbc0*/  IADD3 R42, P3, PT, R14, R37, RZ ;  /* 0x000000250e2a7210 */ /* 0x000fe40007f7e0ff */
[----:B------:R-:W-:Y:S01]  /*4dbd0*/  IADD3 R48, P1, PT, R36, R39, RZ ;  /* 0x0000002724307210 */ /* 0x000fe20007f3e0ff */
[----:B------:R-:W-:-:S04]  /*4dbe0*/  IMAD.WIDE.U32 R44, R8, R21, R44 ;  /* 0x00000015082c7225 */ /* 0x000fc800078e002c */
[----:B------:R-:W-:Y:S01]  /*4dbf0*/  IMAD.X R47, RZ, RZ, RZ, P2 ;  /* 0x000000ffff2f7224 */ /* 0x000fe200010e06ff */
[----:B------:R-:W-:Y:S01]  /*4dc00*/  IADD3 R50, P2, PT, R40, R43, RZ ;  /* 0x0000002b28327210 */ /* 0x000fe20007f5e0ff */
[----:B------:R-:W-:Y:S01]  /*4dc10*/  IMAD.WIDE.U32 R38, R7, R25, R52 ;  /* 0x0000001907267225 */ /* 0x000fe200078e0034 */
[----:B------:R-:W-:Y:S02]  /*4dc20*/  IADD3.X R43, PT, PT, RZ, RZ, RZ, P3, !PT ;  /* 0x000000ffff2b7210 */ /* 0x000fe40001ffe4ff */
[----:B------:R-:W-:Y:S01]  /*4dc30*/  IADD3 R44, P0, PT, R44, R49, RZ ;  /* 0x000000312c2c7210 */ /* 0x000fe20007f1e0ff */
        /* <DEDUP_REMOVED lines=35> */
[----:B------:R-:W-:Y:S02]  /*4de70*/  MOV R46, R44 ;  /* 0x0000002c002e7202 */ /* 0x000fe40000000f00 */
[----:B------:R-:W-:Y:S01]  /*4de80*/  IADD3.X R15, PT, PT, RZ, RZ, RZ, P0, !PT ;  /* 0x000000ffff0f7210 */ /* 0x000fe200007fe4ff */
[----:B------:R-:W-:Y:S01]  /*4de90*/  IMAD R3, R44, R34, RZ ;  /* 0x000000222c037224 */ /* 0x000fe200078e02ff */
[----:B------:R-:W-:Y:S01]  /*4dea0*/  IADD3 R44, P5, PT, R40, R43, RZ ;  /* 0x0000002b282c7210 */ /* 0x000fe20007fbe0ff */
[----:B------:R-:W-:Y:S01]  /*4deb0*/  IMAD.MOV.U32 R47, RZ, RZ, RZ ;  /* 0x000000ffff2f7224 */ /* 0x000fe200078e00ff */
[----:B------:R-:W-:Y:S01]  /*4dec0*/  IADD3 R40, P4, PT, R41, R35, RZ ;  /* 0x0000002329287210 */ /* 0x000fe20007f9e0ff */
[----:B------:R-:W-:Y:S01]  /*4ded0*/  IMAD.WIDE.U32 R38, R9, R21, R50 ;  /* 0x0000001509267225 */ /* 0x000fe200078e0032 */
[----:B------:R-:W-:-:S02]  /*4dee0*/  IADD3.X R37, PT, PT, RZ, RZ, RZ, P1, !PT ;  /* 0x000000ffff257210 */ /* 0x000fc40000ffe4ff */
[----:B------:R-:W-:Y:S01]  /*4def0*/  IADD3.X R41, PT, PT, RZ, RZ, RZ, P4, !PT ;  /* 0x000000ffff297210 */ /* 0x000fe200027fe4ff */
[----:B------:R-:W-:Y:S01]  /*4df00*/  IMAD.HI.U32 R11, R3, R22, R46 ;  /* 0x00000016030b7227 */ /* 0x000fe200078e002e */
        /* <DEDUP_REMOVED lines=18> */
[----:B------:R-:W-:Y:S02]  /*4e030*/  IADD3 R36, P3, PT, R6, R13, RZ ;  /* 0x0000000d06247210 */ /* 0x000fe40007f7e0ff */
[----:B------:R-:W-:Y:S01]  /*4e040*/  IADD3 R45, P2, PT, R7, R45, RZ ;  /* 0x0000002d072d7210 */ /* 0x000fe20007f5e0ff */
[----:B------:R-:W-:Y:S01]  /*4e050*/  IMAD.WIDE.U32 R6, R2, R17, R38 ;  /* 0x0000001102067225 */ /* 0x000fe200078e0026 */
[----:B------:R-:W-:-:S02]  /*4e060*/  IADD3.X R41, PT, PT, RZ, RZ, RZ, P5, !PT ;  /* 0x000000ffff297210 */ /* 0x000fc40002ffe4ff */
[----:B------:R-:W-:Y:S01]  /*4e070*/  IADD3.X R35, PT, PT, RZ, RZ, RZ, P6, !PT ;  /* 0x000000ffff237210 */ /* 0x000fe200037fe4ff */
        /* <DEDUP_REMOVED lines=18> */
[----:B------:R-:W-:Y:S01]  /*4e1a0*/  HFMA2 R31, -RZ, RZ, 0, 0 ;  /* 0x00000000ff1f7431 */ /* 0x000fe200000001ff */
[----:B------:R-:W-:Y:S01]  /*4e1b0*/  IADD3 R35, P2, PT, R35, R30, RZ ;  /* 0x0000001e23237210 */ /* 0x000fe20007f5e0ff */
[----:B------:R-:W-:Y:S01]  /*4e1c0*/  IMAD.WIDE.U32 R36, R3, R23, R42 ;  /* 0x0000001703247225 */ /* 0x000fe200078e002a */
[----:B------:R-:W-:-:S03]  /*4e1d0*/  IADD3.X R17, PT, PT, RZ, RZ, RZ, P5, !PT ;  /* 0x000000ffff117210 */ /* 0x000fc60002ffe4ff */
[----:B------:R-:W-:Y:S02]  /*4e1e0*/  IMAD R6, R36, R34, RZ ;  /* 0x0000002224067224 */ /* 0x000fe400078e02ff */
[----:B------:R-:W-:-:S04]  /*4e1f0*/  IMAD.WIDE.U32 R12, R33, R18, R12 ;  /* 0x00000012210c7225 */ /* 0x000fc800078e000c */
[----:B------:R-:W-:Y:S02]  /*4e200*/  IMAD.MOV.U32 R30, RZ, RZ, R36 ;  /* 0x000000ffff1e7224 */ /* 0x000fe400078e0024 */
[----:B------:R-:W-:Y:S02]  /*4e210*/  IMAD.X R29, RZ, RZ, RZ, P4 ;  /* 0x000000ffff1d7224 */ /* 0x000fe400020e06ff */
        /* <DEDUP_REMOVED lines=31> */
[----:B------:R-:W-:-:S02]  /*4e410*/  IADD3 R37, P4, PT, R8, R31, RZ ;  /* 0x0000001f08257210 */ /* 0x000fc40007f9e0ff */
[----:B------:R-:W-:Y:S01]  /*4e420*/  IADD3 R36, P2, PT, R15, R35, RZ ;  /* 0x000000230f247210 */ /* 0x000fe20007f5e0ff */
[----:B------:R-:W-:Y:S01]  /*4e430*/  IMAD.WIDE.U32 R28, R3, R20, R28 ;  /* 0x00000014031c7225 */ /* 0x000fe200078e001c */
[----:B------:R-:W-:-:S03]  /*4e440*/  IADD3 R32, P5, PT, R14, R17, RZ ;  /* 0x000000110e207210 */ /* 0x000fc60007fbe0ff */
        /* <DEDUP_REMOVED lines=30> */
[----:B------:R-:W-:Y:S02]  /*4e630*/  IADD3 R8, P4, PT, R8, R13, RZ ;  /* 0x0000000d08087210 */ /* 0x000fe40007f9e0ff */
[----:B------:R-:W-:Y:S01]  /*4e640*/  IADD3.X R17, PT, PT, RZ, RZ, RZ, P6, !PT ;  /* 0x000000ffff117210 */ /* 0x000fe200037fe4ff */
[----:B------:R-:W-:Y:S01]  /*4e650*/  IMAD.HI.U32 R31, R34, R22, R30 ;  /* 0x00000016221f7227 */ /* 0x000fe200078e001e */
[----:B------:R-:W-:Y:S02]  /*4e660*/  IADD3 R12, P5, PT, R12, R15, RZ ;  /* 0x0000000f0c0c7210 */ /* 0x000fe40007fbe0ff */
[----:B------:R-:W-:Y:S01]  /*4e670*/  IADD3 R33, P6, PT, R33, R36, RZ ;  /* 0x0000002421217210 */ /* 0x000fe20007fde0ff */
[----:B------:R-:W-:Y:S01]  /*4e680*/  IMAD.X R9, RZ, RZ, RZ, P4 ;  /* 0x000000ffff097224 */ /* 0x000fe200020e06ff */
[----:B------:R-:W-:Y:S01]  /*4e690*/  IADD3.X R13, PT, PT, RZ, RZ, RZ, P5, !PT ;  /* 0x000000ffff0d7210 */ /* 0x000fe20002ffe4ff */
[----:B------:R-:W-:Y:S01]  /*4e6a0*/  IMAD.X R7, RZ, RZ, RZ, P2 ;  /* 0x000000ffff077224 */ /* 0x000fe200010e06ff */
[----:B------:R-:W-:Y:S01]  /*4e6b0*/  IADD3 R28, P4, PT, R14, R31, RZ ;  /* 0x0000001f0e1c7210 */ /* 0x000fe20007f9e0ff */
[----:B------:R-:W-:-:S03]  /*4e6c0*/  IMAD.WIDE.U32 R10, R10, R27, R16 ;  /* 0x0000001b0a0a7225 */ /* 0x000fc600078e0010 */
[----:B------:R-:W-:Y:S01]  /*4e6d0*/  IADD3.X R29, PT, PT, RZ, RZ, RZ, P4, !PT ;  /* 0x000000ffff1d7210 */ /* 0x000fe200027fe4ff */
        /* <DEDUP_REMOVED lines=15> */
[----:B------:R-:W-:Y:S01]  /*4e7d0*/  IADD3.X R13, PT, PT, RZ, RZ, RZ, P5, !PT ;  /* 0x000000ffff0d7210 */ /* 0x000fe20002ffe4ff */
[----:B------:R0:W-:Y:S02]  /*4e7e0*/  STG.E desc[UR4][R4.64+0x20], R8 ;  /* 0x0000200804007986 */ /* 0x0001e4000c101904 */
[----:B------:R-:W-:Y:S01]  /*4e7f0*/  IMAD.WIDE.U32 R14, R6, R24, R16 ;  /* 0x00000018060e7225 */ /* 0x000fe200078e0010 */
[----:B------:R-:W-:-:S02]  /*4e800*/  IADD3 R16, P0, PT, R11, R7, RZ ;  /* 0x000000070b107210 */ /* 0x000fc40007f1e0ff */
[----:B------:R-:W-:Y:S02]  /*4e810*/  IADD3.X R7, PT, PT, RZ, RZ, RZ, P2, !PT ;  /* 0x000000ffff077210 */ /* 0x000fe400017fe4ff */
[----:B------:R-:W-:Y:S01]  /*4e820*/  IADD3 R18, P4, PT, R10, R15, RZ ;  /* 0x0000000f0a127210 */ /* 0x000fe20007f9e0ff */
[----:B------:R-:W-:-:S04]  /*4e830*/  IMAD.WIDE.U32 R10, R34, R20, R12 ;  /* 0x00000014220a7225 */ /* 0x000fc800078e000c */
[----:B------:R-:W-:Y:S01]  /*4e840*/  IMAD.WIDE.U32 R12, R2, R19, R32 ;  /* 0x00000013020c7225 */ /* 0x000fe200078e0020 */
[----:B------:R-:W-:Y:S01]  /*4e850*/  IADD3 R28, P5, PT, R14, R11, RZ ;  /* 0x0000000b0e1c7210 */ /* 0x000fe20007fbe0ff */
[----:B------:R0:W-:Y:S01]  /*4e860*/  STG.E desc[UR4][R4.64+0x24], R10 ;  /* 0x0000240a04007986 */ /* 0x0001e2000c101904 */
        /* <DEDUP_REMOVED lines=8> */
[----:B------:R-:W-:-:S04]  /*4e8f0*/  IMAD.WIDE.U32 R28, R34, R21, R28 ;  /* 0x00000015221c7225 */ /* 0x000fc800078e001c */
[----:B------:R-:W-:Y:S01]  /*4e900*/  IMAD.X R17, RZ, RZ, RZ, P3 ;  /* 0x000000ffff117224 */ /* 0x000fe200018e06ff */
[----:B------:R-:W-:Y:S01]  /*4e910*/  IADD3 R16, P3, PT, R2, R15, RZ ;  /* 0x0000000f02107210 */ /* 0x000fe20007f7e0ff */
[----:B------:R0:W-:Y:S01]  /*4e920*/  STG.E desc[UR4][R4.64+0x28], R28 ;  /* 0x0000281c04007986 */ /* 0x0001e2000c101904 */
        /* <DEDUP_REMOVED lines=8> */
[----:B------:R-:W-:-:S02]  /*4e9b0*/  IADD3 R12, P1, PT, R12, R19, RZ ;  /* 0x000000130c0c7210 */ /* 0x000fc40007f3e0ff */
[----:B------:R-:W-:Y:S01]  /*4e9c0*/  IADD3.X R19, PT, PT, RZ, RZ, RZ, P0, !PT ;  /* 0x000000ffff137210 */ /* 0x000fe200007fe4ff */
[----:B------:R-:W-:Y:S01]  /*4e9d0*/  IMAD.WIDE.U32 R16, R34, R24, R14 ;  /* 0x0000001822107225 */ /* 0x000fe200078e000e */
[----:B------:R-:W-:Y:S02]  /*4e9e0*/  IADD3 R14, P6, PT, R3, R7, RZ ;  /* 0x00000007030e7210 */ /* 0x000fe40007fde0ff */
[----:B------:R-:W-:Y:S02]  /*4e9f0*/  IADD3.X R18, PT, PT, RZ, RZ, RZ, P1, !PT ;  /* 0x000000ffff127210 */ /* 0x000fe40000ffe4ff */
[----:B------:R-:W-:Y:S01]  /*4ea00*/  IADD3 R2, P0, PT, R2, R17, RZ ;  /* 0x0000001102027210 */ /* 0x000fe20007f1e0ff */
[----:B------:R-:W-:Y:S01]  /*4ea10*/  IMAD.X R15, RZ, RZ, RZ, P6 ;  /* 0x000000ffff0f7224 */ /* 0x000fe200030e06ff */
[----:B------:R0:W-:Y:S02]  /*4ea20*/  STG.E desc[UR4][R4.64+0x2c], R16 ;  /* 0x00002c1004007986 */ /* 0x0001e4000c101904 */
[----:B------:R-:W-:Y:S01]  /*4ea30*/  IADD3.X R3, PT, PT, RZ, RZ, RZ, P0, !PT ;  /* 0x000000ffff037210 */ /* 0x000fe200007fe4ff */
[----:B------:R-:W-:Y:S01]  /*4ea40*/  IMAD.WIDE.U32 R6, R6, R27, R14 ;  /* 0x0000001b06067225 */ /* 0x000fe200078e000e */
[----:B------:R-:W-:-:S03]  /*4ea50*/  IADD3 R19, P0, PT, R19, R12, RZ ;  /* 0x0000000c13137210 */ /* 0x000fc60007f1e0ff */
[----:B------:R-:W-:Y:S02]  /*4ea60*/  IMAD.X R12, RZ, RZ, RZ, P2 ;  /* 0x000000ffff0c7224 */ /* 0x000fe400010e06ff */
[----:B------:R-:W-:Y:S01]  /*4ea70*/  IMAD.WIDE.U32 R14, R34, R25, R2 ;  /* 0x00000019220e7225 */ /* 0x000fe200078e0002 */
[----:B------:R-:W-:Y:S02]  /*4ea80*/  IADD3.X R3, PT, PT, RZ, RZ, RZ, P3, !PT ;  /* 0x000000ffff037210 */ /* 0x000fe40001ffe4ff */
[----:B------:R-:W-:Y:S01]  /*4ea90*/  IADD3 R12, P2, PT, R12, R19, RZ ;  /* 0x000000130c0c7210 */ /* 0x000fe20007f5e0ff */
[----:B------:R-:W-:Y:S01]  /*4eaa0*/  IMAD.X R19, RZ, RZ, RZ, P5 ;  /* 0x000000ffff137224 */ /* 0x000fe200028e06ff */
[----:B------:R-:W-:Y:S01]  /*4eab0*/  IADD3 R2, P6, PT, R6, R15, RZ ;  /* 0x0000000f06027210 */ /* 0x000fe20007fde0ff */
[----:B------:R0:W-:Y:S01]  /*4eac0*/  STG.E desc[UR4][R4.64+0x30], R14 ;  /* 0x0000300e04007986 */ /* 0x0001e2000c101904 */
[----:B------:R-:W-:Y:S02]  /*4ead0*/  IADD3 R6, P3, PT, R3, R12, RZ ;  /* 0x0000000c03067210 */ /* 0x000fe40007f7e0ff */
[----:B------:R-:W-:Y:S01]  /*4eae0*/  IADD3.X R12, PT, PT, RZ, RZ, RZ, P4, !PT ;  /* 0x000000ffff0c7210 */ /* 0x000fe200027fe4ff */
[----:B------:R-:W-:-:S03]  /*4eaf0*/  IMAD.X R3, RZ, RZ, RZ, P6 ;  /* 0x000000ffff037224 */ /* 0x000fc600030e06ff */
[----:B------:R-:W-:Y:S02]  /*4eb00*/  IADD3 R12, PT, PT, R12, R13, R19 ;  /* 0x0000000d0c0c7210 */ /* 0x000fe40007ffe013 */
[----:B------:R-:W-:Y:S01]  /*4eb10*/  IADD3 R13, P4, PT, R7, R6, RZ ;  /* 0x00000006070d7210 */ /* 0x000fe20007f9e0ff */
[----:B------:R-:W-:-:S04]  /*4eb20*/  IMAD.WIDE.U32 R6, R34, R26, R2 ;  /* 0x0000001a22067225 */ /* 0x000fc800078e0002 */
[----:B------:R-:W-:Y:S01]  /*4eb30*/  IMAD.X R3, RZ, RZ, RZ, P0 ;  /* 0x000000ffff037224 */ /* 0x000fe200000e06ff */
[----:B------:R-:W-:Y:S01]  /*4eb40*/  IADD3 R2, P0, PT, R7, R13, RZ ;  /* 0x0000000d07027210 */ /* 0x000fe20007f1e0ff */
[----:B------:R-:W-:Y:S01]  /*4eb50*/  IMAD.X R13, RZ, RZ, RZ, P3 ;  /* 0x000000ffff0d7224 */ /* 0x000fe200018e06ff */
[----:B------:R0:W-:Y:S02]  /*4eb60*/  STG.E desc[UR4][R4.64+0x34], R6 ;  /* 0x0000340604007986 */ /* 0x0001e4000c101904 */
[----:B------:R-:W-:Y:S02]  /*4eb70*/  IADD3 R12, PT, PT, R3, R12, R18 ;  /* 0x0000000c030c7210 */ /* 0x000fe40007ffe012 */
[----:B------:R-:W-:Y:S02]  /*4eb80*/  IADD3.X R18, PT, PT, RZ, RZ, RZ, P2, !PT ;  /* 0x000000ffff127210 */ /* 0x000fe400017fe4ff */
[----:B------:R-:W-:Y:S02]  /*4eb90*/  IADD3.X R3, PT, PT, RZ, RZ, RZ, P0, !PT ;  /* 0x000000ffff037210 */ /* 0x000fe400007fe4ff */
[----:B------:R-:W-:Y:S01]  /*4eba0*/  IADD3 R13, PT, PT, R13, R12, R18 ;  /* 0x0000000c0d0d7210 */ /* 0x000fe20007ffe012 */
[----:B------:R-:W-:-:S02]  /*4ebb0*/  IMAD.X R12, RZ, RZ, RZ, P4 ;  /* 0x000000ffff0c7224 */ /* 0x000fc400020e06ff */
[----:B------:R-:W-:-:S05]  /*4ebc0*/  IMAD.WIDE.U32 R2, R34, R27, R2 ;  /* 0x0000001b22027225 */ /* 0x000fca00078e0002 */
[----:B------:R-:W-:Y:S01]  /*4ebd0*/  IADD3 R12, PT, PT, R3, R13, R12 ;  /* 0x0000000d030c7210 */ /* 0x000fe20007ffe00c */
[----:B------:R0:W-:Y:S03]  /*4ebe0*/  STG.E desc[UR4][R4.64+0x38], R2 ;  /* 0x0000380204007986 */ /* 0x0001e6000c101904 */
[----:B------:R-:W-:Y:S01]  /*4ebf0*/  ISETP.GT.U32.AND P0, PT, R12, R27, PT ;  /* 0x0000001b0c00720c */ /* 0x000fe20003f04070 */
[----:B------:R0:W-:-:S12]  /*4ec00*/  STG.E desc[UR4][R4.64+0x3c], R12 ;  /* 0x00003c0c04007986 */ /* 0x0001d8000c101904 */
[----:B0-----:R-:W-:Y:S05]  /*4ec10*/  @P0 BRA `(.L_x_213) ;  /* 0x00000000007c0947 */ /* 0x001fea0003800000 */
        /* <DEDUP_REMOVED lines=31> */
.L_x_213:
[----:B------:R-:W-:Y:S05]  /*4ee10*/  BSYNC.RELIABLE B4 ;  /* 0x0000000000047941 */ /* 0x000fea0003800100 */
.L_x_212:
        /* <DEDUP_REMOVED lines=16> */
.L_x_214:
[----:B------:R-:W-:Y:S05]  /*4ef20*/  BSYNC.RECONVERGENT B2 ;  /* 0x0000000000027941 */ /* 0x000fea0003800200 */
.L_x_211:
[----:B------:R1:W-:Y:S02]  /*4ef30*/  STG.E desc[UR4][R4.64+0x40], RZ ;  /* 0x000040ff04007986 */ /* 0x0003e4000c101904 */
.L_x_165:
[----:B------:R-:W-:Y:S05]  /*4ef40*/  BSYNC.RECONVERGENT B3 ;  /* 0x0000000000037941 */ /* 0x000fea0003800200 */
.L_x_161:
[----:B------:R-:W-:Y:S05]  /*4ef50*/  WARPSYNC.ALL ;  /* 0x0000000000007948 */ /* 0x000fea0003800000 */
[----:B0-2---:R-:W0:Y:S08]  /*4ef60*/  LDC.64 R2, c[0x0][0x398] ;  /* 0x0000e600ff027b82 */ /* 0x005e300000000a00 */
[----:B-1----:R-:W1:Y:S01]  /*4ef70*/  LDC.64 R4, c[0x0][0x390] ;  /* 0x0000e400ff047b82 */ /* 0x002e620000000a00 */
[----:B------:R-:W-:Y:S01]  /*4ef80*/  SHF.L.U32 R7, R0, 0x3, RZ ;  /* 0x0000000300077819 */ /* 0x000fe200000006ff */
        /* <DEDUP_REMOVED lines=27> */
[----:B------:R-:W-:-:S03]  /*4f140*/  @!P0 IMAD.MOV.U32 R28, RZ, RZ, 0x1 ;  /* 0x00000001ff1c8424 */ /* 0x000fc600078e00ff */
        /* <DEDUP_REMOVED lines=15> */
[----:B---3--:R-:W-:-:S02]  /*4f240*/  MOV R2, 0x1 ;  /* 0x0000000100027802 */ /* 0x008fc40000000f00 */
[----:B012-4-:R-:W-:-:S07]  /*4f250*/  @!P0 MOV R2, RZ ;  /* 0x000000ff00028202 */ /* 0x017fce0000000f00 */
.L_x_219:
        /* <DEDUP_REMOVED lines=40> */
.L_x_217:
[----:B------:R-:W-:Y:S05]  /*4f4e0*/  BSYNC.RELIABLE B2 ;  /* 0x0000000000027941 */ /* 0x000fea0003800100 */
.L_x_216:
[----:B------:R-:W-:Y:S01]  /*4f4f0*/  IMAD.IADD R45, R45, 0x1, -R4 ;  /* 0x000000012d2d7824 */ /* 0x000fe200078e0a04 */
[----:B------:R-:W-:Y:S01]  /*4f500*/  IADD3 R0, PT, PT, R0, -UR8, RZ ;  /* 0x8000000800007c10 */ /* 0x000fe2000fffe0ff */
[----:B------:R-:W-:Y:S01]  /*4f510*/  VIADD R77, R77, -UR9 ;  /* 0x800000094d4d7c36 */ /* 0x000fe20008000000 */
[----:B------:R-:W-:Y:S01]  /*4f520*/  IADD3 R76, PT, PT, R76, -UR10, RZ ;  /* 0x8000000a4c4c7c10 */ /* 0x000fe2000fffe0ff */
[----:B------:R-:W-:Y:S01]  /*4f530*/  VIADD R49, R49, -UR11 ;  /* 0x8000000b31317c36 */ /* 0x000fe20008000000 */
[----:B------:R-:W-:Y:S01]  /*4f540*/  IADD3 R48, PT, PT, R48, -UR12, RZ ;  /* 0x8000000c30307c10 */ /* 0x000fe2000fffe0ff */
[----:B------:R-:W-:Y:S01]  /*4f550*/  VIADD R47, R47, -UR13 ;  /* 0x8000000d2f2f7c36 */ /* 0x000fe20008000000 */
[----:B------:R-:W-:Y:S01]  /*4f560*/  IADD3 R46, PT, PT, R46, -UR14, RZ ;  /* 0x8000000e2e2e7c10 */ /* 0x000fe2000fffe0ff */
[----:B------:R-:W-:Y:S06]  /*4f570*/  BRA `(.L_x_219) ;  /* 0xfffffffc00387947 */ /* 0x000fec000383ffff */
.L_x_218:
[----:B------:R-:W-:Y:S05]  /*4f580*/  BSYNC.RECONVERGENT B3 ;  /* 0x0000000000037941 */ /* 0x000fea0003800200 */
.L_x_215:
[----:B------:R-:W-:Y:S05]  /*4f590*/  WARPSYNC.ALL ;  /* 0x0000000000007948 */ /* 0x000fea0003800000 */
[----:B------:R-:W-:Y:S01]  /*4f5a0*/  LOP3.LUT R3, R76, R0, R77, 0xfe, !PT ;  /* 0x000000004c037212 */ /* 0x000fe200078efe4d */
[----:B------:R-:W-:Y:S01]  /*4f5b0*/  BSSY.RECONVERGENT B3, `(.L_x_220) ;  /* 0x0003f37000037945 */ /* 0x000fe20003800200 */
[----:B------:R-:W-:Y:S02]  /*4f5c0*/  HFMA2 R4, -RZ, RZ, 0, 5.9604644775390625e-08 ;  /* 0x00000001ff047431 */ /* 0x000fe400000001ff */
[----:B------:R-:W-:Y:S01]  /*4f5d0*/  IMAD.MOV.U32 R5, RZ, RZ, RZ ;  /* 0x000000ffff057224 */ /* 0x000fe200078e00ff */
[----:B------:R-:W-:-:S02]  /*4f5e0*/  LOP3.LUT R3, R48, R3, R49, 0xfe, !PT ;  /* 0x0000000330037212 */ /* 0x000fc400078efe31 */
[----:B------:R-:W-:Y:S02]  /*4f5f0*/  CS2R R8, SRZ ;  /* 0x0000000000087805 */ /* 0x000fe4000001ff00 */
[----:B------:R-:W-:Y:S02]  /*4f600*/  CS2R R10, SRZ ;  /* 0x00000000000a7805 */ /* 0x000fe4000001ff00 */
[----:B------:R-:W-:Y:S01]  /*4f610*/  MOV R12, 0x1 ;  /* 0x00000001000c7802 */ /* 0x000fe20000000f00 */
[----:B------:R-:W-:Y:S01]  /*4f620*/  IMAD.MOV.U32 R13, RZ, RZ, RZ ;  /* 0x000000ffff0d7224 */ /* 0x000fe200078e00ff */
[----:B------:R-:W-:Y:S01]  /*4f630*/  LOP3.LUT R6, R46, R3, R47, 0xfe, !PT ;  /* 0x000000032e067212 */ /* 0x000fe200078efe2f */
[----:B------:R-:W-:Y:S01]  /*4f640*/  IMAD.MOV.U32 R3, RZ, RZ, 0x1 ;  /* 0x00000001ff037424 */ /* 0x000fe200078e00ff */
[----:B------:R-:W-:Y:S02]  /*4f650*/  CS2R R14, SRZ ;  /* 0x00000000000e7805 */ /* 0x000fe4000001ff00 */
[----:B------:R-:W-:-:S02]  /*4f660*/  CS2R R16, SRZ ;  /* 0x0000000000107805 */ /* 0x000fc4000001ff00 */
[----:B------:R-:W-:Y:S02]  /*4f670*/  LOP3.LUT P0, RZ, R6, R45, RZ, 0xfc, !PT ;  /* 0x0000002d06ff7212 */ /* 0x000fe4000780fcff */
[----:B------:R-:W-:Y:S02]  /*4f680*/  CS2R R6, SRZ ;  /* 0x0000000000067805 */ /* 0x000fe4000001ff00 */
[----:B------:R-:W-:Y:S02]  /*4f690*/  CS2R R18, SRZ ;  /* 0x0000000000127805 */ /* 0x000fe4000001ff00 */
[----:B------:R-:W-:Y:S02]  /*4f6a0*/  CS2R R20, SRZ ;  /* 0x0000000000147805 */ /* 0x000fe4000001ff00 */
[----:B------:R-:W-:Y:S02]  /*4f6b0*/  CS2R R22, SRZ ;  /* 0x0000000000167805 */ /* 0x000fe4000001ff00 */
[----:B------:R-:W-:-:S02]  /*4f6c0*/  CS2R R24, SRZ ;  /* 0x0000000000187805 */ /* 0x000fc4000001ff00 */
[----:B------:R-:W-:Y:S01]  /*4f6d0*/  CS2R R26, SRZ ;  /* 0x00000000001a7805 */ /* 0x000fe2000001ff00 */
[----:B------:R-:W-:Y:S06]  /*4f6e0*/  @!P0 BRA `(.L_x_221) ;  /* 0x000003f0008c8947 */ /* 0x000fec0003800000 */
[----:B------:R-:W-:Y:S02]  /*4f6f0*/  CS2R R78, SRZ ;  /* 0x00000000004e7805 */ /* 0x000fe4000001ff00 */
[----:B------:R-:W-:Y:S02]  /*4f700*/  CS2R R80, SRZ ;  /* 0x0000000000507805 */ /* 0x000fe4000001ff00 */
[----:B------:R-:W-:Y:S02]  /*4f710*/  CS2R R82, SRZ ;  /* 0x0000000000527805 */ /* 0x000fe4000001ff00 */
[----:B------:R-:W-:-:S07]  /*4f720*/  MOV R84, RZ ;  /* 0x000000ff00547202 */ /* 0x000fce0000000f00 */
.L_x_375:
        /* <DEDUP_REMOVED lines=25> */
[----:B------:R-:W-:-:S02]  /*4f8c0*/  MOV R60, R6 ;  /* 0x00000006003c7202 */ /* 0x000fc40000000f00 */
[----:B------:R-:W-:Y:S01]  /*4f8d0*/  MOV R58, R4 ;  /* 0x00000004003a7202 */ /* 0x000fe20000000f00 */
        /* <DEDUP_REMOVED lines=53> */
[----:B------:R-:W-:Y:S02]  /*4fc30*/  MOV R64, R38 ;  /* 0x0000002600407202 */ /* 0x000fe40000000f00 */
[----:B------:R-:W-:Y:S02]  /*4fc40*/  MOV R62, R40 ;  /* 0x00000028003e7202 */ /* 0x000fe40000000f00 */
[----:B------:R-:W-:Y:S02]  /*4fc50*/  MOV R60, R42 ;  /* 0x0000002a003c7202 */ /* 0x000fe40000000f00 */
[----:B------:R-:W-:Y:S01]  /*4fc60*/  MOV R58, R44 ;  /* 0x0000002c003a7202 */ /* 0x000fe20000000f00 */
[----:B------:R-:W-:Y:S06]  /*4fc70*/  @!P0 BRA `(.L_x_223) ;  /* 0x000002f000948947 */ /* 0x000fec0003800000 */
[----:B------:R-:W-:Y:S01]  /*4fc80*/  ISETP.NE.AND P0, PT, R2, RZ, PT ;  /* 0x000000ff0200720c */ /* 0x000fe20003f05270 */
[----:B------:R-:W-:Y:S01]  /*4fc90*/  IMAD.MOV.U32 R3, RZ, RZ, RZ ;  /* 0x000000ffff037224 */ /* 0x000fe200078e00ff */
        /* <DEDUP_REMOVED lines=52> */
[----:B------:R-:W-:Y:S01]  /*4ffe0*/  MOV R59, R5 ;  /* 0x00000005003b7202 */ /* 0x000fe20000000f00 */
[----:B------:R-:W-:Y:S06]  /*4fff0*/  @!P0 BRA `(.L_x_223) ;  /* 0x000002ec00b48947 */ /* 0x000fec0003800000 */
[----:B------:R-:W-:-:S04]  /*50000*/  IMAD.WIDE.U32 R92, R20, R20, RZ ;  /* 0x00000014145c7225 */ /* 0x000fc800078e00ff */
[----:B------:R-:W-:Y:S01]  /*50010*/  HFMA2 R89, -RZ, RZ, 0, 0 ;  /* 0x00000000ff597431 */ /* 0x000fe200000001ff */
[----:B------:R-:W0:Y:S01]  /*50020*/  LDC R85, c[0x3][0xe0] ;  /* 0x00c03800ff557b82 */ /* 0x000e220000000800 */
[----:B------:R-:W-:Y:S01]  /*50030*/  BSSY.RECONVERGENT B5, `(.L_x_224) ;  /* 0x00001e3000057945 */ /* 0x000fe20003800200 */
[----:B------:R-:W-:Y:S01]  /*50040*/  IMAD.MOV.U32 R51, RZ, RZ, RZ ;  /* 0x000000ffff337224 */ /* 0x000fe200078e00ff */
[----:B------:R-:W-:Y:S01]  /*50050*/  MOV R50, R93 ;  /* 0x0000005d00327202 */ /* 0x000fe20000000f00 */
[----:B------:R-:W-:Y:S02]  /*50060*/  IMAD.MOV.U32 R53, RZ, RZ, RZ ;  /* 0x000000ffff357224 */ /* 0x000fe400078e00ff */
[----:B------:R-:W-:Y:S02]  /*50070*/  IMAD.MOV.U32 R55, RZ, RZ, RZ ;  /* 0x000000ffff377224 */ /* 0x000fe400078e00ff */
[----:B------:R-:W-:-:S05]  /*50080*/  IMAD.WIDE.U32 R50, R21, R20, R50 ;  /* 0x0000001415327225 */ /* 0x000fca00078e0032 */
[----:B------:R-:W-:Y:S02]  /*50090*/  MOV R52, R51 ;  /* 0x0000003300347202 */ /* 0x000fe40000000f00 */
[----:B------:R-:W-:-:S03]  /*500a0*/  MOV R54, R50 ;  /* 0x0000003200367202 */ /* 0x000fc60000000f00 */
[----:B------:R-:W-:Y:S01]  /*500b0*/  IMAD.WIDE.U32 R50, R22, R20, R52 ;  /* 0x0000001416327225 */ /* 0x000fe200078e0034 */
[----:B------:R-:W-:-:S03]  /*500c0*/  LOP3.LUT R52, R92, 0xfffffffd, RZ, 0xc0, !PT ;  /* 0xfffffffd5c347812 */ /* 0x000fc600078ec0ff */
[----:B------:R-:W-:-:S04]  /*500d0*/  IMAD.WIDE.U32 R54, R21, R20, R54 ;  /* 0x0000001415367225 */ /* 0x000fc800078e0036 */
[----:B------:R-:W-:Y:S01]  /*500e0*/  IMAD.MOV.U32 R88, RZ, RZ, R51 ;  /* 0x000000ffff587224 */ /* 0x000fe200078e0033 */
[----:B------:R-:W-:Y:S01]  /*500f0*/  IADD3 R58, P0, PT, R50, R55, RZ ;  /* 0x00000037323a7210 */ /* 0x000fe20007f1e0ff */
[----:B0-----:R-:W-:Y:S01]  /*50100*/  IMAD R92, R92, R85, RZ ;  /* 0x000000555c5c7224 */ /* 0x001fe200078e02ff */
[----:B------:R-:W0:Y:S01]  /*50110*/  LDC.64 R50, c[0x3][RZ] ;  /* 0x00c00000ff327b82 */ /* 0x000e220000000a00 */
[----:B------:R-:W-:Y:S01]  /*50120*/  IMAD.WIDE.U32 R88, R23, R20, R88 ;  /* 0x0000001417587225 */ /* 0x000fe200078e0058 */
[----:B------:R-:W-:-:S03]  /*50130*/  IADD3.X R59, PT, PT, RZ, RZ, RZ, P0, !PT ;  /* 0x000000ffff3b7210 */ /* 0x000fc600007fe4ff */
[----:B------:R-:W-:-:S05]  /*50140*/  IMAD.WIDE.U32 R58, R21, R21, R58 ;  /* 0x00000015153a7225 */ /* 0x000fca00078e003a */
[----:B------:R-:W-:Y:S01]  /*50150*/  IADD3 R68, P0, PT, R88, R59, RZ ;  /* 0x0000003b58447210 */ /* 0x000fe20007f1e0ff */
[----:B------:R-:W-:Y:S01]  /*50160*/  HFMA2 R59, -RZ, RZ, 0, 0 ;  /* 0x00000000ff3b7431 */ /* 0x000fe200000001ff */
[----:B------:R-:W-:Y:S01]  /*50170*/  MOV R88, R89 ;  /* 0x0000005900587202 */ /* 0x000fe20000000f00 */
        /* <DEDUP_REMOVED lines=8> */
[----:B------:R-:W-:Y:S01]  /*50200*/  IMAD.X R67, RZ, RZ, RZ, P0 ;  /* 0x000000ffff437224 */ /* 0x000fe200000e06ff */
[----:B------:R-:W-:Y:S01]  /*50210*/  MOV R89, RZ ;  /* 0x000000ff00597202 */ /* 0x000fe20000000f00 */
[----:B0-----:R-:W-:Y:S01]  /*50220*/  IMAD.HI.U32 R53, R92, R50, R52 ;  /* 0x000000325c357227 */ /* 0x001fe200078e0034 */
[----:B------:R-:W-:-:S03]  /*50230*/  IADD3.X R69, PT, PT, RZ, RZ, RZ, P1, !PT ;  /* 0x000000ffff457210 */ /* 0x000fc60000ffe4ff */
[----:B------:R-:W-:-:S04]  /*50240*/  IMAD.WIDE.U32 R88, R25, R20, R88 ;  /* 0x0000001419587225 */ /* 0x000fc800078e0058 */
[----:B------:R-:W-:-:S04]  /*50250*/  IMAD.WIDE.U32 R66, R23, R21, R66 ;  /* 0x0000001517427225 */ /* 0x000fc800078e0042 */
[----:B------:R-:W-:Y:S01]  /*50260*/  IMAD.WIDE.U32 R68, R22, R21, R68 ;  /* 0x0000001516447225 */ /* 0x000fe200078e0044 */
[----:B------:R-:W-:-:S03]  /*50270*/  IADD3 R64, P0, PT, R88, R67, RZ ;  /* 0x0000004358407210 */ /* 0x000fc60007f1e0ff */
[----:B------:R-:W-:Y:S02]  /*50280*/  IMAD.MOV.U32 R88, RZ, RZ, R89 ;  /* 0x000000ffff587224 */ /* 0x000fe400078e0059 */
[----:B------:R-:W-:Y:S01]  /*50290*/  HFMA2 R89, -RZ, RZ, 0, 0 ;  /* 0x00000000ff597431 */ /* 0x000fe200000001ff */
        /* <DEDUP_REMOVED lines=13> */
[----:B------:R-:W-:Y:S01]  /*50370*/  IMAD.X R65, RZ, RZ, RZ, P1 ;  /* 0x000000ffff417224 */ /* 0x000fe200008e06ff */
[----:B------:R-:W-:Y:S01]  /*50380*/  MOV R89, RZ ;  /* 0x000000ff00597202 */ /* 0x000fe20000000f00 */
        /* <DEDUP_REMOVED lines=9> */
[----:B------:R-:W-:Y:S01]  /*50420*/  HFMA2 R67, -RZ, RZ, 0, 0 ;  /* 0x00000000ff437431 */ /* 0x000fe200000001ff */
        /* <DEDUP_REMOVED lines=25> */
[----:B------:R-:W-:-:S03]  /*505c0*/  MOV R65, RZ ;  /* 0x000000ff00417202 */ /* 0x000fc60000000f00 */
        /* <DEDUP_REMOVED lines=13> */
[----:B------:R-:W-:Y:S01]  /*506a0*/  IADD3.X R61, PT, PT, RZ, RZ, RZ, P3, !PT ;  /* 0x000000ffff3d7210 */ /* 0x000fe20001ffe4ff */
[----:B------:R-:W0:Y:S01]  /*506b0*/  LDC.64 R52, c[0x3][0x8] ;  /* 0x00c00200ff347b82 */ /* 0x000e220000000a00 */
[----:B------:R-:W-:Y:S01]  /*506c0*/  IADD3.X R55, PT, PT, RZ, RZ, RZ, P1, !PT ;  /* 0x000000ffff377210 */ /* 0x000fe20000ffe4ff */
[----:B------:R-:W-:-:S04]  /*506d0*/  IMAD.WIDE.U32 R86, R25, R23, R86 ;  /* 0x0000001719567225 */ /* 0x000fc800078e0056 */
        /* <DEDUP_REMOVED lines=30> */
[----:B------:R-:W-:Y:S01]  /*508c0*/  IMAD.WIDE.U32 R86, R25, R23, R86 ;  /* 0x0000001719567225 */ /* 0x000fe200078e0056 */
[----:B------:R-:W-:Y:S01]  /*508d0*/  IADD3.X R59, PT, PT, RZ, RZ, RZ, P0, !PT ;  /* 0x000000ffff3b7210 */ /* 0x000fe200007fe4ff */
[----:B------:R-:W0:Y:S02]  /*508e0*/  LDC.64 R54, c[0x3][0x10] ;  /* 0x00c00400ff367b82 */ /* 0x000e240000000a00 */
[----:B------:R-:W-:Y:S02]  /*508f0*/  IMAD.X R69, RZ, RZ, RZ, P3 ;  /* 0x000000ffff457224 */ /* 0x000fe400018e06ff */
[----:B------:R-:W-:-:S04]  /*50900*/  IMAD.WIDE.U32 R58, R91, R51, R58 ;  /* 0x000000335b3a7225 */ /* 0x000fc800078e003a */
[----:B------:R-:W-:-:S04]  /*50910*/  IMAD.WIDE.U32 R68, R92, R53, R68 ;  /* 0x000000355c447225 */ /* 0x000fc800078e0044 */
[----:B------:R-:W-:Y:S01]  /*50920*/  IMAD.WIDE.U32 R56, R26, R21, R56 ;  /* 0x000000151a387225 */ /* 0x000fe200078e0038 */
[----:B------:R-:W-:-:S03]  /*50930*/  IADD3 R62, P3, PT, R68, R59, RZ ;  /* 0x0000003b443e7210 */ /* 0x000fc60007f7e0ff */
[----:B------:R-:W-:Y:S02]  /*50940*/  HFMA2 R59, -RZ, RZ, 0, 0 ;  /* 0x00000000ff3b7431 */ /* 0x000fe400000001ff */
[----:B------:R-:W-:Y:S01]  /*50950*/  IMAD.WIDE.U32 R74, R25, R24, R74 ;  /* 0x00000018194a7225 */ /* 0x000fe200078e004a */
[----:B------:R-:W-:-:S03]  /*50960*/  IADD3 R86, P2, PT, R86, R57, RZ ;  /* 0x0000003956567210 */ /* 0x000fc60007f5e0ff */
[----:B------:R-:W-:Y:S01]  /*50970*/  IMAD R90, R58, R85, RZ ;  /* 0x000000553a5a7224 */ /* 0x000fe200078e02ff */
[----:B------:R-:W-:Y:S01]  /*50980*/  IADD3 R74, P1, PT, R74, R87, RZ ;  /* 0x000000574a4a7210 */ /* 0x000fe20007f3e0ff */
[----:B------:R-:W-:Y:S01]  /*50990*/  IMAD.WIDE.U32 R88, R27, R23, R88 ;  /* 0x000000171b587225 */ /* 0x000fe200078e0058 */
[----:B------:R-:W-:-:S03]  /*509a0*/  IADD3.X R87, PT, PT, RZ, RZ, RZ, P2, !PT ;  /* 0x000000ffff577210 */ /* 0x000fc600017fe4ff */
[----:B------:R-:W-:Y:S01]  /*509b0*/  IMAD.X R63, RZ, RZ, RZ, P3 ;  /* 0x000000ffff3f7224 */ /* 0x000fe200018e06ff */
[----:B------:R-:W-:Y:S01]  /*509c0*/  IADD3 R72, P0, PT, R88, R75, RZ ;  /* 0x0000004b58487210 */ /* 0x000fe20007f1e0ff */
[----:B------:R-:W-:Y:S01]  /*509d0*/  IMAD.HI.U32 R57, R90, R50, R58 ;  /* 0x000000325a397227 */ /* 0x000fe200078e003a */
[----:B------:R-:W-:Y:S02]  /*509e0*/  IADD3 R58, P3, PT, R66, R69, RZ ;  /* 0x00000045423a7210 */ /* 0x000fe40007f7e0ff */
[----:B------:R-:W-:Y:S01]  /*509f0*/  IADD3.X R73, PT, PT, RZ, RZ, RZ, P0, !PT ;  /* 0x000000ffff497210 */ /* 0x000fe200007fe4ff */
[----:B------:R-:W-:Y:S01]  /*50a00*/  IMAD.X R75, RZ, RZ, RZ, P1 ;  /* 0x000000ffff4b7224 */ /* 0x000fe200008e06ff */
[----:B------:R-:W-:Y:S01]  /*50a10*/  IADD3.X R59, PT, PT, RZ, RZ, RZ, P3, !PT ;  /* 0x000000ffff3b7210 */ /* 0x000fe20001ffe4ff */
[----:B------:R-:W-:Y:S01]  /*50a20*/  IMAD.WIDE.U32 R86, R26, R22, R86 ;  /* 0x000000161a567225 */ /* 0x000fe200078e0056 */
[----:B------:R-:W-:-:S03]  /*50a30*/  MOV R66, R56 ;  /* 0x0000003800427202 */ /* 0x000fc60000000f00 */
[----:B------:R-:W-:-:S04]  /*50a40*/  IMAD.WIDE.U32 R74, R25, R24, R74 ;  /* 0x00000018194a7225 */ /* 0x000fc800078e004a */
[----:B------:R-:W-:Y:S01]  /*50a50*/  IMAD.WIDE.U32 R62, R91, R52, R62 ;  /* 0x000000345b3e7225 */ /* 0x000fe200078e003e */
[----:B------:R-:W-:-:S03]  /*50a60*/  IADD3 R74, P2, PT, R74, R87, RZ ;  /* 0x000000574a4a7210 */ /* 0x000fc60007f5e0ff */
[----:B0-----:R-:W-:Y:S01]  /*50a70*/  IMAD.WIDE.U32 R58, R92, R54, R58 ;  /* 0x000000365c3a7225 */ /* 0x001fe200078e003a */
[----:B------:R-:W-:-:S03]  /*50a80*/  IADD3 R56, P4, PT, R62, R57, RZ ;  /* 0x000000393e387210 */ /* 0x000fc60007f9e0ff */
        /* <DEDUP_REMOVED lines=17> */
[----:B------:R-:W-:Y:S02]  /*50ba0*/  HFMA2 R57, -RZ, RZ, 0, 0 ;  /* 0x00000000ff397431 */ /* 0x000fe400000001ff */
        /* <DEDUP_REMOVED lines=9> */
[----:B------:R-:W-:Y:S01]  /*50c40*/  IMAD R87, R56, R85, RZ ;  /* 0x0000005538577224 */ /* 0x000fe200078e02ff */
[----:B------:R-:W-:Y:S01]  /*50c50*/  IADD3.X R75, PT, PT, RZ, RZ, RZ, P2, !PT ;  /* 0x000000ffff4b7210 */ /* 0x000fe200017fe4ff */
[----:B------:R-:W-:-:S04]  /*50c60*/  IMAD.WIDE.U32 R70, R26, R25, R70 ;  /* 0x000000191a467225 */ /* 0x000fc800078e0046 */
[----:B------:R-:W-:Y:S01]  /*50c70*/  IMAD.WIDE.U32 R72, R26, R24, R72 ;  /* 0x000000181a487225 */ /* 0x000fe200078e0048 */
[----:B------:R-:W-:-:S03]  /*50c80*/  IADD3 R88, P0, PT, R89, R71, RZ ;  /* 0x0000004759587210 */ /* 0x000fc60007f1e0ff */
[----:B------:R-:W-:Y:S01]  /*50c90*/  IMAD.HI.U32 R61, R87, R50, R56 ;  /* 0x00000032573d7227 */ /* 0x000fe200078e0038 */
[----:B------:R-:W-:Y:S01]  /*50ca0*/  IADD3 R70, P1, PT, R70, R73, RZ ;  /* 0x0000004946467210 */ /* 0x000fe20007f3e0ff */
[----:B------:R-:W0:Y:S01]  /*50cb0*/  LDC.64 R56, c[0x3][0x18] ;  /* 0x00c00600ff387b82 */ /* 0x000e220000000a00 */
[----:B------:R-:W-:Y:S01]  /*50cc0*/  IADD3.X R89, PT, PT, RZ, RZ, RZ, P0, !PT ;  /* 0x000000ffff597210 */ /* 0x000fe200007fe4ff */
        /* <DEDUP_REMOVED lines=21> */
[----:B------:R-:W-:Y:S02]  /*50e20*/  IMAD.X R71, RZ, RZ, RZ, P1 ;  /* 0x000000ffff477224 */ /* 0x000fe400008e06ff */
[----:B0-----:R-:W-:Y:S01]  /*50e30*/  IMAD.WIDE.U32 R60, R92, R56, R60 ;  /* 0x000000385c3c7225 */ /* 0x001fe200078e003c */
[----:B------:R-:W-:-:S03]  /*50e40*/  IADD3.X R59, PT, PT, RZ, RZ, RZ, P0, !PT ;  /* 0x000000ffff3b7210 */ /* 0x000fc600007fe4ff */
[----:B------:R-:W-:Y:S01]  /*50e50*/  IMAD.WIDE.U32 R68, R26, R26, R68 ;  /* 0x0000001a1a447225 */ /* 0x000fe200078e0044 */
[----:B------:R-:W-:Y:S02]  /*50e60*/  IADD3 R60, P3, PT, R60, R63, RZ ;  /* 0x0000003f3c3c7210 */ /* 0x000fe40007f7e0ff */
[----:B------:R-:W-:Y:S01]  /*50e70*/  IADD3 R66, P2, PT, R66, R61, RZ ;  /* 0x0000003d42427210 */ /* 0x000fe20007f5e0ff */
[----:B------:R-:W-:Y:S01]  /*50e80*/  IMAD.WIDE.U32 R70, R27, R24, R70 ;  /* 0x000000181b467225 */ /* 0x000fe200078e0046 */
[----:B------:R-:W-:Y:S02]  /*50e90*/  IADD3.X R61, PT, PT, RZ, RZ, RZ, P3, !PT ;  /* 0x000000ffff3d7210 */ /* 0x000fe40001ffe4ff */
[----:B------:R-:W-:Y:S01]  /*50ea0*/  IADD3 R88, P0, PT, R89, R69, RZ ;  /* 0x0000004559587210 */ /* 0x000fe20007f1e0ff */
[----:B------:R-:W-:Y:S01]  /*50eb0*/  IMAD.WIDE.U32 R64, R87, R51, R64 ;  /* 0x0000003357407225 */ /* 0x000fe200078e0040 */
[----:B------:R-:W-:-:S03]  /*50ec0*/  IADD3 R68, P1, PT, R68, R71, RZ ;  /* 0x0000004744447210 */ /* 0x000fc60007f3e0ff */
[----:B------:R-:W-:Y:S01]  /*50ed0*/  IMAD.WIDE.U32 R58, R90, R53, R58 ;  /* 0x000000355a3a7225 */ /* 0x000fe200078e003a */
[----:B------:R-:W-:Y:S02]  /*50ee0*/  MOV R62, R64 ;  /* 0x00000040003e7202 */ /* 0x000fe40000000f00 */
[----:B------:R-:W-:Y:S01]  /*50ef0*/  IADD3.X R69, PT, PT, RZ, RZ, RZ, P1, !PT ;  /* 0x000000ffff457210 */ /* 0x000fe20000ffe4ff */
        /* <DEDUP_REMOVED lines=29> */
[----:B------:R-:W-:Y:S01]  /*510d0*/  IMAD.X R59, RZ, RZ, RZ, P1 ;  /* 0x000000ffff3b7224 */ /* 0x000fe200008e06ff */
[----:B------:R-:W-:Y:S01]  /*510e0*/  IADD3.X R61, PT, PT, RZ, RZ, RZ, P2, !PT ;  /* 0x000000ffff3d7210 */ /* 0x000fe200017fe4ff */
[----:B------:R-:W-:-:S04]  /*510f0*/  IMAD.WIDE.U32 R66, R87, R53, R66 ;  /* 0x0000003557427225 */ /* 0x000fc800078e0042 */
[----:B------:R-:W-:Y:S01]  /*51100*/  IMAD.WIDE.U32 R92, R91, R57, R58 ;  /* 0x000000395b5c7225 */ /* 0x000fe200078e003a */
[----:B------:R-:W-:-:S03]  /*51110*/  IADD3 R58, P0, PT, R66, R65, RZ ;  /* 0x00000041423a7210 */ /* 0x000fc60007f1e0ff */
[----:B------:R-:W-:Y:S02]  /*51120*/  HFMA2 R65, -RZ, RZ, 0, 0 ;  /* 0x00000000ff417431 */ /* 0x000fe400000001ff */
[----:B------:R-:W-:-:S04]  /*51130*/  IMAD.WIDE.U32 R62, R27, R26, R62 ;  /* 0x0000001a1b3e7225 */ /* 0x000fc800078e003e */
[----:B------:R-:W-:Y:S01]  /*51140*/  IMAD.WIDE.U32 R60, R90, R55, R60 ;  /* 0x000000375a3c7225 */ /* 0x000fe200078e003c */
[----:B------:R-:W-:-:S03]  /*51150*/  IADD3 R88, P3, PT, R89, R63, RZ ;  /* 0x0000003f59587210 */ /* 0x000fc60007f7e0ff */
[----:B------:R-:W-:Y:S01]  /*51160*/  IMAD R63, R64, R85, RZ ;  /* 0x00000055403f7224 */ /* 0x000fe200078e02ff */
[----:B------:R-:W-:Y:S01]  /*51170*/  IADD3 R66, P4, PT, R60, R67, RZ ;  /* 0x000000433c427210 */ /* 0x000fe20007f9e0ff */
[----:B------:R-:W-:Y:S01]  /*51180*/  IMAD.X R59, RZ, RZ, RZ, P0 ;  /* 0x000000ffff3b7224 */ /* 0x000fe200000e06ff */
[----:B------:R-:W-:Y:S01]  /*51190*/  IADD3 R60, P2, PT, R92, R61, RZ ;  /* 0x0000003d5c3c7210 */ /* 0x000fe20007f5e0ff */
[----:B------:R-:W-:Y:S01]  /*511a0*/  IMAD.HI.U32 R65, R63, R50, R64 ;  /* 0x000000323f417227 */ /* 0x000fe200078e0040 */
[----:B------:R-:W-:Y:S02]  /*511b0*/  IADD3.X R67, PT, PT, RZ, RZ, RZ, P4, !PT ;  /* 0x000000ffff437210 */ /* 0x000fe400027fe4ff */
[----:B------:R-:W-:Y:S01]  /*511c0*/  IADD3 R75, P0, PT, R74, R75, RZ ;  /* 0x0000004b4a4b7210 */ /* 0x000fe20007f1e0ff */
[----:B------:R-:W-:Y:S01]  /*511d0*/  IMAD.WIDE.U32 R58, R71, R52, R58 ;  /* 0x00000034473a7225 */ /* 0x000fe200078e003a */
[----:B------:R-:W-:Y:S02]  /*511e0*/  IADD3.X R89, PT, PT, RZ, RZ, RZ, P3, !PT ;  /* 0x000000ffff597210 */ /* 0x000fe40001ffe4ff */
[----:B------:R-:W-:Y:S01]  /*511f0*/  IADD3 R93, P1, PT, R93, R75, RZ ;  /* 0x0000004b5d5d7210 */ /* 0x000fe20007f3e0ff */
[----:B------:R-:W-:Y:S01]  /*51200*/  IMAD.X R61, RZ, RZ, RZ, P2 ;  /* 0x000000ffff3d7224 */ /* 0x000fe200010e06ff */
[----:B------:R-:W-:Y:S01]  /*51210*/  IADD3 R64, P2, PT, R58, R65, RZ ;  /* 0x000000413a407210 */ /* 0x000fe20007f5e0ff */
[----:B------:R-:W-:Y:S01]  /*51220*/  IMAD.WIDE.U32 R66, R87, R54, R66 ;  /* 0x0000003657427225 */ /* 0x000fe200078e0042 */
[----:B------:R-:W-:-:S02]  /*51230*/  IADD3.X R69, PT, PT, RZ, RZ, RZ, P0, !PT ;  /* 0x000000ffff457210 */ /* 0x000fc400007fe4ff */
[----:B------:R-:W-:Y:S01]  /*51240*/  IADD3.X R65, PT, PT, RZ, RZ, RZ, P2, !PT ;  /* 0x000000ffff417210 */ /* 0x000fe200017fe4ff */
        /* <DEDUP_REMOVED lines=12> */
[----:B------:R-:W-:Y:S01]  /*51310*/  IMAD.WIDE.U32 R58, R90, R57, R58 ;  /* 0x000000395a3a7225 */ /* 0x000fe200078e003a */
[----:B------:R-:W-:-:S03]  /*51320*/  IADD3 R75, P0, PT, R70, R75, RZ ;  /* 0x0000004b464b7210 */ /* 0x000fc60007f1e0ff */
[----:B------:R-:W-:-:S04]  /*51330*/  IMAD.WIDE.U32 R60, R87, R55, R60 ;  /* 0x00000037573c7225 */ /* 0x000fc800078e003c */
[----:B------:R-:W-:Y:S01]  /*51340*/  IMAD.WIDE.U32 R72, R71, R53, R66 ;  /* 0x0000003547487225 */ /* 0x000fe200078e0042 */
[----:B------:R-:W-:-:S03]  /*51350*/  MOV R66, R64 ;  /* 0x0000004000427202 */ /* 0x000fc60000000f00 */
[----:B------:R-:W-:Y:S01]  /*51360*/  IMAD R70, R64, R85, RZ ;  /* 0x0000005540467224 */ /* 0x000fe200078e02ff */
[----:B------:R-:W-:Y:S01]  /*51370*/  IADD3 R64, P4, PT, R58, R61, RZ ;  /* 0x0000003d3a407210 */ /* 0x000fe20007f9e0ff */
[----:B------:R-:W-:Y:S01]  /*51380*/  IMAD.X R74, RZ, RZ, RZ, P1 ;  /* 0x000000ffff4a7224 */ /* 0x000fe200008e06ff */
[----:B------:R-:W-:Y:S01]  /*51390*/  IADD3.X R61, PT, PT, RZ, RZ, RZ, P0, !PT ;  /* 0x000000ffff3d7210 */ /* 0x000fe200007fe4ff */
[----:B------:R-:W-:Y:S01]  /*513a0*/  IMAD.MOV.U32 R67, RZ, RZ, RZ ;  /* 0x000000ffff437224 */ /* 0x000fe200078e00ff */
        /* <DEDUP_REMOVED lines=9> */
[----:B------:R-:W-:Y:S01]  /*51440*/  IMAD.WIDE.U32 R60, R71, R54, R60 ;  /* 0x00000036473c7225 */ /* 0x000fe200078e003c */
[----:B------:R-:W-:-:S03]  /*51450*/  IADD3 R58, P1, PT, R65, R59, RZ ;  /* 0x0000003b413a7210 */ /* 0x000fc60007f3e0ff */
[----:B------:R-:W-:Y:S01]  /*51460*/  IMAD.WIDE.U32 R72, R63, R52, R72 ;  /* 0x000000343f487225 */ /* 0x000fe200078e0048 */
[----:B------:R-:W-:-:S03]  /*51470*/  IADD3.X R59, PT, PT, RZ, RZ, RZ, P1, !PT ;  /* 0x000000ffff3b7210 */ /* 0x000fc60000ffe4ff */
        /* <DEDUP_REMOVED lines=32> */
[----:B------:R-:W-:Y:S01]  /*51680*/  IMAD R116, R72, R85, RZ ;  /* 0x0000005548747224 */ /* 0x000fe200078e02ff */
        /* <DEDUP_REMOVED lines=21> */
[----:B------:R-:W-:Y:S02]  /*517e0*/  IADD3 R64, P0, PT, R64, R69, RZ ;  /* 0x0000004540407210 */ /* 0x000fe40007f1e0ff */
[----:B------:R-:W-:Y:S01]  /*517f0*/  IADD3.X R67, PT, PT, RZ, RZ, RZ, P1, !PT ;  /* 0x000000ffff437210 */ /* 0x000fe20000ffe4ff */
[----:B------:R-:W-:Y:S01]  /*51800*/  IMAD.WIDE.U32 R60, R63, R56, R60 ;  /* 0x000000383f3c7225 */ /* 0x000fe200078e003c */
[----:B------:R-:W-:Y:S02]  /*51810*/  IADD3 R59, P6, PT, R59, R71, RZ ;  /* 0x000000473b3b7210 */ /* 0x000fe40007fde0ff */
        /* <DEDUP_REMOVED lines=16> */
[----:B------:R-:W-:Y:S01]  /*51920*/  IMAD.WIDE.U32 R60, R70, R55, R60 ;  /* 0x00000037463c7225 */ /* 0x000fe200078e003c */
[----:B------:R-:W-:-:S03]  /*51930*/  MOV R69, R64 ;  /* 0x0000004000457202 */ /* 0x000fc60000000f00 */
[----:B------:R-:W-:Y:S01]  /*51940*/  IMAD.WIDE.U32 R66, R116, R53, R66 ;  /* 0x0000003574427225 */ /* 0x000fe200078e0042 */
[----:B------:R-:W-:Y:S02]  /*51950*/  IADD3 R62, P4, PT, R58, R61, RZ ;  /* 0x0000003d3a3e7210 */ /* 0x000fe40007f9e0ff */
[----:B------:R-:W-:Y:S01]  /*51960*/  IADD3 R61, P5, PT, R88, R63, RZ ;  /* 0x0000003f583d7210 */ /* 0x000fe20007fbe0ff */
[----:B------:R-:W-:Y:S01]  /*51970*/  IMAD.X R58, RZ, RZ, RZ, P2 ;  /* 0x000000ffff3a7224 */ /* 0x000fe200010e06ff */
[----:B------:R-:W-:Y:S01]  /*51980*/  IADD3 R60, P2, PT, R60, R67, RZ ;  /* 0x000000433c3c7210 */ /* 0x000fe20007f5e0ff */
[----:B------:R-:W-:Y:S01]  /*51990*/  IMAD.MOV.U32 R119, RZ, RZ, R66 ;  /* 0x000000ffff777224 */ /* 0x000fe200078e0042 */
[----:B------:R-:W-:Y:S02]  /*519a0*/  IADD3.X R63, PT, PT, RZ, RZ, RZ, P4, !PT ;  /* 0x000000ffff3f7210 */ /* 0x000fe400027fe4ff */
[----:B------:R-:W-:Y:S01]  /*519b0*/  IADD3 R67, P4, PT, R58, R61, RZ ;  /* 0x0000003d3a437210 */ /* 0x000fe20007f9e0ff */
        /* <DEDUP_REMOVED lines=10> */
[----:B------:R-:W-:Y:S01]  /*51a60*/  MOV R113, R62 ;  /* 0x0000003e00717202 */ /* 0x000fe20000000f00 */
[----:B------:R-:W-:Y:S01]  /*51a70*/  IMAD.X R59, RZ, RZ, RZ, P0 ;  /* 0x000000ffff3b7224 */ /* 0x000fe200000e06ff */
[----:B------:R-:W-:Y:S01]  /*51a80*/  IADD3 R63, P0, PT, R65, R72, RZ ;  /* 0x00000048413f7210 */ /* 0x000fe20007f1e0ff */
[----:B------:R-:W-:Y:S01]  /*51a90*/  IMAD.WIDE.U32 R70, R70, R57, R60 ;  /* 0x0000003946467225 */ /* 0x000fe200078e003c */
[----:B------:R-:W-:-:S03]  /*51aa0*/  IADD3.X R72, PT, PT, RZ, RZ, RZ, P3, !PT ;  /* 0x000000ffff487210 */ /* 0x000fc60001ffe4ff */
[----:B------:R-:W-:Y:S01]  /*51ab0*/  IMAD.WIDE.U32 R60, R116, R55, R58 ;  /* 0x00000037743c7225 */ /* 0x000fe200078e003a */
[----:B------:R-:W-:Y:S02]  /*51ac0*/  IADD3 R72, P3, PT, R72, R63, RZ ;  /* 0x0000003f48487210 */ /* 0x000fe40007f7e0ff */
[----:B------:R-:W-:Y:S01]  /*51ad0*/  IADD3.X R63, PT, PT, RZ, RZ, RZ, P5, !PT ;  /* 0x000000ffff3f7210 */ /* 0x000fe20002ffe4ff */
[----:B------:R-:W-:Y:S01]  /*51ae0*/  IMAD.X R59, RZ, RZ, RZ, P2 ;  /* 0x000000ffff3b7224 */ /* 0x000fe200010e06ff */
[----:B------:R-:W-:Y:S02]  /*51af0*/  IADD3 R58, P6, PT, R70, R61, RZ ;  /* 0x0000003d463a7210 */ /* 0x000fe40007fde0ff */
[----:B------:R-:W-:Y:S01]  /*51b00*/  IADD3 R88, PT, PT, R88, R89, R63 ;  /* 0x0000005958587210 */ /* 0x000fe20007ffe03f */
[----:B------:R-:W-:Y:S01]  /*51b10*/  IMAD.X R63, RZ, RZ, RZ, P1 ;  /* 0x000000ffff3f7224 */ /* 0x000fe200008e06ff */
[----:B------:R-:W-:Y:S02]  /*51b20*/  IADD3 R61, P2, PT, R59, R72, RZ ;  /* 0x000000483b3d7210 */ /* 0x000fe40007f5e0ff */
[----:B------:R-:W-:-:S02]  /*51b30*/  IADD3.X R59, PT, PT, RZ, RZ, RZ, P6, !PT ;  /* 0x000000ffff3b7210 */ /* 0x000fc400037fe4ff */
[----:B------:R-:W-:Y:S02]  /*51b40*/  IADD3 R71, P4, PT, R71, R61, RZ ;  /* 0x0000003d47477210 */ /* 0x000fe40007f9e0ff */
[----:B------:R-:W-:Y:S01]  /*51b50*/  IADD3.X R61, PT, PT, RZ, RZ, RZ, P0, !PT ;  /* 0x000000ffff3d7210 */ /* 0x000fe200007fe4ff */
[----:B------:R-:W-:Y:S01]  /*51b60*/  IMAD.WIDE.U32 R58, R116, R56, R58 ;  /* 0x00000038743a7225 */ /* 0x000fe200078e003a */
[----:B------:R-:W-:Y:S02]  /*51b70*/  IADD3.X R110, PT, PT, RZ, RZ, RZ, P4, !PT ;  /* 0x000000ffff6e7210 */ /* 0x000fe400027fe4ff */
[----:B------:R-:W-:Y:S01]  /*51b80*/  IADD3 R88, PT, PT, R61, R88, R63 ;  /* 0x000000583d587210 */ /* 0x000fe20007ffe03f */
[----:B------:R-:W-:Y:S01]  /*51b90*/  IMAD.X R61, RZ, RZ, RZ, P3 ;  /* 0x000000ffff3d7224 */ /* 0x000fe200018e06ff */
[----:B------:R-:W-:Y:S02]  /*51ba0*/  IADD3 R70, P0, PT, R59, R71, RZ ;  /* 0x000000473b467210 */ /* 0x000fe40007f1e0ff */
[----:B------:R-:W-:-:S02]  /*51bb0*/  IADD3.X R59, PT, PT, RZ, RZ, RZ, P2, !PT ;  /* 0x000000ffff3b7210 */ /* 0x000fc400017fe4ff */
[----:B------:R-:W-:Y:S01]  /*51bc0*/  MOV R111, R58 ;  /* 0x0000003a006f7202 */ /* 0x000fe20000000f00 */
[----:B------:R-:W-:Y:S01]  /*51bd0*/  IMAD.X R71, RZ, RZ, RZ, P0 ;  /* 0x000000ffff477224 */ /* 0x000fe200000e06ff */
[----:B------:R-:W-:Y:S01]  /*51be0*/  IADD3 R59, PT, PT, R59, R88, R61 ;  /* 0x000000583b3b7210 */ /* 0x000fe20007ffe03d */
[----:B------:R-:W-:Y:S02]  /*51bf0*/  IMAD.MOV.U32 R61, RZ, RZ, R68 ;  /* 0x000000ffff3d7224 */ /* 0x000fe400078e0044 */
[----:B------:R-:W-:-:S05]  /*51c00*/  IMAD.WIDE.U32 R116, R116, R57, R70 ;  /* 0x0000003974747225 */ /* 0x000fca00078e0046 */
        /* <DEDUP_REMOVED lines=29> */
.L_x_225:
[----:B------:R-:W-:Y:S01]  /*51de0*/  IMAD.IADD R61, R61, 0x1, -R50 ;  /* 0x000000013d3d7824 */ /* 0x000fe200078e0a32 */
[----:B------:R-:W-:Y:S01]  /*51df0*/  IADD3 R69, PT, PT, R69, -R51, RZ ;  /* 0x8000003345457210 */ /* 0x000fe20007ffe0ff */
[----:B------:R-:W-:Y:S01]  /*51e00*/  IMAD.IADD R119, R119, 0x1, -R52 ;  /* 0x0000000177777824 */ /* 0x000fe200078e0a34 */
[----:B------:R-:W-:Y:S01]  /*51e10*/  IADD3 R113, PT, PT, R113, -R53, RZ ;  /* 0x8000003571717210 */ /* 0x000fe20007ffe0ff */
[----:B------:R-:W-:Y:S01]  /*51e20*/  IMAD.IADD R117, R117, 0x1, -R54 ;  /* 0x0000000175757824 */ /* 0x000fe200078e0a36 */
[----:B------:R-:W-:Y:S01]  /*51e30*/  IADD3 R111, PT, PT, R111, -R55, RZ ;  /* 0x800000376f6f7210 */ /* 0x000fe20007ffe0ff */
[----:B------:R-:W-:Y:S01]  /*51e40*/  IMAD.IADD R116, R116, 0x1, -R56 ;  /* 0x0000000174747824 */ /* 0x000fe200078e0a38 */
[----:B------:R-:W-:-:S07]  /*51e50*/  IADD3 R110, PT, PT, R110, -R57, RZ ;  /* 0x800000396e6e7210 */ /* 0x000fce0007ffe0ff */
.L_x_226:
[----:B------:R-:W-:Y:S05]  /*51e60*/  BSYNC.RECONVERGENT B5 ;  /* 0x0000000000057941 */ /* 0x000fea0003800200 */
.L_x_224:
[----:B------:R-:W-:Y:S02]  /*51e70*/  HFMA2 R63, -RZ, RZ, 0, 0 ;  /* 0x00000000ff3f7431 */ /* 0x000fe400000001ff */
[----:B------:R-:W-:Y:S01]  /*51e80*/  IMAD.WIDE.U32 R90, R28, R28, RZ ;  /* 0x0000001c1c5a7225 */ /* 0x000fe200078e00ff */
[----:B------:R-:W-:-:S03]  /*51e90*/  MOV R65, RZ ;  /* 0x000000ff00417202 */ /* 0x000fc60000000f00 */
[----:B------:R-:W-:Y:S01]  /*51ea0*/  HFMA2 R59, -RZ, RZ, 0, 0 ;  /* 0x00000000ff3b7431 */ /* 0x000fe200000001ff */
[----:B------:R-:W-:Y:S01]  /*51eb0*/  MOV R87, RZ ;  /* 0x000000ff00577202 */ /* 0x000fe20000000f00 */
[----:B------:R-:W-:Y:S01]  /*51ec0*/  IMAD.MOV.U32 R62, RZ, RZ, R91 ;  /* 0x000000ffff3e7224 */ /* 0x000fe200078e005b */
[C---:B------:R-:W-:Y:S01]  /*51ed0*/  LOP3.LUT R58, R90.reuse, 0xfffffffd, RZ, 0xc0, !PT ;  /* 0xfffffffd5a3a7812 */ /* 0x040fe200078ec0ff */
[----:B------:R-:W-:Y:S01]  /*51ee0*/  IMAD R90, R90, R85, RZ ;  /* 0x000000555a5a7224 */ /* 0x000fe200078e02ff */
[----:B------:R-:W-:Y:S01]  /*51ef0*/  BSSY.RECONVERGENT B5, `(.L_x_227) ;  /* 0x00001db000057945 */ /* 0x000fe20003800200 */
[----:B------:R-:W-:-:S04]  /*51f00*/  IMAD.WIDE.U32 R62, R28, R84, R62 ;  /* 0x000000541c3e7225 */ /* 0x000fc800078e003e */
[----:B------:R-:W-:Y:S02]  /*51f10*/  IMAD.MOV.U32 R64, RZ, RZ, R63 ;  /* 0x000000ffff407224 */ /* 0x000fe400078e003f */
[----:B------:R-:W-:Y:S02]  /*51f20*/  IMAD.MOV.U32 R63, RZ, RZ, RZ ;  /* 0x000000ffff3f7224 */ /* 0x000fe400078e00ff */
[----:B------:R-:W-:-:S04]  /*51f30*/  IMAD.WIDE.U32 R64, R28, R83, R64 ;  /* 0x000000531c407225 */ /* 0x000fc800078e0040 */
[----:B------:R-:W-:-:S04]  /*51f40*/  IMAD.WIDE.U32 R62, R28, R84, R62 ;  /* 0x000000541c3e7225 */ /* 0x000fc800078e003e */
[----:B------:R-:W-:Y:S01]  /*51f50*/  IMAD.HI.U32 R59, R90, R50, R58 ;  /* 0x000000325a3b7227 */ /* 0x000fe200078e003a */
[----:B------:R-:W-:-:S03]  /*51f60*/  IADD3 R66, P0, PT, R64, R63, RZ ;  /* 0x0000003f40427210 */ /* 0x000fc60007f1e0ff */
[----:B------:R-:W-:Y:S02]  /*51f70*/  IMAD.MOV.U32 R63, RZ, RZ, RZ ;  /* 0x000000ffff3f7224 */ /* 0x000fe400078e00ff */
[----:B------:R-:W-:Y:S01]  /*51f80*/  IMAD.X R67, RZ, RZ, RZ, P0 ;  /* 0x000000ffff437224 */ /* 0x000fe200000e06ff */
[----:B------:R-:W-:Y:S02]  /*51f90*/  IADD3 R58, P0, PT, R62, R59, RZ ;  /* 0x0000003b3e3a7210 */ /* 0x000fe40007f1e0ff */
[----:B------:R-:W-:Y:S01]  /*51fa0*/  MOV R62, R65 ;  /* 0x00000041003e7202 */ /* 0x000fe20000000f00 */
[----:B------:R-:W-:Y:S01]  /*51fb0*/  IMAD.WIDE.U32 R66, R84, R84, R66 ;  /* 0x0000005454427225 */ /* 0x000fe200078e0042 */
[----:B------:R-:W-:-:S03]  /*51fc0*/  IADD3.X R59, PT, PT, RZ, RZ, RZ, P0, !PT ;  /* 0x000000ffff3b7210 */ /* 0x000fc600007fe4ff */
[----:B------:R-:W-:-:S04]  /*51fd0*/  IMAD.WIDE.U32 R62, R28, R82, R62 ;  /* 0x000000521c3e7225 */ /* 0x000fc800078e003e */
[----:B------:R-:W-:Y:S01]  /*51fe0*/  IMAD.WIDE.U32 R58, R90, R51, R58 ;  /* 0x000000335a3a7225 */ /* 0x000fe200078e003a */
[----:B------:R-:W-:Y:S02]  /*51ff0*/  IADD3 R64, P0, PT, R62, R67, RZ ;  /* 0x000000433e407210 */ /* 0x000fe40007f1e0ff */
[----:B------:R-:W-:Y:S01]  /*52000*/  MOV R67, RZ ;  /* 0x000000ff00437202 */ /* 0x000fe20000000f00 */
[----:B------:R-:W-:Y:S02]  /*52010*/  IMAD.MOV.U32 R62, RZ, RZ, R63 ;  /* 0x000000ffff3e7224 */ /* 0x000fe400078e003f */
[----:B------:R-:W-:Y:S02]  /*52020*/  HFMA2 R63, -RZ, RZ, 0, 0 ;  /* 0x00000000ff3f7431 */ /* 0x000fe400000001ff */
[----:B------:R-:W-:Y:S02]  /*52030*/  IMAD.X R65, RZ, RZ, RZ, P0 ;  /* 0x000000ffff417224 */ /* 0x000fe400000e06ff */
[----:B------:R-:W-:-:S04]  /*52040*/  IMAD.WIDE.U32 R66, R28, R83, R66 ;  /* 0x000000531c427225 */ /* 0x000fc800078e0042 */
[----:B------:R-:W-:Y:S01]  /*52050*/  IMAD R60, R58, R85, RZ ;  /* 0x000000553a3c7224 */ /* 0x000fe200078e02ff */
[----:B------:R-:W-:Y:S01]  /*52060*/  IADD3 R72, P2, PT, R66, R59, RZ ;  /* 0x0000003b42487210 */ /* 0x000fe20007f5e0ff */
[----:B------:R-:W-:-:S03]  /*52070*/  IMAD.WIDE.U32 R64, R84, R83, R64 ;  /* 0x0000005354407225 */ /* 0x000fc600078e0040 */
[----:B------:R-:W-:Y:S01]  /*52080*/  IADD3.X R73, PT, PT, RZ, RZ, RZ, P2, !PT ;  /* 0x000000ffff497210 */ /* 0x000fe200017fe4ff */
[----:B------:R-:W-:Y:S01]  /*52090*/  IMAD.WIDE.U32 R62, R28, R81, R62 ;  /* 0x000000511c3e7225 */ /* 0x000fe200078e003e */
[----:B------:R-:W-:-:S03]  /*520a0*/  IADD3 R64, P1, PT, R64, R67, RZ ;  /* 0x0000004340407210 */ /* 0x000fc60007f3e0ff */
[----:B------:R-:W-:Y:S02]  /*520b0*/  HFMA2 R67, -RZ, RZ, 0, 0 ;  /* 0x00000000ff437431 */ /* 0x000fe400000001ff */
[----:B------:R-:W-:Y:S02]  /*520c0*/  IMAD.MOV.U32 R59, RZ, RZ, RZ ;  /* 0x000000ffff3b7224 */ /* 0x000fe400078e00ff */
[----:B------:R-:W-:Y:S02]  /*520d0*/  IMAD.MOV.U32 R66, RZ, RZ, R63 ;  /* 0x000000ffff427224 */ /* 0x000fe400078e003f */
[----:B------:R-:W-:Y:S01]  /*520e0*/  IMAD.HI.U32 R71, R60, R50, R58 ;  /* 0x000000323c477227 */ /* 0x000fe200078e003a */
[----:B------:R-:W-:Y:S02]  /*520f0*/  IADD3 R58, P0, PT, R62, R65, RZ ;  /* 0x000000413e3a7210 */ /* 0x000fe40007f1e0ff */
[----:B------:R-:W-:Y:S01]  /*52100*/  IADD3.X R65, PT, PT, RZ, RZ, RZ, P1, !PT ;  /* 0x000000ffff417210 */ /* 0x000fe20000ffe4ff */
[----:B------:R-:W-:-:S04]  /*52110*/  IMAD.WIDE.U32 R66, R28, R80, R66 ;  /* 0x000000501c427225 */ /* 0x000fc800078e0042 */
[----:B------:R-:W-:Y:S02]  /*52120*/  IMAD.X R59, RZ, RZ, RZ, P0 ;  /* 0x000000ffff3b7224 */ /* 0x000fe400000e06ff */
[----:B------:R-:W-:-:S04]  /*52130*/  IMAD.WIDE.U32 R64, R84, R83, R64 ;  /* 0x0000005354407225 */ /* 0x000fc800078e0040 */
[----:B------:R-:W-:-:S04]  /*52140*/  IMAD.WIDE.U32 R58, R84, R82, R58 ;  /* 0x00000052543a7225 */ /* 0x000fc800078e003a */
[----:B------:R-:W-:Y:S01]  /*52150*/  IMAD.WIDE.U32 R72, R90, R52, R72 ;  /* 0x000000345a487225 */ /* 0x000fe200078e0048 */
[----:B------:R-:W-:-:S03]  /*52160*/  IADD3 R58, P1, PT, R58, R65, RZ ;  /* 0x000000413a3a7210 */ /* 0x000fc60007f3e0ff */
[----:B------:R-:W-:Y:S01]  /*52170*/  HFMA2 R65, -RZ, RZ, 0, 0 ;  /* 0x00000000ff417431 */ /* 0x000fe200000001ff */
[----:B------:R-:W-:Y:S01]  /*52180*/  IADD3 R62, P0, PT, R66, R59, RZ ;  /* 0x0000003b423e7210 */ /* 0x000fe20007f1e0ff */
[----:B------:R-:W-:Y:S01]  /*52190*/  IMAD.MOV.U32 R66, RZ, RZ, R67 ;  /* 0x000000ffff427224 */ /* 0x000fe200078e0043 */
[----:B------:R-:W-:Y:S02]  /*521a0*/  MOV R67, RZ ;  /* 0x000000ff00437202 */ /* 0x000fe40000000f00 */
        /* <DEDUP_REMOVED lines=14> */
[----:B------:R-:W-:Y:S01]  /*52290*/  IADD3.X R75, PT, PT, RZ, RZ, RZ, P0, !PT ;  /* 0x000000ffff4b7210 */ /* 0x000fe200007fe4ff */
[----:B------:R-:W-:Y:S01]  /*522a0*/  IMAD.WIDE.U32 R70, R60, R51, R70 ;  /* 0x000000333c467225 */ /* 0x000fe200078e0046 */
[----:B------:R-:W-:-:S03]  /*522b0*/  IADD3 R62, P1, PT, R62, R59, RZ ;  /* 0x0000003b3e3e7210 */ /* 0x000fc60007f3e0ff */
[----:B------:R-:W-:Y:S02]  /*522c0*/  HFMA2 R67, -RZ, RZ, 0, 0 ;  /* 0x00000000ff437431 */ /* 0x000fe400000001ff */
[----:B------:R-:W-:Y:S01]  /*522d0*/  IMAD.WIDE.U32 R64, R28, R78, R64 ;  /* 0x0000004e1c407225 */ /* 0x000fe200078e0040 */
[----:B------:R-:W-:-:S03]  /*522e0*/  IADD3.X R63, PT, PT, RZ, RZ, RZ, P1, !PT ;  /* 0x000000ffff3f7210 */ /* 0x000fc60000ffe4ff */
[----:B------:R-:W-:-:S04]  /*522f0*/  IMAD.WIDE.U32 R74, R84, R80, R74 ;  /* 0x00000050544a7225 */ /* 0x000fc800078e004a */
[----:B------:R-:W-:Y:S01]  /*52300*/  IMAD.X R59, RZ, RZ, RZ, P2 ;  /* 0x000000ffff3b7224 */ /* 0x000fe200010e06ff */
        /* <DEDUP_REMOVED lines=8> */
[----:B------:R-:W-:Y:S02]  /*52390*/  IMAD.MOV.U32 R66, RZ, RZ, R58 ;  /* 0x000000ffff427224 */ /* 0x000fe400078e003a */
[----:B------:R-:W-:Y:S01]  /*523a0*/  IMAD.X R89, RZ, RZ, RZ, P0 ;  /* 0x000000ffff597224 */ /* 0x000fe200000e06ff */
[----:B------:R-:W-:Y:S01]  /*523b0*/  IADD3 R58, P0, PT, R74, R63, RZ ;  /* 0x0000003f4a3a7210 */ /* 0x000fe20007f1e0ff */
[----:B------:R-:W-:Y:S01]  /*523c0*/  IMAD.WIDE.U32 R66, R28, R81, R66 ;  /* 0x000000511c427225 */ /* 0x000fe200078e0042 */
[----:B------:R-:W-:Y:S02]  /*523d0*/  IADD3.X R71, PT, PT, RZ, RZ, RZ, P2, !PT ;  /* 0x000000ffff477210 */ /* 0x000fe400017fe4ff */
[----:B------:R-:W-:Y:S01]  /*523e0*/  IADD3.X R63, PT, PT, RZ, RZ, RZ, P1, !PT ;  /* 0x000000ffff3f7210 */ /* 0x000fe20000ffe4ff */
        /* <DEDUP_REMOVED lines=10> */
[----:B------:R-:W-:Y:S02]  /*52490*/  IADD3 R58, P2, PT, R58, R63, RZ ;  /* 0x0000003f3a3a7210 */ /* 0x000fe40007f5e0ff */
[----:B------:R-:W-:Y:S01]  /*524a0*/  IADD3 R66, P0, PT, R65, R89, RZ ;  /* 0x0000005941427210 */ /* 0x000fe20007f1e0ff */
[----:B------:R-:W-:Y:S01]  /*524b0*/  IMAD.WIDE.U32 R72, R90, R54, R72 ;  /* 0x000000365a487225 */ /* 0x000fe200078e0048 */
[----:B------:R-:W-:Y:S02]  /*524c0*/  IADD3.X R65, PT, PT, RZ, RZ, RZ, P1, !PT ;  /* 0x000000ffff417210 */ /* 0x000fe40000ffe4ff */
[----:B------:R-:W-:Y:S01]  /*524d0*/  IADD3 R88, P1, PT, R88, R59, RZ ;  /* 0x0000003b58587210 */ /* 0x000fe20007f3e0ff */
[----:B------:R-:W-:Y:S01]  /*524e0*/  IMAD.X R59, RZ, RZ, RZ, P2 ;  /* 0x000000ffff3b7224 */ /* 0x000fe200010e06ff */
[----:B------:R-:W-:Y:S01]  /*524f0*/  IADD3.X R63, PT, PT, RZ, RZ, RZ, P3, !PT ;  /* 0x000000ffff3f7210 */ /* 0x000fe20001ffe4ff */
[----:B------:R-:W-:Y:S01]  /*52500*/  IMAD.X R67, RZ, RZ, RZ, P0 ;  /* 0x000000ffff437224 */ /* 0x000fe200000e06ff */
[----:B------:R-:W-:Y:S01]  /*52510*/  IADD3.X R89, PT, PT, RZ, RZ, RZ, P1, !PT ;  /* 0x000000ffff597210 */ /* 0x000fe20000ffe4ff */
        /* <DEDUP_REMOVED lines=8> */
[----:B------:R-:W-:Y:S02]  /*525a0*/  IADD3 R88, P1, PT, R88, R59, RZ ;  /* 0x0000003b58587210 */ /* 0x000fe40007f3e0ff */
[----:B------:R-:W-:Y:S01]  /*525b0*/  IADD3.X R59, PT, PT, RZ, RZ, RZ, P2, !PT ;  /* 0x000000ffff3b7210 */ /* 0x000fe200017fe4ff */
[----:B------:R-:W-:Y:S01]  /*525c0*/  IMAD.WIDE.U32 R62, R28, R80, R62 ;  /* 0x000000501c3e7225 */ /* 0x000fe200078e003e */
[----:B------:R-:W-:-:S03]  /*525d0*/  IADD3 R74, P0, PT, R66, R89, RZ ;  /* 0x00000059424a7210 */ /* 0x000fc60007f1e0ff */
[----:B------:R-:W-:Y:S01]  /*525e0*/  IMAD.X R89, RZ, RZ, RZ, P1 ;  /* 0x000000ffff597224 */ /* 0x000fe200008e06ff */
[----:B------:R-:W-:Y:S01]  /*525f0*/  IADD3 R72, P3, PT, R62, R73, RZ ;  /* 0x000000493e487210 */ /* 0x000fe20007f7e0ff */
[----:B------:R-:W-:-:S04]  /*52600*/  IMAD.WIDE.U32 R64, R68, R51, R64 ;  /* 0x0000003344407225 */ /* 0x000fc800078e0040 */
[----:B------:R-:W-:-:S04]  /*52610*/  IMAD.WIDE.U32 R70, R60, R53, R70 ;  /* 0x000000353c467225 */ /* 0x000fc800078e0046 */
[----:B------:R-:W-:Y:S02]  /*52620*/  IMAD.X R75, RZ, RZ, RZ, P0 ;  /* 0x000000ffff4b7224 */ /* 0x000fe400000e06ff */
[----:B------:R-:W-:-:S04]  /*52630*/  IMAD.WIDE.U32 R88, R82, R81, R88 ;  /* 0x0000005152587225 */ /* 0x000fc800078e0058 */
[----:B------:R-:W-:-:S04]  /*52640*/  IMAD.WIDE.U32 R58, R83, R81, R58 ;  /* 0x00000051533a7225 */ /* 0x000fc800078e003a */
[----:B------:R-:W-:Y:S01]  /*52650*/  IMAD R92, R64, R85, RZ ;  /* 0x00000055405c7224 */ /* 0x000fe200078e02ff */
[----:B------:R-:W-:Y:S01]  /*52660*/  IADD3 R88, P2, PT, R88, R59, RZ ;  /* 0x0000003b58587210 */ /* 0x000fe20007f5e0ff */
[----:B------:R-:W-:Y:S01]  /*52670*/  IMAD.MOV.U32 R86, RZ, RZ, R64 ;  /* 0x000000ffff567224 */ /* 0x000fe200078e0040 */
[----:B------:R-:W-:Y:S01]  /*52680*/  IADD3 R64, P1, PT, R70, R65, RZ ;  /* 0x0000004146407210 */ /* 0x000fe20007f3e0ff */
[----:B------:R-:W-:-:S03]  /*52690*/  IMAD.WIDE.U32 R74, R83, R79, R74 ;  /* 0x0000004f534a7225 */ /* 0x000fc600078e004a */
[----:B------:R-:W-:Y:S01]  /*526a0*/  IADD3.X R65, PT, PT, RZ, RZ, RZ, P1, !PT ;  /* 0x000000ffff417210 */ /* 0x000fe20000ffe4ff */
[----:B------:R-:W-:Y:S01]  /*526b0*/  IMAD.X R73, RZ, RZ, RZ, P3 ;  /* 0x000000ffff497224 */ /* 0x000fe200018e06ff */
[----:B------:R-:W-:Y:S01]  /*526c0*/  IADD3 R58, P3, PT, R58, R63, RZ ;  /* 0x0000003f3a3a7210 */ /* 0x000fe20007f7e0ff */
[----:B------:R-:W-:Y:S01]  /*526d0*/  IMAD.HI.U32 R86, R92, R50, R86 ;  /* 0x000000325c567227 */ /* 0x000fe200078e0056 */
[----:B------:R-:W-:Y:S02]  /*526e0*/  IADD3 R74, P1, PT, R74, R89, RZ ;  /* 0x000000594a4a7210 */ /* 0x000fe40007f3e0ff */
[----:B------:R-:W-:Y:S01]  /*526f0*/  IADD3.X R59, PT, PT, RZ, RZ, RZ, P3, !PT ;  /* 0x000000ffff3b7210 */ /* 0x000fe20001ffe4ff */
        /* <DEDUP_REMOVED lines=12> */
[----:B------:R-:W-:Y:S01]  /*527c0*/  IMAD.WIDE.U32 R74, R82, R80, R74 ;  /* 0x00000050524a7225 */ /* 0x000fe200078e004a */
[----:B------:R-:W-:-:S03]  /*527d0*/  IADD3.X R67, PT, PT, RZ, RZ, RZ, P3, !PT ;  /* 0x000000ffff437210 */ /* 0x000fc60001ffe4ff */
[----:B------:R-:W-:Y:S01]  /*527e0*/  IMAD.MOV.U32 R59, RZ, RZ, RZ ;  /* 0x000000ffff3b7224 */ /* 0x000fe200078e00ff */
[----:B------:R-:W-:Y:S01]  /*527f0*/  IADD3 R86, P0, PT, R62, R75, RZ ;  /* 0x0000004b3e567210 */ /* 0x000fe20007f1e0ff */
[----:B------:R-:W-:Y:S01]  /*52800*/  IMAD.X R71, RZ, RZ, RZ, P4 ;  /* 0x000000ffff477224 */ /* 0x000fe200020e06ff */
[----:B------:R-:W-:Y:S01]  /*52810*/  IADD3 R74, P1, PT, R74, R89, RZ ;  /* 0x000000594a4a7210 */ /* 0x000fe20007f3e0ff */
[----:B------:R-:W-:Y:S01]  /*52820*/  IMAD.WIDE.U32 R58, R28, R79, R58 ;  /* 0x0000004f1c3a7225 */ /* 0x000fe200078e003a */
[----:B------:R-:W-:-:S03]  /*52830*/  IADD3.X R87, PT, PT, RZ, RZ, RZ, P0, !PT ;  /* 0x000000ffff577210 */ /* 0x000fc600007fe4ff */
[----:B------:R-:W-:Y:S02]  /*52840*/  HFMA2 R89, -RZ, RZ, 0, 0 ;  /* 0x00000000ff597431 */ /* 0x000fe400000001ff */
        /* <DEDUP_REMOVED lines=20> */
[----:B------:R-:W-:Y:S02]  /*52990*/  IMAD.X R59, RZ, RZ, RZ, P1 ;  /* 0x000000ffff3b7224 */ /* 0x000fe400008e06ff */
[----:B------:R-:W-:-:S04]  /*529a0*/  IMAD.WIDE.U32 R74, R82, R80, R74 ;  /* 0x00000050524a7225 */ /* 0x000fc800078e004a */
[----:B------:R-:W-:-:S04]  /*529b0*/  IMAD.WIDE.U32 R72, R84, R79, R72 ;  /* 0x0000004f54487225 */ /* 0x000fc800078e0048 */
[----:B------:R-:W-:Y:S02]  /*529c0*/  IMAD R91, R66, R85, RZ ;  /* 0x00000055425b7224 */ /* 0x000fe400078e02ff */
[----:B------:R-:W-:Y:S02]  /*529d0*/  IMAD.MOV.U32 R88, RZ, RZ, R66 ;  /* 0x000000ffff587224 */ /* 0x000fe400078e0042 */
[----:B------:R-:W-:-:S04]  /*529e0*/  IMAD.WIDE.U32 R58, R82, R78, R58 ;  /* 0x0000004e523a7225 */ /* 0x000fc800078e003a */
[----:B------:R-:W-:-:S04]  /*529f0*/  IMAD.WIDE.U32 R86, R81, R80, R86 ;  /* 0x0000005051567225 */ /* 0x000fc800078e0056 */
[----:B------:R-:W-:Y:S01]  /*52a00*/  IMAD.X R71, RZ, RZ, RZ, P0 ;  /* 0x000000ffff477224 */ /* 0x000fe200000e06ff */
[----:B------:R-:W-:Y:S01]  /*52a10*/  IADD3 R74, P0, PT, R74, R73, RZ ;  /* 0x000000494a4a7210 */ /* 0x000fe20007f1e0ff */
[----:B------:R-:W-:Y:S01]  /*52a20*/  IMAD.MOV.U32 R73, RZ, RZ, RZ ;  /* 0x000000ffff497224 */ /* 0x000fe200078e00ff */
[----:B------:R-:W-:Y:S01]  /*52a30*/  IADD3 R86, P2, PT, R86, R75, RZ ;  /* 0x0000004b56567210 */ /* 0x000fe20007f5e0ff */
        /* <DEDUP_REMOVED lines=35> */
[----:B------:R-:W-:Y:S02]  /*52c70*/  IADD3 R86, P1, PT, R86, R73, RZ ;  /* 0x0000004956567210 */ /* 0x000fe40007f3e0ff */
[----:B------:R-:W-:Y:S01]  /*52c80*/  IADD3 R73, P2, PT, R72, R65, RZ ;  /* 0x0000004148497210 */ /* 0x000fe20007f5e0ff */
[----:B------:R-:W-:Y:S01]  /*52c90*/  IMAD.WIDE.U32 R70, R81, R78, R70 ;  /* 0x0000004e51467225 */ /* 0x000fe200078e0046 */
[----:B------:R-:W-:-:S03]  /*52ca0*/  IADD3.X R87, PT, PT, RZ, RZ, RZ, P1, !PT ;  /* 0x000000ffff577210 */ /* 0x000fc60000ffe4ff */
[----:B------:R-:W-:Y:S01]  /*52cb0*/  IMAD.X R59, RZ, RZ, RZ, P0 ;  /* 0x000000ffff3b7224 */ /* 0x000fe200000e06ff */
[----:B------:R-:W-:Y:S01]  /*52cc0*/  IADD3 R74, P0, PT, R62, R67, RZ ;  /* 0x000000433e4a7210 */ /* 0x000fe20007f1e0ff */
[----:B------:R-:W-:Y:S01]  /*52cd0*/  IMAD.WIDE.U32 R94, R60, R56, R94 ;  /* 0x000000383c5e7225 */ /* 0x000fe200078e005e */
[----:B------:R-:W-:Y:S02]  /*52ce0*/  IADD3 R64, P3, PT, R70, R89, RZ ;  /* 0x0000005946407210 */ /* 0x000fe40007f7e0ff */
[----:B------:R-:W-:Y:S01]  /*52cf0*/  MOV R67, RZ ;  /* 0x000000ff00437202 */ /* 0x000fe20000000f00 */
        /* <DEDUP_REMOVED lines=9> */
[----:B------:R-:W-:-:S04]  /*52d90*/  IMAD.WIDE.U32 R74, R92, R53, R74 ;  /* 0x000000355c4a7225 */ /* 0x000fc800078e004a */
[----:B------:R-:W-:-:S04]  /*52da0*/  IMAD.WIDE.U32 R64, R80, R79, R64 ;  /* 0x0000004f50407225 */ /* 0x000fc800078e0040 */
[----:B------:R-:W-:Y:S01]  /*52db0*/  IMAD.X R63, RZ, RZ, RZ, P3 ;  /* 0x000000ffff3f7224 */ /* 0x000fe200018e06ff */
[----:B------:R-:W-:Y:S01]  /*52dc0*/  IADD3 R64, P5, PT, R64, R89, RZ ;  /* 0x0000005940407210 */ /* 0x000fe20007fbe0ff */
[----:B------:R-:W-:Y:S01]  /*52dd0*/  IMAD R90, R58, R85, RZ ;  /* 0x000000553a5a7224 */ /* 0x000fe200078e02ff */
[----:B------:R-:W-:Y:S01]  /*52de0*/  IADD3.X R89, PT, PT, RZ, RZ, RZ, P1, !PT ;  /* 0x000000ffff597210 */ /* 0x000fe20000ffe4ff */
[----:B------:R-:W-:Y:S01]  /*52df0*/  IMAD.MOV.U32 R66, RZ, RZ, R58 ;  /* 0x000000ffff427224 */ /* 0x000fe200078e003a */
        /* <DEDUP_REMOVED lines=9> */
[----:B------:R-:W-:Y:S01]  /*52e90*/  IMAD.WIDE.U32 R88, R82, R78, R88 ;  /* 0x0000004e52587225 */ /* 0x000fe200078e0058 */
[----:B------:R-:W-:Y:S02]  /*52ea0*/  IADD3 R62, P4, PT, R94, R63, RZ ;  /* 0x0000003f5e3e7210 */ /* 0x000fe40007f9e0ff */
[----:B------:R-:W-:Y:S01]  /*52eb0*/  IADD3.X R63, PT, PT, RZ, RZ, RZ, P2, !PT ;  /* 0x000000ffff3f7210 */ /* 0x000fe200017fe4ff */
[----:B------:R-:W-:-:S04]  /*52ec0*/  IMAD.HI.U32 R66, R90, R50, R66 ;  /* 0x000000325a427227 */ /* 0x000fc800078e0042 */
        /* <DEDUP_REMOVED lines=8> */
[C---:B------:R-:W-:Y:S01]  /*52f50*/  IMAD.WIDE.U32 R64, R80.reuse, R79, R64 ;  /* 0x0000004f50407225 */ /* 0x040fe200078e0040 */
[----:B------:R-:W-:Y:S02]  /*52f60*/  IADD3 R73, P4, PT, R73, R60, RZ ;  /* 0x0000003c49497210 */ /* 0x000fe40007f9e0ff */
[----:B------:R-:W-:Y:S01]  /*52f70*/  IADD3.X R67, PT, PT, RZ, RZ, RZ, P2, !PT ;  /* 0x000000ffff437210 */ /* 0x000fe200017fe4ff */
[----:B------:R-:W-:Y:S01]  /*52f80*/  IMAD.WIDE.U32 R70, R80, R78, R70 ;  /* 0x0000004e50467225 */ /* 0x000fe200078e0046 */
[----:B------:R-:W-:-:S03]  /*52f90*/  IADD3 R88, P1, PT, R64, R89, RZ ;  /* 0x0000005940587210 */ /* 0x000fc60007f3e0ff */
[----:B------:R-:W-:Y:S01]  /*52fa0*/  IMAD.WIDE.U32 R62, R68, R56, R62 ;  /* 0x00000038443e7225 */ /* 0x000fe200078e003e */
[----:B------:R-:W-:-:S03]  /*52fb0*/  IADD3.X R89, PT, PT, RZ, RZ, RZ, P1, !PT ;  /* 0x000000ffff597210 */ /* 0x000fc60000ffe4ff */
[----:B------:R-:W-:Y:S01]  /*52fc0*/  IMAD.X R75, RZ, RZ, RZ, P3 ;  /* 0x000000ffff4b7224 */ /* 0x000fe200018e06ff */
[----:B------:R-:W-:Y:S01]  /*52fd0*/  IADD3 R64, P3, PT, R70, R65, RZ ;  /* 0x0000004146407210 */ /* 0x000fe20007f7e0ff */
[----:B------:R-:W-:Y:S01]  /*52fe0*/  IMAD.WIDE.U32 R66, R90, R51, R66 ;  /* 0x000000335a427225 */ /* 0x000fe200078e0042 */
[----:B------:R-:W-:-:S03]  /*52ff0*/  IADD3 R70, P5, PT, R63, R95, RZ ;  /* 0x0000005f3f467210 */ /* 0x000fc60007fbe0ff */
[----:B------:R-:W-:Y:S02]  /*53000*/  HFMA2 R63, -RZ, RZ, 0, 0 ;  /* 0x00000000ff3f7431 */ /* 0x000fe400000001ff */
[----:B------:R-:W-:-:S04]  /*53010*/  IMAD.WIDE.U32 R74, R92, R54, R74 ;  /* 0x000000365c4a7225 */ /* 0x000fc800078e004a */
[----:B------:R-:W-:Y:S01]  /*53020*/  IMAD.X R65, RZ, RZ, RZ, P3 ;  /* 0x000000ffff417224 */ /* 0x000fe200018e06ff */
[----:B------:R-:W-:Y:S01]  /*53030*/  IADD3 R58, P2, PT, R74, R59, RZ ;  /* 0x0000003b4a3a7210 */ /* 0x000fe20007f5e0ff */
[----:B------:R-:W-:Y:S01]  /*53040*/  IMAD R60, R66, R85, RZ ;  /* 0x00000055423c7224 */ /* 0x000fe200078e02ff */
[----:B------:R-:W-:Y:S01]  /*53050*/  IADD3 R74, P3, PT, R62, R75, RZ ;  /* 0x0000004b3e4a7210 */ /* 0x000fe20007f7e0ff */
[----:B------:R-:W-:Y:S01]  /*53060*/  IMAD.MOV.U32 R62, RZ, RZ, R66 ;  /* 0x000000ffff3e7224 */ /* 0x000fe200078e0042 */
[----:B------:R-:W-:Y:S01]  /*53070*/  IADD3.X R66, PT, PT, RZ, RZ, RZ, P4, !PT ;  /* 0x000000ffff427210 */ /* 0x000fe200027fe4ff */
[----:B------:R-:W-:Y:S01]  /*53080*/  IMAD.WIDE.U32 R64, R79, R79, R64 ;  /* 0x0000004f4f407225 */ /* 0x000fe200078e0040 */
[----:B------:R-:W-:-:S03]  /*53090*/  IADD3.X R75, PT, PT, RZ, RZ, RZ, P3, !PT ;  /* 0x000000ffff4b7210 */ /* 0x000fc60001ffe4ff */
[----:B------:R-:W-:Y:S01]  /*530a0*/  IMAD.HI.U32 R72, R60, R50, R62 ;  /* 0x000000323c487227 */ /* 0x000fe200078e003e */
[----:B------:R-:W-:-:S03]  /*530b0*/  IADD3 R62, P1, PT, R71, R65, RZ ;  /* 0x00000041473e7210 */ /* 0x000fc60007f3e0ff */
[----:B------:R-:W-:-:S04]  /*530c0*/  IMAD.WIDE.U32 R88, R81, R78, R88 ;  /* 0x0000004e51587225 */ /* 0x000fc800078e0058 */
        /* <DEDUP_REMOVED lines=14> */
[-C--:B------:R-:W-:Y:S01]  /*531b0*/  IMAD.WIDE.U32 R62, R79, R78.reuse, R62 ;  /* 0x0000004e4f3e7225 */ /* 0x080fe200078e003e */
[----:B------:R-:W-:Y:S02]  /*531c0*/  IADD3.X R59, PT, PT, RZ, RZ, RZ, P4, !PT ;  /* 0x000000ffff3b7210 */ /* 0x000fe400027fe4ff */
[----:B------:R-:W-:Y:S01]  /*531d0*/  IADD3 R58, P4, PT, R58, R67, RZ ;  /* 0x000000433a3a7210 */ /* 0x000fe20007f9e0ff */
[----:B------:R-:W-:Y:S01]  /*531e0*/  IMAD.WIDE.U32 R64, R80, R78, R64 ;  /* 0x0000004e50407225 */ /* 0x000fe200078e0040 */
[----:B------:R-:W-:-:S03]  /*531f0*/  IADD3.X R71, PT, PT, RZ, RZ, RZ, P2, !PT ;  /* 0x000000ffff477210 */ /* 0x000fc600017fe4ff */
        /* <DEDUP_REMOVED lines=22> */
[----:B------:R-:W-:Y:S01]  /*53360*/  IADD3.X R71, PT, PT, RZ, RZ, RZ, P3, !PT ;  /* 0x000000ffff477210 */ /* 0x000fe20001ffe4ff */
[----:B------:R-:W-:Y:S01]  /*53370*/  IMAD.WIDE.U32 R64, R79, R78, R64 ;  /* 0x0000004e4f407225 */ /* 0x000fe200078e0040 */
[----:B------:R-:W-:-:S03]  /*53380*/  IADD3.X R59, PT, PT, RZ, RZ, RZ, P6, !PT ;  /* 0x000000ffff3b7210 */ /* 0x000fc600037fe4ff */
[----:B------:R-:W-:Y:S01]  /*53390*/  IMAD.WIDE.U32 R70, R91, R55, R70 ;  /* 0x000000375b467225 */ /* 0x000fe200078e0046 */
[----:B------:R-:W-:Y:S02]  /*533a0*/  IADD3 R72, P3, PT, R64, R87, RZ ;  /* 0x0000005740487210 */ /* 0x000fe40007f7e0ff */
        /* <DEDUP_REMOVED lines=9> */
[----:B------:R-:W-:Y:S01]  /*53440*/  IADD3 R67, P1, PT, R67, R73, RZ ;  /* 0x0000004943437210 */ /* 0x000fe20007f3e0ff */
[----:B------:R-:W-:Y:S01]  /*53450*/  IMAD.WIDE.U32 R64, R91, R56, R64 ;  /* 0x000000385b407225 */ /* 0x000fe200078e0040 */
[----:B------:R-:W-:-:S03]  /*53460*/  IADD3.X R75, PT, PT, RZ, RZ, RZ, P6, !PT ;  /* 0x000000ffff4b7210 */ /* 0x000fc600037fe4ff */
[----:B------:R-:W-:-:S04]  /*53470*/  IMAD.WIDE.U32 R70, R90, R54, R70 ;  /* 0x000000365a467225 */ /* 0x000fc800078e0046 */
[----:B------:R-:W-:Y:S01]  /*53480*/  IMAD.MOV.U32 R59, RZ, RZ, RZ ;  /* 0x000000ffff3b7224 */ /* 0x000fe200078e00ff */
[----:B------:R-:W-:Y:S01]  /*53490*/  IADD3 R64, P5, PT, R64, R71, RZ ;  /* 0x0000004740407210 */ /* 0x000fe20007fbe0ff */
[----:B------:R-:W-:Y:S01]  /*534a0*/  IMAD.X R87, RZ, RZ, RZ, P4 ;  /* 0x000000ffff577224 */ /* 0x000fe200020e06ff */
[----:B------:R-:W-:Y:S01]  /*534b0*/  IADD3 R66, P4, PT, R65, R67, RZ ;  /* 0x0000004341427210 */ /* 0x000fe20007f9e0ff */
[----:B------:R-:W-:-:S03]  /*534c0*/  IMAD.WIDE.U32 R74, R60, R52, R74 ;  /* 0x000000343c4a7225 */ /* 0x000fc600078e004a */
[----:B------:R-:W-:Y:S01]  /*534d0*/  IADD3.X R67, PT, PT, RZ, RZ, RZ, P4, !PT ;  /* 0x000000ffff437210 */ /* 0x000fe200027fe4ff */
[----:B------:R-:W-:Y:S01]  /*534e0*/  IMAD.HI.U32 R59, R86, R50, R58 ;  /* 0x00000032563b7227 */ /* 0x000fe200078e003a */
[----:B------:R-:W-:Y:S02]  /*534f0*/  IADD3 R70, P6, PT, R70, R75, RZ ;  /* 0x0000004b46467210 */ /* 0x000fe40007fde0ff */
        /* <DEDUP_REMOVED lines=46> */
[----:B------:R-:W-:Y:S02]  /*537e0*/  IADD3.X R75, PT, PT, RZ, RZ, RZ, P6, !PT ;  /* 0x000000ffff4b7210 */ /* 0x000fe400037fe4ff */
[----:B------:R-:W-:-:S02]  /*537f0*/  IADD3 R73, P4, PT, R73, R58, RZ ;  /* 0x0000003a49497210 */ /* 0x000fc40007f9e0ff */
        /* <DEDUP_REMOVED lines=10> */
[----:B------:R-:W-:Y:S01]  /*538a0*/  IMAD.MOV.U32 R73, RZ, RZ, R70 ;  /* 0x000000ffff497224 */ /* 0x000fe200078e0046 */
[----:B------:R-:W-:Y:S01]  /*538b0*/  IADD3.X R115, PT, PT, RZ, RZ, RZ, P0, !PT ;  /* 0x000000ffff737210 */ /* 0x000fe200007fe4ff */
[----:B------:R-:W-:Y:S01]  /*538c0*/  IMAD.WIDE.U32 R74, R60, R57, R74 ;  /* 0x000000393c4a7225 */ /* 0x000fe200078e004a */
[----:B------:R-:W-:-:S02]  /*538d0*/  IADD3 R59, P0, PT, R59, R62, RZ ;  /* 0x0000003e3b3b7210 */ /* 0x000fc40007f1e0ff */
[----:B------:R-:W-:Y:S01]  /*538e0*/  IADD3.X R62, PT, PT, RZ, RZ, RZ, P4, !PT ;  /* 0x000000ffff3e7210 */ /* 0x000fe200027fe4ff */
[----:B------:R-:W-:-:S04]  /*538f0*/  IMAD.WIDE.U32 R114, R86, R55, R114 ;  /* 0x0000003756727225 */ /* 0x000fc800078e0072 */
[----:B------:R-:W-:Y:S01]  /*53900*/  IMAD.X R60, RZ, RZ, RZ, P2 ;  /* 0x000000ffff3c7224 */ /* 0x000fe200010e06ff */
[----:B------:R-:W-:Y:S01]  /*53910*/  IADD3 R58, P6, PT, R74, R115, RZ ;  /* 0x000000734a3a7210 */ /* 0x000fe20007fde0ff */
[----:B------:R-:W-:-:S03]  /*53920*/  IMAD.MOV.U32 R107, RZ, RZ, R64 ;  /* 0x000000ffff6b7224 */ /* 0x000fc600078e0040 */
[----:B------:R-:W-:Y:S01]  /*53930*/  IADD3 R60, P2, PT, R60, R59, RZ ;  /* 0x0000003b3c3c7210 */ /* 0x000fe20007f5e0ff */
[----:B------:R-:W-:-:S03]  /*53940*/  IMAD.X R59, RZ, RZ, RZ, P6 ;  /* 0x000000ffff3b7224 */ /* 0x000fc600030e06ff */
[----:B------:R-:W-:Y:S02]  /*53950*/  IADD3 R65, P3, PT, R65, R60, RZ ;  /* 0x0000003c41417210 */ /* 0x000fe40007f7e0ff */
[----:B------:R-:W-:Y:S01]  /*53960*/  IADD3 R60, PT, PT, R62, R63, R67 ;  /* 0x0000003f3e3c7210 */ /* 0x000fe20007ffe043 */
[----:B------:R-:W-:Y:S01]  /*53970*/  IMAD.WIDE.U32 R62, R86, R56, R58 ;  /* 0x00000038563e7225 */ /* 0x000fe200078e003a */
[----:B------:R-:W-:Y:S02]  /*53980*/  IADD3 R75, P4, PT, R75, R65, RZ ;  /* 0x000000414b4b7210 */ /* 0x000fe40007f9e0ff */
[----:B------:R-:W-:Y:S01]  /*53990*/  IADD3.X R65, PT, PT, RZ, RZ, RZ, P1, !PT ;  /* 0x000000ffff417210 */ /* 0x000fe20000ffe4ff */
[----:B------:R-:W-:Y:S01]  /*539a0*/  IMAD.X R59, RZ, RZ, RZ, P0 ;  /* 0x000000ffff3b7224 */ /* 0x000fe200000e06ff */
[----:B------:R-:W-:Y:S01]  /*539b0*/  IADD3 R58, P0, PT, R63, R75, RZ ;  /* 0x0000004b3f3a7210 */ /* 0x000fe20007f1e0ff */
[----:B------:R-:W-:Y:S01]  /*539c0*/  IMAD.X R63, RZ, RZ, RZ, P3 ;  /* 0x000000ffff3f7224 */ /* 0x000fe200018e06ff */
[----:B------:R-:W-:-:S02]  /*539d0*/  MOV R68, R62 ;  /* 0x0000003e00447202 */ /* 0x000fc40000000f00 */
[----:B------:R-:W-:Y:S02]  /*539e0*/  IADD3 R60, PT, PT, R59, R60, R65 ;  /* 0x0000003c3b3c7210 */ /* 0x000fe40007ffe041 */
[----:B------:R-:W-:Y:S02]  /*539f0*/  IADD3.X R65, PT, PT, RZ, RZ, RZ, P2, !PT ;  /* 0x000000ffff417210 */ /* 0x000fe400017fe4ff */
[----:B------:R-:W-:Y:S02]  /*53a00*/  IADD3.X R59, PT, PT, RZ, RZ, RZ, P0, !PT ;  /* 0x000000ffff3b7210 */ /* 0x000fe400007fe4ff */
[----:B------:R-:W-:Y:S01]  /*53a10*/  IADD3 R63, PT, PT, R63, R60, R65 ;  /* 0x0000003c3f3f7210 */ /* 0x000fe20007ffe041 */
[----:B------:R-:W-:Y:S02]  /*53a20*/  IMAD.X R60, RZ, RZ, RZ, P4 ;  /* 0x000000ffff3c7224 */ /* 0x000fe400020e06ff */
[----:B------:R-:W-:-:S04]  /*53a30*/  IMAD.WIDE.U32 R58, R86, R57, R58 ;  /* 0x00000039563a7225 */ /* 0x000fc800078e003a */
[----:B------:R-:W-:Y:S01]  /*53a40*/  IMAD.MOV.U32 R112, RZ, RZ, R58 ;  /* 0x000000ffff707224 */ /* 0x000fe200078e003a */
        /* <DEDUP_REMOVED lines=29> */
.L_x_228:
[----:B------:R-:W-:Y:S01]  /*53c20*/  IADD3 R63, PT, PT, R63, -R50, RZ ;  /* 0x800000323f3f7210 */ /* 0x000fe20007ffe0ff */
[----:B------:R-:W-:Y:S01]  /*53c30*/  IMAD.IADD R73, R73, 0x1, -R51 ;  /* 0x0000000149497824 */ /* 0x000fe200078e0a33 */
[----:B------:R-:W-:Y:S01]  /*53c40*/  IADD3 R118, PT, PT, R118, -R52, RZ ;  /* 0x8000003476767210 */ /* 0x000fe20007ffe0ff */
[----:B------:R-:W-:Y:S01]  /*53c50*/  IMAD.IADD R107, R107, 0x1, -R53 ;  /* 0x000000016b6b7824 */ /* 0x000fe200078e0a35 */
[----:B------:R-:W-:Y:S01]  /*53c60*/  IADD3 R114, PT, PT, R114, -R54, RZ ;  /* 0x8000003672727210 */ /* 0x000fe20007ffe0ff */
[----:B------:R-:W-:Y:S01]  /*53c70*/  IMAD.IADD R68, R68, 0x1, -R55 ;  /* 0x0000000144447824 */ /* 0x000fe200078e0a37 */
[----:B------:R-:W-:Y:S01]  /*53c80*/  IADD3 R112, PT, PT, R112, -R56, RZ ;  /* 0x8000003870707210 */ /* 0x000fe20007ffe0ff */
[----:B------:R-:W-:-:S07]  /*53c90*/  IMAD.IADD R60, R60, 0x1, -R57 ;  /* 0x000000013c3c7824 */ /* 0x000fce00078e0a39 */
.L_x_229:
[----:B------:R-:W-:Y:S05]  /*53ca0*/  BSYNC.RECONVERGENT B5 ;  /* 0x0000000000057941 */ /* 0x000fea0003800200 */
.L_x_227:
[-C--:B------:R-:W-:Y:S01]  /*53cb0*/  IMAD.WIDE.U32 R64, R63, R4.reuse, RZ ;  /* 0x000000043f407225 */ /* 0x080fe200078e00ff */
[----:B------:R-:W-:Y:S03]  /*53cc0*/  BSSY.RECONVERGENT B5, `(.L_x_230) ;  /* 0x00001e0000057945 */ /* 0x000fe60003800200 */
[----:B------:R-:W-:Y:S01]  /*53cd0*/  IMAD.MOV.U32 R67, RZ, RZ, RZ ;  /* 0x000000ffff437224 */ /* 0x000fe200078e00ff */
[----:B------:R-:W-:Y:S01]  /*53ce0*/  MOV R66, R65 ;  /* 0x0000004100427202 */ /* 0x000fe20000000f00 */
[----:B------:R-:W-:Y:S02]  /*53cf0*/  IMAD.MOV.U32 R71, RZ, RZ, RZ ;  /* 0x000000ffff477224 */ /* 0x000fe400078e00ff */
[----:B------:R-:W-:Y:S02]  /*53d00*/  IMAD R94, R64, R85, RZ ;  /* 0x00000055405e7224 */ /* 0x000fe400078e02ff */
[----:B------:R-:W-:-:S04]  /*53d10*/  IMAD.WIDE.U32 R66, R73, R4, R66 ;  /* 0x0000000449427225 */ /* 0x000fc800078e0042 */
[----:B------:R-:W-:Y:S01]  /*53d20*/  IMAD.MOV.U32 R65, RZ, RZ, RZ ;  /* 0x000000ffff417224 */ /* 0x000fe200078e00ff */
[----:B------:R-:W-:Y:S01]  /*53d30*/  MOV R70, R67 ;  /* 0x0000004300467202 */ /* 0x000fe20000000f00 */
[----:B------:R-:W-:Y:S02]  /*53d40*/  HFMA2 R67, -RZ, RZ, 0, 0 ;  /* 0x00000000ff437431 */ /* 0x000fe400000001ff */
[----:B------:R-:W-:Y:S02]  /*53d50*/  IMAD.MOV.U32 R87, RZ, RZ, RZ ;  /* 0x000000ffff577224 */ /* 0x000fe400078e00ff */
[----:B------:R-:W-:-:S04]  /*53d60*/  IMAD.HI.U32 R65, R94, R50, R64 ;  /* 0x000000325e417227 */ /* 0x000fc800078e0040 */
[----:B------:R-:W-:-:S04]  /*53d70*/  IMAD.WIDE.U32 R70, R118, R4, R70 ;  /* 0x0000000476467225 */ /* 0x000fc800078e0046 */
[----:B------:R-:W-:-:S04]  /*53d80*/  IMAD.WIDE.U32 R66, R63, R5, R66 ;  /* 0x000000053f427225 */ /* 0x000fc800078e0042 */
[----:B------:R-:W-:Y:S01]  /*53d90*/  IMAD.MOV.U32 R89, RZ, RZ, RZ ;  /* 0x000000ffff597224 */ /* 0x000fe200078e00ff */
[----:B------:R-:W-:Y:S02]  /*53da0*/  IADD3 R58, P0, PT, R70, R67, RZ ;  /* 0x00000043463a7210 */ /* 0x000fe40007f1e0ff */
[----:B------:R-:W-:Y:S02]  /*53db0*/  MOV R67, RZ ;  /* 0x000000ff00437202 */ /* 0x000fe40000000f00 */
[----:B------:R-:W-:Y:S02]  /*53dc0*/  IADD3.X R59, PT, PT, RZ, RZ, RZ, P0, !PT ;  /* 0x000000ffff3b7210 */ /* 0x000fe400007fe4ff */
[----:B------:R-:W-:Y:S01]  /*53dd0*/  IADD3 R64, P0, PT, R66, R65, RZ ;  /* 0x0000004142407210 */ /* 0x000fe20007f1e0ff */
[----:B------:R-:W-:Y:S02]  /*53de0*/  IMAD.MOV.U32 R66, RZ, RZ, R71 ;  /* 0x000000ffff427224 */ /* 0x000fe400078e0047 */
        /* <DEDUP_REMOVED lines=10> */
[----:B------:R-:W-:Y:S01]  /*53e90*/  IMAD.WIDE.U32 R70, R118, R5, R70 ;  /* 0x0000000576467225 */ /* 0x000fe200078e0046 */
[----:B------:R-:W-:-:S03]  /*53ea0*/  MOV R86, R67 ;  /* 0x0000004300567202 */ /* 0x000fc60000000f00 */
[----:B------:R-:W-:Y:S01]  /*53eb0*/  IMAD.WIDE.U32 R58, R63, R6, R58 ;  /* 0x000000063f3a7225 */ /* 0x000fe200078e003a */
[----:B------:R-:W-:-:S03]  /*53ec0*/  IADD3 R66, P0, PT, R66, R71, RZ ;  /* 0x0000004742427210 */ /* 0x000fc60007f1e0ff */
[----:B------:R-:W-:Y:S01]  /*53ed0*/  IMAD R62, R64, R85, RZ ;  /* 0x00000055403e7224 */ /* 0x000fe200078e02ff */
[----:B------:R-:W-:Y:S01]  /*53ee0*/  IADD3 R58, P2, PT, R58, R65, RZ ;  /* 0x000000413a3a7210 */ /* 0x000fe20007f5e0ff */
[----:B------:R-:W-:Y:S01]  /*53ef0*/  HFMA2 R65, -RZ, RZ, 0, 0 ;  /* 0x00000000ff417431 */ /* 0x000fe200000001ff */
[----:B------:R-:W-:Y:S01]  /*53f00*/  IADD3.X R67, PT, PT, RZ, RZ, RZ, P0, !PT ;  /* 0x000000ffff437210 */ /* 0x000fe200007fe4ff */
[----:B------:R-:W-:Y:S01]  /*53f10*/  IMAD.WIDE.U32 R86, R68, R4, R86 ;  /* 0x0000000444567225 */ /* 0x000fe200078e0056 */
[----:B------:R-:W-:-:S03]  /*53f20*/  IADD3 R70, P1, PT, R70, R59, RZ ;  /* 0x0000003b46467210 */ /* 0x000fc60007f3e0ff */
[----:B------:R-:W-:Y:S02]  /*53f30*/  IMAD.X R59, RZ, RZ, RZ, P2 ;  /* 0x000000ffff3b7224 */ /* 0x000fe400010e06ff */
[----:B------:R-:W-:-:S04]  /*53f40*/  IMAD.WIDE.U32 R66, R107, R5, R66 ;  /* 0x000000056b427225 */ /* 0x000fc800078e0042 */
[----:B------:R-:W-:Y:S02]  /*53f50*/  IMAD.X R71, RZ, RZ, RZ, P1 ;  /* 0x000000ffff477224 */ /* 0x000fe400008e06ff */
[----:B------:R-:W-:Y:S01]  /*53f60*/  IMAD.HI.U32 R65, R62, R50, R64 ;  /* 0x000000323e417227 */ /* 0x000fe200078e0040 */
[----:B------:R-:W-:Y:S02]  /*53f70*/  IADD3 R64, P0, PT, R86, R67, RZ ;  /* 0x0000004356407210 */ /* 0x000fe40007f1e0ff */
[----:B------:R-:W-:Y:S01]  /*53f80*/  MOV R86, R87 ;  /* 0x0000005700567202 */ /* 0x000fe20000000f00 */
[----:B------:R-:W-:-:S04]  /*53f90*/  IMAD.WIDE.U32 R58, R94, R52, R58 ;  /* 0x000000345e3a7225 */ /* 0x000fc800078e003a */
[----:B------:R-:W-:Y:S01]  /*53fa0*/  IMAD.WIDE.U32 R70, R73, R6, R70 ;  /* 0x0000000649467225 */ /* 0x000fe200078e0046 */
[----:B------:R-:W-:Y:S02]  /*53fb0*/  IADD3 R74, P2, PT, R58, R65, RZ ;  /* 0x000000413a4a7210 */ /* 0x000fe40007f5e0ff */
[----:B------:R-:W-:Y:S01]  /*53fc0*/  IADD3.X R65, PT, PT, RZ, RZ, RZ, P0, !PT ;  /* 0x000000ffff417210 */ /* 0x000fe200007fe4ff */
[----:B------:R-:W-:Y:S01]  /*53fd0*/  IMAD.MOV.U32 R87, RZ, RZ, RZ ;  /* 0x000000ffff577224 */ /* 0x000fe200078e00ff */
[----:B------:R-:W-:Y:S01]  /*53fe0*/  IADD3 R66, P1, PT, R66, R71, RZ ;  /* 0x0000004742427210 */ /* 0x000fe20007f3e0ff */
[----:B------:R-:W-:Y:S01]  /*53ff0*/  IMAD.MOV.U32 R71, RZ, RZ, RZ ;  /* 0x000000ffff477224 */ /* 0x000fe200078e00ff */
[----:B------:R-:W-:Y:S01]  /*54000*/  IADD3.X R75, PT, PT, RZ, RZ, RZ, P2, !PT ;  /* 0x000000ffff4b7210 */ /* 0x000fe200017fe4ff */
[----:B------:R-:W-:-:S04]  /*54010*/  IMAD.WIDE.U32 R86, R112, R4, R86 ;  /* 0x0000000470567225 */ /* 0x000fc800078e0056 */
[----:B------:R-:W-:-:S04]  /*54020*/  IMAD.WIDE.U32 R64, R114, R5, R64 ;  /* 0x0000000572407225 */ /* 0x000fc800078e0040 */
[----:B------:R-:W-:Y:S01]  /*54030*/  IMAD.WIDE.U32 R70, R63, R7, R70 ;  /* 0x000000073f467225 */ /* 0x000fe200078e0046 */
[----:B------:R-:W-:-:S03]  /*54040*/  IADD3 R90, P0, PT, R86, R65, RZ ;  /* 0x00000041565a7210 */ /* 0x000fc60007f1e0ff */
[----:B------:R-:W-:Y:S01]  /*54050*/  IMAD.X R67, RZ, RZ, RZ, P1 ;  /* 0x000000ffff437224 */ /* 0x000fe200008e06ff */
[----:B------:R-:W-:Y:S01]  /*54060*/  IADD3 R58, P2, PT, R70, R59, RZ ;  /* 0x0000003b463a7210 */ /* 0x000fe20007f5e0ff */
[----:B------:R-:W-:Y:S02]  /*54070*/  IMAD.MOV.U32 R86, RZ, RZ, R87 ;  /* 0x000000ffff567224 */ /* 0x000fe400078e0057 */
[----:B------:R-:W-:Y:S02]  /*54080*/  HFMA2 R87, -RZ, RZ, 0, 0 ;  /* 0x00000000ff577431 */ /* 0x000fe400000001ff */
        /* <DEDUP_REMOVED lines=8> */
[----:B------:R-:W-:-:S03]  /*54110*/  MOV R88, R74 ;  /* 0x0000004a00587202 */ /* 0x000fc60000000f00 */
[----:B------:R-:W-:-:S04]  /*54120*/  IMAD.WIDE.U32 R90, R68, R5, R90 ;  /* 0x00000005445a7225 */ /* 0x000fc800078e005a */
[----:B------:R-:W-:Y:S01]  /*54130*/  IMAD.X R65, RZ, RZ, RZ, P1 ;  /* 0x000000ffff417224 */ /* 0x000fe200008e06ff */
[----:B------:R-:W-:Y:S01]  /*54140*/  IADD3 R92, P0, PT, R86, R91, RZ ;  /* 0x0000005b565c7210 */ /* 0x000fe20007f1e0ff */
[----:B------:R-:W-:-:S03]  /*54150*/  IMAD.WIDE.U32 R58, R94, R53, R58 ;  /* 0x000000355e3a7225 */ /* 0x000fc600078e003a */
[----:B------:R-:W-:Y:S01]  /*54160*/  IADD3.X R93, PT, PT, RZ, RZ, RZ, P0, !PT ;  /* 0x000000ffff5d7210 */ /* 0x000fe200007fe4ff */
[----:B------:R-:W-:-:S04]  /*54170*/  IMAD.WIDE.U32 R66, R73, R7, R66 ;  /* 0x0000000749427225 */ /* 0x000fc800078e0042 */
[----:B------:R-:W-:Y:S01]  /*54180*/  IMAD.WIDE.U32 R64, R107, R6, R64 ;  /* 0x000000066b407225 */ /* 0x000fe200078e0040 */
[----:B------:R-:W-:-:S03]  /*54190*/  MOV R70, R66 ;  /* 0x0000004200467202 */ /* 0x000fc60000000f00 */
[----:B------:R-:W-:Y:S01]  /*541a0*/  IMAD R72, R74, R85, RZ ;  /* 0x000000554a487224 */ /* 0x000fe200078e02ff */
[----:B------:R-:W-:Y:S01]  /*541b0*/  IADD3 R74, P2, PT, R58, R75, RZ ;  /* 0x0000004b3a4a7210 */ /* 0x000fe20007f5e0ff */
[----:B------:R-:W-:Y:S01]  /*541c0*/  IMAD.MOV.U32 R71, RZ, RZ, RZ ;  /* 0x000000ffff477224 */ /* 0x000fe200078e00ff */
        /* <DEDUP_REMOVED lines=8> */
[----:B------:R-:W-:-:S03]  /*54250*/  IMAD.WIDE.U32 R74, R62, R52, R74 ;  /* 0x000000343e4a7225 */ /* 0x000fc600078e004a */
        /* <DEDUP_REMOVED lines=27> */
[----:B------:R-:W-:-:S03]  /*54410*/  MOV R70, R66 ;  /* 0x0000004200467202 */ /* 0x000fc60000000f00 */
        /* <DEDUP_REMOVED lines=8> */
[----:B------:R-:W-:-:S04]  /*544a0*/  IMAD.WIDE.U32 R58, R118, R8, R58 ;  /* 0x00000008763a7225 */ /* 0x000fc800078e003a */
[----:B------:R-:W-:Y:S01]  /*544b0*/  IMAD R96, R66, R85, RZ ;  /* 0x0000005542607224 */ /* 0x000fe200078e02ff */
[----:B------:R-:W-:Y:S01]  /*544c0*/  IADD3 R66, P1, PT, R74, R67, RZ ;  /* 0x000000434a427210 */ /* 0x000fe20007f3e0ff */
[----:B------:R-:W-:Y:S01]  /*544d0*/  IMAD.X R87, RZ, RZ, RZ, P3 ;  /* 0x000000ffff577224 */ /* 0x000fe200018e06ff */
[----:B------:R-:W-:Y:S01]  /*544e0*/  IADD3 R92, P2, PT, R92, R59, RZ ;  /* 0x0000003b5c5c7210 */ /* 0x000fe20007f5e0ff */
[----:B------:R-:W-:Y:S01]  /*544f0*/  IMAD.MOV.U32 R71, RZ, RZ, RZ ;  /* 0x000000ffff477224 */ /* 0x000fe200078e00ff */
        /* <DEDUP_REMOVED lines=19> */
[----:B------:R-:W-:Y:S01]  /*54630*/  IMAD.WIDE.U32 R66, R72, R52, R66 ;  /* 0x0000003448427225 */ /* 0x000fe200078e0042 */
[----:B------:R-:W-:-:S03]  /*54640*/  MOV R93, RZ ;  /* 0x000000ff005d7202 */ /* 0x000fc60000000f00 */
        /* <DEDUP_REMOVED lines=76> */
[----:B------:R-:W-:-:S03]  /*54b10*/  IADD3 R66, P3, PT, R74, R93, RZ ;  /* 0x0000005d4a427210 */ /* 0x000fc60007f7e0ff */
[----:B------:R-:W-:Y:S01]  /*54b20*/  HFMA2 R71, -RZ, RZ, 0, 0 ;  /* 0x00000000ff477431 */ /* 0x000fe200000001ff */
        /* <DEDUP_REMOVED lines=26> */
[----:B------:R-:W-:Y:S01]  /*54cd0*/  IADD3.X R65, PT, PT, RZ, RZ, RZ, P2, !PT ;  /* 0x000000ffff417210 */ /* 0x000fe200017fe4ff */
[----:B------:R-:W-:Y:S01]  /*54ce0*/  IMAD.X R67, RZ, RZ, RZ, P5 ;  /* 0x000000ffff437224 */ /* 0x000fe200028e06ff */
[----:B------:R-:W-:Y:S01]  /*54cf0*/  IADD3 R58, P4, PT, R98, R59, RZ ;  /* 0x0000003b623a7210 */ /* 0x000fe20007f9e0ff */
[----:B------:R-:W-:Y:S01]  /*54d00*/  IMAD.HI.U32 R70, R64, R50, R70 ;  /* 0x0000003240467227 */ /* 0x000fe200078e0046 */
[----:B------:R-:W-:-:S03]  /*54d10*/  IADD3 R98, P5, PT, R99, R91, RZ ;  /* 0x0000005b63627210 */ /* 0x000fc60007fbe0ff */
[----:B------:R-:W-:Y:S01]  /*54d20*/  IMAD.X R87, RZ, RZ, RZ, P0 ;  /* 0x000000ffff577224 */ /* 0x000fe200000e06ff */
        /* <DEDUP_REMOVED lines=18> */
[----:B------:R-:W-:Y:S01]  /*54e50*/  IMAD.WIDE.U32 R70, R64, R51, R70 ;  /* 0x0000003340467225 */ /* 0x000fe200078e0046 */
[----:B------:R-:W-:Y:S02]  /*54e60*/  IADD3 R86, P5, PT, R59, R98, RZ ;  /* 0x000000623b567210 */ /* 0x000fe40007fbe0ff */
[----:B------:R-:W-:Y:S01]  /*54e70*/  MOV R59, RZ ;  /* 0x000000ff003b7202 */ /* 0x000fe20000000f00 */
[----:B------:R-:W-:Y:S01]  /*54e80*/  IMAD.X R67, RZ, RZ, RZ, P3 ;  /* 0x000000ffff437224 */ /* 0x000fe200018e06ff */
[----:B------:R-:W-:Y:S01]  /*54e90*/  IADD3 R88, P3, PT, R58, R89, RZ ;  /* 0x000000593a587210 */ /* 0x000fe20007f7e0ff */
[----:B------:R-:W-:-:S02]  /*54ea0*/  IMAD R65, R70, R85, RZ ;  /* 0x0000005546417224 */ /* 0x000fc400078e02ff */
[----:B------:R-:W-:Y:S01]  /*54eb0*/  IMAD.MOV.U32 R58, RZ, RZ, R70 ;  /* 0x000000ffff3a7224 */ /* 0x000fe200078e0046 */
[----:B------:R-:W-:Y:S01]  /*54ec0*/  IADD3.X R89, PT, PT, RZ, RZ, RZ, P3, !PT ;  /* 0x000000ffff597210 */ /* 0x000fe20001ffe4ff */
        /* <DEDUP_REMOVED lines=8> */
[----:B------:R-:W-:Y:S01]  /*54f50*/  IMAD.WIDE.U32 R86, R72, R57, R86 ;  /* 0x0000003948567225 */ /* 0x000fe200078e0056 */
[----:B------:R-:W-:Y:S02]  /*54f60*/  IADD3 R90, P4, PT, R92, R59, RZ ;  /* 0x0000003b5c5a7210 */ /* 0x000fe40007f9e0ff */
[----:B------:R-:W-:Y:S01]  /*54f70*/  IADD3.X R59, PT, PT, RZ, RZ, RZ, P1, !PT ;  /* 0x000000ffff3b7210 */ /* 0x000fe20000ffe4ff */
[----:B------:R-:W-:Y:S01]  /*54f80*/  IMAD.WIDE.U32 R88, R96, R55, R88 ;  /* 0x0000003760587225 */ /* 0x000fe200078e0058 */
[----:B------:R-:W-:-:S02]  /*54f90*/  IADD3 R93, P1, PT, R87, R62, RZ ;  /* 0x0000003e575d7210 */ /* 0x000fc40007f3e0ff */
        /* <DEDUP_REMOVED lines=17> */
[----:B------:R-:W-:Y:S02]  /*550b0*/  IMAD.X R67, RZ, RZ, RZ, P0 ;  /* 0x000000ffff437224 */ /* 0x000fe400000e06ff */
[----:B------:R-:W-:Y:S01]  /*550c0*/  IMAD.WIDE.U32 R90, R95, R54, R88 ;  /* 0x000000365f5a7225 */ /* 0x000fe200078e0058 */
[----:B------:R-:W-:-:S02]  /*550d0*/  IADD3 R88, P0, PT, R87, R93, RZ ;  /* 0x0000005d57587210 */ /* 0x000fc40007f1e0ff */
        /* <DEDUP_REMOVED lines=35> */
[----:B------:R-:W-:Y:S01]  /*55310*/  IMAD.WIDE.U32 R90, R65, R52, R90 ;  /* 0x00000034415a7225 */ /* 0x000fe200078e005a */
[----:B------:R-:W-:-:S03]  /*55320*/  IADD3 R93, P4, PT, R93, R92, RZ ;  /* 0x0000005c5d5d7210 */ /* 0x000fc60007f9e0ff */
[----:B------:R-:W-:Y:S01]  /*55330*/  IMAD.HI.U32 R71, R62, R50, R70 ;  /* 0x000000323e477227 */ /* 0x000fe200078e0046 */
[----:B------:R-:W-:-:S03]  /*55340*/  IADD3 R86, P6, PT, R86, R91, RZ ;  /* 0x0000005b56567210 */ /* 0x000fc60007fde0ff */
        /* <DEDUP_REMOVED lines=50> */
[----:B------:R-:W-:Y:S01]  /*55670*/  IADD3 R74, P6, PT, R87, R75, RZ ;  /* 0x0000004b574a7210 */ /* 0x000fe20007fde0ff */
[----:B------:R-:W-:Y:S01]  /*55680*/  IMAD.X R71, RZ, RZ, RZ, P5 ;  /* 0x000000ffff477224 */ /* 0x000fe200028e06ff */
[----:B------:R-:W-:Y:S01]  /*55690*/  IADD3.X R58, PT, PT, RZ, RZ, RZ, P0, !PT ;  /* 0x000000ffff3a7210 */ /* 0x000fe200007fe4ff */
[----:B------:R-:W-:Y:S01]  /*556a0*/  IMAD.MOV.U32 R89, RZ, RZ, R66 ;  /* 0x000000ffff597224 */ /* 0x000fe200078e0042 */
[----:B------:R-:W-:Y:S01]  /*556b0*/  IADD3 R86, P0, PT, R86, R91, RZ ;  /* 0x0000005b56567210 */ /* 0x000fe20007f1e0ff */
[----:B------:R-:W-:-:S03]  /*556c0*/  IMAD.X R75, RZ, RZ, RZ, P6 ;  /* 0x000000ffff4b7224 */ /* 0x000fc600030e06ff */
[----:B------:R-:W-:Y:S01]  /*556d0*/  IADD3.X R87, PT, PT, RZ, RZ, RZ, P0, !PT ;  /* 0x000000ffff577210 */ /* 0x000fe200007fe4ff */
[----:B------:R-:W-:Y:S01]  /*556e0*/  IMAD.WIDE.U32 R74, R65, R57, R74 ;  /* 0x00000039414a7225 */ /* 0x000fe200078e004a */
[----:B------:R-:W-:-:S03]  /*556f0*/  IADD3 R58, P0, PT, R58, R67, RZ ;  /* 0x000000433a3a7210 */ /* 0x000fc60007f1e0ff */
[----:B------:R-:W-:Y:S01]  /*55700*/  IMAD.WIDE.U32 R64, R62, R55, R86 ;  /* 0x000000373e407225 */ /* 0x000fe200078e0056 */
[----:B------:R-:W-:-:S03]  /*55710*/  MOV R87, R70 ;  /* 0x0000004600577202 */ /* 0x000fc60000000f00 */
[----:B------:R-:W-:Y:S01]  /*55720*/  IMAD.X R67, RZ, RZ, RZ, P2 ;  /* 0x000000ffff437224 */ /* 0x000fe200010e06ff */
[----:B------:R-:W-:Y:S01]  /*55730*/  IADD3 R92, P6, PT, R74, R65, RZ ;  /* 0x000000414a5c7210 */ /* 0x000fe20007fde0ff */
[----:B------:R-:W-:Y:S01]  /*55740*/  IMAD.X R72, RZ, RZ, RZ, P0 ;  /* 0x000000ffff487224 */ /* 0x000fe200000e06ff */
[----:B------:R-:W-:Y:S02]  /*55750*/  MOV R91, R64 ;  /* 0x00000040005b7202 */ /* 0x000fe40000000f00 */
[----:B------:R-:W-:Y:S01]  /*55760*/  IADD3 R67, P2, PT, R67, R58, RZ ;  /* 0x0000003a43437210 */ /* 0x000fe20007f5e0ff */
[----:B------:R-:W-:Y:S01]  /*55770*/  IMAD.X R93, RZ, RZ, RZ, P6 ;  /* 0x000000ffff5d7224 */ /* 0x000fe200030e06ff */
[----:B------:R-:W-:Y:S01]  /*55780*/  IADD3.X R58, PT, PT, RZ, RZ, RZ, P3, !PT ;  /* 0x000000ffff3a7210 */ /* 0x000fe20001ffe4ff */
[----:B------:R-:W-:-:S03]  /*55790*/  IMAD.WIDE.U32 R92, R62, R56, R92 ;  /* 0x000000383e5c7225 */ /* 0x000fc600078e005c */
[----:B------:R-:W-:Y:S02]  /*557a0*/  IADD3 R65, P3, PT, R58, R67, RZ ;  /* 0x000000433a417210 */ /* 0x000fe40007f7e0ff */
[----:B------:R-:W-:Y:S02]  /*557b0*/  IADD3.X R58, PT, PT, RZ, RZ, RZ, P4, !PT ;  /* 0x000000ffff3a7210 */ /* 0x000fe400027fe4ff */
[----:B------:R-:W-:Y:S02]  /*557c0*/  IADD3 R75, P4, PT, R75, R65, RZ ;  /* 0x000000414b4b7210 */ /* 0x000fe40007f9e0ff */
[----:B------:R-:W-:Y:S02]  /*557d0*/  IADD3 R59, PT, PT, R58, R59, R71 ;  /* 0x0000003b3a3b7210 */ /* 0x000fe40007ffe047 */
[----:B------:R-:W-:Y:S01]  /*557e0*/  IADD3.X R65, PT, PT, RZ, RZ, RZ, P1, !PT ;  /* 0x000000ffff417210 */ /* 0x000fe20000ffe4ff */
[----:B------:R-:W-:Y:S01]  /*557f0*/  IMAD.X R86, RZ, RZ, RZ, P4 ;  /* 0x000000ffff567224 */ /* 0x000fe200020e06ff */
[----:B------:R-:W-:-:S02]  /*55800*/  IADD3 R58, P0, PT, R93, R75, RZ ;  /* 0x0000004b5d3a7210 */ /* 0x000fc40007f1e0ff */
[----:B------:R-:W-:Y:S01]  /*55810*/  IADD3 R65, PT, PT, R72, R59, R65 ;  /* 0x0000003b48417210 */ /* 0x000fe20007ffe041 */
[----:B------:R-:W-:Y:S01]  /*55820*/  IMAD.X R72, RZ, RZ, RZ, P3 ;  /* 0x000000ffff487224 */ /* 0x000fe200018e06ff */
[----:B------:R-:W-:Y:S02]  /*55830*/  IADD3.X R59, PT, PT, RZ, RZ, RZ, P0, !PT ;  /* 0x000000ffff3b7210 */ /* 0x000fe400007fe4ff */
        /* <DEDUP_REMOVED lines=32> */
.L_x_231:
        /* <DEDUP_REMOVED lines=8> */
.L_x_232:
[----:B------:R-:W-:Y:S05]  /*55ac0*/  BSYNC.RECONVERGENT B5 ;  /* 0x0000000000057941 */ /* 0x000fea0003800200 */
.L_x_230:
        /* <DEDUP_REMOVED lines=31> */
[----:B------:R-:W-:-:S03]  /*55cc0*/  IADD3 R74, P2, PT, R70, R59, RZ ;  /* 0x0000003b464a7210 */ /* 0x000fc60007f5e0ff */
[----:B------:R-:W-:Y:S02]  /*55cd0*/  HFMA2 R59, -RZ, RZ, 0, 0 ;  /* 0x00000000ff3b7431 */ /* 0x000fe400000001ff */
[----:B------:R-:W-:Y:S01]  /*55ce0*/  IMAD.WIDE.U32 R66, R119, R43, R66 ;  /* 0x0000002b77427225 */ /* 0x000fe200078e0042 */
[----:B------:R-:W-:-:S03]  /*55cf0*/  MOV R94, R65 ;  /* 0x00000041005e7202 */ /* 0x000fc60000000f00 */
[----:B------:R-:W-:Y:S01]  /*55d00*/  IMAD R62, R58, R85, RZ ;  /* 0x000000553a3e7224 */ /* 0x000fe200078e02ff */
[----:B------:R-:W-:Y:S01]  /*55d10*/  IADD3 R70, P0, PT, R64, R67, RZ ;  /* 0x0000004340467210 */ /* 0x000fe20007f1e0ff */
[----:B------:R-:W-:Y:S01]  /*55d20*/  IMAD.X R75, RZ, RZ, RZ, P2 ;  /* 0x000000ffff4b7224 */ /* 0x000fe200010e06ff */
[----:B------:R-:W-:Y:S01]  /*55d30*/  IADD3 R66, P1, PT, R66, R71, RZ ;  /* 0x0000004742427210 */ /* 0x000fe20007f3e0ff */
        /* <DEDUP_REMOVED lines=8> */
[----:B------:R-:W-:Y:S01]  /*55dc0*/  IMAD.WIDE.U32 R74, R101, R52, R74 ;  /* 0x00000034654a7225 */ /* 0x000fe200078e004a */
[----:B------:R-:W-:-:S03]  /*55dd0*/  MOV R94, R95 ;  /* 0x0000005f005e7202 */ /* 0x000fc60000000f00 */
[----:B------:R-:W-:Y:S01]  /*55de0*/  IMAD.MOV.U32 R67, RZ, RZ, RZ ;  /* 0x000000ffff437224 */ /* 0x000fe200078e00ff */
[----:B------:R-:W-:Y:S01]  /*55df0*/  IADD3 R64, P2, PT, R74, R59, RZ ;  /* 0x0000003b4a407210 */ /* 0x000fe20007f5e0ff */
[----:B------:R-:W-:Y:S01]  /*55e00*/  IMAD.X R71, RZ, RZ, RZ, P1 ;  /* 0x000000ffff477224 */ /* 0x000fe200008e06ff */
[----:B------:R-:W-:Y:S01]  /*55e10*/  IADD3.X R59, PT, PT, RZ, RZ, RZ, P0, !PT ;  /* 0x000000ffff3b7210 */ /* 0x000fe200007fe4ff */
[----:B------:R-:W-:Y:S01]  /*55e20*/  IMAD.WIDE.U32 R66, R61, R41, R66 ;  /* 0x000000293d427225 */ /* 0x000fe200078e0042 */
[----:B------:R-:W-:-:S03]  /*55e30*/  IADD3.X R65, PT, PT, RZ, RZ, RZ, P2, !PT ;  /* 0x000000ffff417210 */ /* 0x000fc600017fe4ff */
[----:B------:R-:W-:Y:S01]  /*55e40*/  IMAD.MOV.U32 R95, RZ, RZ, RZ ;  /* 0x000000ffff5f7224 */ /* 0x000fe200078e00ff */
[----:B------:R-:W-:Y:S01]  /*55e50*/  IADD3 R74, P2, PT, R66, R75, RZ ;  /* 0x0000004b424a7210 */ /* 0x000fe20007f5e0ff */
[----:B------:R-:W-:-:S03]  /*55e60*/  IMAD.WIDE.U32 R70, R119, R42, R70 ;  /* 0x0000002a77467225 */ /* 0x000fc600078e0046 */
[----:B------:R-:W-:Y:S01]  /*55e70*/  IADD3.X R75, PT, PT, RZ, RZ, RZ, P2, !PT ;  /* 0x000000ffff4b7210 */ /* 0x000fe200017fe4ff */
[----:B------:R-:W-:Y:S01]  /*55e80*/  IMAD.WIDE.U32 R94, R116, R44, R94 ;  /* 0x0000002c745e7225 */ /* 0x000fe200078e005e */
[----:B------:R-:W-:-:S03]  /*55e90*/  IADD3 R70, P2, PT, R70, R67, RZ ;  /* 0x0000004346467210 */ /* 0x000fc60007f5e0ff */
[----:B------:R-:W-:Y:S02]  /*55ea0*/  HFMA2 R67, -RZ, RZ, 0, 0 ;  /* 0x00000000ff437431 */ /* 0x000fe400000001ff */
[----:B------:R-:W-:-:S04]  /*55eb0*/  IMAD.WIDE.U32 R58, R117, R43, R58 ;  /* 0x0000002b753a7225 */ /* 0x000fc800078e003a */
[----:B------:R-:W-:Y:S01]  /*55ec0*/  IMAD.MOV.U32 R66, RZ, RZ, R95 ;  /* 0x000000ffff427224 */ /* 0x000fe200078e005f */
[----:B------:R-:W-:Y:S01]  /*55ed0*/  IADD3 R98, P0, PT, R94, R59, RZ ;  /* 0x0000003b5e627210 */ /* 0x000fe20007f1e0ff */
[----:B------:R-:W-:Y:S01]  /*55ee0*/  IMAD.WIDE.U32 R64, R62, R51, R64 ;  /* 0x000000333e407225 */ /* 0x000fe200078e0040 */
[----:B------:R-:W-:Y:S02]  /*55ef0*/  IADD3 R58, P1, PT, R58, R71, RZ ;  /* 0x000000473a3a7210 */ /* 0x000fe40007f3e0ff */
[----:B------:R-:W-:Y:S01]  /*55f00*/  IADD3.X R71, PT, PT, RZ, RZ, RZ, P2, !PT ;  /* 0x000000ffff477210 */ /* 0x000fe200017fe4ff */
[----:B------:R-:W-:Y:S01]  /*55f10*/  IMAD.X R99, RZ, RZ, RZ, P0 ;  /* 0x000000ffff637224 */ /* 0x000fe200000e06ff */
[----:B------:R-:W-:Y:S01]  /*55f20*/  MOV R96, R64 ;  /* 0x0000004000607202 */ /* 0x000fe20000000f00 */
[----:B------:R-:W-:-:S04]  /*55f30*/  IMAD.WIDE.U32 R66, R110, R44, R66 ;  /* 0x0000002c6e427225 */ /* 0x000fc800078e0042 */
[----:B------:R-:W-:-:S04]  /*55f40*/  IMAD.WIDE.U32 R98, R111, R43, R98 ;  /* 0x0000002b6f627225 */ /* 0x000fc800078e0062 */
[----:B------:R-:W-:Y:S01]  /*55f50*/  IMAD.WIDE.U32 R74, R101, R53, R74 ;  /* 0x00000035654a7225 */ /* 0x000fe200078e004a */
[----:B------:R-:W-:-:S03]  /*55f60*/  IADD3 R94, P0, PT, R66, R99, RZ ;  /* 0x00000063425e7210 */ /* 0x000fc60007f1e0ff */
[----:B------:R-:W-:Y:S02]  /*55f70*/  HFMA2 R99, -RZ, RZ, 0, 0 ;  /* 0x00000000ff637431 */ /* 0x000fe400000001ff */
[----:B------:R-:W-:Y:S02]  /*55f80*/  IMAD.X R59, RZ, RZ, RZ, P1 ;  /* 0x000000ffff3b7224 */ /* 0x000fe400008e06ff */
[----:B------:R-:W-:Y:S01]  /*55f90*/  IMAD R72, R64, R85, RZ ;  /* 0x0000005540487224 */ /* 0x000fe200078e02ff */
[----:B------:R-:W-:Y:S01]  /*55fa0*/  IADD3 R64, P2, PT, R74, R65, RZ ;  /* 0x000000414a407210 */ /* 0x000fe20007f5e0ff */
[----:B------:R-:W-:-:S03]  /*55fb0*/  IMAD.WIDE.U32 R70, R69, R41, R70 ;  /* 0x0000002945467225 */ /* 0x000fc600078e0046 */
[----:B------:R-:W-:Y:S01]  /*55fc0*/  IADD3.X R65, PT, PT, RZ, RZ, RZ, P2, !PT ;  /* 0x000000ffff417210 */ /* 0x000fe200017fe4ff */
[----:B------:R-:W-:-:S04]  /*55fd0*/  IMAD.WIDE.U32 R58, R113, R42, R58 ;  /* 0x0000002a713a7225 */ /* 0x000fc800078e003a */
[----:B------:R-:W-:Y:S01]  /*55fe0*/  IMAD.HI.U32 R100, R72, R50, R96 ;  /* 0x0000003248647227 */ /* 0x000fe200078e0060 */
[----:B------:R-:W-:Y:S02]  /*55ff0*/  MOV R96, R70 ;  /* 0x0000004600607202 */ /* 0x000fe40000000f00 */
        /* <DEDUP_REMOVED lines=50> */
[----:B------:R-:W-:Y:S02]  /*56320*/  HFMA2 R59, -RZ, RZ, 0, 0 ;  /* 0x00000000ff3b7431 */ /* 0x000fe400000001ff */
[----:B------:R-:W-:Y:S02]  /*56330*/  IMAD.X R95, RZ, RZ, RZ, P2 ;  /* 0x000000ffff5f7224 */ /* 0x000fe400010e06ff */
[----:B------:R-:W-:Y:S02]  /*56340*/  IMAD.X R71, RZ, RZ, RZ, P3 ;  /* 0x000000ffff477224 */ /* 0x000fe400018e06ff */
[----:B------:R-:W-:Y:S01]  /*56350*/  IMAD.MOV.U32 R98, RZ, RZ, R66 ;  /* 0x000000ffff627224 */ /* 0x000fe200078e0042 */
[----:B------:R-:W-:Y:S01]  /*56360*/  IADD3 R66, P5, PT, R64, R67, RZ ;  /* 0x0000004340427210 */ /* 0x000fe20007fbe0ff */
[----:B------:R-:W-:-:S03]  /*56370*/  IMAD.WIDE.U32 R74, R101, R55, R74 ;  /* 0x00000037654a7225 */ /* 0x000fc600078e004a */
        /* <DEDUP_REMOVED lines=8> */
[----:B------:R-:W-:Y:S01]  /*56400*/  IMAD.WIDE.U32 R96, R110, R42, R96 ;  /* 0x0000002a6e607225 */ /* 0x000fe200078e0060 */
[----:B------:R-:W-:-:S03]  /*56410*/  IADD3 R94, P2, PT, R94, R71, RZ ;  /* 0x000000475e5e7210 */ /* 0x000fc60007f5e0ff */
[----:B------:R-:W-:Y:S01]  /*56420*/  IMAD.MOV.U32 R58, RZ, RZ, R70 ;  /* 0x000000ffff3a7224 */ /* 0x000fe200078e0046 */
[----:B------:R-:W-:Y:S01]  /*56430*/  IADD3 R104, P0, PT, R96, R103, RZ ;  /* 0x0000006760687210 */ /* 0x000fe20007f1e0ff */
[----:B------:R-:W-:Y:S01]  /*56440*/  IMAD.HI.U32 R98, R100, R50, R98 ;  /* 0x0000003264627227 */ /* 0x000fe200078e0062 */
        /* <DEDUP_REMOVED lines=26> */
[----:B------:R-:W-:-:S04]  /*565f0*/  IMAD.WIDE.U32 R102, R113, R39, R102 ;  /* 0x0000002771667225 */ /* 0x000fc800078e0066 */
[----:B------:R-:W-:Y:S01]  /*56600*/  IMAD.WIDE.U32 R70, R100, R51, R70 ;  /* 0x0000003364467225 */ /* 0x000fe200078e0046 */
[----:B------:R-:W-:-:S03]  /*56610*/  IADD3 R66, P3, PT, R102, R95, RZ ;  /* 0x0000005f66427210 */ /* 0x000fc60007f7e0ff */
[----:B------:R-:W-:Y:S02]  /*56620*/  HFMA2 R95, -RZ, RZ, 0, 0 ;  /* 0x00000000ff5f7431 */ /* 0x000fe400000001ff */
        /* <DEDUP_REMOVED lines=8> */
[----:B------:R-:W-:-:S04]  /*566b0*/  IMAD.WIDE.U32 R58, R72, R53, R58 ;  /* 0x00000035483a7225 */ /* 0x000fc800078e003a */
        /* <DEDUP_REMOVED lines=26> */
[----:B------:R-:W-:Y:S01]  /*56860*/  IADD3.X R71, PT, PT, RZ, RZ, RZ, P4, !PT ;  /* 0x000000ffff477210 */ /* 0x000fe200027fe4ff */
[----:B------:R-:W-:-:S02]  /*56870*/  IMAD.X R75, RZ, RZ, RZ, P0 ;  /* 0x000000ffff4b7224 */ /* 0x000fc400000e06ff */
[----:B------:R-:W-:-:S04]  /*56880*/  IMAD.WIDE.U32 R94, R72, R54, R94 ;  /* 0x00000036485e7225 */ /* 0x000fc800078e005e */
[----:B------:R-:W-:Y:S01]  /*56890*/  IMAD.WIDE.U32 R66, R113, R38, R66 ;  /* 0x0000002671427225 */ /* 0x000fe200078e0042 */
[----:B------:R-:W-:Y:S02]  /*568a0*/  IADD3 R96, P0, PT, R94, R59, RZ ;  /* 0x0000003b5e607210 */ /* 0x000fe40007f1e0ff */
[----:B------:R-:W-:Y:S01]  /*568b0*/  IADD3.X R59, PT, PT, RZ, RZ, RZ, P5, !PT ;  /* 0x000000ffff3b7210 */ /* 0x000fe20002ffe4ff */
[----:B------:R-:W-:-:S04]  /*568c0*/  IMAD.WIDE.U32 R102, R111, R39, R102 ;  /* 0x000000276f667225 */ /* 0x000fc800078e0066 */
[----:B------:R-:W-:Y:S01]  /*568d0*/  IMAD.WIDE.U32 R64, R110, R40, R64 ;  /* 0x000000286e407225 */ /* 0x000fe200078e0040 */
[----:B------:R-:W-:Y:S02]  /*568e0*/  IADD3 R104, P4, PT, R102, R67, RZ ;  /* 0x0000004366687210 */ /* 0x000fe40007f9e0ff */
[----:B------:R-:W-:Y:S01]  /*568f0*/  MOV R67, RZ ;  /* 0x000000ff00437202 */ /* 0x000fe20000000f00 */
[----:B------:R-:W-:Y:S01]  /*56900*/  IMAD.WIDE.U32 R74, R69, R37, R74 ;  /* 0x00000025454a7225 */ /* 0x000fe200078e004a */
[----:B------:R-:W-:-:S03]  /*56910*/  IADD3 R102, P3, PT, R64, R103, RZ ;  /* 0x0000006740667210 */ /* 0x000fc60007f7e0ff */
[----:B------:R-:W-:Y:S01]  /*56920*/  IMAD.WIDE.U32 R58, R99, R51, R58 ;  /* 0x00000033633a7225 */ /* 0x000fe200078e003a */
[----:B------:R-:W-:Y:S02]  /*56930*/  IADD3 R94, P1, PT, R74, R97, RZ ;  /* 0x000000614a5e7210 */ /* 0x000fe40007f3e0ff */
[----:B------:R-:W-:Y:S01]  /*56940*/  IADD3 R74, P2, PT, R66, R75, RZ ;  /* 0x0000004b424a7210 */ /* 0x000fe20007f5e0ff */
[----:B------:R-:W-:Y:S01]  /*56950*/  IMAD.X R97, RZ, RZ, RZ, P0 ;  /* 0x000000ffff617224 */ /* 0x000fe200000e06ff */
[----:B------:R-:W-:Y:S01]  /*56960*/  IADD3.X R103, PT, PT, RZ, RZ, RZ, P3, !PT ;  /* 0x000000ffff677210 */ /* 0x000fe20001ffe4ff */
[----:B------:R-:W-:Y:S01]  /*56970*/  IMAD.WIDE.U32 R70, R62, R56, R70 ;  /* 0x000000383e467225 */ /* 0x000fe200078e0046 */
[----:B------:R-:W-:-:S03]  /*56980*/  IADD3.X R75, PT, PT, RZ, RZ, RZ, P2, !PT ;  /* 0x000000ffff4b7210 */ /* 0x000fc600017fe4ff */
[----:B------:R-:W-:Y:S02]  /*56990*/  IMAD.X R105, RZ, RZ, RZ, P4 ;  /* 0x000000ffff697224 */ /* 0x000fe400020e06ff */
[----:B------:R-:W-:-:S04]  /*569a0*/  IMAD.WIDE.U32 R96, R100, R53, R96 ;  /* 0x0000003564607225 */ /* 0x000fc800078e0060 */
[----:B------:R-:W-:Y:S02]  /*569b0*/  IMAD R64, R58, R85, RZ ;  /* 0x000000553a407224 */ /* 0x000fe400078e02ff */
[----:B------:R-:W-:Y:S01]  /*569c0*/  IMAD.MOV.U32 R66, RZ, RZ, R58 ;  /* 0x000000ffff427224 */ /* 0x000fe200078e003a */
        /* <DEDUP_REMOVED lines=27> */
[----:B------:R-:W-:Y:S01]  /*56b80*/  IMAD.HI.U32 R66, R64, R50, R66 ;  /* 0x0000003240427227 */ /* 0x000fe200078e0042 */
[----:B------:R-:W-:-:S03]  /*56b90*/  IADD3 R104, P1, PT, R102, R105, RZ ;  /* 0x0000006966687210 */ /* 0x000fc60007f3e0ff */
        /* <DEDUP_REMOVED lines=14> */
[----:B------:R-:W-:Y:S02]  /*56c80*/  HFMA2 R59, -RZ, RZ, 0, 0 ;  /* 0x00000000ff3b7431 */ /* 0x000fe400000001ff */
[----:B------:R-:W-:Y:S01]  /*56c90*/  IMAD.WIDE.U32 R66, R64, R51, R66 ;  /* 0x0000003340427225 */ /* 0x000fe200078e0042 */
[----:B------:R-:W-:-:S03]  /*56ca0*/  IADD3 R74, P5, PT, R71, R62, RZ ;  /* 0x0000003e474a7210 */ /* 0x000fc60007fbe0ff */
[----:B------:R-:W-:Y:S02]  /*56cb0*/  IMAD R62, R66, R85, RZ ;  /* 0x00000055423e7224 */ /* 0x000fe400078e02ff */
[----:B------:R-:W-:Y:S02]  /*56cc0*/  IMAD.MOV.U32 R58, RZ, RZ, R66 ;  /* 0x000000ffff3a7224 */ /* 0x000fe400078e0042 */
[----:B------:R-:W-:-:S04]  /*56cd0*/  IMAD.WIDE.U32 R104, R117, R37, R104 ;  /* 0x0000002575687225 */ /* 0x000fc800078e0068 */
[----:B------:R-:W-:Y:S02]  /*56ce0*/  IMAD.X R71, RZ, RZ, RZ, P0 ;  /* 0x000000ffff477224 */ /* 0x000fe400000e06ff */
        /* <DEDUP_REMOVED lines=28> */
[----:B------:R-:W-:Y:S01]  /*56eb0*/  IMAD.WIDE.U32 R74, R100, R56, R74 ;  /* 0x00000038644a7225 */ /* 0x000fe200078e004a */
[----:B------:R-:W-:-:S03]  /*56ec0*/  IADD3 R102, P1, PT, R96, R103, RZ ;  /* 0x0000006760667210 */ /* 0x000fc60007f3e0ff */
[----:B------:R-:W-:Y:S01]  /*56ed0*/  IMAD.WIDE.U32 R70, R99, R54, R70 ;  /* 0x0000003663467225 */ /* 0x000fe200078e0046 */
[----:B------:R-:W-:-:S03]  /*56ee0*/  IADD3.X R103, PT, PT, RZ, RZ, RZ, P1, !PT ;  /* 0x000000ffff677210 */ /* 0x000fc60000ffe4ff */
        /* <DEDUP_REMOVED lines=27> */
[----:B------:R-:W-:Y:S01]  /*570a0*/  IMAD.MOV.U32 R67, RZ, RZ, RZ ;  /* 0x000000ffff437224 */ /* 0x000fe200078e00ff */
        /* <DEDUP_REMOVED lines=8> */
[----:B------:R-:W-:Y:S01]  /*57130*/  IMAD.WIDE.U32 R70, R62, R52, R70 ;  /* 0x000000343e467225 */ /* 0x000fe200078e0046 */
[----:B------:R-:W-:Y:S02]  /*57140*/  IADD3.X R75, PT, PT, RZ, RZ, RZ, P4, !PT ;  /* 0x000000ffff4b7210 */ /* 0x000fe400027fe4ff */
        /* <DEDUP_REMOVED lines=113> */
.L_x_234:
        /* <DEDUP_REMOVED lines=8> */
.L_x_235:
[----:B------:R-:W-:Y:S05]  /*578e0*/  BSYNC.RECONVERGENT B5 ;  /* 0x0000000000057941 */ /* 0x000fea0003800200 */
.L_x_233:
[CC--:B------:R-:W-:Y:S01]  /*578f0*/  IMAD.WIDE.U32 R126, R63.reuse, R28.reuse, RZ ;  /* 0x0000001c3f7e7225 */ /* 0x0c0fe200078e00ff */
[----:B------:R-:W-:Y:S01]  /*57900*/  MOV R103, RZ ;  /* 0x000000ff00677202 */ /* 0x000fe20000000f00 */
[----:B------:R-:W-:Y:S02]  /*57910*/  BSSY.RECONVERGENT B5, `(.L_x_236) ;  /* 0x00001df000057945 */ /* 0x000fe40003800200 */
[----:B------:R-:W-:Y:S01]  /*57920*/  IMAD.MOV.U32 R65, RZ, RZ, RZ ;  /* 0x000000ffff417224 */ /* 0x000fe200078e00ff */
[----:B------:R-:W-:Y:S01]  /*57930*/  MOV R126, R127 ;  /* 0x0000007f007e7202 */ /* 0x000fe20000000f00 */
[----:B------:R-:W-:Y:S02]  /*57940*/  IMAD.MOV.U32 R127, RZ, RZ, RZ ;  /* 0x000000ffff7f7224 */ /* 0x000fe400078e00ff */
[-C--:B------:R-:W-:Y:S02]  /*57950*/  IMAD R102, R63, R28.reuse, RZ ;  /* 0x0000001c3f667224 */ /* 0x080fe400078e02ff */
[----:B------:R-:W-:-:S05]  /*57960*/  IMAD.WIDE.U32 R126, R73, R28, R126 ;  /* 0x0000001c497e7225 */ /* 0x000fca00078e007e */
[----:B------:R-:W-:Y:S01]  /*57970*/  MOV R64, R127 ;  /* 0x0000007f00407202 */ /* 0x000fe20000000f00 */
[----:B------:R-:W-:-:S04]  /*57980*/  HFMA2 R127, -RZ, RZ, 0, 0 ;  /* 0x00000000ff7f7431 */ /* 0x000fc800000001ff */
        /* <DEDUP_REMOVED lines=9> */
[----:B------:R-:W-:Y:S02]  /*57a20*/  IMAD.MOV.U32 R64, RZ, RZ, R65 ;  /* 0x000000ffff407224 */ /* 0x000fe400078e0041 */
[----:B------:R-:W-:Y:S02]  /*57a30*/  HFMA2 R65, -RZ, RZ, 0, 0 ;  /* 0x00000000ff417431 */ /* 0x000fe400000001ff */
[----:B------:R-:W-:Y:S01]  /*57a40*/  IMAD.MOV.U32 R125, RZ, RZ, RZ ;  /* 0x000000ffff7d7224 */ /* 0x000fe200078e00ff */
[----:B------:R-:W-:Y:S01]  /*57a50*/  IADD3.X R105, PT, PT, RZ, RZ, RZ, P0, !PT ;  /* 0x000000ffff697210 */ /* 0x000fe200007fe4ff */
[----:B------:R-:W-:-:S04]  /*57a60*/  IMAD.WIDE.U32 R124, R63, R83, R124 ;  /* 0x000000533f7c7225 */ /* 0x000fc800078e007c */
[----:B------:R-:W-:-:S04]  /*57a70*/  IMAD.WIDE.U32 R104, R118, R84, R104 ;  /* 0x0000005476687225 */ /* 0x000fc800078e0068 */
[----:B------:R-:W-:Y:S01]  /*57a80*/  IMAD.WIDE.U32 R64, R114, R28, R64 ;  /* 0x0000001c72407225 */ /* 0x000fe200078e0040 */
[----:B------:R-:W-:Y:S02]  /*57a90*/  IADD3 R104, P1, PT, R104, R125, RZ ;  /* 0x0000007d68687210 */ /* 0x000fe40007f3e0ff */
[----:B------:R-:W-:-:S03]  /*57aa0*/  IADD3 R58, P0, PT, R64, R105, RZ ;  /* 0x00000069403a7210 */ /* 0x000fc60007f1e0ff */
        /* <DEDUP_REMOVED lines=8> */
[----:B------:R-:W-:Y:S01]  /*57b30*/  HFMA2 R105, -RZ, RZ, 0, 0 ;  /* 0x00000000ff697431 */ /* 0x000fe200000001ff */
[----:B------:R-:W-:Y:S01]  /*57b40*/  IADD3 R122, P0, PT, R64, R59, RZ ;  /* 0x0000003b407a7210 */ /* 0x000fe20007f1e0ff */
[----:B------:R-:W-:Y:S01]  /*57b50*/  IMAD.X R59, RZ, RZ, RZ, P1 ;  /* 0x000000ffff3b7224 */ /* 0x000fe200008e06ff */
[----:B------:R-:W-:Y:S01]  /*57b60*/  MOV R64, R65 ;  /* 0x0000004100407202 */ /* 0x000fe20000000f00 */
[----:B------:R-:W-:Y:S01]  /*57b70*/  IMAD.MOV.U32 R65, RZ, RZ, RZ ;  /* 0x000000ffff417224 */ /* 0x000fe200078e00ff */
[----:B------:R-:W-:Y:S01]  /*57b80*/  IADD3.X R123, PT, PT, RZ, RZ, RZ, P0, !PT ;  /* 0x000000ffff7b7210 */ /* 0x000fe200007fe4ff */
[----:B------:R-:W-:-:S04]  /*57b90*/  IMAD.WIDE.U32 R58, R118, R83, R58 ;  /* 0x00000053763a7225 */ /* 0x000fc800078e003a */
[----:B------:R-:W-:-:S04]  /*57ba0*/  IMAD.WIDE.U32 R64, R112, R28, R64 ;  /* 0x0000001c70407225 */ /* 0x000fc800078e0040 */
[----:B------:R-:W-:-:S04]  /*57bb0*/  IMAD.WIDE.U32 R122, R114, R84, R122 ;  /* 0x00000054727a7225 */ /* 0x000fc800078e007a */
[----:B------:R-:W-:Y:S01]  /*57bc0*/  IMAD.WIDE.U32 R104, R63, R82, R104 ;  /* 0x000000523f687225 */ /* 0x000fe200078e0068 */
[----:B------:R-:W-:Y:S02]  /*57bd0*/  IADD3 R70, P0, PT, R64, R123, RZ ;  /* 0x0000007b40467210 */ /* 0x000fe40007f1e0ff */
[----:B------:R-:W-:Y:S02]  /*57be0*/  IADD3 R122, P1, PT, R122, R59, RZ ;  /* 0x0000003b7a7a7210 */ /* 0x000fe40007f3e0ff */
[----:B------:R-:W-:Y:S02]  /*57bf0*/  IADD3 R58, P2, PT, R58, R105, RZ ;  /* 0x000000693a3a7210 */ /* 0x000fe40007f5e0ff */
[----:B------:R-:W-:Y:S01]  /*57c00*/  MOV R64, R65 ;  /* 0x0000004100407202 */ /* 0x000fe20000000f00 */
[----:B------:R-:W-:Y:S01]  /*57c10*/  IMAD.MOV.U32 R65, RZ, RZ, RZ ;  /* 0x000000ffff417224 */ /* 0x000fe200078e00ff */
[----:B------:R-:W-:Y:S01]  /*57c20*/  IADD3.X R71, PT, PT, RZ, RZ, RZ, P0, !PT ;  /* 0x000000ffff477210 */ /* 0x000fe200007fe4ff */
[----:B------:R-:W-:-:S02]  /*57c30*/  IMAD.X R123, RZ, RZ, RZ, P1 ;  /* 0x000000ffff7b7224 */ /* 0x000fc400008e06ff */
[----:B------:R-:W-:Y:S02]  /*57c40*/  IMAD.X R59, RZ, RZ, RZ, P2 ;  /* 0x000000ffff3b7224 */ /* 0x000fe400010e06ff */
[----:B------:R-:W-:-:S04]  /*57c50*/  IMAD.WIDE.U32 R64, R60, R28, R64 ;  /* 0x0000001c3c407225 */ /* 0x000fc800078e0040 */
[----:B------:R-:W-:-:S04]  /*57c60*/  IMAD.WIDE.U32 R70, R68, R84, R70 ;  /* 0x0000005444467225 */ /* 0x000fc800078e0046 */
[----:B------:R-:W-:Y:S01]  /*57c70*/  IMAD.WIDE.U32 R122, R107, R83, R122 ;  /* 0x000000536b7a7225 */ /* 0x000fe200078e007a */
[----:B------:R-:W-:-:S03]  /*57c80*/  IADD3 R66, P0, PT, R64, R71, RZ ;  /* 0x0000004740427210 */ /* 0x000fc60007f1e0ff */
[----:B------:R-:W-:Y:S01]  /*57c90*/  IMAD.WIDE.U32 R58, R73, R82, R58 ;  /* 0x00000052493a7225 */ /* 0x000fe200078e003a */
[----:B------:R-:W-:Y:S02]  /*57ca0*/  IADD3 R70, P1, PT, R70, R123, RZ ;  /* 0x0000007b46467210 */ /* 0x000fe40007f3e0ff */
[----:B------:R-:W-:Y:S02]  /*57cb0*/  IADD3.X R67, PT, PT, RZ, RZ, RZ, P0, !PT ;  /* 0x000000ffff437210 */ /* 0x000fe400007fe4ff */
        /* <DEDUP_REMOVED lines=69> */
[----:B------:R-:W-:Y:S01]  /*58110*/  IMAD R115, R102, R85, RZ ;  /* 0x0000005566737224 */ /* 0x000fe200078e02ff */
[----:B------:R-:W-:Y:S01]  /*58120*/  IADD3 R124, P0, PT, R124, R103, RZ ;  /* 0x000000677c7c7210 */ /* 0x000fe20007f1e0ff */
[----:B------:R-:W-:Y:S02]  /*58130*/  HFMA2 R103, -RZ, RZ, 0, 0 ;  /* 0x00000000ff677431 */ /* 0x000fe400000001ff */
[----:B------:R-:W-:Y:S01]  /*58140*/  IMAD.WIDE.U32 R108, R107, R80, R108 ;  /* 0x000000506b6c7225 */ /* 0x000fe200078e006c */
[----:B------:R-:W-:-:S03]  /*58150*/  IADD3.X R125, PT, PT, RZ, RZ, RZ, P0, !PT ;  /* 0x000000ffff7d7210 */ /* 0x000fc600007fe4ff */
[----:B------:R-:W-:Y:S01]  /*58160*/  IMAD.WIDE.U32 R64, R60, R82, R64 ;  /* 0x000000523c407225 */ /* 0x000fe200078e0040 */
[----:B------:R-:W-:Y:S02]  /*58170*/  IADD3 R120, P1, PT, R120, R109, RZ ;  /* 0x0000006d78787210 */ /* 0x000fe40007f3e0ff */
[----:B------:R-:W-:Y:S01]  /*58180*/  IADD3 R108, P4, PT, R108, R67, RZ ;  /* 0x000000436c6c7210 */ /* 0x000fe20007f9e0ff */
[----:B------:R-:W-:Y:S01]  /*58190*/  IMAD.WIDE.U32 R124, R71, R52, R124 ;  /* 0x00000034477c7225 */ /* 0x000fe200078e007c */
[----:B------:R-:W-:-:S03]  /*581a0*/  IADD3 R74, P2, PT, R64, R121, RZ ;  /* 0x00000079404a7210 */ /* 0x000fc60007f5e0ff */
[----:B------:R-:W-:Y:S01]  /*581b0*/  IMAD.HI.U32 R103, R115, R50, R102 ;  /* 0x0000003273677227 */ /* 0x000fe200078e0066 */
[----:B------:R-:W-:Y:S02]  /*581c0*/  IADD3 R104, P0, PT, R104, R125, RZ ;  /* 0x0000007d68687210 */ /* 0x000fe40007f1e0ff */
[----:B------:R-:W-:Y:S01]  /*581d0*/  IADD3.X R75, PT, PT, RZ, RZ, RZ, P2, !PT ;  /* 0x000000ffff4b7210 */ /* 0x000fe200017fe4ff */
[----:B------:R-:W-:Y:S02]  /*581e0*/  IMAD.X R121, RZ, RZ, RZ, P1 ;  /* 0x000000ffff797224 */ /* 0x000fe400008e06ff */
[----:B------:R-:W-:Y:S02]  /*581f0*/  IMAD.X R105, RZ, RZ, RZ, P0 ;  /* 0x000000ffff697224 */ /* 0x000fe400000e06ff */
[----:B------:R-:W-:Y:S02]  /*58200*/  IMAD.X R109, RZ, RZ, RZ, P4 ;  /* 0x000000ffff6d7224 */ /* 0x000fe400020e06ff */
[----:B------:R-:W-:-:S04]  /*58210*/  IMAD.WIDE.U32 R104, R71, R53, R104 ;  /* 0x0000003547687225 */ /* 0x000fc800078e0068 */
[----:B------:R-:W-:Y:S01]  /*58220*/  IMAD.WIDE.U32 R120, R114, R80, R120 ;  /* 0x0000005072787225 */ /* 0x000fe200078e0078 */
[----:B------:R-:W-:-:S03]  /*58230*/  IADD3 R58, P0, PT, R58, R105, RZ ;  /* 0x000000693a3a7210 */ /* 0x000fc60007f1e0ff */
[----:B------:R-:W-:Y:S01]  /*58240*/  IMAD.WIDE.U32 R108, R118, R79, R108 ;  /* 0x0000004f766c7225 */ /* 0x000fe200078e006c */
[----:B------:R-:W-:-:S03]  /*58250*/  IADD3.X R59, PT, PT, RZ, RZ, RZ, P0, !PT ;  /* 0x000000ffff3b7210 */ /* 0x000fc600007fe4ff */
        /* <DEDUP_REMOVED lines=14> */
[----:B------:R-:W-:Y:S02]  /*58340*/  IADD3 R104, P0, PT, R104, R103, RZ ;  /* 0x0000006768687210 */ /* 0x000fe40007f1e0ff */
[----:B------:R-:W-:Y:S02]  /*58350*/  MOV R103, RZ ;  /* 0x000000ff00677202 */ /* 0x000fe40000000f00 */
[----:B------:R-:W-:Y:S01]  /*58360*/  IADD3.X R105, PT, PT, RZ, RZ, RZ, P0, !PT ;  /* 0x000000ffff697210 */ /* 0x000fe200007fe4ff */
        /* <DEDUP_REMOVED lines=50> */
[----:B------:R-:W-:Y:S01]  /*58690*/  IMAD.MOV.U32 R59, RZ, RZ, RZ ;  /* 0x000000ffff3b7224 */ /* 0x000fe200078e00ff */
[----:B------:R-:W-:Y:S01]  /*586a0*/  IADD3.X R105, PT, PT, RZ, RZ, RZ, P3, !PT ;  /* 0x000000ffff697210 */ /* 0x000fe20001ffe4ff */
[----:B------:R-:W-:Y:S01]  /*586b0*/  IMAD.WIDE.U32 R64, R115, R56, R64 ;  /* 0x0000003873407225 */ /* 0x000fe200078e0040 */
[----:B------:R-:W-:-:S02]  /*586c0*/  IADD3 R72, P2, PT, R74, R73, RZ ;  /* 0x000000494a487210 */ /* 0x000fc40007f5e0ff */
[----:B------:R-:W-:Y:S01]  /*586d0*/  IADD3 R74, P0, PT, R102, R75, RZ ;  /* 0x0000004b664a7210 */ /* 0x000fe20007f1e0ff */
[----:B------:R-:W-:Y:S01]  /*586e0*/  IMAD.WIDE.U32 R62, R106, R54, R62 ;  /* 0x000000366a3e7225 */ /* 0x000fe200078e003e */
[----:B------:R-:W-:Y:S02]  /*586f0*/  IADD3 R66, P3, PT, R65, R66, RZ ;  /* 0x0000004241427210 */ /* 0x000fe40007f7e0ff */
[----:B------:R-:W-:Y:S01]  /*58700*/  IADD3.X R75, PT, PT, RZ, RZ, RZ, P0, !PT ;  /* 0x000000ffff4b7210 */ /* 0x000fe200007fe4ff */
[----:B------:R-:W-:Y:S01]  /*58710*/  IMAD.HI.U32 R58, R108, R50, R58 ;  /* 0x000000326c3a7227 */ /* 0x000fe200078e003a */
[----:B------:R-:W-:Y:S02]  /*58720*/  IADD3 R64, P4, PT, R64, R63, RZ ;  /* 0x0000003f40407210 */ /* 0x000fe40007f9e0ff */
[----:B------:R-:W-:Y:S01]  /*58730*/  IADD3.X R67, PT, PT, RZ, RZ, RZ, P3, !PT ;  /* 0x000000ffff437210 */ /* 0x000fe20001ffe4ff */
        /* <DEDUP_REMOVED lines=15> */
[----:B------:R-:W-:-:S04]  /*58830*/  IMAD.WIDE.U32 R70, R106, R55, R64 ;  /* 0x000000376a467225 */ /* 0x000fc800078e0040 */
[----:B------:R-:W-:Y:S01]  /*58840*/  HFMA2 R65, -RZ, RZ, 0, 0 ;  /* 0x00000000ff417431 */ /* 0x000fe200000001ff */
[----:B------:R-:W-:Y:S01]  /*58850*/  IADD3 R102, P0, PT, R103, R75, RZ ;  /* 0x0000004b67667210 */ /* 0x000fe20007f1e0ff */
[----:B------:R-:W-:-:S03]  /*58860*/  IMAD.WIDE.U32 R58, R108, R51, R58 ;  /* 0x000000336c3a7225 */ /* 0x000fc600078e003a */
[----:B------:R-:W-:Y:S01]  /*58870*/  IADD3.X R103, PT, PT, RZ, RZ, RZ, P0, !PT ;  /* 0x000000ffff677210 */ /* 0x000fe200007fe4ff */
        /* <DEDUP_REMOVED lines=10> */
[----:B------:R-:W-:Y:S02]  /*58920*/  IADD3.X R65, PT, PT, RZ, RZ, RZ, P2, !PT ;  /* 0x000000ffff417210 */ /* 0x000fe400017fe4ff */
        /* <DEDUP_REMOVED lines=11> */
[----:B------:R-:W-:-:S02]  /*589e0*/  IMAD.X R71, RZ, RZ, RZ, P4 ;  /* 0x000000ffff477224 */ /* 0x000fc400020e06ff */
        /* <DEDUP_REMOVED lines=15> */
[----:B------:R-:W-:Y:S01]  /*58ae0*/  MOV R103, RZ ;  /* 0x000000ff00677202 */ /* 0x000fe20000000f00 */
[----:B------:R-:W-:Y:S01]  /*58af0*/  IMAD.X R71, RZ, RZ, RZ, P5 ;  /* 0x000000ffff477224 */ /* 0x000fe200028e06ff */
[----:B------:R-:W-:Y:S01]  /*58b00*/  IADD3 R74, P5, PT, R74, R73, RZ ;  /* 0x000000494a4a7210 */ /* 0x000fe20007fbe0ff */
[----:B------:R-:W-:Y:S01]  /*58b10*/  IMAD.WIDE.U32 R64, R105, R51, R64 ;  /* 0x0000003369407225 */ /* 0x000fe200078e0040 */
[----:B------:R-:W-:Y:S02]  /*58b20*/  IADD3 R73, P4, PT, R72, R59, RZ ;  /* 0x0000003b48497210 */ /* 0x000fe40007f9e0ff */
[----:B------:R-:W-:Y:S01]  /*58b30*/  IADD3.X R59, PT, PT, RZ, RZ, RZ, P2, !PT ;  /* 0x000000ffff3b7210 */ /* 0x000fe200017fe4ff */
[----:B------:R-:W-:Y:S01]  /*58b40*/  IMAD.WIDE.U32 R70, R106, R57, R70 ;  /* 0x000000396a467225 */ /* 0x000fe200078e0046 */
[----:B------:R-:W-:-:S03]  /*58b50*/  IADD3.X R115, PT, PT, RZ, RZ, RZ, P1, !PT ;  /* 0x000000ffff737210 */ /* 0x000fc60000ffe4ff */
[----:B------:R-:W-:Y:S01]  /*58b60*/  IMAD.WIDE.U32 R62, R109, R55, R62 ;  /* 0x000000376d3e7225 */ /* 0x000fe200078e003e */
[----:B------:R-:W-:-:S03]  /*58b70*/  IADD3 R66, P2, PT, R71, R66, RZ ;  /* 0x0000004247427210 */ /* 0x000fc60007f5e0ff */
[----:B------:R-:W-:Y:S02]  /*58b80*/  IMAD.X R75, RZ, RZ, RZ, P5 ;  /* 0x000000ffff4b7224 */ /* 0x000fe400028e06ff */
[----:B------:R-:W-:Y:S02]  /*58b90*/  IMAD R67, R64, R85, RZ ;  /* 0x0000005540437224 */ /* 0x000fe400078e02ff */
[----:B------:R-:W-:Y:S02]  /*58ba0*/  IMAD.MOV.U32 R102, RZ, RZ, R64 ;  /* 0x000000ffff667224 */ /* 0x000fe400078e0040 */
        /* <DEDUP_REMOVED lines=14> */
[----:B------:R-:W-:Y:S02]  /*58c90*/  IADD3 R68, P3, PT, R59, R64, RZ ;  /* 0x000000403b447210 */ /* 0x000fe40007f7e0ff */
[----:B------:R-:W-:Y:S01]  /*58ca0*/  IADD3.X R59, PT, PT, RZ, RZ, RZ, P4, !PT ;  /* 0x000000ffff3b7210 */ /* 0x000fe200027fe4ff */
        /* <DEDUP_REMOVED lines=8> */
[----:B------:R-:W-:Y:S01]  /*58d30*/  IMAD.HI.U32 R102, R67, R50, R102 ;  /* 0x0000003243667227 */ /* 0x000fe200078e0066 */
        /* <DEDUP_REMOVED lines=25> */
[----:B------:R-:W-:-:S02]  /*58ed0*/  IADD3 R65, P2, PT, R65, R68, RZ ;  /* 0x0000004441417210 */ /* 0x000fc40007f5e0ff */
[----:B------:R-:W-:Y:S01]  /*58ee0*/  IADD3.X R115, PT, PT, RZ, RZ, RZ, P0, !PT ;  /* 0x000000ffff737210 */ /* 0x000fe200007fe4ff */
[----:B------:R-:W-:Y:S01]  /*58ef0*/  IMAD.WIDE.U32 R72, R108, R56, R72 ;  /* 0x000000386c487225 */ /* 0x000fe200078e0048 */
[----:B------:R-:W-:-:S03]  /*58f00*/  IADD3.X R103, PT, PT, RZ, RZ, RZ, P2, !PT ;  /* 0x000000ffff677210 */ /* 0x000fc600017fe4ff */
[----:B------:R-:W-:-:S04]  /*58f10*/  IMAD.WIDE.U32 R62, R67, R52, R62 ;  /* 0x00000034433e7225 */ /* 0x000fc800078e003e */
[----:B------:R-:W-:Y:S01]  /*58f20*/  IMAD.HI.U32 R75, R64, R50, R58 ;  /* 0x00000032404b7227 */ /* 0x000fe200078e003a */
[----:B------:R-:W-:Y:S02]  /*58f30*/  IADD3 R58, P6, PT, R73, R65, RZ ;  /* 0x00000041493a7210 */ /* 0x000fe40007fde0ff */
[----:B------:R-:W-:Y:S01]  /*58f40*/  IADD3.X R65, PT, PT, RZ, RZ, RZ, P4, !PT ;  /* 0x000000ffff417210 */ /* 0x000fe200027fe4ff */
[----:B------:R-:W-:Y:S01]  /*58f50*/  IMAD.WIDE.U32 R106, R60, R78, R114 ;  /* 0x0000004e3c6a7225 */ /* 0x000fe200078e0072 */
[----:B------:R-:W-:Y:S02]  /*58f60*/  IADD3 R72, P4, PT, R72, R71, RZ ;  /* 0x0000004748487210 */ /* 0x000fe40007f9e0ff */
[----:B------:R-:W-:Y:S01]  /*58f70*/  IADD3 R70, P5, PT, R70, R63, RZ ;  /* 0x0000003f46467210 */ /* 0x000fe20007fbe0ff */
[----:B------:R-:W-:Y:S01]  /*58f80*/  IMAD.X R59, RZ, RZ, RZ, P6 ;  /* 0x000000ffff3b7224 */ /* 0x000fe200030e06ff */
[----:B------:R-:W-:Y:S02]  /*58f90*/  IADD3 R65, P6, PT, R65, R74, RZ ;  /* 0x0000004a41417210 */ /* 0x000fe40007fde0ff */
[----:B------:R-:W-:Y:S01]  /*58fa0*/  IADD3.X R73, PT, PT, RZ, RZ, RZ, P4, !PT ;  /* 0x000000ffff497210 */ /* 0x000fe200027fe4ff */
        /* <DEDUP_REMOVED lines=31> */
[----:B------:R-:W-:-:S03]  /*591a0*/  IMAD.WIDE.U32 R58, R67, R55, R58 ;  /* 0x00000037433a7225 */ /* 0x000fc600078e003a */
[----:B------:R-:W-:Y:S01]  /*591b0*/  IADD3 R65, P2, PT, R65, R60, RZ ;  /* 0x0000003c41417210 */ /* 0x000fe20007f5e0ff */
        /* <DEDUP_REMOVED lines=20> */
[----:B------:R-:W-:Y:S01]  /*59300*/  IMAD.X R115, RZ, RZ, RZ, P0 ;  /* 0x000000ffff737224 */ /* 0x000fe200000e06ff */
[----:B------:R-:W-:Y:S01]  /*59310*/  IADD3 R60, P0, PT, R60, R63, RZ ;  /* 0x0000003f3c3c7210 */ /* 0x000fe20007f1e0ff */
[----:B------:R-:W-:Y:S01]  /*59320*/  IMAD.WIDE.U32 R58, R67, R57, R58 ;  /* 0x00000039433a7225 */ /* 0x000fe200078e003a */
[----:B------:R-:W-:-:S02]  /*59330*/  IADD3.X R63, PT, PT, RZ, RZ, RZ, P2, !PT ;  /* 0x000000ffff3f7210 */ /* 0x000fc400017fe4ff */
[----:B------:R-:W-:Y:S01]  /*59340*/  IADD3 R106, PT, PT, R106, R107, R65 ;  /* 0x0000006b6a6a7210 */ /* 0x000fe20007ffe041 */
[----:B------:R-:W-:Y:S01]  /*59350*/  IMAD.WIDE.U32 R114, R64, R55, R114 ;  /* 0x0000003740727225 */ /* 0x000fe200078e0072 */
[----:B------:R-:W-:Y:S02]  /*59360*/  IADD3 R63, P2, PT, R63, R60, RZ ;  /* 0x0000003c3f3f7210 */ /* 0x000fe40007f5e0ff */
[----:B------:R-:W-:Y:S01]  /*59370*/  IADD3.X R65, PT, PT, RZ, RZ, RZ, P0, !PT ;  /* 0x000000ffff417210 */ /* 0x000fe200007fe4ff */
[----:B------:R-:W-:Y:S01]  /*59380*/  IMAD.X R60, RZ, RZ, RZ, P3 ;  /* 0x000000ffff3c7224 */ /* 0x000fe200018e06ff */
[----:B------:R-:W-:Y:S02]  /*59390*/  IADD3 R62, P6, PT, R58, R115, RZ ;  /* 0x000000733a3e7210 */ /* 0x000fe40007fde0ff */
[----:B------:R-:W-:Y:S02]  /*593a0*/  MOV R73, R70 ;  /* 0x0000004600497202 */ /* 0x000fe40000000f00 */
[----:B------:R-:W-:Y:S01]  /*593b0*/  IADD3 R58, P3, PT, R60, R63, RZ ;  /* 0x0000003f3c3a7210 */ /* 0x000fe20007f7e0ff */
[----:B------:R-:W-:Y:S01]  /*593c0*/  IMAD.X R60, RZ, RZ, RZ, P1 ;  /* 0x000000ffff3c7224 */ /* 0x000fe200008e06ff */
[----:B------:R-:W-:-:S02]  /*593d0*/  IADD3.X R63, PT, PT, RZ, RZ, RZ, P6, !PT ;  /* 0x000000ffff3f7210 */ /* 0x000fc400037fe4ff */
[----:B------:R-:W-:Y:S02]  /*593e0*/  IADD3 R59, P4, PT, R59, R58, RZ ;  /* 0x0000003a3b3b7210 */ /* 0x000fe40007f9e0ff */
[----:B------:R-:W-:Y:S01]  /*593f0*/  IADD3 R106, PT, PT, R65, R106, R60 ;  /* 0x0000006a416a7210 */ /* 0x000fe20007ffe03c */
[----:B------:R-:W-:Y:S01]  /*59400*/  IMAD.WIDE.U32 R62, R64, R56, R62 ;  /* 0x00000038403e7225 */ /* 0x000fe200078e003e */
[----:B------:R-:W-:-:S03]  /*59410*/  MOV R107, R72 ;  /* 0x00000048006b7202 */ /* 0x000fc60000000f00 */
[----:B------:R-:W-:Y:S01]  /*59420*/  IMAD.X R60, RZ, RZ, RZ, P2 ;  /* 0x000000ffff3c7224 */ /* 0x000fe200010e06ff */
[----:B------:R-:W-:Y:S01]  /*59430*/  IADD3 R58, P0, PT, R63, R59, RZ ;  /* 0x0000003b3f3a7210 */ /* 0x000fe20007f1e0ff */
[----:B------:R-:W-:Y:S01]  /*59440*/  IMAD.MOV.U32 R68, RZ, RZ, R62 ;  /* 0x000000ffff447224 */ /* 0x000fe200078e003e */
[----:B------:R-:W-:-:S03]  /*59450*/  IADD3.X R63, PT, PT, RZ, RZ, RZ, P3, !PT ;  /* 0x000000ffff3f7210 */ /* 0x000fc60001ffe4ff */
        /* <DEDUP_REMOVED lines=34> */
.L_x_237:
        /* <DEDUP_REMOVED lines=8> */
.L_x_238:
[----:B------:R-:W-:Y:S05]  /*59700*/  BSYNC.RECONVERGENT B5 ;  /* 0x0000000000057941 */ /* 0x000fea0003800200 */
.L_x_236:
[CC--:B------:R-:W-:Y:S01]  /*59710*/  IMAD.WIDE.U32 R126, R63.reuse, R12.reuse, RZ ;  /* 0x0000000c3f7e7225 */ /* 0x0c0fe200078e00ff */
[----:B------:R-:W-:Y:S01]  /*59720*/  MOV R65, RZ ;  /* 0x000000ff00417202 */ /* 0x000fe20000000f00 */
[----:B------:R-:W-:Y:S02]  /*59730*/  BSSY.RECONVERGENT B5, `(.L_x_239) ;  /* 0x00001de000057945 */ /* 0x000fe40003800200 */
[----:B------:R-:W-:Y:S02]  /*59740*/  IMAD.MOV.U32 R126, RZ, RZ, R127 ;  /* 0x000000ffff7e7224 */ /* 0x000fe400078e007f */
[----:B------:R-:W-:Y:S02]  /*59750*/  HFMA2 R127, -RZ, RZ, 0, 0 ;  /* 0x00000000ff7f7431 */ /* 0x000fe400000001ff */
[----:B------:R-:W-:Y:S02]  /*59760*/  IMAD R102, R63, R12, RZ ;  /* 0x0000000c3f667224 */ /* 0x000fe400078e02ff */
[----:B------:R-:W-:-:S02]  /*59770*/  IMAD.MOV.U32 R103, RZ, RZ, RZ ;  /* 0x000000ffff677224 */ /* 0x000fc400078e00ff */
[----:B------:R-:W-:-:S04]  /*59780*/  IMAD.WIDE.U32 R126, R73, R12, R126 ;  /* 0x0000000c497e7225 */ /* 0x000fc800078e007e */
[----:B------:R-:W-:Y:S02]  /*59790*/  IMAD.MOV.U32 R64, RZ, RZ, R127 ;  /* 0x000000ffff407224 */ /* 0x000fe400078e007f */
[----:B------:R-:W-:Y:S02]  /*597a0*/  IMAD.MOV.U32 R127, RZ, RZ, RZ ;  /* 0x000000ffff7f7224 */ /* 0x000fe400078e00ff */
[----:B------:R-:W-:-:S04]  /*597b0*/  IMAD.WIDE.U32 R64, R118, R12, R64 ;  /* 0x0000000c76407225 */ /* 0x000fc800078e0040 */
[----:B------:R-:W-:-:S05]  /*597c0*/  IMAD.WIDE.U32 R126, R63, R13, R126 ;  /* 0x0000000d3f7e7225 */ /* 0x000fca00078e007e */
[----:B------:R-:W-:Y:S01]  /*597d0*/  IADD3 R124, P0, PT, R64, R127, RZ ;  /* 0x0000007f407c7210 */ /* 0x000fe20007f1e0ff */
[----:B------:R-:W-:Y:S02]  /*597e0*/  IMAD.MOV.U32 R64, RZ, RZ, R65 ;  /* 0x000000ffff407224 */ /* 0x000fe400078e0041 */
[----:B------:R-:W-:Y:S01]  /*597f0*/  HFMA2 R65, -RZ, RZ, 0, 0 ;  /* 0x00000000ff417431 */ /* 0x000fe200000001ff */
[----:B------:R-:W-:-:S03]  /*59800*/  IADD3.X R125, PT, PT, RZ, RZ, RZ, P0, !PT ;  /* 0x000000ffff7d7210 */ /* 0x000fc600007fe4ff */
[----:B------:R-:W-:-:S04]  /*59810*/  IMAD.WIDE.U32 R124, R73, R13, R124 ;  /* 0x0000000d497c7225 */ /* 0x000fc800078e007c */
[----:B------:R-:W-:-:S03]  /*59820*/  IMAD.WIDE.U32 R64, R107, R12, R64 ;  /* 0x0000000c6b407225 */ /* 0x000fc600078e0040 */
        /* <DEDUP_REMOVED lines=12> */
[----:B------:R-:W-:Y:S02]  /*598f0*/  MOV R65, RZ ;  /* 0x000000ff00417202 */ /* 0x000fe40000000f00 */
[----:B------:R-:W-:Y:S01]  /*59900*/  IADD3.X R105, PT, PT, RZ, RZ, RZ, P1, !PT ;  /* 0x000000ffff697210 */ /* 0x000fe20000ffe4ff */
[----:B------:R-:W-:-:S04]  /*59910*/  IMAD.WIDE.U32 R58, R107, R13, R58 ;  /* 0x0000000d6b3a7225 */ /* 0x000fc800078e003a */
[----:B------:R-:W-:-:S04]  /*59920*/  IMAD.WIDE.U32 R64, R68, R12, R64 ;  /* 0x0000000c44407225 */ /* 0x000fc800078e0040 */
[----:B------:R-:W-:Y:S01]  /*59930*/  IMAD.WIDE.U32 R104, R73, R14, R104 ;  /* 0x0000000e49687225 */ /* 0x000fe200078e0068 */
[----:B------:R-:W-:-:S03]  /*59940*/  IADD3 R122, P0, PT, R64, R59, RZ ;  /* 0x0000003b407a7210 */ /* 0x000fc60007f1e0ff */
[----:B------:R-:W-:Y:S01]  /*59950*/  IMAD.MOV.U32 R64, RZ, RZ, R65 ;  /* 0x000000ffff407224 */ /* 0x000fe200078e0041 */
[----:B------:R-:W-:Y:S01]  /*59960*/  IADD3 R58, P1, PT, R58, R105, RZ ;  /* 0x000000693a3a7210 */ /* 0x000fe20007f3e0ff */
[----:B------:R-:W-:Y:S02]  /*59970*/  HFMA2 R65, -RZ, RZ, 0, 0 ;  /* 0x00000000ff417431 */ /* 0x000fe400000001ff */
[----:B------:R-:W-:Y:S01]  /*59980*/  IMAD.X R123, RZ, RZ, RZ, P0 ;  /* 0x000000ffff7b7224 */ /* 0x000fe200000e06ff */
        /* <DEDUP_REMOVED lines=8> */
[----:B------:R-:W-:Y:S01]  /*59a10*/  IADD3 R70, P0, PT, R64, R123, RZ ;  /* 0x0000007b40467210 */ /* 0x000fe20007f1e0ff */
[----:B------:R-:W-:Y:S01]  /*59a20*/  IMAD.MOV.U32 R64, RZ, RZ, R65 ;  /* 0x000000ffff407224 */ /* 0x000fe200078e0041 */
[----:B------:R-:W-:Y:S02]  /*59a30*/  IADD3.X R123, PT, PT, RZ, RZ, RZ, P1, !PT ;  /* 0x000000ffff7b7210 */ /* 0x000fe40000ffe4ff */
[----:B------:R-:W-:Y:S01]  /*59a40*/  IADD3.X R59, PT, PT, RZ, RZ, RZ, P2, !PT ;  /* 0x000000ffff3b7210 */ /* 0x000fe200017fe4ff */
[----:B------:R-:W-:Y:S01]  /*59a50*/  IMAD.X R71, RZ, RZ, RZ, P0 ;  /* 0x000000ffff477224 */ /* 0x000fe200000e06ff */
[----:B------:R-:W-:Y:S01]  /*59a60*/  MOV R65, RZ ;  /* 0x000000ff00417202 */ /* 0x000fe20000000f00 */
        /* <DEDUP_REMOVED lines=19> */
[----:B------:R-:W-:Y:S02]  /*59ba0*/  IADD3 R122, P3, PT, R122, R59, RZ ;  /* 0x0000003b7a7a7210 */ /* 0x000fe40007f7e0ff */
        /* <DEDUP_REMOVED lines=10> */
[----:B------:R-:W-:Y:S02]  /*59c50*/  IADD3 R70, P2, PT, R70, R123, RZ ;  /* 0x0000007b46467210 */ /* 0x000fe40007f5e0ff */
        /* <DEDUP_REMOVED lines=20> */
[----:B------:R-:W-:Y:S01]  /*59da0*/  HFMA2 R71, -RZ, RZ, 0, 0 ;  /* 0x00000000ff477431 */ /* 0x000fe200000001ff */
        /* <DEDUP_REMOVED lines=16> */
[----:B------:R-:W-:Y:S02]  /*59eb0*/  IADD3 R102, P0, PT, R126, R103, RZ ;  /* 0x000000677e667210 */ /* 0x000fe40007f1e0ff */
[----:B------:R-:W-:Y:S01]  /*59ec0*/  IADD3.X R121, PT, PT, RZ, RZ, RZ, P1, !PT ;  /* 0x000000ffff797210 */ /* 0x000fe20000ffe4ff */
[----:B------:R-:W-:Y:S01]  /*59ed0*/  IMAD.X R109, RZ, RZ, RZ, P2 ;  /* 0x000000ffff6d7224 */ /* 0x000fe200010e06ff */
[----:B------:R-:W-:Y:S01]  /*59ee0*/  IADD3.X R103, PT, PT, RZ, RZ, RZ, P0, !PT ;  /* 0x000000ffff677210 */ /* 0x000fe200007fe4ff */
[----:B------:R-:W-:Y:S01]  /*59ef0*/  IMAD.WIDE.U32 R64, R60, R15, R64 ;  /* 0x0000000f3c407225 */ /* 0x000fe200078e0040 */
[----:B------:R-:W-:-:S03]  /*59f00*/  IADD3.X R67, PT, PT, RZ, RZ, RZ, P3, !PT ;  /* 0x000000ffff437210 */ /* 0x000fc60001ffe4ff */
        /* <DEDUP_REMOVED lines=22> */
[----:B------:R-:W-:-:S04]  /*5a070*/  IMAD.WIDE.U32 R120, R114, R17, R120 ;  /* 0x0000001172787225 */ /* 0x000fc800078e0078 */
[----:B------:R-:W-:Y:S01]  /*5a080*/  IMAD.X R59, RZ, RZ, RZ, P0 ;  /* 0x000000ffff3b7224 */ /* 0x000fe200000e06ff */
[----:B------:R-:W-:Y:S01]  /*5a090*/  IADD3 R74, P1, PT, R74, R121, RZ ;  /* 0x000000794a4a7210 */ /* 0x000fe20007f3e0ff */
[----:B------:R-:W-:-:S04]  /*5a0a0*/  IMAD.WIDE.U32 R108, R118, R18, R108 ;  /* 0x00000012766c7225 */ /* 0x000fc800078e006c */
[----:B------:R-:W-:-:S04]  /*5a0b0*/  IMAD.WIDE.U32 R58, R71, R54, R58 ;  /* 0x00000036473a7225 */ /* 0x000fc800078e003a */
[----:B------:R-:W-:Y:S01]  /*5a0c0*/  IMAD.WIDE.U32 R66, R63, R19, R66 ;  /* 0x000000133f427225 */ /* 0x000fe200078e0042 */
[----:B------:R-:W-:-:S04]  /*5a0d0*/  IADD3 R122, P0, PT, R122, R59, RZ ;  /* 0x0000003b7a7a7210 */ /* 0x000fc80007f1e0ff */
[----:B------:R-:W-:Y:S02]  /*5a0e0*/  IADD3.X R123, PT, PT, RZ, RZ, RZ, P0, !PT ;  /* 0x000000ffff7b7210 */ /* 0x000fe400007fe4ff */
[----:B------:R-:W-:Y:S01]  /*5a0f0*/  IADD3 R102, P0, PT, R124, R103, RZ ;  /* 0x000000677c667210 */ /* 0x000fe20007f1e0ff */
[----:B------:R-:W-:-:S03]  /*5a100*/  IMAD.WIDE.U32 R122, R71, R55, R122 ;  /* 0x00000037477a7225 */ /* 0x000fc600078e007a */
[----:B------:R-:W-:Y:S02]  /*5a110*/  IADD3.X R103, PT, PT, RZ, RZ, RZ, P0, !PT ;  /* 0x000000ffff677210 */ /* 0x000fe400007fe4ff */
[----:B------:R-:W-:Y:S01]  /*5a120*/  IADD3 R64, P3, PT, R70, R123, RZ ;  /* 0x0000007b46407210 */ /* 0x000fe20007f7e0ff */
[----:B------:R-:W-:Y:S01]  /*5a130*/  IMAD.WIDE.U32 R102, R115, R51, R102 ;  /* 0x0000003373667225 */ /* 0x000fe200078e0066 */
[----:B------:R-:W-:-:S03]  /*5a140*/  IADD3 R70, P4, PT, R108, R67, RZ ;  /* 0x000000436c467210 */ /* 0x000fc60007f9e0ff */
        /* <DEDUP_REMOVED lines=20> */
[----:B------:R-:W-:Y:S01]  /*5a290*/  IMAD R109, R104, R85, RZ ;  /* 0x00000055686d7224 */ /* 0x000fe200078e02ff */
[----:B------:R-:W-:Y:S01]  /*5a2a0*/  IADD3 R58, P6, PT, R58, R105, RZ ;  /* 0x000000693a3a7210 */ /* 0x000fe20007fde0ff */
[----:B------:R-:W-:Y:S01]  /*5a2b0*/  HFMA2 R105, -RZ, RZ, 0, 0 ;  /* 0x00000000ff697431 */ /* 0x000fe200000001ff */
[----:B------:R-:W-:Y:S01]  /*5a2c0*/  IADD3.X R63, PT, PT, RZ, RZ, RZ, P0, !PT ;  /* 0x000000ffff3f7210 */ /* 0x000fe200007fe4ff */
[----:B------:R-:W-:-:S04]  /*5a2d0*/  IMAD.WIDE.U32 R102, R60, R16, R102 ;  /* 0x000000103c667225 */ /* 0x000fc800078e0066 */
[----:B------:R-:W-:Y:S01]  /*5a2e0*/  IMAD.X R59, RZ, RZ, RZ, P6 ;  /* 0x000000ffff3b7224 */ /* 0x000fe200030e06ff */
[----:B------:R-:W-:Y:S01]  /*5a2f0*/  IADD3 R66, P6, PT, R66, R65, RZ ;  /* 0x0000004142427210 */ /* 0x000fe20007fde0ff */
[----:B------:R-:W-:-:S03]  /*5a300*/  IMAD.WIDE.U32 R62, R115, R54, R62 ;  /* 0x00000036733e7225 */ /* 0x000fc600078e003e */
[----:B------:R-:W-:Y:S01]  /*5a310*/  IADD3.X R67, PT, PT, RZ, RZ, RZ, P6, !PT ;  /* 0x000000ffff437210 */ /* 0x000fe200037fe4ff */
        /* <DEDUP_REMOVED lines=8> */
[----:B------:R-:W-:Y:S01]  /*5a3a0*/  IMAD.X R71, RZ, RZ, RZ, P4 ;  /* 0x000000ffff477224 */ /* 0x000fe200020e06ff */
[----:B------:R-:W-:Y:S01]  /*5a3b0*/  MOV R59, RZ ;  /* 0x000000ff003b7202 */ /* 0x000fe20000000f00 */
[----:B------:R-:W-:Y:S01]  /*5a3c0*/  IMAD.WIDE.U32 R104, R109, R51, R104 ;  /* 0x000000336d687225 */ /* 0x000fe200078e0068 */
[----:B------:R-:W-:-:S03]  /*5a3d0*/  IADD3.X R63, PT, PT, RZ, RZ, RZ, P3, !PT ;  /* 0x000000ffff3f7210 */ /* 0x000fc60001ffe4ff */
[----:B------:R-:W-:-:S04]  /*5a3e0*/  IMAD.WIDE.U32 R64, R115, R55, R64 ;  /* 0x0000003773407225 */ /* 0x000fc800078e0040 */
[----:B------:R-:W-:-:S04]  /*5a3f0*/  IMAD.WIDE.U32 R62, R106, R53, R62 ;  /* 0x000000356a3e7225 */ /* 0x000fc800078e003e */
[----:B------:R-:W-:-:S04]  /*5a400*/  IMAD.WIDE.U32 R70, R73, R19, R70 ;  /* 0x0000001349467225 */ /* 0x000fc800078e0046 */
[----:B------:R-:W-:Y:S02]  /*5a410*/  IMAD.X R73, RZ, RZ, RZ, P5 ;  /* 0x000000ffff497224 */ /* 0x000fe400028e06ff */
[----:B------:R-:W-:Y:S02]  /*5a420*/  IMAD R108, R104, R85, RZ ;  /* 0x00000055686c7224 */ /* 0x000fe400078e02ff */
[----:B------:R-:W-:Y:S01]  /*5a430*/  IMAD.MOV.U32 R58, RZ, RZ, R104 ;  /* 0x000000ffff3a7224 */ /* 0x000fe200078e0068 */
        /* <DEDUP_REMOVED lines=8> */
[----:B------:R-:W-:Y:S01]  /*5a4c0*/  IMAD.HI.U32 R58, R108, R50, R58 ;  /* 0x000000326c3a7227 */ /* 0x000fe200078e003a */
[----:B------:R-:W-:-:S02]  /*5a4d0*/  IADD3 R70, P5, PT, R72, R71, RZ ;  /* 0x0000004748467210 */ /* 0x000fc40007fbe0ff */
[----:B------:R-:W-:Y:S01]  /*5a4e0*/  IADD3 R72, P2, PT, R74, R73, RZ ;  /* 0x000000494a487210 */ /* 0x000fe20007f5e0ff */
        /* <DEDUP_REMOVED lines=26> */
[----:B------:R-:W-:-:S04]  /*5a690*/  IMAD.WIDE.U32 R62, R109, R53, R62 ;  /* 0x000000356d3e7225 */ /* 0x000fc800078e003e */
[----:B------:R-:W-:Y:S01]  /*5a6a0*/  IMAD.WIDE.U32 R70, R106, R55, R64 ;  /* 0x000000376a467225 */ /* 0x000fe200078e0040 */
[----:B------:R-:W-:-:S03]  /*5a6b0*/  MOV R64, R58 ;  /* 0x0000003a00407202 */ /* 0x000fc60000000f00 */
[----:B------:R-:W-:-:S04]  /*5a6c0*/  IMAD.WIDE.U32 R66, R115, R57, R66 ;  /* 0x0000003973427225 */ /* 0x000fc800078e0042 */
[----:B------:R-:W-:Y:S01]  /*5a6d0*/  IMAD R105, R58, R85, RZ ;  /* 0x000000553a697224 */ /* 0x000fe200078e02ff */
[----:B------:R-:W-:Y:S01]  /*5a6e0*/  IADD3 R58, P5, PT, R62, R59, RZ ;  /* 0x0000003b3e3a7210 */ /* 0x000fe20007fbe0ff */
[----:B------:R-:W-:Y:S01]  /*5a6f0*/  IMAD.MOV.U32 R65, RZ, RZ, RZ ;  /* 0x000000ffff417224 */ /* 0x000fe200078e00ff */
[----:B------:R-:W-:Y:S01]  /*5a700*/  IADD3 R62, P3, PT, R70, R63, RZ ;  /* 0x0000003f463e7210 */ /* 0x000fe20007f7e0ff */
[----:B------:R-:W-:Y:S01]  /*5a710*/  IMAD.X R103, RZ, RZ, RZ, P0 ;  /* 0x000000ffff677224 */ /* 0x000fe200000e06ff */
[----:B------:R-:W-:Y:S01]  /*5a720*/  IADD3 R70, P4, PT, R66, R71, RZ ;  /* 0x0000004742467210 */ /* 0x000fe20007f9e0ff */
[----:B------:R-:W-:Y:S01]  /*5a730*/  IMAD.HI.U32 R64, R105, R50, R64 ;  /* 0x0000003269407227 */ /* 0x000fe200078e0040 */
        /* <DEDUP_REMOVED lines=37> */
[----:B------:R-:W-:-:S04]  /*5a990*/  IMAD.WIDE.U32 R62, R109, R55, R62 ;  /* 0x000000376d3e7225 */ /* 0x000fc800078e003e */
[----:B------:R-:W-:-:S04]  /*5a9a0*/  IMAD.WIDE.U32 R58, R108, R53, R58 ;  /* 0x000000356c3a7225 */ /* 0x000fc800078e003a */
[----:B------:R-:W-:Y:S01]  /*5a9b0*/  IMAD R67, R64, R85, RZ ;  /* 0x0000005540437224 */ /* 0x000fe200078e02ff */
[----:B------:R-:W-:Y:S01]  /*5a9c0*/  IADD3.X R64, PT, PT, RZ, RZ, RZ, P3, !PT ;  /* 0x000000ffff407210 */ /* 0x000fe20001ffe4ff */
        /* <DEDUP_REMOVED lines=47> */
[----:B------:R-:W-:Y:S01]  /*5acc0*/  IMAD R64, R58, R85, RZ ;  /* 0x000000553a407224 */ /* 0x000fe200078e02ff */
[----:B------:R-:W-:Y:S01]  /*5acd0*/  IADD3 R65, P2, PT, R65, R68, RZ ;  /* 0x0000004441417210 */ /* 0x000fe20007f5e0ff */
[----:B------:R-:W-:-:S04]  /*5ace0*/  IMAD.WIDE.U32 R72, R108, R56, R72 ;  /* 0x000000386c487225 */ /* 0x000fc800078e0048 */
[----:B------:R-:W-:-:S04]  /*5acf0*/  IMAD.WIDE.U32 R70, R105, R54, R70 ;  /* 0x0000003669467225 */ /* 0x000fc800078e0046 */
[----:B------:R-:W-:Y:S02]  /*5ad00*/  IMAD.X R63, RZ, RZ, RZ, P6 ;  /* 0x000000ffff3f7224 */ /* 0x000fe400030e06ff */
[----:B------:R-:W-:Y:S01]  /*5ad10*/  IMAD.HI.U32 R75, R64, R50, R58 ;  /* 0x00000032404b7227 */ /* 0x000fe200078e003a */
        /* <DEDUP_REMOVED lines=28> */
[----:B------:R-:W-:-:S02]  /*5aee0*/  IADD3 R66, P1, PT, R66, R65, RZ ;  /* 0x0000004142427210 */ /* 0x000fc40007f3e0ff */
        /* <DEDUP_REMOVED lines=19> */
[----:B------:R-:W-:Y:S02]  /*5b020*/  IADD3 R106, P6, PT, R58, R73, RZ ;  /* 0x000000493a6a7210 */ /* 0x000fe40007fde0ff */
[----:B------:R-:W-:Y:S01]  /*5b030*/  IADD3 R59, P5, PT, R114, R65, RZ ;  /* 0x00000041723b7210 */ /* 0x000fe20007fbe0ff */
[----:B------:R-:W-:Y:S01]  /*5b040*/  IMAD.X R75, RZ, RZ, RZ, P3 ;  /* 0x000000ffff4b7224 */ /* 0x000fe200018e06ff */
[----:B------:R-:W-:Y:S02]  /*5b050*/  IADD3.X R107, PT, PT, RZ, RZ, RZ, P6, !PT ;  /* 0x000000ffff6b7210 */ /* 0x000fe400037fe4ff */
[----:B------:R-:W-:Y:S01]  /*5b060*/  IADD3 R60, P4, PT, R60, R59, RZ ;  /* 0x0000003b3c3c7210 */ /* 0x000fe20007f9e0ff */
[----:B------:R-:W-:Y:S01]  /*5b070*/  IMAD.WIDE.U32 R74, R67, R56, R74 ;  /* 0x00000038434a7225 */ /* 0x000fe200078e004a */
[----:B------:R-:W-:-:S02]  /*5b080*/  IADD3 R59, P3, PT, R103, R63, RZ ;  /* 0x0000003f673b7210 */ /* 0x000fc40007f7e0ff */
[----:B------:R-:W-:Y:S01]  /*5b090*/  IADD3.X R114, PT, PT, RZ, RZ, RZ, P4, !PT ;  /* 0x000000ffff727210 */ /* 0x000fe200027fe4ff */
[----:B------:R-:W-:Y:S01]  /*5b0a0*/  IMAD.X R63, RZ, RZ, RZ, P1 ;  /* 0x000000ffff3f7224 */ /* 0x000fe200008e06ff */
[----:B------:R-:W-:Y:S01]  /*5b0b0*/  IADD3 R58, P6, PT, R75, R59, RZ ;  /* 0x0000003b4b3a7210 */ /* 0x000fe20007fde0ff */
[----:B------:R-:W-:Y:S01]  /*5b0c0*/  IMAD.WIDE.U32 R106, R64, R54, R106 ;  /* 0x00000036406a7225 */ /* 0x000fe200078e006a */
[----:B------:R-:W-:Y:S02]  /*5b0d0*/  MOV R103, R70 ;  /* 0x0000004600677202 */ /* 0x000fe40000000f00 */
[----:B------:R-:W-:Y:S01]  /*5b0e0*/  IADD3 R63, P1, PT, R63, R60, RZ ;  /* 0x0000003c3f3f7210 */ /* 0x000fe20007f3e0ff */
[----:B------:R-:W-:Y:S01]  /*5b0f0*/  IMAD.X R59, RZ, RZ, RZ, P6 ;  /* 0x000000ffff3b7224 */ /* 0x000fe200030e06ff */
[----:B------:R-:W-:Y:S01]  /*5b100*/  IADD3.X R60, PT, PT, RZ, RZ, RZ, P0, !PT ;  /* 0x000000ffff3c7210 */ /* 0x000fe200007fe4ff */
[----:B------:R-:W-:Y:S01]  /*5b110*/  IMAD.X R65, RZ, RZ, RZ, P5 ;  /* 0x000000ffff417224 */ /* 0x000fe200028e06ff */
[----:B------:R-:W-:Y:S01]  /*5b120*/  IADD3 R74, P0, PT, R74, R107, RZ ;  /* 0x0000006b4a4a7210 */ /* 0x000fe20007f1e0ff */
[----:B------:R-:W-:Y:S01]  /*5b130*/  IMAD.WIDE.U32 R58, R67, R57, R58 ;  /* 0x00000039433a7225 */ /* 0x000fe200078e003a */
[----:B------:R-:W-:-:S02]  /*5b140*/  MOV R105, R72 ;  /* 0x0000004800697202 */ /* 0x000fc40000000f00 */
[----:B------:R-:W-:Y:S02]  /*5b150*/  IADD3.X R75, PT, PT, RZ, RZ, RZ, P0, !PT ;  /* 0x000000ffff4b7210 */ /* 0x000fe400007fe4ff */
[----:B------:R-:W-:Y:S01]  /*5b160*/  IADD3 R60, P0, PT, R60, R63, RZ ;  /* 0x0000003f3c3c7210 */ /* 0x000fe20007f1e0ff */
[----:B------:R-:W-:Y:S01]  /*5b170*/  IMAD.X R63, RZ, RZ, RZ, P2 ;  /* 0x000000ffff3f7224 */ /* 0x000fe200010e06ff */
[----:B------:R-:W-:Y:S01]  /*5b180*/  IADD3 R114, PT, PT, R114, R115, R65 ;  /* 0x0000007372727210 */ /* 0x000fe20007ffe041 */
[----:B------:R-:W-:-:S03]  /*5b190*/  IMAD.WIDE.U32 R66, R64, R55, R74 ;  /* 0x0000003740427225 */ /* 0x000fc600078e004a */
[----:B------:R-:W-:Y:S01]  /*5b1a0*/  IADD3 R63, P2, PT, R63, R60, RZ ;  /* 0x0000003c3f3f7210 */ /* 0x000fe20007f5e0ff */
[----:B------:R-:W-:Y:S01]  /*5b1b0*/  IMAD.MOV.U32 R107, RZ, RZ, R66 ;  /* 0x000000ffff6b7224 */ /* 0x000fe200078e0042 */
[----:B------:R-:W-:Y:S02]  /*5b1c0*/  IADD3 R108, P6, PT, R58, R67, RZ ;  /* 0x000000433a6c7210 */ /* 0x000fe40007fde0ff */
[----:B------:R-:W-:-:S03]  /*5b1d0*/  IADD3.X R60, PT, PT, RZ, RZ, RZ, P3, !PT ;  /* 0x000000ffff3c7210 */ /* 0x000fc60001ffe4ff */
[----:B------:R-:W-:Y:S01]  /*5b1e0*/  IMAD.X R109, RZ, RZ, RZ, P6 ;  /* 0x000000ffff6d7224 */ /* 0x000fe200030e06ff */
[----:B------:R-:W-:Y:S01]  /*5b1f0*/  IADD3 R58, P3, PT, R60, R63, RZ ;  /* 0x0000003f3c3a7210 */ /* 0x000fe20007f7e0ff */
[----:B------:R-:W-:Y:S01]  /*5b200*/  IMAD.X R63, RZ, RZ, RZ, P0 ;  /* 0x000000ffff3f7224 */ /* 0x000fe200000e06ff */
[----:B------:R-:W-:Y:S01]  /*5b210*/  IADD3.X R60, PT, PT, RZ, RZ, RZ, P1, !PT ;  /* 0x000000ffff3c7210 */ /* 0x000fe20000ffe4ff */
[----:B------:R-:W-:Y:S01]  /*5b220*/  IMAD.WIDE.U32 R108, R64, R56, R108 ;  /* 0x00000038406c7225 */ /* 0x000fe200078e006c */
[----:B------:R-:W-:Y:S02]  /*5b230*/  IADD3 R59, P4, PT, R59, R58, RZ ;  /* 0x0000003a3b3b7210 */ /* 0x000fe40007f9e0ff */
[----:B------:R-:W-:Y:S01]  /*5b240*/  IADD3 R114, PT, PT, R63, R114, R60 ;  /* 0x000000723f727210 */ /* 0x000fe20007ffe03c */
[----:B------:R-:W-:Y:S01]  /*5b250*/  IMAD.X R63, RZ, RZ, RZ, P3 ;  /* 0x000000ffff3f7224 */ /* 0x000fe200018e06ff */
[----:B------:R-:W-:Y:S01]  /*5b260*/  IADD3 R58, P0, PT, R109, R59, RZ ;  /* 0x0000003b6d3a7210 */ /* 0x000fe20007f1e0ff */
[----:B------:R-:W-:Y:S01]  /*5b270*/  IMAD.X R102, RZ, RZ, RZ, P4 ;  /* 0x000000ffff667224 */ /* 0x000fe200020e06ff */
[----:B------:R-:W-:-:S02]  /*5b280*/  IADD3.X R60, PT, PT, RZ, RZ, RZ, P2, !PT ;  /* 0x000000ffff3c7210 */ /* 0x000fc400017fe4ff */
[----:B------:R-:W-:Y:S02]  /*5b290*/  IADD3.X R59, PT, PT, RZ, RZ, RZ, P0, !PT ;  /* 0x000000ffff3b7210 */ /* 0x000fe400007fe4ff */
        /* <DEDUP_REMOVED lines=31> */
.L_x_240:
        /* <DEDUP_REMOVED lines=8> */
.L_x_241:
[----:B------:R-:W-:Y:S05]  /*5b510*/  BSYNC.RECONVERGENT B5 ;  /* 0x0000000000057941 */ /* 0x000fea0003800200 */
.L_x_239:
        /* <DEDUP_REMOVED lines=349> */
[----:B------:R-:W-:Y:S02]  /*5caf0*/  IMAD.X R61, RZ, RZ, RZ, P6 ;  /* 0x000000ffff3d7224 */ /* 0x000fe400030e06ff */
        /* <DEDUP_REMOVED lines=15> */
[----:B------:R-:W-:-:S02]  /*5cbf0*/  IADD3 R70, P6, PT, R69, R70, RZ ;  /* 0x0000004645467210 */ /* 0x000fc40007fde0ff */
[----:B------:R-:W-:Y:S01]  /*5cc00*/  IADD3.X R61, PT, PT, RZ, RZ, RZ, P4, !PT ;  /* 0x000000ffff3d7210 */ /* 0x000fe200027fe4ff */
        /* <DEDUP_REMOVED lines=49> */
[----:B------:R-:W-:Y:S01]  /*5cf20*/  IMAD.X R61, RZ, RZ, RZ, P6 ;  /* 0x000000ffff3d7224 */ /* 0x000fe200030e06ff */
[----:B------:R-:W-:Y:S02]  /*5cf30*/  MOV R113, R66 ;  /* 0x0000004200717202 */ /* 0x000fe40000000f00 */
[----:B------:R-:W-:Y:S01]  /*5cf40*/  IADD3.X R71, PT, PT, RZ, RZ, RZ, P0, !PT ;  /* 0x000000ffff477210 */ /* 0x000fe200007fe4ff */
[----:B------:R-:W-:Y:S01]  /*5cf50*/  IMAD.WIDE.U32 R60, R65, R57, R60 ;  /* 0x00000039413c7225 */ /* 0x000fe200078e003c */
[----:B------:R-:W-:-:S02]  /*5cf60*/  IADD3 R59, P0, PT, R59, R64, RZ ;  /* 0x000000403b3b7210 */ /* 0x000fc40007f1e0ff */
[----:B------:R-:W-:Y:S01]  /*5cf70*/  IADD3 R118, PT, PT, R118, R119, R63 ;  /* 0x0000007776767210 */ /* 0x000fe20007ffe03f */
[----:B------:R-:W-:Y:S01]  /*5cf80*/  IMAD.WIDE.U32 R64, R116, R55, R70 ;  /* 0x0000003774407225 */ /* 0x000fe200078e0046 */
[----:B------:R-:W-:Y:S02]  /*5cf90*/  IADD3 R72, P2, PT, R72, R59, RZ ;  /* 0x0000003b48487210 */ /* 0x000fe40007f5e0ff */
[----:B------:R-:W-:Y:S01]  /*5cfa0*/  IADD3.X R59, PT, PT, RZ, RZ, RZ, P3, !PT ;  /* 0x000000ffff3b7210 */ /* 0x000fe20001ffe4ff */
[----:B------:R-:W-:Y:S01]  /*5cfb0*/  IMAD.X R63, RZ, RZ, RZ, P0 ;  /* 0x000000ffff3f7224 */ /* 0x000fe200000e06ff */
[----:B------:R-:W-:Y:S01]  /*5cfc0*/  IADD3 R70, P6, PT, R60, R65, RZ ;  /* 0x000000413c467210 */ /* 0x000fe20007fde0ff */
[----:B------:R-:W-:Y:S01]  /*5cfd0*/  IMAD.MOV.U32 R119, RZ, RZ, R68 ;  /* 0x000000ffff777224 */ /* 0x000fe200078e0044 */
[----:B------:R-:W-:Y:S02]  /*5cfe0*/  IADD3 R59, P3, PT, R59, R72, RZ ;  /* 0x000000483b3b7210 */ /* 0x000fe40007f7e0ff */
[----:B------:R-:W-:Y:S01]  /*5cff0*/  IADD3.X R65, PT, PT, RZ, RZ, RZ, P1, !PT ;  /* 0x000000ffff417210 */ /* 0x000fe20000ffe4ff */
[----:B------:R-:W-:Y:S01]  /*5d000*/  IMAD.X R71, RZ, RZ, RZ, P6 ;  /* 0x000000ffff477224 */ /* 0x000fe200030e06ff */
[----:B------:R-:W-:-:S02]  /*5d010*/  IADD3 R59, P4, PT, R61, R59, RZ ;  /* 0x0000003b3d3b7210 */ /* 0x000fc40007f9e0ff */
[----:B------:R-:W-:Y:S01]  /*5d020*/  IADD3 R118, PT, PT, R63, R118, R65 ;  /* 0x000000763f767210 */ /* 0x000fe20007ffe041 */
[----:B------:R-:W-:-:S04]  /*5d030*/  IMAD.WIDE.U32 R60, R116, R56, R70 ;  /* 0x00000038743c7225 */ /* 0x000fc800078e0046 */
[----:B------:R-:W-:Y:S01]  /*5d040*/  IMAD.X R110, RZ, RZ, RZ, P4 ;  /* 0x000000ffff6e7224 */ /* 0x000fe200020e06ff */
[----:B------:R-:W-:Y:S01]  /*5d050*/  IADD3 R70, P0, PT, R61, R59, RZ ;  /* 0x0000003b3d467210 */ /* 0x000fe20007f1e0ff */
[----:B------:R-:W-:Y:S01]  /*5d060*/  IMAD.X R59, RZ, RZ, RZ, P3 ;  /* 0x000000ffff3b7224 */ /* 0x000fe200018e06ff */
[----:B------:R-:W-:Y:S02]  /*5d070*/  IADD3.X R61, PT, PT, RZ, RZ, RZ, P2, !PT ;  /* 0x000000ffff3d7210 */ /* 0x000fe400017fe4ff */
[----:B------:R-:W-:Y:S02]  /*5d080*/  IADD3.X R71, PT, PT, RZ, RZ, RZ, P0, !PT ;  /* 0x000000ffff477210 */ /* 0x000fe400007fe4ff */
[----:B------:R-:W-:Y:S02]  /*5d090*/  IADD3 R59, PT, PT, R59, R118, R61 ;  /* 0x000000763b3b7210 */ /* 0x000fe40007ffe03d */
[----:B------:R-:W-:Y:S01]  /*5d0a0*/  MOV R111, R60 ;  /* 0x0000003c006f7202 */ /* 0x000fe20000000f00 */
        /* <DEDUP_REMOVED lines=31> */
.L_x_243:
        /* <DEDUP_REMOVED lines=8> */
.L_x_244:
[----:B------:R-:W-:Y:S05]  /*5d320*/  BSYNC.RECONVERGENT B5 ;  /* 0x0000000000057941 */ /* 0x000fea0003800200 */
.L_x_242:
[----:B------:R-:W-:Y:S01]  /*5d330*/  IMAD.WIDE.U32 R122, R58, R36, RZ ;  /* 0x000000243a7a7225 */ /* 0x000fe200078e00ff */
[----:B------:R-:W-:Y:S01]  /*5d340*/  MOV R63, RZ ;  /* 0x000000ff003f7202 */ /* 0x000fe20000000f00 */
[----:B------:R-:W-:Y:S02]  /*5d350*/  BSSY.RECONVERGENT B5, `(.L_x_245) ;  /* 0x00001dd000057945 */ /* 0x000fe40003800200 */
[----:B------:R-:W-:Y:S02]  /*5d360*/  IMAD.MOV.U32 R122, RZ, RZ, R123 ;  /* 0x000000ffff7a7224 */ /* 0x000fe400078e007b */
[----:B------:R-:W-:-:S03]  /*5d370*/  HFMA2 R123, -RZ, RZ, 0, 0 ;  /* 0x00000000ff7b7431 */ /* 0x000fc600000001ff */
        /* <DEDUP_REMOVED lines=126> */
[----:B------:R-:W-:Y:S02]  /*5db60*/  IMAD R61, R66, R85, RZ ;  /* 0x00000055423d7224 */ /* 0x000fe400078e02ff */
[----:B------:R-:W-:-:S04]  /*5db70*/  IMAD.WIDE.U32 R114, R116, R32, R114 ;  /* 0x0000002074727225 */ /* 0x000fc800078e0072 */
[----:B------:R-:W-:-:S04]  /*5db80*/  IMAD.HI.U32 R67, R61, R50, R66 ;  /* 0x000000323d437227 */ /* 0x000fc800078e0042 */
[----:B------:R-:W-:Y:S01]  /*5db90*/  IMAD.X R65, RZ, RZ, RZ, P4 ;  /* 0x000000ffff417224 */ /* 0x000fe200020e06ff */
[----:B------:R-:W-:Y:S01]  /*5dba0*/  IADD3 R66, P0, PT, R122, R67, RZ ;  /* 0x000000437a427210 */ /* 0x000fe20007f1e0ff */
[----:B------:R-:W-:-:S03]  /*5dbb0*/  IMAD.WIDE.U32 R64, R119, R30, R64 ;  /* 0x0000001e77407225 */ /* 0x000fc600078e0040 */
[----:B------:R-:W-:-:S03]  /*5dbc0*/  IADD3.X R67, PT, PT, RZ, RZ, RZ, P0, !PT ;  /* 0x000000ffff437210 */ /* 0x000fc600007fe4ff */
[----:B------:R-:W-:-:S04]  /*5dbd0*/  IMAD.WIDE.U32 R66, R61, R51, R66 ;  /* 0x000000333d427225 */ /* 0x000fc800078e0042 */
[----:B------:R-:W-:Y:S01]  /*5dbe0*/  IMAD R118, R66, R85, RZ ;  /* 0x0000005542767224 */ /* 0x000fe200078e02ff */
[----:B------:R-:W-:Y:S01]  /*5dbf0*/  IADD3 R120, P0, PT, R120, R67, RZ ;  /* 0x0000004378787210 */ /* 0x000fe20007f1e0ff */
[----:B------:R-:W-:-:S04]  /*5dc00*/  IMAD.MOV.U32 R67, RZ, RZ, RZ ;  /* 0x000000ffff437224 */ /* 0x000fc800078e00ff */
[----:B------:R-:W-:Y:S02]  /*5dc10*/  IMAD.X R121, RZ, RZ, RZ, P0 ;  /* 0x000000ffff797224 */ /* 0x000fe400000e06ff */
[----:B------:R-:W-:-:S04]  /*5dc20*/  IMAD.HI.U32 R67, R118, R50, R66 ;  /* 0x0000003276437227 */ /* 0x000fc800078e0042 */
[----:B------:R-:W-:-:S05]  /*5dc30*/  IMAD.WIDE.U32 R120, R61, R52, R120 ;  /* 0x000000343d787225 */ /* 0x000fca00078e0078 */
[----:B------:R-:W-:-:S04]  /*5dc40*/  IADD3 R72, P0, PT, R72, R121, RZ ;  /* 0x0000007948487210 */ /* 0x000fc80007f1e0ff */
[----:B------:R-:W-:-:S03]  /*5dc50*/  IADD3.X R73, PT, PT, RZ, RZ, RZ, P0, !PT ;  /* 0x000000ffff497210 */ /* 0x000fc600007fe4ff */
[----:B------:R-:W-:-:S05]  /*5dc60*/  IMAD.WIDE.U32 R72, R61, R53, R72 ;  /* 0x000000353d487225 */ /* 0x000fca00078e0048 */
[----:B------:R-:W-:-:S05]  /*5dc70*/  IADD3 R68, P0, PT, R68, R73, RZ ;  /* 0x0000004944447210 */ /* 0x000fca0007f1e0ff */
[----:B------:R-:W-:Y:S02]  /*5dc80*/  IMAD.X R69, RZ, RZ, RZ, P0 ;  /* 0x000000ffff457224 */ /* 0x000fe400000e06ff */
[----:B------:R-:W-:-:S05]  /*5dc90*/  IMAD.WIDE.U32 R68, R61, R54, R68 ;  /* 0x000000363d447225 */ /* 0x000fca00078e0044 */
[----:B------:R-:W-:-:S04]  /*5dca0*/  IADD3 R70, P0, PT, R70, R69, RZ ;  /* 0x0000004546467210 */ /* 0x000fc80007f1e0ff */
[----:B------:R-:W-:Y:S02]  /*5dcb0*/  IADD3.X R71, PT, PT, RZ, RZ, RZ, P0, !PT ;  /* 0x000000ffff477210 */ /* 0x000fe400007fe4ff */
[----:B------:R-:W-:Y:S01]  /*5dcc0*/  IADD3 R66, P0, PT, R120, R67, RZ ;  /* 0x0000004378427210 */ /* 0x000fe20007f1e0ff */
[----:B------:R-:W-:-:S03]  /*5dcd0*/  IMAD.WIDE.U32 R70, R61, R55, R70 ;  /* 0x000000373d467225 */ /* 0x000fc600078e0046 */
[----:B------:R-:W-:Y:S02]  /*5dce0*/  IADD3.X R67, PT, PT, RZ, RZ, RZ, P0, !PT ;  /* 0x000000ffff437210 */ /* 0x000fe400007fe4ff */
[----:B------:R-:W-:Y:S01]  /*5dcf0*/  IADD3 R74, P3, PT, R74, R71, RZ ;  /* 0x000000474a4a7210 */ /* 0x000fe20007f7e0ff */
[----:B------:R-:W-:-:S03]  /*5dd00*/  IMAD.WIDE.U32 R66, R118, R51, R66 ;  /* 0x0000003376427225 */ /* 0x000fc600078e0042 */
[----:B------:R-:W-:Y:S01]  /*5dd10*/  IADD3.X R75, PT, PT, RZ, RZ, RZ, P3, !PT ;  /* 0x000000ffff4b7210 */ /* 0x000fe20001ffe4ff */
[----:B------:R-:W-:Y:S01]  /*5dd20*/  IMAD R112, R66, R85, RZ ;  /* 0x0000005542707224 */ /* 0x000fe200078e02ff */
[----:B------:R-:W-:Y:S01]  /*5dd30*/  IADD3 R72, P0, PT, R72, R67, RZ ;  /* 0x0000004348487210 */ /* 0x000fe20007f1e0ff */
[----:B------:R-:W-:Y:S02]  /*5dd40*/  IMAD.MOV.U32 R67, RZ, RZ, RZ ;  /* 0x000000ffff437224 */ /* 0x000fe400078e00ff */
[----:B------:R-:W-:-:S04]  /*5dd50*/  IMAD.WIDE.U32 R74, R61, R56, R74 ;  /* 0x000000383d4a7225 */ /* 0x000fc800078e004a */
[----:B------:R-:W-:Y:S02]  /*5dd60*/  IMAD.X R73, RZ, RZ, RZ, P0 ;  /* 0x000000ffff497224 */ /* 0x000fe400000e06ff */
[----:B------:R-:W-:Y:S01]  /*5dd70*/  IMAD.HI.U32 R67, R112, R50, R66 ;  /* 0x0000003270437227 */ /* 0x000fe200078e0042 */
[----:B------:R-:W-:-:S03]  /*5dd80*/  MOV R66, R60 ;  /* 0x0000003c00427202 */ /* 0x000fc60000000f00 */
[----:B------:R-:W-:-:S05]  /*5dd90*/  IMAD.WIDE.U32 R72, R118, R52, R72 ;  /* 0x0000003476487225 */ /* 0x000fca00078e0048 */
[----:B------:R-:W-:Y:S02]  /*5dda0*/  IADD3 R68, P0, PT, R68, R73, RZ ;  /* 0x0000004944447210 */ /* 0x000fe40007f1e0ff */
[----:B------:R-:W-:Y:S01]  /*5ddb0*/  IADD3 R72, P5, PT, R72, R67, RZ ;  /* 0x0000004348487210 */ /* 0x000fe20007fbe0ff */
[----:B------:R-:W-:Y:S01]  /*5ddc0*/  IMAD.MOV.U32 R67, RZ, RZ, RZ ;  /* 0x000000ffff437224 */ /* 0x000fe200078e00ff */
[----:B------:R-:W-:Y:S02]  /*5ddd0*/  IADD3.X R69, PT, PT, RZ, RZ, RZ, P0, !PT ;  /* 0x000000ffff457210 */ /* 0x000fe400007fe4ff */
[----:B------:R-:W-:Y:S01]  /*5dde0*/  IADD3.X R73, PT, PT, RZ, RZ, RZ, P5, !PT ;  /* 0x000000ffff497210 */ /* 0x000fe20002ffe4ff */
        /* <DEDUP_REMOVED lines=29> */
[----:B------:R-:W-:Y:S02]  /*5dfc0*/  IADD3.X R63, PT, PT, RZ, RZ, RZ, P5, !PT ;  /* 0x000000ffff3f7210 */ /* 0x000fe40002ffe4ff */
[----:B------:R-:W-:Y:S01]  /*5dfd0*/  MOV R74, R72 ;  /* 0x00000048004a7202 */ /* 0x000fe20000000f00 */
        /* <DEDUP_REMOVED lines=14> */
[----:B------:R-:W-:Y:S02]  /*5e0c0*/  IADD3.X R73, PT, PT, RZ, RZ, RZ, P3, !PT ;  /* 0x000000ffff497210 */ /* 0x000fe40001ffe4ff */
[----:B------:R-:W-:Y:S01]  /*5e0d0*/  IADD3 R62, P2, PT, R60, R63, RZ ;  /* 0x0000003f3c3e7210 */ /* 0x000fe20007f5e0ff */
[----:B------:R-:W-:Y:S01]  /*5e0e0*/  IMAD.MOV.U32 R75, RZ, RZ, RZ ;  /* 0x000000ffff4b7224 */ /* 0x000fe200078e00ff */
[----:B------:R-:W-:Y:S01]  /*5e0f0*/  IADD3.X R71, PT, PT, RZ, RZ, RZ, P0, !PT ;  /* 0x000000ffff477210 */ /* 0x000fe200007fe4ff */
[----:B------:R-:W-:Y:S01]  /*5e100*/  IMAD.WIDE.U32 R72, R115, R52, R72 ;  /* 0x0000003473487225 */ /* 0x000fe200078e0048 */
[----:B------:R-:W-:-:S03]  /*5e110*/  IADD3 R60, P0, PT, R58, R61, RZ ;  /* 0x0000003d3a3c7210 */ /* 0x000fc60007f1e0ff */
[----:B------:R-:W-:Y:S01]  /*5e120*/  IMAD.HI.U32 R74, R114, R50, R74 ;  /* 0x00000032724a7227 */ /* 0x000fe200078e004a */
[----:B------:R-:W-:-:S03]  /*5e130*/  IADD3.X R61, PT, PT, RZ, RZ, RZ, P0, !PT ;  /* 0x000000ffff3d7210 */ /* 0x000fc600007fe4ff */
[----:B------:R-:W-:Y:S01]  /*5e140*/  IMAD.X R69, RZ, RZ, RZ, P4 ;  /* 0x000000ffff457224 */ /* 0x000fe200020e06ff */
[----:B------:R-:W-:Y:S01]  /*5e150*/  IADD3 R72, P6, PT, R72, R74, RZ ;  /* 0x0000004a48487210 */ /* 0x000fe20007fde0ff */
[----:B------:R-:W-:Y:S02]  /*5e160*/  IMAD.X R65, RZ, RZ, RZ, P5 ;  /* 0x000000ffff417224 */ /* 0x000fe400028e06ff */
[----:B------:R-:W-:Y:S02]  /*5e170*/  IMAD.X R63, RZ, RZ, RZ, P2 ;  /* 0x000000ffff3f7224 */ /* 0x000fe400010e06ff */
[----:B------:R-:W-:-:S04]  /*5e180*/  IMAD.WIDE.U32 R70, R112, R54, R70 ;  /* 0x0000003670467225 */ /* 0x000fc800078e0046 */
[----:B------:R-:W-:Y:S01]  /*5e190*/  IMAD.WIDE.U32 R68, R118, R56, R68 ;  /* 0x0000003876447225 */ /* 0x000fe200078e0044 */
[----:B------:R-:W-:Y:S02]  /*5e1a0*/  IADD3 R70, P5, PT, R70, R73, RZ ;  /* 0x0000004946467210 */ /* 0x000fe40007fbe0ff */
[----:B------:R-:W-:Y:S01]  /*5e1b0*/  IADD3.X R73, PT, PT, RZ, RZ, RZ, P6, !PT ;  /* 0x000000ffff497210 */ /* 0x000fe200037fe4ff */
[----:B------:R-:W-:Y:S01]  /*5e1c0*/  IMAD.WIDE.U32 R64, R119, R29, R64 ;  /* 0x0000001d77407225 */ /* 0x000fe200078e0040 */
[----:B------:R-:W-:Y:S02]  /*5e1d0*/  IADD3 R68, P4, PT, R68, R71, RZ ;  /* 0x0000004744447210 */ /* 0x000fe40007f9e0ff */
        /* <DEDUP_REMOVED lines=8> */
[----:B------:R-:W-:Y:S01]  /*5e260*/  HFMA2 R65, -RZ, RZ, 0, 0 ;  /* 0x00000000ff417431 */ /* 0x000fe200000001ff */
[----:B------:R-:W-:Y:S01]  /*5e270*/  IADD3 R60, P1, PT, R60, R63, RZ ;  /* 0x0000003f3c3c7210 */ /* 0x000fe20007f3e0ff */
[----:B------:R-:W-:Y:S01]  /*5e280*/  IMAD.WIDE.U32 R72, R114, R51, R72 ;  /* 0x0000003372487225 */ /* 0x000fe200078e0048 */
[----:B------:R-:W-:Y:S02]  /*5e290*/  IADD3 R74, P2, PT, R64, R59, RZ ;  /* 0x0000003b404a7210 */ /* 0x000fe40007f5e0ff */
[----:B------:R-:W-:Y:S01]  /*5e2a0*/  IADD3.X R59, PT, PT, RZ, RZ, RZ, P0, !PT ;  /* 0x000000ffff3b7210 */ /* 0x000fe200007fe4ff */
[----:B------:R-:W-:Y:S02]  /*5e2b0*/  IMAD.X R71, RZ, RZ, RZ, P5 ;  /* 0x000000ffff477224 */ /* 0x000fe400028e06ff */
[----:B------:R-:W-:-:S02]  /*5e2c0*/  IMAD R75, R72, R85, RZ ;  /* 0x00000055484b7224 */ /* 0x000fc400078e02ff */
[----:B------:R-:W-:-:S04]  /*5e2d0*/  IMAD.WIDE.U32 R70, R115, R53, R70 ;  /* 0x0000003573467225 */ /* 0x000fc800078e0046 */
[----:B------:R-:W-:Y:S01]  /*5e2e0*/  IMAD.MOV.U32 R64, RZ, RZ, R72 ;  /* 0x000000ffff407224 */ /* 0x000fe200078e0048 */
[----:B------:R-:W-:Y:S01]  /*5e2f0*/  IADD3 R72, P5, PT, R70, R73, RZ ;  /* 0x0000004946487210 */ /* 0x000fe20007fbe0ff */
[----:B------:R-:W-:Y:S02]  /*5e300*/  IMAD.X R63, RZ, RZ, RZ, P6 ;  /* 0x000000ffff3f7224 */ /* 0x000fe400030e06ff */
[----:B------:R-:W-:-:S04]  /*5e310*/  IMAD.WIDE.U32 R68, R112, R55, R68 ;  /* 0x0000003770447225 */ /* 0x000fc800078e0044 */
[----:B------:R-:W-:Y:S01]  /*5e320*/  IMAD.X R61, RZ, RZ, RZ, P1 ;  /* 0x000000ffff3d7224 */ /* 0x000fe200008e06ff */
[----:B------:R-:W-:Y:S01]  /*5e330*/  IADD3 R70, P3, PT, R68, R71, RZ ;  /* 0x0000004744467210 */ /* 0x000fe20007f7e0ff */
[----:B------:R-:W-:-:S03]  /*5e340*/  IMAD.WIDE.U32 R66, R118, R57, R66 ;  /* 0x0000003976427225 */ /* 0x000fc600078e0042 */
[----:B------:R-:W-:Y:S01]  /*5e350*/  IADD3.X R71, PT, PT, RZ, RZ, RZ, P3, !PT ;  /* 0x000000ffff477210 */ /* 0x000fe20001ffe4ff */
[----:B------:R-:W-:Y:S01]  /*5e360*/  IMAD.HI.U32 R64, R75, R50, R64 ;  /* 0x000000324b407227 */ /* 0x000fe200078e0040 */
[----:B------:R-:W-:Y:S02]  /*5e370*/  IADD3.X R65, PT, PT, RZ, RZ, RZ, P2, !PT ;  /* 0x000000ffff417210 */ /* 0x000fe400017fe4ff */
[----:B------:R-:W-:Y:S01]  /*5e380*/  IADD3 R68, P4, PT, R66, R69, RZ ;  /* 0x0000004542447210 */ /* 0x000fe20007f9e0ff */
[----:B------:R-:W-:Y:S01]  /*5e390*/  IMAD.WIDE.U32 R62, R113, R29, R62 ;  /* 0x0000001d713e7225 */ /* 0x000fe200078e003e */
[----:B------:R-:W-:Y:S02]  /*5e3a0*/  IADD3 R74, P2, PT, R67, R74, RZ ;  /* 0x0000004a434a7210 */ /* 0x000fe40007f5e0ff */
[----:B------:R-:W-:Y:S01]  /*5e3b0*/  MOV R67, RZ ;  /* 0x000000ff00437202 */ /* 0x000fe20000000f00 */
        /* <DEDUP_REMOVED lines=36> */
[----:B------:R-:W-:-:S04]  /*5e600*/  IMAD.WIDE.U32 R72, R114, R53, R72 ;  /* 0x0000003572487225 */ /* 0x000fc800078e0048 */
[----:B------:R-:W-:Y:S02]  /*5e610*/  IMAD R59, R64, R85, RZ ;  /* 0x00000055403b7224 */ /* 0x000fe400078e02ff */
[----:B------:R-:W-:Y:S02]  /*5e620*/  IMAD.MOV.U32 R66, RZ, RZ, R64 ;  /* 0x000000ffff427224 */ /* 0x000fe400078e0040 */
        /* <DEDUP_REMOVED lines=43> */
[----:B------:R-:W-:Y:S01]  /*5e8e0*/  IMAD.X R69, RZ, RZ, RZ, P5 ;  /* 0x000000ffff457224 */ /* 0x000fe200028e06ff */
[----:B------:R-:W-:Y:S01]  /*5e8f0*/  IADD3.X R73, PT, PT, RZ, RZ, RZ, P2, !PT ;  /* 0x000000ffff497210 */ /* 0x000fe200017fe4ff */
[----:B------:R-:W-:Y:S01]  /*5e900*/  IMAD.MOV.U32 R65, RZ, RZ, RZ ;  /* 0x000000ffff417224 */ /* 0x000fe200078e00ff */
[----:B------:R-:W-:Y:S01]  /*5e910*/  IADD3.X R71, PT, PT, RZ, RZ, RZ, P6, !PT ;  /* 0x000000ffff477210 */ /* 0x000fe200037fe4ff */
[----:B------:R-:W-:Y:S01]  /*5e920*/  IMAD.WIDE.U32 R68, R75, R54, R68 ;  /* 0x000000364b447225 */ /* 0x000fe200078e0044 */
[----:B------:R-:W-:-:S02]  /*5e930*/  IADD3 R67, P2, PT, R63, R67, RZ ;  /* 0x000000433f437210 */ /* 0x000fc40007f5e0ff */
[----:B------:R-:W-:Y:S01]  /*5e940*/  IADD3.X R63, PT, PT, RZ, RZ, RZ, P4, !PT ;  /* 0x000000ffff3f7210 */ /* 0x000fe200027fe4ff */
[----:B------:R-:W-:-:S04]  /*5e950*/  IMAD.WIDE.U32 R72, R114, R56, R72 ;  /* 0x0000003872487225 */ /* 0x000fc800078e0048 */
        /* <DEDUP_REMOVED lines=37> */
[----:B------:R-:W-:Y:S01]  /*5ebb0*/  IMAD.X R63, RZ, RZ, RZ, P4 ;  /* 0x000000ffff3f7224 */ /* 0x000fe200020e06ff */
        /* <DEDUP_REMOVED lines=9> */
[----:B------:R-:W-:Y:S01]  /*5ec50*/  IMAD.MOV.U32 R113, RZ, RZ, R60 ;  /* 0x000000ffff717224 */ /* 0x000fe200078e003c */
        /* <DEDUP_REMOVED lines=12> */
[----:B------:R-:W-:Y:S02]  /*5ed20*/  IADD3 R110, P0, PT, R68, R63, RZ ;  /* 0x0000003f446e7210 */ /* 0x000fe40007f1e0ff */
[----:B------:R-:W-:Y:S02]  /*5ed30*/  IADD3.X R65, PT, PT, RZ, RZ, RZ, P6, !PT ;  /* 0x000000ffff417210 */ /* 0x000fe400037fe4ff */
[----:B------:R-:W-:Y:S01]  /*5ed40*/  IADD3.X R68, PT, PT, RZ, RZ, RZ, P2, !PT ;  /* 0x000000ffff447210 */ /* 0x000fe200017fe4ff */
[----:B------:R-:W-:Y:S01]  /*5ed50*/  IMAD.X R111, RZ, RZ, RZ, P0 ;  /* 0x000000ffff6f7224 */ /* 0x000fe200000e06ff */
[----:B------:R-:W-:Y:S01]  /*5ed60*/  IADD3 R61, P0, PT, R61, R58, RZ ;  /* 0x0000003a3d3d7210 */ /* 0x000fe20007f1e0ff */
[----:B------:R-:W-:Y:S01]  /*5ed70*/  IMAD.WIDE.U32 R64, R59, R57, R64 ;  /* 0x000000393b407225 */ /* 0x000fe200078e0040 */
[----:B------:R-:W-:-:S02]  /*5ed80*/  IADD3.X R63, PT, PT, RZ, RZ, RZ, P5, !PT ;  /* 0x000000ffff3f7210 */ /* 0x000fc40002ffe4ff */
[----:B------:R-:W-:Y:S01]  /*5ed90*/  IADD3 R68, P2, PT, R68, R61, RZ ;  /* 0x0000003d44447210 */ /* 0x000fe20007f5e0ff */
[----:B------:R-:W-:Y:S01]  /*5eda0*/  IMAD.WIDE.U32 R110, R66, R55, R110 ;  /* 0x00000037426e7225 */ /* 0x000fe200078e006e */
[----:B------:R-:W-:-:S03]  /*5edb0*/  IADD3 R118, PT, PT, R118, R119, R63 ;  /* 0x0000007776767210 */ /* 0x000fc60007ffe03f */
[----:B------:R-:W-:Y:S01]  /*5edc0*/  IMAD.X R61, RZ, RZ, RZ, P3 ;  /* 0x000000ffff3d7224 */ /* 0x000fe200018e06ff */
[----:B------:R-:W-:Y:S01]  /*5edd0*/  IADD3 R58, P6, PT, R64, R111, RZ ;  /* 0x0000006f403a7210 */ /* 0x000fe20007fde0ff */
[----:B------:R-:W-:Y:S01]  /*5ede0*/  IMAD.X R63, RZ, RZ, RZ, P1 ;  /* 0x000000ffff3f7224 */ /* 0x000fe200008e06ff */
[----:B------:R-:W-:Y:S02]  /*5edf0*/  MOV R111, R62 ;  /* 0x0000003e006f7202 */ /* 0x000fe40000000f00 */
[----:B------:R-:W-:Y:S02]  /*5ee00*/  IADD3.X R59, PT, PT, RZ, RZ, RZ, P6, !PT ;  /* 0x000000ffff3b7210 */ /* 0x000fe400037fe4ff */
[----:B------:R-:W-:Y:S01]  /*5ee10*/  IADD3 R61, P3, PT, R61, R68, RZ ;  /* 0x000000443d3d7210 */ /* 0x000fe20007f7e0ff */
[----:B------:R-:W-:-:S03]  /*5ee20*/  IMAD.WIDE.U32 R58, R66, R56, R58 ;  /* 0x00000038423a7225 */ /* 0x000fc600078e003a */
[----:B------:R-:W-:Y:S02]  /*5ee30*/  IADD3 R65, P4, PT, R65, R61, RZ ;  /* 0x0000003d41417210 */ /* 0x000fe40007f9e0ff */
[----:B------:R-:W-:Y:S02]  /*5ee40*/  IADD3.X R61, PT, PT, RZ, RZ, RZ, P0, !PT ;  /* 0x000000ffff3d7210 */ /* 0x000fe400007fe4ff */
[----:B------:R-:W-:Y:S01]  /*5ee50*/  IADD3 R64, P0, PT, R59, R65, RZ ;  /* 0x000000413b407210 */ /* 0x000fe20007f1e0ff */
[----:B------:R-:W-:Y:S01]  /*5ee60*/  IMAD.X R59, RZ, RZ, RZ, P2 ;  /* 0x000000ffff3b7224 */ /* 0x000fe200010e06ff */
[----:B------:R-:W-:Y:S02]  /*5ee70*/  IADD3 R118, PT, PT, R61, R118, R63 ;  /* 0x000000763d767210 */ /* 0x000fe40007ffe03f */
[----:B------:R-:W-:Y:S01]  /*5ee80*/  IADD3.X R115, PT, PT, RZ, RZ, RZ, P3, !PT ;  /* 0x000000ffff737210 */ /* 0x000fe20001ffe4ff */
[----:B------:R-:W-:-:S03]  /*5ee90*/  IMAD.X R65, RZ, RZ, RZ, P0 ;  /* 0x000000ffff417224 */ /* 0x000fc600000e06ff */
[----:B------:R-:W-:Y:S01]  /*5eea0*/  IADD3 R115, PT, PT, R115, R118, R59 ;  /* 0x0000007673737210 */ /* 0x000fe20007ffe03b */
[----:B------:R-:W-:Y:S01]  /*5eeb0*/  IMAD.WIDE.U32 R66, R66, R57, R64 ;  /* 0x0000003942427225 */ /* 0x000fe200078e0040 */
        /* <DEDUP_REMOVED lines=30> */
.L_x_246:
        /* <DEDUP_REMOVED lines=8> */
.L_x_247:
[----:B------:R-:W-:Y:S05]  /*5f120*/  BSYNC.RECONVERGENT B5 ;  /* 0x0000000000057941 */ /* 0x000fea0003800200 */
.L_x_245:
        /* <DEDUP_REMOVED lines=14> */
[----:B------:R-:W-:Y:S01]  /*5f210*/  HFMA2 R3, -RZ, RZ, 0, 5.9604644775390625e-08 ;  /* 0x00000001ff037431 */ /* 0x000fe200000001ff */
[----:B------:R-:W-:Y:S01]  /*5f220*/  CS2R R70, SRZ ;  /* 0x0000000000467805 */ /* 0x000fe2000001ff00 */
[----:B------:R-:W-:Y:S01]  /*5f230*/  HFMA2 R58, -RZ, RZ, 0, 5.9604644775390625e-08 ;  /* 0x00000001ff3a7431 */ /* 0x000fe200000001ff */
[----:B------:R-:W-:Y:S02]  /*5f240*/  CS2R R72, SRZ ;  /* 0x0000000000487805 */ /* 0x000fe4000001ff00 */
[----:B------:R-:W-:Y:S02]  /*5f250*/  CS2R R74, SRZ ;  /* 0x00000000004a7805 */ /* 0x000fe4000001ff00 */
[----:B------:R-:W-:Y:S01]  /*5f260*/  CS2R R92, SRZ ;  /* 0x00000000005c7805 */ /* 0x000fe2000001ff00 */
[----:B------:R-:W-:Y:S01]  /*5f270*/  IMAD.MOV.U32 R69, RZ, RZ, RZ ;  /* 0x000000ffff457224 */ /* 0x000fe200078e00ff */
[----:B------:R-:W-:-:S02]  /*5f280*/  CS2R R90, SRZ ;  /* 0x00000000005a7805 */ /* 0x000fc4000001ff00 */
[----:B------:R-:W-:Y:S02]  /*5f290*/  CS2R R88, SRZ ;  /* 0x0000000000587805 */ /* 0x000fe4000001ff00 */
[----:B------:R-:W-:Y:S02]  /*5f2a0*/  CS2R R86, SRZ ;  /* 0x0000000000567805 */ /* 0x000fe4000001ff00 */
[----:B------:R-:W-:Y:S02]  /*5f2b0*/  MOV R68, 0x1 ;  /* 0x0000000100447802 */ /* 0x000fe40000000f00 */
[----:B------:R-:W-:Y:S02]  /*5f2c0*/  CS2R R64, SRZ ;  /* 0x0000000000407805 */ /* 0x000fe4000001ff00 */
[----:B------:R-:W-:Y:S02]  /*5f2d0*/  CS2R R62, SRZ ;  /* 0x00000000003e7805 */ /* 0x000fe4000001ff00 */
[----:B------:R-:W-:Y:S01]  /*5f2e0*/  CS2R R60, SRZ ;  /* 0x00000000003c7805 */ /* 0x000fe2000001ff00 */
[----:B------:R-:W-:Y:S01]  /*5f2f0*/  IMAD.MOV.U32 R59, RZ, RZ, RZ ;  /* 0x000000ffff3b7224 */ /* 0x000fe200078e00ff */
        /* <DEDUP_REMOVED lines=11> */
[----:B------:R-:W-:Y:S02]  /*5f3b0*/  HFMA2 R59, -RZ, RZ, 0, 0 ;  /* 0x00000000ff3b7431 */ /* 0x000fe400000001ff */
[----:B------:R-:W-:Y:S01]  /*5f3c0*/  IMAD.MOV.U32 R71, RZ, RZ, RZ ;  /* 0x000000ffff477224 */ /* 0x000fe200078e00ff */
[----:B------:R-:W-:Y:S02]  /*5f3d0*/  CS2R R72, SRZ ;  /* 0x0000000000487805 */ /* 0x000fe4000001ff00 */
[----:B------:R-:W-:Y:S02]  /*5f3e0*/  LOP3.LUT R58, R16, R58, R15, 0xfe, !PT ;  /* 0x0000003a103a7212 */ /* 0x000fe400078efe0f */
[----:B------:R-:W-:Y:S02]  /*5f3f0*/  CS2R R74, SRZ ;  /* 0x00000000004a7805 */ /* 0x000fe4000001ff00 */
[----:B------:R-:W-:-:S02]  /*5f400*/  CS2R R92, SRZ ;  /* 0x00000000005c7805 */ /* 0x000fc4000001ff00 */
[----:B------:R-:W-:Y:S02]  /*5f410*/  MOV R69, RZ ;  /* 0x000000ff00457202 */ /* 0x000fe40000000f00 */
[----:B------:R-:W-:Y:S02]  /*5f420*/  CS2R R90, SRZ ;  /* 0x00000000005a7805 */ /* 0x000fe4000001ff00 */
[----:B------:R-:W-:Y:S02]  /*5f430*/  LOP3.LUT R58, R18, R58, R17, 0xfe, !PT ;  /* 0x0000003a123a7212 */ /* 0x000fe400078efe11 */
[----:B------:R-:W-:Y:S02]  /*5f440*/  CS2R R88, SRZ ;  /* 0x0000000000587805 */ /* 0x000fe4000001ff00 */
[----:B------:R-:W-:Y:S01]  /*5f450*/  CS2R R86, SRZ ;  /* 0x0000000000567805 */ /* 0x000fe2000001ff00 */
[----:B------:R-:W-:Y:S01]  /*5f460*/  IMAD.MOV.U32 R68, RZ, RZ, 0x1 ;  /* 0x00000001ff447424 */ /* 0x000fe200078e00ff */
[----:B------:R-:W-:-:S02]  /*5f470*/  LOP3.LUT P0, RZ, R58, R19, RZ, 0xfc, !PT ;  /* 0x000000133aff7212 */ /* 0x000fc4000780fcff */
[----:B------:R-:W-:Y:S02]  /*5f480*/  CS2R R64, SRZ ;  /* 0x0000000000407805 */ /* 0x000fe4000001ff00 */
[----:B------:R-:W-:Y:S02]  /*5f490*/  CS2R R62, SRZ ;  /* 0x00000000003e7805 */ /* 0x000fe4000001ff00 */
[----:B------:R-:W-:Y:S01]  /*5f4a0*/  CS2R R60, SRZ ;  /* 0x00000000003c7805 */ /* 0x000fe2000001ff00 */
[----:B------:R-:W-:-:S06]  /*5f4b0*/  IMAD.MOV.U32 R58, RZ, RZ, 0x1 ;  /* 0x00000001ff3a7424 */ /* 0x000fcc00078e00ff */
[----:B------:R-:W-:Y:S05]  /*5f4c0*/  @!P0 BRA `(.L_x_223) ;  /* 0x000001f800808947 */ /* 0x000fea0003800000 */
[-C--:B------:R-:W-:Y:S01]  /*5f4d0*/  IMAD.WIDE.U32 R62, R12, R12.reuse, RZ ;  /* 0x0000000c0c3e7225 */ /* 0x080fe200078e00ff */
[----:B------:R-:W-:Y:S03]  /*5f4e0*/  BSSY.RECONVERGENT B6, `(.L_x_250) ;  /* 0x00001e1000067945 */ /* 0x000fe60003800200 */
[----:B------:R-:W-:Y:S01]  /*5f4f0*/  IMAD.MOV.U32 R61, RZ, RZ, RZ ;  /* 0x000000ffff3d7224 */ /* 0x000fe200078e00ff */
[----:B------:R-:W-:Y:S01]  /*5f500*/  MOV R60, R63 ;  /* 0x0000003f003c7202 */ /* 0x000fe20000000f00 */
[----:B------:R-:W-:Y:S01]  /*5f510*/  IMAD.MOV.U32 R65, RZ, RZ, RZ ;  /* 0x000000ffff417224 */ /* 0x000fe200078e00ff */
[C---:B------:R-:W-:Y:S01]  /*5f520*/  LOP3.LUT R58, R62.reuse, 0xfffffffd, RZ, 0xc0, !PT ;  /* 0xfffffffd3e3a7812 */ /* 0x040fe200078ec0ff */
[----:B------:R-:W-:Y:S02]  /*5f530*/  IMAD R87, R62, R85, RZ ;  /* 0x000000553e577224 */ /* 0x000fe400078e02ff */
[----:B------:R-:W-:-:S04]  /*5f540*/  IMAD.WIDE.U32 R60, R13, R12, R60 ;  /* 0x0000000c0d3c7225 */ /* 0x000fc800078e003c */
[----:B------:R-:W-:Y:S01]  /*5f550*/  IMAD.MOV.U32 R59, RZ, RZ, RZ ;  /* 0x000000ffff3b7224 */ /* 0x000fe200078e00ff */
[----:B------:R-:W-:Y:S01]  /*5f560*/  MOV R64, R61 ;  /* 0x0000003d00407202 */ /* 0x000fe20000000f00 */
[----:B------:R-:W-:Y:S01]  /*5f570*/  IMAD.MOV.U32 R71, RZ, RZ, RZ ;  /* 0x000000ffff477224 */ /* 0x000fe200078e00ff */
[----:B------:R-:W-:Y:S01]  /*5f580*/  MOV R61, RZ ;  /* 0x000000ff003d7202 */ /* 0x000fe20000000f00 */
        /* <DEDUP_REMOVED lines=15> */
[----:B------:R-:W-:Y:S01]  /*5f680*/  IMAD.WIDE.U32 R58, R87, R51, R58 ;  /* 0x00000033573a7225 */ /* 0x000fe200078e003a */
[----:B------:R-:W-:-:S03]  /*5f690*/  IADD3.X R65, PT, PT, RZ, RZ, RZ, P0, !PT ;  /* 0x000000ffff417210 */ /* 0x000fc600007fe4ff */
[----:B------:R-:W-:-:S04]  /*5f6a0*/  IMAD.WIDE.U32 R62, R14, R12, R62 ;  /* 0x0000000c0e3e7225 */ /* 0x000fc800078e003e */
[----:B------:R-:W-:Y:S01]  /*5f6b0*/  IMAD.MOV.U32 R61, RZ, RZ, RZ ;  /* 0x000000ffff3d7224 */ /* 0x000fe200078e00ff */
[----:B------:R-:W-:Y:S01]  /*5f6c0*/  IADD3 R68, P2, PT, R62, R59, RZ ;  /* 0x0000003b3e447210 */ /* 0x000fe20007f5e0ff */
[----:B------:R-:W-:Y:S01]  /*5f6d0*/  IMAD R3, R58, R85, RZ ;  /* 0x000000553a037224 */ /* 0x000fe200078e02ff */
[----:B------:R-:W-:Y:S01]  /*5f6e0*/  MOV R59, RZ ;  /* 0x000000ff003b7202 */ /* 0x000fe20000000f00 */
[----:B------:R-:W-:-:S04]  /*5f6f0*/  IMAD.WIDE.U32 R60, R16, R12, R60 ;  /* 0x0000000c103c7225 */ /* 0x000fc800078e003c */
[----:B------:R-:W-:Y:S01]  /*5f700*/  IMAD.WIDE.U32 R64, R14, R13, R64 ;  /* 0x0000000d0e407225 */ /* 0x000fe200078e0040 */
[----:B------:R-:W-:-:S03]  /*5f710*/  MOV R70, R61 ;  /* 0x0000003d00467202 */ /* 0x000fc60000000f00 */
[----:B------:R-:W-:Y:S01]  /*5f720*/  IMAD.HI.U32 R67, R3, R50, R58 ;  /* 0x0000003203437227 */ /* 0x000fe200078e003a */
[----:B------:R-:W-:Y:S02]  /*5f730*/  IADD3 R58, P0, PT, R60, R65, RZ ;  /* 0x000000413c3a7210 */ /* 0x000fe40007f1e0ff */
        /* <DEDUP_REMOVED lines=9> */
[----:B------:R-:W-:Y:S01]  /*5f7d0*/  IMAD.MOV.U32 R63, RZ, RZ, RZ ;  /* 0x000000ffff3f7224 */ /* 0x000fe200078e00ff */
[----:B------:R-:W-:Y:S01]  /*5f7e0*/  IADD3.X R67, PT, PT, RZ, RZ, RZ, P2, !PT ;  /* 0x000000ffff437210 */ /* 0x000fe200017fe4ff */
[----:B------:R-:W-:Y:S01]  /*5f7f0*/  IMAD.WIDE.U32 R64, R14, R13, R64 ;  /* 0x0000000d0e407225 */ /* 0x000fe200078e0040 */
[----:B------:R-:W-:Y:S02]  /*5f800*/  MOV R70, R71 ;  /* 0x0000004700467202 */ /* 0x000fe40000000f00 */
[----:B------:R-:W-:Y:S01]  /*5f810*/  IADD3.X R61, PT, PT, RZ, RZ, RZ, P0, !PT ;  /* 0x000000ffff3d7210 */ /* 0x000fe200007fe4ff */
[----:B------:R-:W-:Y:S01]  /*5f820*/  IMAD.MOV.U32 R71, RZ, RZ, RZ ;  /* 0x000000ffff477224 */ /* 0x000fe200078e00ff */
[----:B------:R-:W-:Y:S01]  /*5f830*/  IADD3 R58, P1, PT, R58, R65, RZ ;  /* 0x000000413a3a7210 */ /* 0x000fe20007f3e0ff */
[----:B------:R-:W-:-:S02]  /*5f840*/  IMAD.MOV.U32 R65, RZ, RZ, RZ ;  /* 0x000000ffff417224 */ /* 0x000fc400078e00ff */
[----:B------:R-:W-:-:S04]  /*5f850*/  IMAD.WIDE.U32 R66, R3, R51, R66 ;  /* 0x0000003303427225 */ /* 0x000fc800078e0042 */
[----:B------:R-:W-:Y:S01]  /*5f860*/  IMAD.WIDE.U32 R70, R18, R12, R70 ;  /* 0x0000000c12467225 */ /* 0x000fe200078e0046 */
[----:B------:R-:W-:-:S03]  /*5f870*/  MOV R62, R66 ;  /* 0x00000042003e7202 */ /* 0x000fc60000000f00 */
[----:B------:R-:W-:-:S04]  /*5f880*/  IMAD.WIDE.U32 R60, R16, R13, R60 ;  /* 0x0000000d103c7225 */ /* 0x000fc800078e003c */
[----:B------:R-:W-:Y:S01]  /*5f890*/  IMAD.WIDE.U32 R64, R15, R12, R64 ;  /* 0x0000000c0f407225 */ /* 0x000fe200078e0040 */
[----:B------:R-:W-:-:S03]  /*5f8a0*/  IADD3 R70, P0, PT, R70, R61, RZ ;  /* 0x0000003d46467210 */ /* 0x000fc60007f1e0ff */
[----:B------:R-:W-:Y:S01]  /*5f8b0*/  IMAD.X R59, RZ, RZ, RZ, P1 ;  /* 0x000000ffff3b7224 */ /* 0x000fe200008e06ff */
[----:B------:R-:W-:Y:S01]  /*5f8c0*/  IADD3 R68, P2, PT, R64, R69, RZ ;  /* 0x0000004540447210 */ /* 0x000fe20007f5e0ff */
[----:B------:R-:W-:Y:S02]  /*5f8d0*/  IMAD R86, R66, R85, RZ ;  /* 0x0000005542567224 */ /* 0x000fe400078e02ff */
[----:B------:R-:W-:Y:S01]  /*5f8e0*/  IMAD.WIDE.U32 R58, R14, R14, R58 ;  /* 0x0000000e0e3a7225 */ /* 0x000fe200078e003a */
[----:B------:R-:W-:-:S03]  /*5f8f0*/  IADD3.X R69, PT, PT, RZ, RZ, RZ, P2, !PT ;  /* 0x000000ffff457210 */ /* 0x000fc600017fe4ff */
[----:B------:R-:W-:Y:S01]  /*5f900*/  IMAD.HI.U32 R73, R86, R50, R62 ;  /* 0x0000003256497227 */ /* 0x000fe200078e003e */
[----:B------:R-:W-:Y:S02]  /*5f910*/  IADD3 R60, P1, PT, R60, R59, RZ ;  /* 0x0000003b3c3c7210 */ /* 0x000fe40007f3e0ff */
[----:B------:R-:W-:Y:S01]  /*5f920*/  IADD3 R58, P2, PT, R58, R65, RZ ;  /* 0x000000413a3a7210 */ /* 0x000fe20007f5e0ff */
[----:B------:R-:W-:Y:S01]  /*5f930*/  IMAD.MOV.U32 R62, RZ, RZ, R71 ;  /* 0x000000ffff3e7224 */ /* 0x000fe200078e0047 */
[----:B------:R-:W-:Y:S01]  /*5f940*/  IADD3.X R71, PT, PT, RZ, RZ, RZ, P0, !PT ;  /* 0x000000ffff477210 */ /* 0x000fe200007fe4ff */
[----:B------:R-:W-:Y:S01]  /*5f950*/  IMAD.WIDE.U32 R68, R87, R53, R68 ;  /* 0x0000003557447225 */ /* 0x000fe200078e0044 */
[----:B------:R-:W-:Y:S02]  /*5f960*/  IADD3.X R61, PT, PT, RZ, RZ, RZ, P1, !PT ;  /* 0x000000ffff3d7210 */ /* 0x000fe40000ffe4ff */
[----:B------:R-:W-:Y:S01]  /*5f970*/  MOV R65, RZ ;  /* 0x000000ff00417202 */ /* 0x000fe20000000f00 */
[----:B------:R-:W-:-:S04]  /*5f980*/  IMAD.WIDE.U32 R62, R19, R12, R62 ;  /* 0x0000000c133e7225 */ /* 0x000fc800078e003e */
[----:B------:R-:W-:-:S04]  /*5f990*/  IMAD.WIDE.U32 R70, R17, R13, R70 ;  /* 0x0000000d11467225 */ /* 0x000fc800078e0046 */
[----:B------:R-:W-:Y:S01]  /*5f9a0*/  IMAD.X R59, RZ, RZ, RZ, P2 ;  /* 0x000000ffff3b7224 */ /* 0x000fe200010e06ff */
[----:B------:R-:W-:Y:S01]  /*5f9b0*/  IADD3 R74, P0, PT, R62, R71, RZ ;  /* 0x000000473e4a7210 */ /* 0x000fe20007f1e0ff */
[----:B------:R-:W-:Y:S01]  /*5f9c0*/  IMAD.WIDE.U32 R60, R15, R14, R60 ;  /* 0x0000000e0f3c7225 */ /* 0x000fe200078e003c */
[----:B------:R-:W-:-:S03]  /*5f9d0*/  IADD3 R66, P2, PT, R68, R67, RZ ;  /* 0x0000004344427210 */ /* 0x000fc60007f5e0ff */
[----:B------:R-:W-:Y:S01]  /*5f9e0*/  IMAD.WIDE.U32 R58, R15, R13, R58 ;  /* 0x0000000d0f3a7225 */ /* 0x000fe200078e003a */
[----:B------:R-:W-:-:S03]  /*5f9f0*/  IADD3.X R67, PT, PT, RZ, RZ, RZ, P2, !PT ;  /* 0x000000ffff437210 */ /* 0x000fc600017fe4ff */
[----:B------:R-:W-:Y:S01]  /*5fa00*/  IMAD.MOV.U32 R64, RZ, RZ, R58 ;  /* 0x000000ffff407224 */ /* 0x000fe200078e003a */
        /* <DEDUP_REMOVED lines=9> */
[----:B------:R-:W-:Y:S02]  /*5faa0*/  IADD3 R62, P1, PT, R66, R73, RZ ;  /* 0x00000049423e7210 */ /* 0x000fe40007f3e0ff */
[----:B------:R-:W-:Y:S01]  /*5fab0*/  MOV R73, RZ ;  /* 0x000000ff00497202 */ /* 0x000fe20000000f00 */
[-C--:B------:R-:W-:Y:S01]  /*5fac0*/  IMAD.WIDE.U32 R58, R16, R14.reuse, R58 ;  /* 0x0000000e103a7225 */ /* 0x080fe200078e003a */
        /* <DEDUP_REMOVED lines=24> */
[----:B------:R-:W-:Y:S01]  /*5fc50*/  IMAD.WIDE.U32 R60, R17, R12, R60 ;  /* 0x0000000c113c7225 */ /* 0x000fe200078e003c */
[----:B------:R-:W-:-:S03]  /*5fc60*/  IADD3.X R71, PT, PT, RZ, RZ, RZ, P0, !PT ;  /* 0x000000ffff477210 */ /* 0x000fc600007fe4ff */
        /* <DEDUP_REMOVED lines=21> */
[----:B------:R-:W-:-:S03]  /*5fdc0*/  IMAD.WIDE.U32 R58, R17, R13, R58 ;  /* 0x0000000d113a7225 */ /* 0x000fc600078e003a */
[----:B------:R-:W-:Y:S01]  /*5fdd0*/  IADD3.X R67, PT, PT, RZ, RZ, RZ, P4, !PT ;  /* 0x000000ffff437210 */ /* 0x000fe200027fe4ff */
        /* <DEDUP_REMOVED lines=38> */
[----:B------:R-:W-:Y:S01]  /*60040*/  MOV R69, RZ ;  /* 0x000000ff00457202 */ /* 0x000fe20000000f00 */
[----:B------:R-:W-:-:S04]  /*60050*/  IMAD.WIDE.U32 R72, R17, R16, R72 ;  /* 0x0000001011487225 */ /* 0x000fc800078e0048 */
        /* <DEDUP_REMOVED lines=8> */
[----:B------:R-:W-:-:S04]  /*600e0*/  IMAD.WIDE.U32 R68, R19, R12, R68 ;  /* 0x0000000c13447225 */ /* 0x000fc800078e0044 */
[----:B------:R-:W-:Y:S01]  /*600f0*/  IMAD.WIDE.U32 R66, R3, R55, R66 ;  /* 0x0000003703427225 */ /* 0x000fe200078e0042 */
[----:B------:R-:W-:-:S03]  /*60100*/  IADD3 R62, P3, PT, R68, R63, RZ ;  /* 0x0000003f443e7210 */ /* 0x000fc60007f7e0ff */
[----:B------:R-:W-:Y:S01]  /*60110*/  IMAD.X R75, RZ, RZ, RZ, P1 ;  /* 0x000000ffff4b7224 */ /* 0x000fe200008e06ff */
[----:B------:R-:W-:Y:S01]  /*60120*/  IADD3.X R63, PT, PT, RZ, RZ, RZ, P3, !PT ;  /* 0x000000ffff3f7210 */ /* 0x000fe20001ffe4ff */
        /* <DEDUP_REMOVED lines=38> */
[----:B------:R-:W-:Y:S02]  /*60390*/  IMAD.X R73, RZ, RZ, RZ, P1 ;  /* 0x000000ffff497224 */ /* 0x000fe400008e06ff */
[----:B------:R-:W-:Y:S01]  /*603a0*/  IMAD.X R63, RZ, RZ, RZ, P3 ;  /* 0x000000ffff3f7224 */ /* 0x000fe200018e06ff */
[----:B------:R-:W-:Y:S01]  /*603b0*/  IADD3 R60, P3, PT, R90, R61, RZ ;  /* 0x0000003d5a3c7210 */ /* 0x000fe20007f7e0ff */
[----:B------:R-:W-:Y:S01]  /*603c0*/  IMAD R87, R58, R85, RZ ;  /* 0x000000553a577224 */ /* 0x000fe200078e02ff */
        /* <DEDUP_REMOVED lines=8> */
[----:B------:R-:W-:-:S03]  /*60450*/  IMAD.WIDE.U32 R62, R18, R17, R62 ;  /* 0x00000011123e7225 */ /* 0x000fc600078e003e */
[----:B------:R-:W-:Y:S01]  /*60460*/  IADD3 R73, P2, PT, R72, R59, RZ ;  /* 0x0000003b48497210 */ /* 0x000fe20007f5e0ff */
[----:B------:R-:W-:Y:S01]  /*60470*/  IMAD.MOV.U32 R65, RZ, RZ, RZ ;  /* 0x000000ffff417224 */ /* 0x000fe200078e00ff */
        /* <DEDUP_REMOVED lines=8> */
[----:B------:R-:W-:Y:S01]  /*60500*/  IMAD.HI.U32 R64, R87, R50, R64 ;  /* 0x0000003257407227 */ /* 0x000fe200078e0040 */
[----:B------:R-:W-:Y:S02]  /*60510*/  IADD3 R60, P4, PT, R90, R61, RZ ;  /* 0x0000003d5a3c7210 */ /* 0x000fe40007f9e0ff */
[----:B------:R-:W-:Y:S01]  /*60520*/  IADD3.X R71, PT, PT, RZ, RZ, RZ, P3, !PT ;  /* 0x000000ffff477210 */ /* 0x000fe20001ffe4ff */
        /* <DEDUP_REMOVED lines=23> */
[----:B------:R-:W-:Y:S01]  /*606a0*/  MOV R60, R64 ;  /* 0x00000040003c7202 */ /* 0x000fe20000000f00 */
[----:B------:R-:W-:Y:S01]  /*606b0*/  IMAD R3, R64, R85, RZ ;  /* 0x0000005540037224 */ /* 0x000fe200078e02ff */
[----:B------:R-:W-:Y:S01]  /*606c0*/  IADD3 R73, P4, PT, R73, R68, RZ ;  /* 0x0000004449497210 */ /* 0x000fe20007f9e0ff */
[----:B------:R-:W-:-:S02]  /*606d0*/  IMAD.MOV.U32 R61, RZ, RZ, RZ ;  /* 0x000000ffff3d7224 */ /* 0x000fc400078e00ff */
[----:B------:R-:W-:-:S04]  /*606e0*/  IMAD.WIDE.U32 R62, R18, R18, R62 ;  /* 0x00000012123e7225 */ /* 0x000fc800078e003e */
[----:B------:R-:W-:-:S04]  /*606f0*/  IMAD.WIDE.U32 R74, R19, R16, R74 ;  /* 0x00000010134a7225 */ /* 0x000fc800078e004a */
[----:B------:R-:W-:Y:S01]  /*60700*/  IMAD.HI.U32 R69, R3, R50, R60 ;  /* 0x0000003203457227 */ /* 0x000fe200078e003c */
[----:B------:R-:W-:Y:S02]  /*60710*/  IADD3 R60, P1, PT, R67, R63, RZ ;  /* 0x0000003f433c7210 */ /* 0x000fe40007f3e0ff */
[----:B------:R-:W-:Y:S01]  /*60720*/  IADD3.X R67, PT, PT, RZ, RZ, RZ, P5, !PT ;  /* 0x000000ffff437210 */ /* 0x000fe20002ffe4ff */
[----:B------:R-:W-:Y:S01]  /*60730*/  IMAD.X R71, RZ, RZ, RZ, P3 ;  /* 0x000000ffff477224 */ /* 0x000fe200018e06ff */
        /* <DEDUP_REMOVED lines=40> */
[----:B------:R-:W-:Y:S01]  /*609c0*/  IADD3.X R69, PT, PT, RZ, RZ, RZ, P2, !PT ;  /* 0x000000ffff457210 */ /* 0x000fe200017fe4ff */
        /* <DEDUP_REMOVED lines=14> */
[----:B------:R-:W-:Y:S01]  /*60ab0*/  IMAD.WIDE.U32 R62, R88, R56, R62 ;  /* 0x00000038583e7225 */ /* 0x000fe200078e003e */
[----:B------:R-:W-:Y:S02]  /*60ac0*/  MOV R59, RZ ;  /* 0x000000ff003b7202 */ /* 0x000fe40000000f00 */
[----:B------:R-:W-:Y:S01]  /*60ad0*/  IADD3 R65, P1, PT, R65, R73, RZ ;  /* 0x0000004941417210 */ /* 0x000fe20007f3e0ff */
[----:B------:R-:W-:Y:S02]  /*60ae0*/  IMAD.X R71, RZ, RZ, RZ, P6 ;  /* 0x000000ffff477224 */ /* 0x000fe400030e06ff */
        /* <DEDUP_REMOVED lines=41> */
[----:B------:R-:W-:Y:S01]  /*60d80*/  MOV R97, R64 ;  /* 0x0000004000617202 */ /* 0x000fe20000000f00 */
        /* <DEDUP_REMOVED lines=8> */
[----:B------:R-:W-:Y:S02]  /*60e10*/  IADD3 R58, P5, PT, R68, R73, RZ ;  /* 0x00000049443a7210 */ /* 0x000fe40007fbe0ff */
[----:B------:R-:W-:Y:S01]  /*60e20*/  IADD3.X R61, PT, PT, RZ, RZ, RZ, P3, !PT ;  /* 0x000000ffff3d7210 */ /* 0x000fe20001ffe4ff */
        /* <DEDUP_REMOVED lines=10> */
[----:B------:R-:W-:Y:S01]  /*60ed0*/  IMAD.MOV.U32 R65, RZ, RZ, R66 ;  /* 0x000000ffff417224 */ /* 0x000fe200078e0042 */
        /* <DEDUP_REMOVED lines=10> */
[----:B------:R-:W-:Y:S01]  /*60f80*/  IADD3 R88, P6, PT, R70, R59, RZ ;  /* 0x0000003b46587210 */ /* 0x000fe20007fde0ff */
[----:B------:R-:W-:Y:S01]  /*60f90*/  IMAD.X R59, RZ, RZ, RZ, P4 ;  /* 0x000000ffff3b7224 */ /* 0x000fe200020e06ff */
[----:B------:R-:W-:Y:S02]  /*60fa0*/  IADD3.X R70, PT, PT, RZ, RZ, RZ, P0, !PT ;  /* 0x000000ffff467210 */ /* 0x000fe400007fe4ff */
[----:B------:R-:W-:Y:S02]  /*60fb0*/  IADD3.X R89, PT, PT, RZ, RZ, RZ, P6, !PT ;  /* 0x000000ffff597210 */ /* 0x000fe400037fe4ff */
[----:B------:R-:W-:-:S02]  /*60fc0*/  IADD3 R3, P3, PT, R3, R68, RZ ;  /* 0x0000004403037210 */ /* 0x000fc40007f7e0ff */
[----:B------:R-:W-:Y:S01]  /*60fd0*/  IADD3 R69, PT, PT, R59, R69, R61 ;  /* 0x000000453b457210 */ /* 0x000fe20007ffe03d */
[----:B------:R-:W-:Y:S01]  /*60fe0*/  IMAD.WIDE.U32 R88, R92, R56, R88 ;  /* 0x000000385c587225 */ /* 0x000fe200078e0058 */
[----:B------:R-:W-:-:S03]  /*60ff0*/  IADD3 R71, P4, PT, R71, R3, RZ ;  /* 0x0000000347477210 */ /* 0x000fc60007f9e0ff */
[----:B------:R-:W-:Y:S01]  /*61000*/  IMAD.X R3, RZ, RZ, RZ, P1 ;  /* 0x000000ffff037224 */ /* 0x000fe200008e06ff */
[----:B------:R-:W-:Y:S01]  /*61010*/  IADD3 R68, P0, PT, R89, R71, RZ ;  /* 0x0000004759447210 */ /* 0x000fe20007f1e0ff */
[----:B------:R-:W-:Y:S01]  /*61020*/  IMAD.X R59, RZ, RZ, RZ, P2 ;  /* 0x000000ffff3b7224 */ /* 0x000fe200010e06ff */
[----:B------:R-:W-:Y:S02]  /*61030*/  IADD3.X R86, PT, PT, RZ, RZ, RZ, P4, !PT ;  /* 0x000000ffff567210 */ /* 0x000fe400027fe4ff */
[----:B------:R-:W-:Y:S01]  /*61040*/  IADD3 R3, PT, PT, R70, R69, R3 ;  /* 0x0000004546037210 */ /* 0x000fe20007ffe003 */
[----:B------:R-:W-:Y:S01]  /*61050*/  IMAD.X R69, RZ, RZ, RZ, P0 ;  /* 0x000000ffff457224 */ /* 0x000fe200000e06ff */
[----:B------:R-:W-:Y:S01]  /*61060*/  IADD3.X R70, PT, PT, RZ, RZ, RZ, P3, !PT ;  /* 0x000000ffff467210 */ /* 0x000fe20001ffe4ff */
[----:B------:R-:W-:-:S03]  /*61070*/  IMAD.WIDE.U32 R92, R92, R57, R68 ;  /* 0x000000395c5c7225 */ /* 0x000fc600078e0044 */
[----:B------:R-:W-:-:S04]  /*61080*/  IADD3 R3, PT, PT, R70, R3, R59 ;  /* 0x0000000346037210 */ /* 0x000fc80007ffe03b */
        /* <DEDUP_REMOVED lines=30> */
.L_x_251:
        /* <DEDUP_REMOVED lines=8> */
.L_x_252:
[----:B------:R-:W-:Y:S05]  /*612f0*/  BSYNC.RECONVERGENT B6 ;  /* 0x0000000000067941 */ /* 0x000fea0003800200 */
.L_x_250:
        /* <DEDUP_REMOVED lines=31> */
[----:B------:R-:W-:Y:S02]  /*614f0*/  HFMA2 R59, -RZ, RZ, 0, 0 ;  /* 0x00000000ff3b7431 */ /* 0x000fe400000001ff */
[----:B------:R-:W-:Y:S02]  /*61500*/  IMAD R64, R58, R85, RZ ;  /* 0x000000553a407224 */ /* 0x000fe400078e02ff */
[----:B------:R-:W-:-:S04]  /*61510*/  IMAD.WIDE.U32 R60, R93, R4, R60 ;  /* 0x000000045d3c7225 */ /* 0x000fc800078e003c */
[----:B------:R-:W-:Y:S01]  /*61520*/  IMAD.WIDE.U32 R62, R3, R5, R62 ;  /* 0x00000005033e7225 */ /* 0x000fe200078e003e */
[----:B------:R-:W-:-:S03]  /*61530*/  MOV R66, R61 ;  /* 0x0000003d00427202 */ /* 0x000fc60000000f00 */
[----:B------:R-:W-:Y:S01]  /*61540*/  IMAD.HI.U32 R69, R64, R50, R58 ;  /* 0x0000003240457227 */ /* 0x000fe200078e003a */
[----:B------:R-:W-:Y:S02]  /*61550*/  IADD3 R58, P0, PT, R60, R63, RZ ;  /* 0x0000003f3c3a7210 */ /* 0x000fe40007f1e0ff */
[----:B------:R-:W-:Y:S01]  /*61560*/  IADD3 R62, P1, PT, R62, R67, RZ ;  /* 0x000000433e3e7210 */ /* 0x000fe20007f3e0ff */
[----:B------:R-:W-:Y:S01]  /*61570*/  IMAD.MOV.U32 R67, RZ, RZ, RZ ;  /* 0x000000ffff437224 */ /* 0x000fe200078e00ff */
[----:B------:R-:W-:Y:S01]  /*61580*/  IADD3.X R59, PT, PT, RZ, RZ, RZ, P0, !PT ;  /* 0x000000ffff3b7210 */ /* 0x000fe200007fe4ff */
[----:B------:R-:W-:Y:S02]  /*61590*/  IMAD.X R71, RZ, RZ, RZ, P2 ;  /* 0x000000ffff477224 */ /* 0x000fe400010e06ff */
[----:B------:R-:W-:Y:S02]  /*615a0*/  IMAD.X R63, RZ, RZ, RZ, P1 ;  /* 0x000000ffff3f7224 */ /* 0x000fe400008e06ff */
[----:B------:R-:W-:-:S04]  /*615b0*/  IMAD.WIDE.U32 R58, R95, R5, R58 ;  /* 0x000000055f3a7225 */ /* 0x000fc800078e003a */
[----:B------:R-:W-:-:S04]  /*615c0*/  IMAD.WIDE.U32 R62, R97, R6, R62 ;  /* 0x00000006613e7225 */ /* 0x000fc800078e003e */
[----:B------:R-:W-:Y:S01]  /*615d0*/  IMAD.WIDE.U32 R66, R88, R4, R66 ;  /* 0x0000000458427225 */ /* 0x000fe200078e0042 */
[----:B------:R-:W-:-:S03]  /*615e0*/  IADD3 R58, P1, PT, R58, R63, RZ ;  /* 0x0000003f3a3a7210 */ /* 0x000fc60007f3e0ff */
[----:B------:R-:W-:Y:S01]  /*615f0*/  IMAD.WIDE.U32 R70, R89, R52, R70 ;  /* 0x0000003459467225 */ /* 0x000fe200078e0046 */
[----:B------:R-:W-:Y:S02]  /*61600*/  IADD3 R60, P0, PT, R66, R59, RZ ;  /* 0x0000003b423c7210 */ /* 0x000fe40007f1e0ff */
[----:B------:R-:W-:Y:S01]  /*61610*/  MOV R66, R67 ;  /* 0x0000004300427202 */ /* 0x000fe20000000f00 */
        /* <DEDUP_REMOVED lines=23> */
[----:B------:R-:W-:-:S04]  /*61790*/  IMAD.WIDE.U32 R72, R88, R5, R72 ;  /* 0x0000000558487225 */ /* 0x000fc800078e0048 */
[----:B------:R-:W-:Y:S01]  /*617a0*/  IMAD.X R61, RZ, RZ, RZ, P1 ;  /* 0x000000ffff3d7224 */ /* 0x000fe200008e06ff */
[----:B------:R-:W-:Y:S01]  /*617b0*/  IADD3 R90, P0, PT, R62, R73, RZ ;  /* 0x000000493e5a7210 */ /* 0x000fe20007f1e0ff */
[----:B------:R-:W-:Y:S01]  /*617c0*/  IMAD R87, R68, R85, RZ ;  /* 0x0000005544577224 */ /* 0x000fe200078e02ff */
[----:B------:R-:W-:Y:S01]  /*617d0*/  IADD3 R68, P2, PT, R70, R69, RZ ;  /* 0x0000004546447210 */ /* 0x000fe20007f5e0ff */
[----:B------:R-:W-:Y:S01]  /*617e0*/  IMAD.WIDE.U32 R58, R97, R7, R58 ;  /* 0x00000007613a7225 */ /* 0x000fe200078e003a */
[----:B------:R-:W-:-:S03]  /*617f0*/  IADD3.X R91, PT, PT, RZ, RZ, RZ, P0, !PT ;  /* 0x000000ffff5b7210 */ /* 0x000fc600007fe4ff */
[----:B------:R-:W-:Y:S01]  /*61800*/  IMAD.WIDE.U32 R60, R95, R6, R60 ;  /* 0x000000065f3c7225 */ /* 0x000fe200078e003c */
[----:B------:R-:W-:-:S03]  /*61810*/  MOV R66, R58 ;  /* 0x0000003a00427202 */ /* 0x000fc60000000f00 */
[----:B------:R-:W-:Y:S01]  /*61820*/  IMAD.MOV.U32 R67, RZ, RZ, RZ ;  /* 0x000000ffff437224 */ /* 0x000fe200078e00ff */
[----:B------:R-:W-:Y:S01]  /*61830*/  IADD3 R58, P0, PT, R72, R61, RZ ;  /* 0x0000003d483a7210 */ /* 0x000fe20007f1e0ff */
[----:B------:R-:W-:Y:S01]  /*61840*/  IMAD.X R69, RZ, RZ, RZ, P2 ;  /* 0x000000ffff457224 */ /* 0x000fe200010e06ff */
        /* <DEDUP_REMOVED lines=20> */
[----:B------:R-:W-:Y:S01]  /*61990*/  IADD3.X R67, PT, PT, RZ, RZ, RZ, P0, !PT ;  /* 0x000000ffff437210 */ /* 0x000fe200007fe4ff */
[----:B------:R-:W-:Y:S01]  /*619a0*/  IMAD.X R61, RZ, RZ, RZ, P3 ;  /* 0x000000ffff3d7224 */ /* 0x000fe200018e06ff */
[----:B------:R-:W-:Y:S01]  /*619b0*/  IADD3 R68, P4, PT, R70, R69, RZ ;  /* 0x0000004546447210 */ /* 0x000fe20007f9e0ff */
[----:B------:R-:W-:Y:S01]  /*619c0*/  IMAD.X R91, RZ, RZ, RZ, P1 ;  /* 0x000000ffff5b7224 */ /* 0x000fe200008e06ff */
[----:B------:R-:W-:Y:S01]  /*619d0*/  MOV R74, R62 ;  /* 0x0000003e004a7202 */ /* 0x000fe20000000f00 */
        /* <DEDUP_REMOVED lines=72> */
[----:B------:R-:W-:Y:S02]  /*61e60*/  HFMA2 R71, -RZ, RZ, 0, 0 ;  /* 0x00000000ff477431 */ /* 0x000fe400000001ff */
[----:B------:R-:W-:-:S04]  /*61e70*/  IMAD.WIDE.U32 R74, R88, R8, R74 ;  /* 0x00000008584a7225 */ /* 0x000fc800078e004a */
[----:B------:R-:W-:Y:S01]  /*61e80*/  IMAD.WIDE.U32 R66, R96, R51, R66 ;  /* 0x0000003360427225 */ /* 0x000fe200078e0042 */
[----:B------:R-:W-:Y:S02]  /*61e90*/  IADD3 R90, P1, PT, R58, R75, RZ ;  /* 0x0000004b3a5a7210 */ /* 0x000fe40007f3e0ff */
[----:B------:R-:W-:Y:S01]  /*61ea0*/  IADD3 R74, P2, PT, R74, R73, RZ ;  /* 0x000000494a4a7210 */ /* 0x000fe20007f5e0ff */
        /* <DEDUP_REMOVED lines=62> */
[----:B------:R-:W-:Y:S01]  /*62290*/  IMAD.WIDE.U32 R60, R87, R55, R60 ;  /* 0x00000037573c7225 */ /* 0x000fe200078e003c */
[----:B------:R-:W-:Y:S02]  /*622a0*/  IADD3 R62, P5, PT, R62, R91, RZ ;  /* 0x0000005b3e3e7210 */ /* 0x000fe40007fbe0ff */
[----:B------:R-:W-:Y:S01]  /*622b0*/  IADD3 R68, P0, PT, R69, R63, RZ ;  /* 0x0000003f45447210 */ /* 0x000fe20007f1e0ff */
[----:B------:R-:W-:Y:S01]  /*622c0*/  IMAD.MOV.U32 R67, RZ, RZ, RZ ;  /* 0x000000ffff437224 */ /* 0x000fe200078e00ff */
        /* <DEDUP_REMOVED lines=94> */
[----:B------:R-:W-:Y:S01]  /*628b0*/  HFMA2 R59, -RZ, RZ, 0, 0 ;  /* 0x00000000ff3b7431 */ /* 0x000fe200000001ff */
[----:B------:R-:W-:Y:S01]  /*628c0*/  IADD3.X R69, PT, PT, RZ, RZ, RZ, P5, !PT ;  /* 0x000000ffff457210 */ /* 0x000fe20002ffe4ff */
[----:B------:R-:W-:Y:S01]  /*628d0*/  IMAD.WIDE.U32 R62, R94, R56, R62 ;  /* 0x000000385e3e7225 */ /* 0x000fe200078e003e */
[----:B------:R-:W-:-:S03]  /*628e0*/  IADD3 R67, P1, PT, R67, R71, RZ ;  /* 0x0000004743437210 */ /* 0x000fc60007f3e0ff */
[----:B------:R-:W-:Y:S01]  /*628f0*/  IMAD.X R73, RZ, RZ, RZ, P6 ;  /* 0x000000ffff497224 */ /* 0x000fe200030e06ff */
[----:B------:R-:W-:Y:S01]  /*62900*/  IADD3 R66, P4, PT, R63, R67, RZ ;  /* 0x000000433f427210 */ /* 0x000fe20007f9e0ff */
[----:B------:R-:W-:Y:S01]  /*62910*/  IMAD.WIDE.U32 R68, R89, R54, R68 ;  /* 0x0000003659447225 */ /* 0x000fe200078e0044 */
[----:B------:R-:W-:-:S03]  /*62920*/  IADD3.X R61, PT, PT, RZ, RZ, RZ, P1, !PT ;  /* 0x000000ffff3d7210 */ /* 0x000fc60000ffe4ff */
        /* <DEDUP_REMOVED lines=54> */
[----:B------:R-:W-:-:S02]  /*62c90*/  IADD3.X R69, PT, PT, RZ, RZ, RZ, P1, !PT ;  /* 0x000000ffff457210 */ /* 0x000fc40000ffe4ff */
[----:B------:R-:W-:Y:S01]  /*62ca0*/  MOV R72, R68 ;  /* 0x0000004400487202 */ /* 0x000fe20000000f00 */
[----:B------:R-:W-:Y:S01]  /*62cb0*/  IMAD.WIDE.U32 R66, R71, R54, R66 ;  /* 0x0000003647427225 */ /* 0x000fe200078e0042 */
[----:B------:R-:W-:Y:S02]  /*62cc0*/  IADD3 R69, P1, PT, R69, R60, RZ ;  /* 0x0000003c45457210 */ /* 0x000fe40007f3e0ff */
[----:B------:R-:W-:Y:S01]  /*62cd0*/  IADD3 R58, P6, PT, R63, R59, RZ ;  /* 0x0000003b3f3a7210 */ /* 0x000fe20007fde0ff */
[----:B------:R-:W-:Y:S01]  /*62ce0*/  IMAD.X R60, RZ, RZ, RZ, P0 ;  /* 0x000000ffff3c7224 */ /* 0x000fe200000e06ff */
[----:B------:R-:W-:Y:S02]  /*62cf0*/  IADD3 R62, P0, PT, R62, R67, RZ ;  /* 0x000000433e3e7210 */ /* 0x000fe40007f1e0ff */
[----:B------:R-:W-:-:S03]  /*62d00*/  IADD3.X R59, PT, PT, RZ, RZ, RZ, P6, !PT ;  /* 0x000000ffff3b7210 */ /* 0x000fc600037fe4ff */
        /* <DEDUP_REMOVED lines=19> */
[----:B------:R-:W-:Y:S02]  /*62e40*/  IADD3 R60, PT, PT, R61, R60, R64 ;  /* 0x0000003c3d3c7210 */ /* 0x000fe40007ffe040 */
[----:B------:R-:W-:Y:S01]  /*62e50*/  IADD3.X R61, PT, PT, RZ, RZ, RZ, P3, !PT ;  /* 0x000000ffff3d7210 */ /* 0x000fe20001ffe4ff */
[----:B------:R-:W-:Y:S01]  /*62e60*/  IMAD.X R59, RZ, RZ, RZ, P0 ;  /* 0x000000ffff3b7224 */ /* 0x000fe200000e06ff */
[----:B------:R-:W-:Y:S02]  /*62e70*/  IADD3.X R64, PT, PT, RZ, RZ, RZ, P4, !PT ;  /* 0x000000ffff407210 */ /* 0x000fe400027fe4ff */
        /* <DEDUP_REMOVED lines=31> */
.L_x_254:
        /* <DEDUP_REMOVED lines=8> */
.L_x_255:
[----:B------:R-:W-:Y:S05]  /*630f0*/  BSYNC.RECONVERGENT B6 ;  /* 0x0000000000067941 */ /* 0x000fea0003800200 */
.L_x_253:
[----:B------:R-:W-:Y:S01]  /*63100*/  IMAD.WIDE.U32 R68, R66, 0x2, RZ ;  /* 0x0000000242447825 */ /* 0x000fe200078e00ff */
[----:B------:R-:W-:Y:S03]  /*63110*/  BSSY.RECONVERGENT B6, `(.L_x_256) ;  /* 0x000003b000067945 */ /* 0x000fe60003800200 */
[----:B------:R-:W-:Y:S01]  /*63120*/  IMAD.MOV.U32 R67, RZ, RZ, RZ ;  /* 0x000000ffff437224 */ /* 0x000fe200078e00ff */
[----:B------:R-:W-:Y:S01]  /*63130*/  MOV R66, R69 ;  /* 0x0000004500427202 */ /* 0x000fe20000000f00 */
        /* <DEDUP_REMOVED lines=8> */
[----:B------:R-:W-:Y:S01]  /*631c0*/  IMAD.WIDE.U32 R72, R72, 0x2, RZ ;  /* 0x0000000248487825 */ /* 0x000fe200078e00ff */
[----:B------:R-:W-:-:S04]  /*631d0*/  MOV R60, R63 ;  /* 0x0000003f003c7202 */ /* 0x000fc80000000f00 */
[----:B------:R-:W-:Y:S01]  /*631e0*/  LOP3.LUT R63, R73, R70, RZ, 0xfc, !PT ;  /* 0x00000046493f7212 */ /* 0x000fe200078efcff */
[----:B------:R-:W-:-:S05]  /*631f0*/  IMAD.WIDE.U32 R60, R58, 0x2, R60 ;  /* 0x000000023a3c7825 */ /* 0x000fca00078e003c */
[----:B------:R-:W-:Y:S02]  /*63200*/  MOV R58, R61 ;  /* 0x0000003d003a7202 */ /* 0x000fe40000000f00 */
[----:B------:R-:W-:Y:S02]  /*63210*/  SHF.R.U32.HI R61, RZ, 0x1f, R75 ;  /* 0x0000001fff3d7819 */ /* 0x000fe4000001164b */
[----:B------:R-:W-:Y:S01]  /*63220*/  SHF.L.U32 R75, R75, 0x1, RZ ;  /* 0x000000014b4b7819 */ /* 0x000fe200000006ff */
        /* <DEDUP_REMOVED lines=33> */
.L_x_257:
        /* <DEDUP_REMOVED lines=8> */
.L_x_258:
[----:B------:R-:W-:Y:S05]  /*634c0*/  BSYNC.RECONVERGENT B6 ;  /* 0x0000000000067941 */ /* 0x000fea0003800200 */
.L_x_256:
[----:B------:R-:W-:Y:S02]  /*634d0*/  HFMA2 R61, -RZ, RZ, 0, 0 ;  /* 0x00000000ff3d7431 */ /* 0x000fe400000001ff */
[----:B------:R-:W-:Y:S01]  /*634e0*/  IMAD.WIDE.U32 R102, R68, 0x2, RZ ;  /* 0x0000000244667825 */ /* 0x000fe200078e00ff */
[----:B------:R-:W-:-:S03]  /*634f0*/  MOV R101, RZ ;  /* 0x000000ff00657202 */ /* 0x000fc60000000f00 */
[----:B------:R-:W-:Y:S01]  /*63500*/  HFMA2 R99, -RZ, RZ, 0, 0 ;  /* 0x00000000ff637431 */ /* 0x000fe200000001ff */
[----:B------:R-:W-:Y:S01]  /*63510*/  BSSY.RECONVERGENT B6, `(.L_x_259) ;  /* 0x0000038000067945 */ /* 0x000fe20003800200 */
[----:B------:R-:W-:Y:S02]  /*63520*/  IMAD.MOV.U32 R60, RZ, RZ, R103 ;  /* 0x000000ffff3c7224 */ /* 0x000fe400078e0067 */
[----:B------:R-:W-:-:S04]  /*63530*/  IMAD.WIDE.U32 R104, R72, 0x2, RZ ;  /* 0x0000000248687825 */ /* 0x000fc800078e00ff */
[----:B------:R-:W-:-:S04]  /*63540*/  IMAD.WIDE.U32 R60, R66, 0x2, R60 ;  /* 0x00000002423c7825 */ /* 0x000fc800078e003c */
[----:B------:R-:W-:Y:S01]  /*63550*/  IMAD.MOV.U32 R100, RZ, RZ, R61 ;  /* 0x000000ffff647224 */ /* 0x000fe200078e003d */
[----:B------:R-:W-:Y:S01]  /*63560*/  SHF.R.U32.HI R61, RZ, 0x1f, R75 ;  /* 0x0000001fff3d7819 */ /* 0x000fe2000001164b */
[----:B------:R-:W-:Y:S02]  /*63570*/  IMAD.SHL.U32 R106, R75, 0x2, RZ ;  /* 0x000000024b6a7824 */ /* 0x000fe400078e00ff */
[----:B------:R-:W-:Y:S01]  /*63580*/  IMAD.WIDE.U32 R100, R62, 0x2, R100 ;  /* 0x000000023e647825 */ /* 0x000fe200078e0064 */
[----:B------:R-:W-:-:S03]  /*63590*/  LOP3.LUT R104, R104, R61, RZ, 0xfc, !PT ;  /* 0x0000003d68687212 */ /* 0x000fc600078efcff */
[----:B------:R-:W-:Y:S02]  /*635a0*/  IMAD.MOV.U32 R98, RZ, RZ, R101 ;  /* 0x000000ffff627224 */ /* 0x000fe400078e0065 */
[----:B------:R-:W-:-:S04]  /*635b0*/  IMAD.WIDE.U32 R62, R63, 0x2, RZ ;  /* 0x000000023f3e7825 */ /* 0x000fc800078e00ff */
[----:B------:R-:W-:Y:S01]  /*635c0*/  IMAD.WIDE.U32 R98, R59, 0x2, R98 ;  /* 0x000000023b627825 */ /* 0x000fe200078e0062 */
[----:B------:R-:W-:Y:S02]  /*635d0*/  MOV R59, RZ ;  /* 0x000000ff003b7202 */ /* 0x000fe40000000f00 */
[----:B------:R-:W-:Y:S01]  /*635e0*/  LOP3.LUT R102, R63, R102, RZ, 0xfc, !PT ;  /* 0x000000663f667212 */ /* 0x000fe200078efcff */
[----:B------:R-:W-:Y:S01]  /*635f0*/  IMAD.MOV.U32 R58, RZ, RZ, R99 ;  /* 0x000000ffff3a7224 */ /* 0x000fe200078e0063 */
[----:B------:R-:W-:Y:S01]  /*63600*/  LOP3.LUT R94, R105, R62, RZ, 0xfc, !PT ;  /* 0x0000003e695e7212 */ /* 0x000fe200078efcff */
[----:B------:R-:W-:Y:S02]  /*63610*/  IMAD.MOV.U32 R99, RZ, RZ, R60 ;  /* 0x000000ffff637224 */ /* 0x000fe400078e003c */
[----:B------:R-:W-:-:S03]  /*63620*/  IMAD.WIDE.U32 R58, R64, 0x2, R58 ;  /* 0x00000002403a7825 */ /* 0x000fc600078e003a */
        /* <DEDUP_REMOVED lines=30> */
.L_x_260:
        /* <DEDUP_REMOVED lines=8> */
.L_x_261:
[----:B------:R-:W-:Y:S05]  /*63890*/  BSYNC.RECONVERGENT B6 ;  /* 0x0000000000067941 */ /* 0x000fea0003800200 */
.L_x_259:
[----:B------:R-:W-:Y:S01]  /*638a0*/  IMAD.WIDE.U32 R66, R65, R65, RZ ;  /* 0x0000004141427225 */ /* 0x000fe200078e00ff */
        /* <DEDUP_REMOVED lines=15> */
[----:B------:R-:W-:Y:S01]  /*639a0*/  IADD3 R66, P0, PT, R62, R61, RZ ;  /* 0x0000003d3e427210 */ /* 0x000fe20007f1e0ff */
[----:B------:R-:W-:Y:S01]  /*639b0*/  IMAD.MOV.U32 R62, RZ, RZ, R63 ;  /* 0x000000ffff3e7224 */ /* 0x000fe200078e003f */
[----:B------:R-:W-:Y:S02]  /*639c0*/  MOV R63, RZ ;  /* 0x000000ff003f7202 */ /* 0x000fe40000000f00 */
[----:B------:R-:W-:Y:S02]  /*639d0*/  IADD3.X R67, PT, PT, RZ, RZ, RZ, P0, !PT ;  /* 0x000000ffff437210 */ /* 0x000fe400007fe4ff */
[----:B------:R-:W-:Y:S01]  /*639e0*/  IADD3 R58, P0, PT, R60, R59, RZ ;  /* 0x0000003b3c3a7210 */ /* 0x000fe20007f1e0ff */
        /* <DEDUP_REMOVED lines=13> */
[----:B------:R-:W-:Y:S02]  /*63ac0*/  IADD3 R70, P0, PT, R62, R61, RZ ;  /* 0x0000003d3e467210 */ /* 0x000fe40007f1e0ff */
[----:B------:R-:W-:Y:S01]  /*63ad0*/  IADD3 R60, P1, PT, R60, R67, RZ ;  /* 0x000000433c3c7210 */ /* 0x000fe20007f3e0ff */
[----:B------:R-:W-:Y:S01]  /*63ae0*/  IMAD R89, R58, R85, RZ ;  /* 0x000000553a597224 */ /* 0x000fe200078e02ff */
[----:B------:R-:W-:Y:S01]  /*63af0*/  IADD3 R66, P2, PT, R66, R59, RZ ;  /* 0x0000003b42427210 */ /* 0x000fe20007f5e0ff */
[----:B------:R-:W-:Y:S01]  /*63b00*/  HFMA2 R59, -RZ, RZ, 0, 0 ;  /* 0x00000000ff3b7431 */ /* 0x000fe200000001ff */
[----:B------:R-:W-:Y:S01]  /*63b10*/  IADD3.X R71, PT, PT, RZ, RZ, RZ, P0, !PT ;  /* 0x000000ffff477210 */ /* 0x000fe200007fe4ff */
[----:B------:R-:W-:Y:S02]  /*63b20*/  IMAD.X R61, RZ, RZ, RZ, P1 ;  /* 0x000000ffff3d7224 */ /* 0x000fe400008e06ff */
[----:B------:R-:W-:-:S02]  /*63b30*/  IMAD.X R67, RZ, RZ, RZ, P2 ;  /* 0x000000ffff437224 */ /* 0x000fc400010e06ff */
[----:B------:R-:W-:-:S04]  /*63b40*/  IMAD.WIDE.U32 R70, R95, R97, R70 ;  /* 0x000000615f467225 */ /* 0x000fc800078e0046 */
[----:B------:R-:W-:-:S04]  /*63b50*/  IMAD.WIDE.U32 R60, R3, R97, R60 ;  /* 0x00000061033c7225 */ /* 0x000fc800078e003c */
[----:B------:R-:W-:Y:S01]  /*63b60*/  IMAD.WIDE.U32 R68, R88, R65, R68 ;  /* 0x0000004158447225 */ /* 0x000fe200078e0044 */
[----:B------:R-:W-:-:S03]  /*63b70*/  IADD3 R70, P1, PT, R70, R61, RZ ;  /* 0x0000003d46467210 */ /* 0x000fc60007f3e0ff */
[----:B------:R-:W-:Y:S01]  /*63b80*/  IMAD.HI.U32 R59, R89, R50, R58 ;  /* 0x00000032593b7227 */ /* 0x000fe200078e003a */
[----:B------:R-:W-:Y:S02]  /*63b90*/  IADD3 R58, P0, PT, R68, R71, RZ ;  /* 0x00000047443a7210 */ /* 0x000fe40007f1e0ff */
[----:B------:R-:W-:Y:S01]  /*63ba0*/  MOV R68, R69 ;  /* 0x0000004500447202 */ /* 0x000fe20000000f00 */
[----:B------:R-:W-:-:S04]  /*63bb0*/  IMAD.WIDE.U32 R66, R101, R52, R66 ;  /* 0x0000003465427225 */ /* 0x000fc800078e0042 */
        /* <DEDUP_REMOVED lines=57> */
[----:B------:R-:W-:Y:S01]  /*63f50*/  MOV R70, R66 ;  /* 0x0000004200467202 */ /* 0x000fe20000000f00 */
[----:B------:R-:W-:Y:S01]  /*63f60*/  IMAD.WIDE.U32 R74, R95, R95, R74 ;  /* 0x0000005f5f4a7225 */ /* 0x000fe200078e004a */
[----:B------:R-:W-:-:S03]  /*63f70*/  IADD3 R62, P4, PT, R60, R63, RZ ;  /* 0x0000003f3c3e7210 */ /* 0x000fc60007f9e0ff */
[----:B------:R-:W-:Y:S01]  /*63f80*/  IMAD.WIDE.U32 R58, R93, R97, R58 ;  /* 0x000000615d3a7225 */ /* 0x000fe200078e003a */
[----:B------:R-:W-:-:S03]  /*63f90*/  IADD3.X R63, PT, PT, RZ, RZ, RZ, P4, !PT ;  /* 0x000000ffff3f7210 */ /* 0x000fc600027fe4ff */
[----:B------:R-:W-:Y:S01]  /*63fa0*/  IMAD.X R109, RZ, RZ, RZ, P1 ;  /* 0x000000ffff6d7224 */ /* 0x000fe200008e06ff */
[----:B------:R-:W-:Y:S01]  /*63fb0*/  IADD3 R74, P2, PT, R74, R59, RZ ;  /* 0x0000003b4a4a7210 */ /* 0x000fe20007f5e0ff */
[----:B------:R-:W-:Y:S02]  /*63fc0*/  IMAD R91, R66, R85, RZ ;  /* 0x00000055425b7224 */ /* 0x000fe400078e02ff */
[----:B------:R-:W-:Y:S02]  /*63fd0*/  HFMA2 R59, -RZ, RZ, 0, 0 ;  /* 0x00000000ff3b7431 */ /* 0x000fe400000001ff */
[----:B------:R-:W-:-:S04]  /*63fe0*/  IMAD.WIDE.U32 R68, R86, R97, R68 ;  /* 0x0000006156447225 */ /* 0x000fc800078e0044 */
[----:B------:R-:W-:-:S04]  /*63ff0*/  IMAD.WIDE.U32 R108, R88, R3, R108 ;  /* 0x00000003586c7225 */ /* 0x000fc800078e006c */
[----:B------:R-:W-:Y:S01]  /*64000*/  IMAD.MOV.U32 R71, RZ, RZ, RZ ;  /* 0x000000ffff477224 */ /* 0x000fe200078e00ff */
[----:B------:R-:W-:Y:S01]  /*64010*/  IADD3 R108, P1, PT, R108, R75, RZ ;  /* 0x0000004b6c6c7210 */ /* 0x000fe20007f3e0ff */
[----:B------:R-:W-:Y:S01]  /*64020*/  IMAD.WIDE.U32 R58, R88, R65, R58 ;  /* 0x00000041583a7225 */ /* 0x000fe200078e003a */
[----:B------:R-:W-:-:S03]  /*64030*/  IADD3.X R75, PT, PT, RZ, RZ, RZ, P2, !PT ;  /* 0x000000ffff4b7210 */ /* 0x000fc600017fe4ff */
[----:B------:R-:W-:Y:S01]  /*64040*/  IMAD.HI.U32 R60, R91, R50, R70 ;  /* 0x000000325b3c7227 */ /* 0x000fe200078e0046 */
[----:B------:R-:W-:Y:S02]  /*64050*/  IADD3 R70, P0, PT, R68, R109, RZ ;  /* 0x0000006d44467210 */ /* 0x000fe40007f1e0ff */
[----:B------:R-:W-:Y:S01]  /*64060*/  IADD3 R68, P3, PT, R58, R61, RZ ;  /* 0x0000003d3a447210 */ /* 0x000fe20007f7e0ff */
[----:B------:R-:W-:Y:S02]  /*64070*/  IMAD.X R109, RZ, RZ, RZ, P1 ;  /* 0x000000ffff6d7224 */ /* 0x000fe400008e06ff */
        /* <DEDUP_REMOVED lines=49> */
[----:B------:R-:W-:Y:S02]  /*64390*/  IADD3.X R73, PT, PT, RZ, RZ, RZ, P1, !PT ;  /* 0x000000ffff497210 */ /* 0x000fe40000ffe4ff */
[----:B------:R-:W-:Y:S01]  /*643a0*/  IADD3.X R71, PT, PT, RZ, RZ, RZ, P2, !PT ;  /* 0x000000ffff477210 */ /* 0x000fe200017fe4ff */
[----:B------:R-:W-:Y:S02]  /*643b0*/  IMAD R90, R60, R85, RZ ;  /* 0x000000553c5a7224 */ /* 0x000fe400078e02ff */
[----:B------:R-:W-:Y:S01]  /*643c0*/  IMAD.MOV.U32 R108, RZ, RZ, R60 ;  /* 0x000000ffff6c7224 */ /* 0x000fe200078e003c */
[----:B------:R-:W-:Y:S01]  /*643d0*/  IADD3 R60, P4, PT, R58, R63, RZ ;  /* 0x0000003f3a3c7210 */ /* 0x000fe20007f9e0ff */
[----:B------:R-:W-:-:S02]  /*643e0*/  IMAD.X R69, RZ, RZ, RZ, P3 ;  /* 0x000000ffff457224 */ /* 0x000fc400018e06ff */
[----:B------:R-:W-:Y:S02]  /*643f0*/  HFMA2 R63, -RZ, RZ, 0, 0 ;  /* 0x00000000ff3f7431 */ /* 0x000fe400000001ff */
[----:B------:R-:W-:Y:S02]  /*64400*/  IMAD.X R75, RZ, RZ, RZ, P0 ;  /* 0x000000ffff4b7224 */ /* 0x000fe400000e06ff */
[----:B------:R-:W-:-:S04]  /*64410*/  IMAD.WIDE.U32 R68, R92, R97, R68 ;  /* 0x000000615c447225 */ /* 0x000fc800078e0044 */
[----:B------:R-:W-:-:S04]  /*64420*/  IMAD.WIDE.U32 R66, R87, R53, R66 ;  /* 0x0000003557427225 */ /* 0x000fc800078e0042 */
[----:B------:R-:W-:Y:S01]  /*64430*/  IMAD.WIDE.U32 R74, R86, R95, R74 ;  /* 0x0000005f564a7225 */ /* 0x000fe200078e004a */
[----:B------:R-:W-:-:S03]  /*64440*/  IADD3 R58, P3, PT, R66, R61, RZ ;  /* 0x0000003d423a7210 */ /* 0x000fc60007f7e0ff */
[----:B------:R-:W-:-:S04]  /*64450*/  IMAD.WIDE.U32 R72, R88, R93, R72 ;  /* 0x0000005d58487225 */ /* 0x000fc800078e0048 */
[----:B------:R-:W-:Y:S01]  /*64460*/  IMAD.MOV.U32 R62, RZ, RZ, R68 ;  /* 0x000000ffff3e7224 */ /* 0x000fe200078e0044 */
[----:B------:R-:W-:Y:S01]  /*64470*/  IADD3 R64, P0, PT, R74, R73, RZ ;  /* 0x000000494a407210 */ /* 0x000fe20007f1e0ff */
[----:B------:R-:W-:-:S04]  /*64480*/  IMAD.WIDE.U32 R70, R88, R95, R70 ;  /* 0x0000005f58467225 */ /* 0x000fc800078e0046 */
[----:B------:R-:W-:Y:S01]  /*64490*/  IMAD.WIDE.U32 R62, R86, R65, R62 ;  /* 0x00000041563e7225 */ /* 0x000fe200078e003e */
[----:B------:R-:W-:Y:S02]  /*644a0*/  IADD3.X R65, PT, PT, RZ, RZ, RZ, P0, !PT ;  /* 0x000000ffff417210 */ /* 0x000fe400007fe4ff */
[----:B------:R-:W-:Y:S01]  /*644b0*/  IADD3 R72, P1, PT, R72, R71, RZ ;  /* 0x0000004748487210 */ /* 0x000fe20007f3e0ff */
[----:B------:R-:W-:Y:S01]  /*644c0*/  IMAD.X R61, RZ, RZ, RZ, P4 ;  /* 0x000000ffff3d7224 */ /* 0x000fe200020e06ff */
[----:B------:R-:W-:Y:S01]  /*644d0*/  IADD3 R68, P0, PT, R70, R69, RZ ;  /* 0x0000004546447210 */ /* 0x000fe20007f1e0ff */
[----:B------:R-:W-:Y:S01]  /*644e0*/  IMAD.HI.U32 R103, R90, R50, R108 ;  /* 0x000000325a677227 */ /* 0x000fe200078e006c */
[----:B------:R-:W-:Y:S02]  /*644f0*/  IADD3 R66, P2, PT, R62, R59, RZ ;  /* 0x0000003b3e427210 */ /* 0x000fe40007f5e0ff */
[----:B------:R-:W-:Y:S01]  /*64500*/  IADD3.X R73, PT, PT, RZ, RZ, RZ, P1, !PT ;  /* 0x000000ffff497210 */ /* 0x000fe20000ffe4ff */
[----:B------:R-:W-:-:S04]  /*64510*/  IMAD.WIDE.U32 R60, R89, R55, R60 ;  /* 0x00000037593c7225 */ /* 0x000fc800078e003c */
        /* <DEDUP_REMOVED lines=16> */
[----:B------:R-:W-:Y:S01]  /*64620*/  IMAD.WIDE.U32 R62, R90, R51, R62 ;  /* 0x000000335a3e7225 */ /* 0x000fe200078e003e */
[----:B------:R-:W-:-:S02]  /*64630*/  IADD3 R66, P1, PT, R66, R61, RZ ;  /* 0x0000003d42427210 */ /* 0x000fc40007f3e0ff */
[----:B------:R-:W-:Y:S01]  /*64640*/  IADD3 R74, P0, PT, R75, R65, RZ ;  /* 0x000000414b4a7210 */ /* 0x000fe20007f1e0ff */
[----:B------:R-:W-:Y:S01]  /*64650*/  IMAD.X R61, RZ, RZ, RZ, P4 ;  /* 0x000000ffff3d7224 */ /* 0x000fe200020e06ff */
[----:B------:R-:W-:Y:S01]  /*64660*/  IADD3.X R65, PT, PT, RZ, RZ, RZ, P2, !PT ;  /* 0x000000ffff417210 */ /* 0x000fe200017fe4ff */
[----:B------:R-:W-:Y:S01]  /*64670*/  IMAD.WIDE.U32 R72, R92, R95, R68 ;  /* 0x0000005f5c487225 */ /* 0x000fe200078e0044 */
[----:B------:R-:W-:-:S03]  /*64680*/  MOV R68, R62 ;  /* 0x0000003e00447202 */ /* 0x000fc60000000f00 */
[----:B------:R-:W-:-:S04]  /*64690*/  IMAD.WIDE.U32 R60, R86, R97, R60 ;  /* 0x00000061563c7225 */ /* 0x000fc800078e003c */
[----:B------:R-:W-:Y:S02]  /*646a0*/  IMAD.X R75, RZ, RZ, RZ, P0 ;  /* 0x000000ffff4b7224 */ /* 0x000fe400000e06ff */
[----:B------:R-:W-:Y:S02]  /*646b0*/  IMAD R97, R62, R85, RZ ;  /* 0x000000553e617224 */ /* 0x000fe400078e02ff */
[----:B------:R-:W-:Y:S02]  /*646c0*/  IMAD.MOV.U32 R69, RZ, RZ, RZ ;  /* 0x000000ffff457224 */ /* 0x000fe400078e00ff */
[----:B------:R-:W-:-:S04]  /*646d0*/  IMAD.WIDE.U32 R64, R88, R88, R64 ;  /* 0x0000005858407225 */ /* 0x000fc800078e0040 */
[----:B------:R-:W-:Y:S01]  /*646e0*/  IMAD.HI.U32 R68, R97, R50, R68 ;  /* 0x0000003261447227 */ /* 0x000fe200078e0044 */
[----:B------:R-:W-:Y:S02]  /*646f0*/  IADD3 R69, P0, PT, R60, R67, RZ ;  /* 0x000000433c457210 */ /* 0x000fe40007f1e0ff */
[----:B------:R-:W-:Y:S01]  /*64700*/  IADD3 R60, P3, PT, R72, R61, RZ ;  /* 0x0000003d483c7210 */ /* 0x000fe20007f7e0ff */
        /* <DEDUP_REMOVED lines=65> */
[----:B------:R-:W-:Y:S02]  /*64b20*/  MOV R60, R68 ;  /* 0x00000044003c7202 */ /* 0x000fe40000000f00 */
[----:B------:R-:W-:Y:S01]  /*64b30*/  IADD3 R74, P2, PT, R75, R65, RZ ;  /* 0x000000414b4a7210 */ /* 0x000fe20007f5e0ff */
[----:B------:R-:W-:Y:S01]  /*64b40*/  IMAD.WIDE.U32 R58, R91, R55, R58 ;  /* 0x000000375b3a7225 */ /* 0x000fe200078e003a */
[----:B------:R-:W-:-:S02]  /*64b50*/  IADD3 R67, P1, PT, R71, R67, RZ ;  /* 0x0000004347437210 */ /* 0x000fc40007f3e0ff */
[----:B------:R-:W-:Y:S01]  /*64b60*/  IADD3.X R75, PT, PT, RZ, RZ, RZ, P2, !PT ;  /* 0x000000ffff4b7210 */ /* 0x000fe200017fe4ff */
        /* <DEDUP_REMOVED lines=19> */
[----:B------:R-:W-:-:S02]  /*64ca0*/  IADD3 R69, P3, PT, R69, R60, RZ ;  /* 0x0000003c45457210 */ /* 0x000fc40007f7e0ff */
        /* <DEDUP_REMOVED lines=32> */
[----:B------:R-:W-:Y:S01]  /*64eb0*/  IMAD.MOV.U32 R63, RZ, RZ, RZ ;  /* 0x000000ffff3f7224 */ /* 0x000fe200078e00ff */
[----:B------:R-:W-:Y:S01]  /*64ec0*/  IADD3 R61, P2, PT, R61, R69, RZ ;  /* 0x000000453d3d7210 */ /* 0x000fe20007f5e0ff */
[----:B------:R-:W-:Y:S01]  /*64ed0*/  IMAD.WIDE.U32 R66, R90, R56, R66 ;  /* 0x000000385a427225 */ /* 0x000fe200078e0042 */
[----:B------:R-:W-:-:S02]  /*64ee0*/  IADD3.X R59, PT, PT, RZ, RZ, RZ, P6, !PT ;  /* 0x000000ffff3b7210 */ /* 0x000fc400037fe4ff */
[----:B------:R-:W-:Y:S01]  /*64ef0*/  IADD3.X R69, PT, PT, RZ, RZ, RZ, P1, !PT ;  /* 0x000000ffff457210 */ /* 0x000fe20000ffe4ff */
[----:B------:R-:W-:Y:S01]  /*64f00*/  IMAD.WIDE.U32 R70, R97, R54, R70 ;  /* 0x0000003661467225 */ /* 0x000fe200078e0046 */
[----:B------:R-:W-:-:S03]  /*64f10*/  IADD3 R60, P6, PT, R67, R61, RZ ;  /* 0x0000003d433c7210 */ /* 0x000fc60007fde0ff */
[----:B------:R-:W-:Y:S01]  /*64f20*/  IMAD.WIDE.U32 R58, R3, R52, R58 ;  /* 0x00000034033a7225 */ /* 0x000fe200078e003a */
[----:B------:R-:W-:-:S03]  /*64f30*/  IADD3 R66, P4, PT, R66, R71, RZ ;  /* 0x0000004742427210 */ /* 0x000fc60007f9e0ff */
[----:B------:R-:W-:Y:S01]  /*64f40*/  IMAD.HI.U32 R63, R64, R50, R62 ;  /* 0x00000032403f7227 */ /* 0x000fe200078e003e */
        /* <DEDUP_REMOVED lines=40> */
[----:B------:R-:W-:Y:S01]  /*651d0*/  IMAD.X R59, RZ, RZ, RZ, P2 ;  /* 0x000000ffff3b7224 */ /* 0x000fe200010e06ff */
        /* <DEDUP_REMOVED lines=17> */
[----:B------:R-:W-:-:S03]  /*652f0*/  IMAD.WIDE.U32 R60, R3, R57, R60 ;  /* 0x00000039033c7225 */ /* 0x000fc600078e003c */
[----:B------:R-:W-:Y:S01]  /*65300*/  IADD3 R74, P2, PT, R74, R59, RZ ;  /* 0x0000003b4a4a7210 */ /* 0x000fe20007f5e0ff */
[----:B------:R-:W-:Y:S01]  /*65310*/  IMAD.WIDE.U32 R72, R64, R55, R66 ;  /* 0x0000003740487225 */ /* 0x000fe200078e0042 */
[----:B------:R-:W-:-:S03]  /*65320*/  IADD3.X R59, PT, PT, RZ, RZ, RZ, P5, !PT ;  /* 0x000000ffff3b7210 */ /* 0x000fc60002ffe4ff */
[----:B------:R-:W-:Y:S01]  /*65330*/  IMAD.X R3, RZ, RZ, RZ, P3 ;  /* 0x000000ffff037224 */ /* 0x000fe200018e06ff */
[----:B------:R-:W-:-:S04]  /*65340*/  IADD3 R66, P6, PT, R60, R73, RZ ;  /* 0x000000493c427210 */ /* 0x000fc80007fde0ff */
[----:B------:R-:W-:Y:S02]  /*65350*/  IADD3.X R67, PT, PT, RZ, RZ, RZ, P6, !PT ;  /* 0x000000ffff437210 */ /* 0x000fe400037fe4ff */
[----:B------:R-:W-:Y:S01]  /*65360*/  IADD3 R3, P3, PT, R3, R74, RZ ;  /* 0x0000004a03037210 */ /* 0x000fe20007f7e0ff */
[----:B------:R-:W-:Y:S02]  /*65370*/  IMAD.X R74, RZ, RZ, RZ, P4 ;  /* 0x000000ffff4a7224 */ /* 0x000fe400020e06ff */
[----:B------:R-:W-:Y:S01]  /*65380*/  IMAD.WIDE.U32 R66, R64, R56, R66 ;  /* 0x0000003840427225 */ /* 0x000fe200078e0042 */
[----:B------:R-:W-:Y:S02]  /*65390*/  IADD3 R61, P4, PT, R61, R3, RZ ;  /* 0x000000033d3d7210 */ /* 0x000fe40007f9e0ff */
[----:B------:R-:W-:Y:S01]  /*653a0*/  IADD3 R74, PT, PT, R74, R75, R59 ;  /* 0x0000004b4a4a7210 */ /* 0x000fe20007ffe03b */
[----:B------:R-:W-:Y:S01]  /*653b0*/  IMAD.X R59, RZ, RZ, RZ, P1 ;  /* 0x000000ffff3b7224 */ /* 0x000fe200008e06ff */
[----:B------:R-:W-:-:S02]  /*653c0*/  IADD3.X R3, PT, PT, RZ, RZ, RZ, P0, !PT ;  /* 0x000000ffff037210 */ /* 0x000fc400007fe4ff */
[----:B------:R-:W-:Y:S02]  /*653d0*/  IADD3 R60, P0, PT, R67, R61, RZ ;  /* 0x0000003d433c7210 */ /* 0x000fe40007f1e0ff */
        /* <DEDUP_REMOVED lines=38> */
.L_x_263:
        /* <DEDUP_REMOVED lines=8> */
.L_x_264:
[----:B------:R-:W-:Y:S05]  /*656c0*/  BSYNC.RECONVERGENT B6 ;  /* 0x0000000000067941 */ /* 0x000fea0003800200 */
.L_x_262:
[----:B------:R-:W-:Y:S01]  /*656d0*/  IMAD.WIDE.U32 R66, R62, 0x2, RZ ;  /* 0x000000023e427825 */ /* 0x000fe200078e00ff */
[----:B------:R-:W-:Y:S03]  /*656e0*/  BSSY.RECONVERGENT B6, `(.L_x_265) ;  /* 0x000003d000067945 */ /* 0x000fe60003800200 */
[----:B------:R-:W-:Y:S01]  /*656f0*/  IMAD.MOV.U32 R65, RZ, RZ, RZ ;  /* 0x000000ffff417224 */ /* 0x000fe200078e00ff */
[----:B------:R-:W-:Y:S01]  /*65700*/  MOV R64, R67 ;  /* 0x0000004300407202 */ /* 0x000fe20000000f00 */
        /* <DEDUP_REMOVED lines=8> */
[----:B------:R-:W-:-:S03]  /*65790*/  LOP3.LUT R69, R71, R68, RZ, 0xfc, !PT ;  /* 0x0000004447457212 */ /* 0x000fc600078efcff */
[----:B------:R-:W-:Y:S01]  /*657a0*/  IMAD.MOV.U32 R68, RZ, RZ, R62 ;  /* 0x000000ffff447224 */ /* 0x000fe200078e003e */
[----:B------:R-:W-:-:S05]  /*657b0*/  MOV R60, R63 ;  /* 0x0000003f003c7202 */ /* 0x000fca0000000f00 */
[----:B------:R-:W-:-:S04]  /*657c0*/  IMAD.WIDE.U32 R60, R59, 0x2, R60 ;  /* 0x000000023b3c7825 */ /* 0x000fc800078e003c */
[----:B------:R-:W-:Y:S01]  /*657d0*/  IMAD.MOV.U32 R59, RZ, RZ, RZ ;  /* 0x000000ffff3b7224 */ /* 0x000fe200078e00ff */
[----:B------:R-:W-:Y:S02]  /*657e0*/  MOV R58, R61 ;  /* 0x0000003d003a7202 */ /* 0x000fe40000000f00 */
[----:B------:R-:W-:Y:S02]  /*657f0*/  SHF.R.U32.HI R61, RZ, 0x1f, R3 ;  /* 0x0000001fff3d7819 */ /* 0x000fe40000011603 */
[----:B------:R-:W-:Y:S01]  /*65800*/  MOV R71, R60 ;  /* 0x0000003c00477202 */ /* 0x000fe20000000f00 */
[----:B------:R-:W-:Y:S01]  /*65810*/  IMAD.WIDE.U32 R58, R74, 0x2, R58 ;  /* 0x000000024a3a7825 */ /* 0x000fe200078e003a */
[----:B------:R-:W-:Y:S02]  /*65820*/  LOP3.LUT R70, R70, R61, RZ, 0xfc, !PT ;  /* 0x0000003d46467212 */ /* 0x000fe400078efcff */
[----:B------:R-:W-:Y:S01]  /*65830*/  SHF.L.U32 R3, R3, 0x1, RZ ;  /* 0x0000000103037819 */ /* 0x000fe200000006ff */
[----:B------:R-:W-:Y:S01]  /*65840*/  IMAD.MOV.U32 R72, RZ, RZ, R58 ;  /* 0x000000ffff487224 */ /* 0x000fe200078e003a */
[----:B------:R-:W-:-:S02]  /*65850*/  ISETP.GT.U32.AND P0, PT, R58, R57, PT ;  /* 0x000000393a00720c */ /* 0x000fc40003f04070 */
        /* <DEDUP_REMOVED lines=29> */
.L_x_266:
        /* <DEDUP_REMOVED lines=8> */
.L_x_267:
[----:B------:R-:W-:Y:S05]  /*65ab0*/  BSYNC.RECONVERGENT B6 ;  /* 0x0000000000067941 */ /* 0x000fea0003800200 */
.L_x_265:
[----:B------:R-:W-:Y:S02]  /*65ac0*/  HFMA2 R65, -RZ, RZ, 0, 0 ;  /* 0x00000000ff417431 */ /* 0x000fe400000001ff */
[----:B------:R-:W-:Y:S01]  /*65ad0*/  IMAD.WIDE.U32 R66, R66, 0x2, RZ ;  /* 0x0000000242427825 */ /* 0x000fe200078e00ff */
[----:B------:R-:W-:-:S03]  /*65ae0*/  MOV R63, RZ ;  /* 0x000000ff003f7202 */ /* 0x000fc60000000f00 */
[----:B------:R-:W-:Y:S01]  /*65af0*/  HFMA2 R61, -RZ, RZ, 0, 0 ;  /* 0x00000000ff3d7431 */ /* 0x000fe200000001ff */
[----:B------:R-:W-:Y:S01]  /*65b00*/  BSSY.RECONVERGENT B6, `(.L_x_268) ;  /* 0x0000039000067945 */ /* 0x000fe20003800200 */
[----:B------:R-:W-:Y:S01]  /*65b10*/  IMAD.MOV.U32 R64, RZ, RZ, R67 ;  /* 0x000000ffff407224 */ /* 0x000fe200078e0043 */
[----:B------:R-:W-:-:S03]  /*65b20*/  SHF.L.U32 R67, R3, 0x1, RZ ;  /* 0x0000000103437819 */ /* 0x000fc600000006ff */
[----:B------:R-:W-:Y:S01]  /*65b30*/  IMAD.WIDE.U32 R64, R59, 0x2, R64 ;  /* 0x000000023b407825 */ /* 0x000fe200078e0040 */
[----:B------:R-:W-:-:S03]  /*65b40*/  MOV R59, RZ ;  /* 0x000000ff003b7202 */ /* 0x000fc60000000f00 */
[----:B------:R-:W-:-:S04]  /*65b50*/  IMAD.MOV.U32 R62, RZ, RZ, R65 ;  /* 0x000000ffff3e7224 */ /* 0x000fc800078e0041 */
[----:B------:R-:W-:-:S04]  /*65b60*/  IMAD.WIDE.U32 R62, R68, 0x2, R62 ;  /* 0x00000002443e7825 */ /* 0x000fc800078e003e */
[----:B------:R-:W-:Y:S02]  /*65b70*/  IMAD.MOV.U32 R60, RZ, RZ, R63 ;  /* 0x000000ffff3c7224 */ /* 0x000fe400078e003f */
[----:B------:R-:W-:-:S04]  /*65b80*/  IMAD.WIDE.U32 R68, R69, 0x2, RZ ;  /* 0x0000000245447825 */ /* 0x000fc800078e00ff */
[----:B------:R-:W-:Y:S01]  /*65b90*/  IMAD.WIDE.U32 R60, R71, 0x2, R60 ;  /* 0x00000002473c7825 */ /* 0x000fe200078e003c */
[----:B------:R-:W-:-:S03]  /*65ba0*/  LOP3.LUT R66, R69, R66, RZ, 0xfc, !PT ;  /* 0x0000004245427212 */ /* 0x000fc600078efcff */
[----:B------:R-:W-:Y:S01]  /*65bb0*/  IMAD.MOV.U32 R58, RZ, RZ, R61 ;  /* 0x000000ffff3a7224 */ /* 0x000fe200078e003d */
[----:B------:R-:W-:Y:S01]  /*65bc0*/  SHF.R.U32.HI R61, RZ, 0x1f, R3 ;  /* 0x0000001fff3d7819 */ /* 0x000fe20000011603 */
[----:B------:R-:W-:-:S04]  /*65bd0*/  IMAD.WIDE.U32 R70, R70, 0x2, RZ ;  /* 0x0000000246467825 */ /* 0x000fc800078e00ff */
[----:B------:R-:W-:Y:S01]  /*65be0*/  IMAD.WIDE.U32 R58, R72, 0x2, R58 ;  /* 0x00000002483a7825 */ /* 0x000fe200078e003a */
[----:B------:R-:W-:Y:S02]  /*65bf0*/  LOP3.LUT R65, R71, R68, RZ, 0xfc, !PT ;  /* 0x0000004447417212 */ /* 0x000fe400078efcff */
[----:B------:R-:W-:Y:S01]  /*65c00*/  LOP3.LUT R70, R70, R61, RZ, 0xfc, !PT ;  /* 0x0000003d46467212 */ /* 0x000fe200078efcff */
        /* <DEDUP_REMOVED lines=32> */
.L_x_269:
        /* <DEDUP_REMOVED lines=8> */
.L_x_270:
[----:B------:R-:W-:Y:S05]  /*65e90*/  BSYNC.RECONVERGENT B6 ;  /* 0x0000000000067941 */ /* 0x000fea0003800200 */
.L_x_268:
[----:B------:R-:W-:Y:S02]  /*65ea0*/  HFMA2 R63, -RZ, RZ, 0, 0 ;  /* 0x00000000ff3f7431 */ /* 0x000fe400000001ff */
[----:B------:R-:W-:Y:S01]  /*65eb0*/  IMAD.WIDE.U32 R88, R66, 0x2, RZ ;  /* 0x0000000242587825 */ /* 0x000fe200078e00ff */
[----:B------:R-:W-:-:S03]  /*65ec0*/  MOV R91, RZ ;  /* 0x000000ff005b7202 */ /* 0x000fc60000000f00 */
[----:B------:R-:W-:Y:S01]  /*65ed0*/  HFMA2 R61, -RZ, RZ, 0, 0 ;  /* 0x00000000ff3d7431 */ /* 0x000fe200000001ff */
[----:B------:R-:W-:Y:S01]  /*65ee0*/  SHF.R.U32.HI R3, RZ, 0x1f, R67 ;  /* 0x0000001fff037819 */ /* 0x000fe20000011643 */
[----:B------:R-:W-:Y:S01]  /*65ef0*/  IMAD.MOV.U32 R62, RZ, RZ, R89 ;  /* 0x000000ffff3e7224 */ /* 0x000fe200078e0059 */
[----:B------:R-:W-:Y:S01]  /*65f00*/  BSSY.RECONVERGENT B6, `(.L_x_271) ;  /* 0x0000037000067945 */ /* 0x000fe20003800200 */
[----:B------:R-:W-:-:S04]  /*65f10*/  IMAD.WIDE.U32 R86, R70, 0x2, RZ ;  /* 0x0000000246567825 */ /* 0x000fc800078e00ff */
[----:B------:R-:W-:Y:S01]  /*65f20*/  IMAD.WIDE.U32 R62, R64, 0x2, R62 ;  /* 0x00000002403e7825 */ /* 0x000fe200078e003e */
[----:B------:R-:W-:-:S03]  /*65f30*/  LOP3.LUT R86, R86, R3, RZ, 0xfc, !PT ;  /* 0x0000000356567212 */ /* 0x000fc600078efcff */
[----:B------:R-:W-:Y:S02]  /*65f40*/  IMAD.MOV.U32 R90, RZ, RZ, R63 ;  /* 0x000000ffff5a7224 */ /* 0x000fe400078e003f */
[----:B------:R-:W-:-:S04]  /*65f50*/  IMAD.WIDE.U32 R64, R65, 0x2, RZ ;  /* 0x0000000241407825 */ /* 0x000fc800078e00ff */
[----:B------:R-:W-:Y:S01]  /*65f60*/  IMAD.WIDE.U32 R90, R68, 0x2, R90 ;  /* 0x00000002445a7825 */ /* 0x000fe200078e005a */
[----:B------:R-:W-:Y:S02]  /*65f70*/  LOP3.LUT R88, R65, R88, RZ, 0xfc, !PT ;  /* 0x0000005841587212 */ /* 0x000fe400078efcff */
[----:B------:R-:W-:Y:S01]  /*65f80*/  LOP3.LUT R87, R87, R64, RZ, 0xfc, !PT ;  /* 0x0000004057577212 */ /* 0x000fe200078efcff */
[----:B------:R-:W-:Y:S02]  /*65f90*/  IMAD.MOV.U32 R60, RZ, RZ, R91 ;  /* 0x000000ffff3c7224 */ /* 0x000fe400078e005b */
[----:B------:R-:W-:Y:S02]  /*65fa0*/  IMAD.MOV.U32 R89, RZ, RZ, R62 ;  /* 0x000000ffff597224 */ /* 0x000fe400078e003e */
[----:B------:R-:W-:Y:S01]  /*65fb0*/  IMAD.WIDE.U32 R60, R59, 0x2, R60 ;  /* 0x000000023b3c7825 */ /* 0x000fe200078e003c */
[----:B------:R-:W-:-:S03]  /*65fc0*/  MOV R59, RZ ;  /* 0x000000ff003b7202 */ /* 0x000fc60000000f00 */
[----:B------:R-:W-:Y:S01]  /*65fd0*/  IMAD.MOV.U32 R58, RZ, RZ, R61 ;  /* 0x000000ffff3a7224 */ /* 0x000fe200078e003d */
[----:B------:R-:W-:-:S03]  /*65fe0*/  MOV R91, R60 ;  /* 0x0000003c005b7202 */ /* 0x000fc60000000f00 */
[----:B------:R-:W-:Y:S01]  /*65ff0*/  IMAD.WIDE.U32 R58, R72, 0x2, R58 ;  /* 0x00000002483a7825 */ /* 0x000fe200078e003a */
[----:B------:R-:W-:-:S03]  /*66000*/  SHF.L.U32 R72, R67, 0x1, RZ ;  /* 0x0000000143487819 */ /* 0x000fc600000006ff */
        /* <DEDUP_REMOVED lines=30> */
.L_x_272:
        /* <DEDUP_REMOVED lines=8> */
.L_x_273:
[----:B------:R-:W-:Y:S05]  /*66270*/  BSYNC.RECONVERGENT B6 ;  /* 0x0000000000067941 */ /* 0x000fea0003800200 */
.L_x_271:
[----:B------:R-:W-:Y:S02]  /*66280*/  HFMA2 R61, -RZ, RZ, 0, 0 ;  /* 0x00000000ff3d7431 */ /* 0x000fe400000001ff */
[----:B------:R-:W-:Y:S01]  /*66290*/  IMAD.WIDE.U32 R64, R4, R4, RZ ;  /* 0x0000000404407225 */ /* 0x000fe200078e00ff */
[----:B------:R-:W-:-:S03]  /*662a0*/  MOV R63, RZ ;  /* 0x000000ff003f7202 */ /* 0x000fc60000000f00 */
[----:B------:R-:W-:Y:S01]  /*662b0*/  HFMA2 R59, -RZ, RZ, 0, 0 ;  /* 0x00000000ff3b7431 */ /* 0x000fe200000001ff */
[----:B------:R-:W-:Y:S01]  /*662c0*/  MOV R75, RZ ;  /* 0x000000ff004b7202 */ /* 0x000fe20000000f00 */
[----:B------:R-:W-:Y:S01]  /*662d0*/  IMAD.MOV.U32 R60, RZ, RZ, R65 ;  /* 0x000000ffff3c7224 */ /* 0x000fe200078e0041 */
[C---:B------:R-:W-:Y:S01]  /*662e0*/  LOP3.LUT R58, R64.reuse, 0xfffffffd, RZ, 0xc0, !PT ;  /* 0xfffffffd403a7812 */ /* 0x040fe200078ec0ff */
[----:B------:R-:W-:Y:S02]  /*662f0*/  IMAD R103, R64, R85, RZ ;  /* 0x0000005540677224 */ /* 0x000fe400078e02ff */
[----:B------:R-:W-:Y:S01]  /*66300*/  HFMA2 R69, -RZ, RZ, 0, 0 ;  /* 0x00000000ff457431 */ /* 0x000fe200000001ff */
[----:B------:R-:W-:Y:S01]  /*66310*/  BSSY.RECONVERGENT B6, `(.L_x_274) ;  /* 0x00001d7000067945 */ /* 0x000fe20003800200 */
[----:B------:R-:W-:-:S04]  /*66320*/  IMAD.WIDE.U32 R60, R5, R4, R60 ;  /* 0x00000004053c7225 */ /* 0x000fc800078e003c */
[----:B------:R-:W-:Y:S02]  /*66330*/  IMAD.MOV.U32 R62, RZ, RZ, R61 ;  /* 0x000000ffff3e7224 */ /* 0x000fe400078e003d */
        /* <DEDUP_REMOVED lines=9> */
[----:B------:R-:W-:-:S03]  /*663d0*/  IMAD.WIDE.U32 R62, R7, R4, R62 ;  /* 0x00000004073e7225 */ /* 0x000fc600078e003e */
[----:B------:R-:W-:Y:S01]  /*663e0*/  IADD3.X R59, PT, PT, RZ, RZ, RZ, P0, !PT ;  /* 0x000000ffff3b7210 */ /* 0x000fe200007fe4ff */
        /* <DEDUP_REMOVED lines=15> */
[----:B------:R-:W-:Y:S01]  /*664e0*/  IMAD R95, R58, R85, RZ ;  /* 0x000000553a5f7224 */ /* 0x000fe200078e02ff */
[----:B------:R-:W-:Y:S01]  /*664f0*/  IADD3.X R61, PT, PT, RZ, RZ, RZ, P1, !PT ;  /* 0x000000ffff3d7210 */ /* 0x000fe20000ffe4ff */
[----:B------:R-:W-:Y:S02]  /*66500*/  IMAD.MOV.U32 R59, RZ, RZ, RZ ;  /* 0x000000ffff3b7224 */ /* 0x000fe400078e00ff */
[----:B------:R-:W-:-:S02]  /*66510*/  IMAD.X R67, RZ, RZ, RZ, P0 ;  /* 0x000000ffff437224 */ /* 0x000fc400000e06ff */
[----:B------:R-:W-:-:S04]  /*66520*/  IMAD.WIDE.U32 R60, R6, R5, R60 ;  /* 0x00000005063c7225 */ /* 0x000fc800078e003c */
[----:B------:R-:W-:-:S04]  /*66530*/  IMAD.WIDE.U32 R66, R7, R5, R66 ;  /* 0x0000000507427225 */ /* 0x000fc800078e0042 */
[----:B------:R-:W-:Y:S01]  /*66540*/  IMAD.WIDE.U32 R68, R9, R4, R68 ;  /* 0x0000000409447225 */ /* 0x000fe200078e0044 */
[----:B------:R-:W-:-:S03]  /*66550*/  IADD3 R66, P1, PT, R66, R61, RZ ;  /* 0x0000003d42427210 */ /* 0x000fc60007f3e0ff */
[----:B------:R-:W-:Y:S02]  /*66560*/  HFMA2 R61, -RZ, RZ, 0, 0 ;  /* 0x00000000ff3d7431 */ /* 0x000fe400000001ff */
[----:B------:R-:W-:Y:S01]  /*66570*/  IMAD.HI.U32 R59, R95, R50, R58 ;  /* 0x000000325f3b7227 */ /* 0x000fe200078e003a */
[----:B------:R-:W-:Y:S02]  /*66580*/  IADD3 R58, P0, PT, R68, R67, RZ ;  /* 0x00000043443a7210 */ /* 0x000fe40007f1e0ff */
[----:B------:R-:W-:Y:S01]  /*66590*/  IADD3.X R67, PT, PT, RZ, RZ, RZ, P1, !PT ;  /* 0x000000ffff437210 */ /* 0x000fe20000ffe4ff */
[----:B------:R-:W-:-:S04]  /*665a0*/  IMAD.WIDE.U32 R64, R103, R52, R64 ;  /* 0x0000003467407225 */ /* 0x000fc800078e0040 */
[----:B------:R-:W-:Y:S01]  /*665b0*/  IMAD.MOV.U32 R68, RZ, RZ, R69 ;  /* 0x000000ffff447224 */ /* 0x000fe200078e0045 */
        /* <DEDUP_REMOVED lines=26> */
[----:B------:R-:W-:Y:S02]  /*66760*/  IMAD R73, R62, R85, RZ ;  /* 0x000000553e497224 */ /* 0x000fe400078e02ff */
[----:B------:R-:W-:Y:S01]  /*66770*/  IMAD.MOV.U32 R74, RZ, RZ, R62 ;  /* 0x000000ffff4a7224 */ /* 0x000fe200078e003e */
[----:B------:R-:W-:Y:S01]  /*66780*/  IADD3 R62, P2, PT, R64, R63, RZ ;  /* 0x0000003f403e7210 */ /* 0x000fe20007f5e0ff */
[----:B------:R-:W-:-:S03]  /*66790*/  IMAD.WIDE.U32 R58, R7, R6, R58 ;  /* 0x00000006073a7225 */ /* 0x000fc600078e003a */
[----:B------:R-:W-:Y:S01]  /*667a0*/  IADD3.X R63, PT, PT, RZ, RZ, RZ, P2, !PT ;  /* 0x000000ffff3f7210 */ /* 0x000fe200017fe4ff */
[----:B------:R-:W-:Y:S01]  /*667b0*/  IMAD.MOV.U32 R68, RZ, RZ, R66 ;  /* 0x000000ffff447224 */ /* 0x000fe200078e0042 */
[----:B------:R-:W-:Y:S01]  /*667c0*/  IADD3 R58, P1, PT, R58, R67, RZ ;  /* 0x000000433a3a7210 */ /* 0x000fe20007f3e0ff */
[----:B------:R-:W-:Y:S01]  /*667d0*/  IMAD.X R93, RZ, RZ, RZ, P0 ;  /* 0x000000ffff5d7224 */ /* 0x000fe200000e06ff */
        /* <DEDUP_REMOVED lines=23> */
[----:B------:R-:W-:Y:S01]  /*66950*/  IMAD R101, R66, R85, RZ ;  /* 0x0000005542657224 */ /* 0x000fe200078e02ff */
[----:B------:R-:W-:Y:S01]  /*66960*/  IADD3 R62, P4, PT, R60, R63, RZ ;  /* 0x0000003f3c3e7210 */ /* 0x000fe20007f9e0ff */
[----:B------:R-:W-:-:S04]  /*66970*/  IMAD.WIDE.U32 R68, R11, R5, R68 ;  /* 0x000000050b447225 */ /* 0x000fc800078e0044 */
[----:B------:R-:W-:-:S04]  /*66980*/  IMAD.WIDE.U32 R92, R9, R6, R92 ;  /* 0x00000006095c7225 */ /* 0x000fc800078e005c */
[----:B------:R-:W-:Y:S02]  /*66990*/  IMAD.MOV.U32 R70, RZ, RZ, R66 ;  /* 0x000000ffff467224 */ /* 0x000fe400078e0042 */
        /* <DEDUP_REMOVED lines=29> */
[----:B------:R-:W-:Y:S01]  /*66b70*/  IADD3.X R59, PT, PT, RZ, RZ, RZ, P0, !PT ;  /* 0x000000ffff3b7210 */ /* 0x000fe200007fe4ff */
[----:B------:R-:W-:Y:S01]  /*66b80*/  IMAD.WIDE.U32 R92, R8, R7, R92 ;  /* 0x00000007085c7225 */ /* 0x000fe200078e005c */
[----:B------:R-:W-:-:S02]  /*66b90*/  IADD3 R60, P3, PT, R66, R60, RZ ;  /* 0x0000003c423c7210 */ /* 0x000fc40007f7e0ff */
[----:B------:R-:W-:Y:S01]  /*66ba0*/  IADD3.X R63, PT, PT, RZ, RZ, RZ, P4, !PT ;  /* 0x000000ffff3f7210 */ /* 0x000fe200027fe4ff */
[----:B------:R-:W-:-:S04]  /*66bb0*/  IMAD.WIDE.U32 R64, R9, R5, R64 ;  /* 0x0000000509407225 */ /* 0x000fc800078e0040 */
[----:B------:R-:W-:Y:S01]  /*66bc0*/  IMAD.X R71, RZ, RZ, RZ, P1 ;  /* 0x000000ffff477224 */ /* 0x000fe200008e06ff */
[----:B------:R-:W-:Y:S01]  /*66bd0*/  IADD3 R68, P2, PT, R92, R65, RZ ;  /* 0x000000415c447210 */ /* 0x000fe20007f5e0ff */
[----:B------:R-:W-:Y:S02]  /*66be0*/  HFMA2 R65, -RZ, RZ, 0, 0 ;  /* 0x00000000ff417431 */ /* 0x000fe400000001ff */
        /* <DEDUP_REMOVED lines=11> */
[----:B------:R-:W-:Y:S02]  /*66ca0*/  IMAD.X R69, RZ, RZ, RZ, P2 ;  /* 0x000000ffff457224 */ /* 0x000fe400010e06ff */
[----:B------:R-:W-:Y:S02]  /*66cb0*/  IMAD R97, R60, R85, RZ ;  /* 0x000000553c617224 */ /* 0x000fe400078e02ff */
[----:B------:R-:W-:-:S04]  /*66cc0*/  IMAD.WIDE.U32 R74, R10, R7, R74 ;  /* 0x000000070a4a7225 */ /* 0x000fc800078e004a */
[----:B------:R-:W-:Y:S02]  /*66cd0*/  IMAD.MOV.U32 R93, RZ, RZ, RZ ;  /* 0x000000ffff5d7224 */ /* 0x000fe400078e00ff */
[----:B------:R-:W-:-:S04]  /*66ce0*/  IMAD.WIDE.U32 R68, R9, R6, R68 ;  /* 0x0000000609447225 */ /* 0x000fc800078e0044 */
[----:B------:R-:W-:Y:S01]  /*66cf0*/  IMAD.HI.U32 R105, R97, R50, R92 ;  /* 0x0000003261697227 */ /* 0x000fe200078e005c */
[----:B------:R-:W-:Y:S02]  /*66d00*/  IADD3 R92, P0, PT, R59, R75, RZ ;  /* 0x0000004b3b5c7210 */ /* 0x000fe40007f1e0ff */
        /* <DEDUP_REMOVED lines=8> */
[----:B------:R-:W-:-:S02]  /*66d90*/  IADD3.X R69, PT, PT, RZ, RZ, RZ, P3, !PT ;  /* 0x000000ffff457210 */ /* 0x000fc40001ffe4ff */
[----:B------:R-:W-:Y:S01]  /*66da0*/  IADD3 R66, P4, PT, R62, R67, RZ ;  /* 0x000000433e427210 */ /* 0x000fe20007f9e0ff */
[----:B------:R-:W-:Y:S02]  /*66db0*/  IMAD.X R75, RZ, RZ, RZ, P1 ;  /* 0x000000ffff4b7224 */ /* 0x000fe400008e06ff */
[----:B------:R-:W-:-:S04]  /*66dc0*/  IMAD.WIDE.U32 R68, R10, R5, R68 ;  /* 0x000000050a447225 */ /* 0x000fc800078e0044 */
[----:B------:R-:W-:Y:S01]  /*66dd0*/  IMAD.X R67, RZ, RZ, RZ, P4 ;  /* 0x000000ffff437224 */ /* 0x000fe200020e06ff */
[----:B------:R-:W-:Y:S01]  /*66de0*/  IADD3 R60, P4, PT, R58, R63, RZ ;  /* 0x0000003f3a3c7210 */ /* 0x000fe20007f9e0ff */
[----:B------:R-:W-:Y:S01]  /*66df0*/  IMAD.WIDE.U32 R92, R11, R7, R92 ;  /* 0x000000070b5c7225 */ /* 0x000fe200078e005c */
[----:B------:R-:W-:-:S03]  /*66e00*/  MOV R62, R68 ;  /* 0x00000044003e7202 */ /* 0x000fc60000000f00 */
[----:B------:R-:W-:-:S04]  /*66e10*/  IMAD.WIDE.U32 R74, R9, R8, R74 ;  /* 0x00000008094a7225 */ /* 0x000fc800078e004a */
        /* <DEDUP_REMOVED lines=39> */
[----:B------:R-:W-:Y:S01]  /*67090*/  IMAD.WIDE.U32 R74, R10, R7, R68 ;  /* 0x000000070a4a7225 */ /* 0x000fe200078e0044 */
[----:B------:R-:W-:-:S03]  /*670a0*/  IADD3 R67, P0, PT, R60, R67, RZ ;  /* 0x000000433c437210 */ /* 0x000fc60007f1e0ff */
[----:B------:R-:W-:Y:S02]  /*670b0*/  HFMA2 R69, -RZ, RZ, 0, 0 ;  /* 0x00000000ff457431 */ /* 0x000fe400000001ff */
        /* <DEDUP_REMOVED lines=13> */
[----:B------:R-:W-:-:S03]  /*67190*/  IADD3.X R71, PT, PT, RZ, RZ, RZ, P5, !PT ;  /* 0x000000ffff477210 */ /* 0x000fc60002ffe4ff */
[----:B------:R-:W-:Y:S02]  /*671a0*/  IMAD.X R65, RZ, RZ, RZ, P1 ;  /* 0x000000ffff417224 */ /* 0x000fe400008e06ff */
[----:B------:R-:W-:-:S04]  /*671b0*/  IMAD.WIDE.U32 R60, R11, R6, R60 ;  /* 0x000000060b3c7225 */ /* 0x000fc800078e003c */
[----:B------:R-:W-:-:S04]  /*671c0*/  IMAD.WIDE.U32 R74, R10, R8, R74 ;  /* 0x000000080a4a7225 */ /* 0x000fc800078e004a */
[----:B------:R-:W-:Y:S02]  /*671d0*/  IMAD R66, R62, R85, RZ ;  /* 0x000000553e427224 */ /* 0x000fe400078e02ff */
[----:B------:R-:W-:Y:S01]  /*671e0*/  IMAD.MOV.U32 R68, RZ, RZ, R62 ;  /* 0x000000ffff447224 */ /* 0x000fe200078e003e */
        /* <DEDUP_REMOVED lines=14> */
[----:B------:R-:W-:Y:S01]  /*672d0*/  IMAD.WIDE.U32 R74, R11, R7, R74 ;  /* 0x000000070b4a7225 */ /* 0x000fe200078e004a */
[----:B------:R-:W-:-:S02]  /*672e0*/  IADD3 R70, P1, PT, R4, R71, RZ ;  /* 0x0000004704467210 */ /* 0x000fc40007f3e0ff */
        /* <DEDUP_REMOVED lines=25> */
[----:B------:R-:W-:-:S02]  /*67480*/  IADD3.X R71, PT, PT, RZ, RZ, RZ, P2, !PT ;  /* 0x000000ffff477210 */ /* 0x000fc400017fe4ff */
[----:B------:R-:W-:Y:S01]  /*67490*/  IADD3 R92, P2, PT, R93, R65, RZ ;  /* 0x000000415d5c7210 */ /* 0x000fe20007f5e0ff */
[----:B------:R-:W-:Y:S01]  /*674a0*/  IMAD.X R59, RZ, RZ, RZ, P5 ;  /* 0x000000ffff3b7224 */ /* 0x000fe200028e06ff */
[----:B------:R-:W-:Y:S01]  /*674b0*/  IADD3 R64, P4, PT, R64, R75, RZ ;  /* 0x0000004b40407210 */ /* 0x000fe20007f9e0ff */
[----:B------:R-:W-:Y:S01]  /*674c0*/  IMAD.X R61, RZ, RZ, RZ, P3 ;  /* 0x000000ffff3d7224 */ /* 0x000fe200018e06ff */
[----:B------:R-:W-:Y:S01]  /*674d0*/  MOV R5, RZ ;  /* 0x000000ff00057202 */ /* 0x000fe20000000f00 */
        /* <DEDUP_REMOVED lines=9> */
[----:B------:R-:W-:Y:S01]  /*67570*/  IMAD R6, R68, R85, RZ ;  /* 0x0000005544067224 */ /* 0x000fe200078e02ff */
[----:B------:R-:W-:Y:S01]  /*67580*/  IADD3 R62, P5, PT, R62, R69, RZ ;  /* 0x000000453e3e7210 */ /* 0x000fe20007fbe0ff */
[----:B------:R-:W-:Y:S01]  /*67590*/  IMAD.MOV.U32 R4, RZ, RZ, R68 ;  /* 0x000000ffff047224 */ /* 0x000fe200078e0044 */
[----:B------:R-:W-:Y:S01]  /*675a0*/  IADD3.X R71, PT, PT, RZ, RZ, RZ, P4, !PT ;  /* 0x000000ffff477210 */ /* 0x000fe200027fe4ff */
[----:B------:R-:W-:Y:S01]  /*675b0*/  IMAD.WIDE.U32 R64, R11, R9, R64 ;  /* 0x000000090b407225 */ /* 0x000fe200078e0040 */
[----:B------:R-:W-:Y:S02]  /*675c0*/  IADD3.X R9, PT, PT, RZ, RZ, RZ, P3, !PT ;  /* 0x000000ffff097210 */ /* 0x000fe40001ffe4ff */
[----:B------:R-:W-:Y:S01]  /*675d0*/  IADD3 R58, P3, PT, R58, R63, RZ ;  /* 0x0000003f3a3a7210 */ /* 0x000fe20007f7e0ff */
[----:B------:R-:W-:Y:S01]  /*675e0*/  IMAD.HI.U32 R5, R6, R50, R4 ;  /* 0x0000003206057227 */ /* 0x000fe200078e0004 */
[----:B------:R-:W-:-:S03]  /*675f0*/  IADD3.X R4, PT, PT, RZ, RZ, RZ, P0, !PT ;  /* 0x000000ffff047210 */ /* 0x000fc600007fe4ff */
[----:B------:R-:W-:Y:S01]  /*67600*/  IMAD.X R61, RZ, RZ, RZ, P1 ;  /* 0x000000ffff3d7224 */ /* 0x000fe200008e06ff */
[----:B------:R-:W-:Y:S01]  /*67610*/  IADD3 R4, P0, PT, R4, R75, RZ ;  /* 0x0000004b04047210 */ /* 0x000fe20007f1e0ff */
[----:B------:R-:W-:Y:S02]  /*67620*/  IMAD.X R59, RZ, RZ, RZ, P3 ;  /* 0x000000ffff3b7224 */ /* 0x000fe400018e06ff */
[----:B------:R-:W-:Y:S01]  /*67630*/  IMAD.X R63, RZ, RZ, RZ, P5 ;  /* 0x000000ffff3f7224 */ /* 0x000fe200028e06ff */
[----:B------:R-:W-:Y:S01]  /*67640*/  IADD3 R61, P3, PT, R61, R4, RZ ;  /* 0x000000043d3d7210 */ /* 0x000fe20007f7e0ff */
[----:B------:R-:W-:Y:S01]  /*67650*/  IMAD.WIDE.U32 R70, R101, R56, R70 ;  /* 0x0000003865467225 */ /* 0x000fe200078e0046 */
[----:B------:R-:W-:-:S03]  /*67660*/  IADD3.X R8, PT, PT, RZ, RZ, RZ, P0, !PT ;  /* 0x000000ffff087210 */ /* 0x000fc600007fe4ff */
[----:B------:R-:W-:Y:S01]  /*67670*/  IMAD.X R93, RZ, RZ, RZ, P2 ;  /* 0x000000ffff5d7224 */ /* 0x000fe200010e06ff */
[----:B------:R-:W-:Y:S01]  /*67680*/  IADD3 R4, P0, PT, R71, R7, RZ ;  /* 0x0000000747047210 */ /* 0x000fe20007f1e0ff */
[----:B------:R-:W-:Y:S01]  /*67690*/  IMAD.WIDE.U32 R58, R97, R54, R58 ;  /* 0x00000036613a7225 */ /* 0x000fe200078e003a */
[----:B------:R-:W-:Y:S02]  /*676a0*/  IADD3.X R7, PT, PT, RZ, RZ, RZ, P3, !PT ;  /* 0x000000ffff077210 */ /* 0x000fe40001ffe4ff */
[----:B------:R-:W-:Y:S01]  /*676b0*/  IADD3 R9, P2, PT, R64, R9, RZ ;  /* 0x0000000940097210 */ /* 0x000fe20007f5e0ff */
[----:B------:R-:W-:Y:S01]  /*676c0*/  IMAD.WIDE.U32 R62, R66, R52, R62 ;  /* 0x00000034423e7225 */ /* 0x000fe200078e003e */
[----:B------:R-:W-:Y:S02]  /*676d0*/  IADD3 R70, P5, PT, R70, R59, RZ ;  /* 0x0000003b46467210 */ /* 0x000fe40007fbe0ff */
[----:B------:R-:W-:Y:S01]  /*676e0*/  IADD3 R8, P4, PT, R8, R9, RZ ;  /* 0x0000000908087210 */ /* 0x000fe20007f9e0ff */
[----:B------:R-:W-:Y:S01]  /*676f0*/  IMAD.WIDE.U32 R92, R11, R10, R92 ;  /* 0x0000000a0b5c7225 */ /* 0x000fe200078e005c */
[----:B------:R-:W-:-:S02]  /*67700*/  IADD3 R58, P3, PT, R58, R63, RZ ;  /* 0x0000003f3a3a7210 */ /* 0x000fc40007f7e0ff */
[----:B------:R-:W-:Y:S01]  /*67710*/  IADD3 R62, P6, PT, R62, R5, RZ ;  /* 0x000000053e3e7210 */ /* 0x000fe20007fde0ff */
[----:B------:R-:W-:Y:S01]  /*67720*/  IMAD.X R71, RZ, RZ, RZ, P5 ;  /* 0x000000ffff477224 */ /* 0x000fe200028e06ff */
[----:B------:R-:W-:Y:S02]  /*67730*/  IADD3 R64, P1, PT, R92, R65, RZ ;  /* 0x000000415c407210 */ /* 0x000fe40007f3e0ff */
[----:B------:R-:W-:Y:S01]  /*67740*/  IADD3.X R5, PT, PT, RZ, RZ, RZ, P0, !PT ;  /* 0x000000ffff057210 */ /* 0x000fe200007fe4ff */
[----:B------:R-:W-:Y:S01]  /*67750*/  IMAD.X R63, RZ, RZ, RZ, P6 ;  /* 0x000000ffff3f7224 */ /* 0x000fe200030e06ff */
[----:B------:R-:W-:Y:S01]  /*67760*/  IADD3.X R59, PT, PT, RZ, RZ, RZ, P3, !PT ;  /* 0x000000ffff3b7210 */ /* 0x000fe20001ffe4ff */
        /* <DEDUP_REMOVED lines=10> */
[----:B------:R-:W-:-:S03]  /*67810*/  IADD3 R58, P6, PT, R58, R63, RZ ;  /* 0x0000003f3a3a7210 */ /* 0x000fc60007fde0ff */
[----:B------:R-:W-:Y:S01]  /*67820*/  HFMA2 R63, -RZ, RZ, 0, 0 ;  /* 0x00000000ff3f7431 */ /* 0x000fe200000001ff */
[----:B------:R-:W-:Y:S01]  /*67830*/  IADD3.X R71, PT, PT, RZ, RZ, RZ, P5, !PT ;  /* 0x000000ffff477210 */ /* 0x000fe20002ffe4ff */
[----:B------:R-:W-:Y:S01]  /*67840*/  IMAD R10, R62, R85, RZ ;  /* 0x000000553e0a7224 */ /* 0x000fe200078e02ff */
[----:B------:R-:W-:Y:S01]  /*67850*/  IADD3 R92, P0, PT, R93, R65, RZ ;  /* 0x000000415d5c7210 */ /* 0x000fe20007f1e0ff */
[----:B------:R-:W-:Y:S01]  /*67860*/  IMAD.X R59, RZ, RZ, RZ, P6 ;  /* 0x000000ffff3b7224 */ /* 0x000fe200030e06ff */
[----:B------:R-:W-:Y:S01]  /*67870*/  IADD3 R65, P3, PT, R64, R9, RZ ;  /* 0x0000000940417210 */ /* 0x000fe20007f7e0ff */
[----:B------:R-:W-:Y:S01]  /*67880*/  IMAD.X R9, RZ, RZ, RZ, P2 ;  /* 0x000000ffff097224 */ /* 0x000fe200010e06ff */
[----:B------:R-:W-:Y:S01]  /*67890*/  IADD3 R5, P2, PT, R5, R61, RZ ;  /* 0x0000003d05057210 */ /* 0x000fe20007f5e0ff */
[----:B------:R-:W-:-:S04]  /*678a0*/  IMAD.WIDE.U32 R70, R66, R54, R70 ;  /* 0x0000003642467225 */ /* 0x000fc800078e0046 */
[----:B------:R-:W-:-:S04]  /*678b0*/  IMAD.WIDE.U32 R8, R97, R56, R8 ;  /* 0x0000003861087225 */ /* 0x000fc800078e0008 */
        /* <DEDUP_REMOVED lines=44> */
[----:B------:R-:W-:Y:S01]  /*67b80*/  MOV R65, R58 ;  /* 0x0000003a00417202 */ /* 0x000fe20000000f00 */
        /* <DEDUP_REMOVED lines=18> */
[----:B------:R-:W-:Y:S02]  /*67cb0*/  IADD3.X R92, PT, PT, RZ, RZ, RZ, P4, !PT ;  /* 0x000000ffff5c7210 */ /* 0x000fe400027fe4ff */
[----:B------:R-:W-:Y:S01]  /*67cc0*/  IADD3.X R9, PT, PT, RZ, RZ, RZ, P0, !PT ;  /* 0x000000ffff097210 */ /* 0x000fe200007fe4ff */
[----:B------:R-:W-:Y:S01]  /*67cd0*/  IMAD.WIDE.U32 R4, R6, R57, R4 ;  /* 0x0000003906047225 */ /* 0x000fe200078e0004 */
[----:B------:R-:W-:-:S02]  /*67ce0*/  IADD3 R7, P0, PT, R7, R64, RZ ;  /* 0x0000004007077210 */ /* 0x000fc40007f1e0ff */
[----:B------:R-:W-:Y:S01]  /*67cf0*/  IADD3.X R11, PT, PT, RZ, RZ, RZ, P1, !PT ;  /* 0x000000ffff0b7210 */ /* 0x000fe20000ffe4ff */
[----:B------:R-:W-:Y:S02]  /*67d00*/  IMAD.X R64, RZ, RZ, RZ, P2 ;  /* 0x000000ffff407224 */ /* 0x000fe400010e06ff */
[----:B------:R-:W-:-:S03]  /*67d10*/  IMAD.WIDE.U32 R8, R10, R55, R8 ;  /* 0x000000370a087225 */ /* 0x000fc600078e0008 */
[----:B------:R-:W-:Y:S02]  /*67d20*/  IADD3 R64, P2, PT, R64, R7, RZ ;  /* 0x0000000740407210 */ /* 0x000fe40007f5e0ff */
[----:B------:R-:W-:Y:S02]  /*67d30*/  IADD3.X R7, PT, PT, RZ, RZ, RZ, P3, !PT ;  /* 0x000000ffff077210 */ /* 0x000fe40001ffe4ff */
[----:B------:R-:W-:Y:S01]  /*67d40*/  IADD3 R6, P6, PT, R4, R9, RZ ;  /* 0x0000000904067210 */ /* 0x000fe20007fde0ff */
[----:B------:R-:W-:Y:S01]  /*67d50*/  IMAD.X R9, RZ, RZ, RZ, P5 ;  /* 0x000000ffff097224 */ /* 0x000fe200028e06ff */
[----:B------:R-:W-:-:S03]  /*67d60*/  IADD3 R4, P3, PT, R7, R64, RZ ;  /* 0x0000004007047210 */ /* 0x000fc60007f7e0ff */
[----:B------:R-:W-:Y:S01]  /*67d70*/  IMAD.X R7, RZ, RZ, RZ, P6 ;  /* 0x000000ffff077224 */ /* 0x000fe200030e06ff */
[----:B------:R-:W-:Y:S02]  /*67d80*/  IADD3 R5, P4, PT, R5, R4, RZ ;  /* 0x0000000405057210 */ /* 0x000fe40007f9e0ff */
[----:B------:R-:W-:Y:S01]  /*67d90*/  IADD3 R92, PT, PT, R92, R93, R9 ;  /* 0x0000005d5c5c7210 */ /* 0x000fe20007ffe009 */
[----:B------:R-:W-:-:S04]  /*67da0*/  IMAD.WIDE.U32 R6, R10, R56, R6 ;  /* 0x000000380a067225 */ /* 0x000fc800078e0006 */
[----:B------:R-:W-:Y:S01]  /*67db0*/  IMAD.X R9, RZ, RZ, RZ, P0 ;  /* 0x000000ffff097224 */ /* 0x000fe200000e06ff */
[----:B------:R-:W-:Y:S01]  /*67dc0*/  IADD3 R4, P0, PT, R7, R5, RZ ;  /* 0x0000000507047210 */ /* 0x000fe20007f1e0ff */
[----:B------:R-:W-:Y:S02]  /*67dd0*/  IMAD.X R7, RZ, RZ, RZ, P3 ;  /* 0x000000ffff077224 */ /* 0x000fe400018e06ff */
[----:B------:R-:W-:Y:S01]  /*67de0*/  IMAD.X R64, RZ, RZ, RZ, P4 ;  /* 0x000000ffff407224 */ /* 0x000fe200020e06ff */
[----:B------:R-:W-:Y:S02]  /*67df0*/  IADD3.X R5, PT, PT, RZ, RZ, RZ, P0, !PT ;  /* 0x000000ffff057210 */ /* 0x000fe400007fe4ff */
[----:B------:R-:W-:Y:S02]  /*67e00*/  IADD3 R92, PT, PT, R9, R92, R11 ;  /* 0x0000005c095c7210 */ /* 0x000fe40007ffe00b */
[----:B------:R-:W-:Y:S01]  /*67e10*/  IADD3.X R9, PT, PT, RZ, RZ, RZ, P2, !PT ;  /* 0x000000ffff097210 */ /* 0x000fe200017fe4ff */
[----:B------:R-:W-:-:S03]  /*67e20*/  IMAD.WIDE.U32 R4, R10, R57, R4 ;  /* 0x000000390a047225 */ /* 0x000fc600078e0004 */
[----:B------:R-:W-:-:S04]  /*67e30*/  IADD3 R7, PT, PT, R7, R92, R9 ;  /* 0x0000005c07077210 */ /* 0x000fc80007ffe009 */
        /* <DEDUP_REMOVED lines=28> */
.L_x_275:
        /* <DEDUP_REMOVED lines=8> */
.L_x_276:
[----:B------:R-:W-:Y:S05]  /*68080*/  BSYNC.RECONVERGENT B6 ;  /* 0x0000000000067941 */ /* 0x000fea0003800200 */
.L_x_274:
[----:B------:R-:W-:Y:S02]  /*68090*/  HFMA2 R11, -RZ, RZ, 0, 0 ;  /* 0x00000000ff0b7431 */ /* 0x000fe400000001ff */
[----:B------:R-:W-:Y:S01]  /*680a0*/  IMAD.WIDE.U32 R58, R60, 0x2, RZ ;  /* 0x000000023c3a7825 */ /* 0x000fe200078e00ff */
[----:B------:R-:W-:-:S03]  /*680b0*/  MOV R9, RZ ;  /* 0x000000ff00097202 */ /* 0x000fc60000000f00 */
[----:B------:R-:W-:Y:S01]  /*680c0*/  HFMA2 R7, -RZ, RZ, 0, 0 ;  /* 0x00000000ff077431 */ /* 0x000fe200000001ff */
[----:B------:R-:W-:Y:S01]  /*680d0*/  MOV R5, RZ ;  /* 0x000000ff00057202 */ /* 0x000fe20000000f00 */
        /* <DEDUP_REMOVED lines=8> */
[----:B------:R-:W-:-:S03]  /*68160*/  LOP3.LUT R59, R63, R60, RZ, 0xfc, !PT ;  /* 0x0000003c3f3b7212 */ /* 0x000fc600078efcff */
[----:B------:R-:W-:-:S04]  /*68170*/  IMAD.MOV.U32 R6, RZ, RZ, R9 ;  /* 0x000000ffff067224 */ /* 0x000fc800078e0009 */
[----:B------:R-:W-:-:S04]  /*68180*/  IMAD.WIDE.U32 R6, R4, 0x2, R6 ;  /* 0x0000000204067825 */ /* 0x000fc800078e0006 */
[----:B------:R-:W-:Y:S01]  /*68190*/  IMAD.MOV.U32 R4, RZ, RZ, R7 ;  /* 0x000000ffff047224 */ /* 0x000fe200078e0007 */
[----:B------:R-:W-:Y:S01]  /*681a0*/  SHF.R.U32.HI R7, RZ, 0x1f, R65 ;  /* 0x0000001fff077819 */ /* 0x000fe20000011641 */
[----:B------:R-:W-:Y:S02]  /*681b0*/  IMAD.MOV.U32 R63, RZ, RZ, R6 ;  /* 0x000000ffff3f7224 */ /* 0x000fe400078e0006 */
[----:B------:R-:W-:Y:S01]  /*681c0*/  IMAD.WIDE.U32 R4, R64, 0x2, R4 ;  /* 0x0000000240047825 */ /* 0x000fe200078e0004 */
[----:B------:R-:W-:Y:S02]  /*681d0*/  LOP3.LUT R62, R62, R7, RZ, 0xfc, !PT ;  /* 0x000000073e3e7212 */ /* 0x000fe400078efcff */
[----:B------:R-:W-:Y:S01]  /*681e0*/  MOV R64, R8 ;  /* 0x0000000800407202 */ /* 0x000fe20000000f00 */
[----:B------:R-:W-:Y:S01]  /*681f0*/  IMAD.SHL.U32 R65, R65, 0x2, RZ ;  /* 0x0000000241417824 */ /* 0x000fe200078e00ff */
        /* <DEDUP_REMOVED lines=31> */
.L_x_278:
        /* <DEDUP_REMOVED lines=8> */
.L_x_279:
[----:B------:R-:W-:Y:S05]  /*68470*/  BSYNC.RECONVERGENT B6 ;  /* 0x0000000000067941 */ /* 0x000fea0003800200 */
.L_x_277:
        /* <DEDUP_REMOVED lines=9> */
[----:B------:R-:W-:Y:S01]  /*68510*/  IMAD.WIDE.U32 R58, R59, 0x2, RZ ;  /* 0x000000023b3a7825 */ /* 0x000fe200078e00ff */
[----:B------:R-:W-:-:S03]  /*68520*/  MOV R105, R10 ;  /* 0x0000000a00697202 */ /* 0x000fc60000000f00 */
[----:B------:R-:W-:Y:S01]  /*68530*/  IMAD.WIDE.U32 R8, R64, 0x2, R8 ;  /* 0x0000000240087825 */ /* 0x000fe200078e0008 */
[----:B------:R-:W-:-:S03]  /*68540*/  LOP3.LUT R93, R59, R60, RZ, 0xfc, !PT ;  /* 0x0000003c3b5d7212 */ /* 0x000fc600078efcff */
[----:B------:R-:W-:Y:S01]  /*68550*/  IMAD.MOV.U32 R103, RZ, RZ, R8 ;  /* 0x000000ffff677224 */ /* 0x000fe200078e0008 */
[----:B------:R-:W-:-:S05]  /*68560*/  MOV R6, R9 ;  /* 0x0000000900067202 */ /* 0x000fca0000000f00 */
[----:B------:R-:W-:-:S05]  /*68570*/  IMAD.WIDE.U32 R6, R63, 0x2, R6 ;  /* 0x000000023f067825 */ /* 0x000fca00078e0006 */
[----:B------:R-:W-:Y:S02]  /*68580*/  MOV R4, R7 ;  /* 0x0000000700047202 */ /* 0x000fe40000000f00 */
[----:B------:R-:W-:Y:S02]  /*68590*/  SHF.R.U32.HI R7, RZ, 0x1f, R65 ;  /* 0x0000001fff077819 */ /* 0x000fe40000011641 */
[----:B------:R-:W-:Y:S01]  /*685a0*/  MOV R101, R6 ;  /* 0x0000000600657202 */ /* 0x000fe20000000f00 */
[----:B------:R-:W-:-:S04]  /*685b0*/  IMAD.WIDE.U32 R4, R66, 0x2, R4 ;  /* 0x0000000242047825 */ /* 0x000fc800078e0004 */
[----:B------:R-:W-:Y:S01]  /*685c0*/  IMAD.WIDE.U32 R66, R62, 0x2, RZ ;  /* 0x000000023e427825 */ /* 0x000fe200078e00ff */
[C---:B------:R-:W-:Y:S02]  /*685d0*/  ISETP.GT.U32.AND P0, PT, R4.reuse, R57, PT ;  /* 0x000000390400720c */ /* 0x040fe40003f04070 */
[----:B------:R-:W-:Y:S01]  /*685e0*/  ISETP.GT.U32.AND P1, PT, R4, -0x1, PT ;  /* 0xffffffff0400780c */ /* 0x000fe20003f24070 */
[----:B------:R-:W-:Y:S01]  /*685f0*/  IMAD.MOV.U32 R75, RZ, RZ, R4 ;  /* 0x000000ffff4b7224 */ /* 0x000fe200078e0004 */
[----:B------:R-:W-:Y:S02]  /*68600*/  LOP3.LUT R107, R67, R58, RZ, 0xfc, !PT ;  /* 0x0000003a436b7212 */ /* 0x000fe400078efcff */
[----:B------:R-:W-:Y:S02]  /*68610*/  ISETP.GT.U32.OR.EX P0, PT, R5, RZ, P0, P1 ;  /* 0x000000ff0500720c */ /* 0x000fe40000704510 */
[----:B------:R-:W-:Y:S02]  /*68620*/  LOP3.LUT R66, R66, R7, RZ, 0xfc, !PT ;  /* 0x0000000742427212 */ /* 0x000fe400078efcff */
[----:B------:R-:W-:-:S09]  /*68630*/  SHF.L.U32 R67, R65, 0x1, RZ ;  /* 0x0000000141437819 */ /* 0x000fd200000006ff */
        /* <DEDUP_REMOVED lines=26> */
.L_x_281:
        /* <DEDUP_REMOVED lines=8> */
.L_x_282:
[----:B------:R-:W-:Y:S05]  /*68860*/  BSYNC.RECONVERGENT B6 ;  /* 0x0000000000067941 */ /* 0x000fea0003800200 */
.L_x_280:
        /* <DEDUP_REMOVED lines=64> */
[----:B------:R-:W-:Y:S01]  /*68c70*/  IADD3.X R65, PT, PT, RZ, RZ, RZ, P0, !PT ;  /* 0x000000ffff417210 */ /* 0x000fe200007fe4ff */
[----:B------:R-:W-:Y:S01]  /*68c80*/  IMAD.MOV.U32 R61, RZ, RZ, RZ ;  /* 0x000000ffff3d7224 */ /* 0x000fe200078e00ff */
[----:B------:R-:W-:Y:S01]  /*68c90*/  IADD3 R6, P1, PT, R6, R9, RZ ;  /* 0x0000000906067210 */ /* 0x000fe20007f3e0ff */
[----:B------:R-:W-:Y:S01]  /*68ca0*/  IMAD.WIDE.U32 R58, R70, R51, R58 ;  /* 0x00000033463a7225 */ /* 0x000fe200078e003a */
[----:B------:R-:W-:-:S03]  /*68cb0*/  IADD3 R8, P2, PT, R8, R11, RZ ;  /* 0x0000000b08087210 */ /* 0x000fc60007f5e0ff */
[----:B------:R-:W-:Y:S01]  /*68cc0*/  HFMA2 R11, -RZ, RZ, 0, 0 ;  /* 0x00000000ff0b7431 */ /* 0x000fe200000001ff */
[----:B------:R-:W-:Y:S01]  /*68cd0*/  IADD3.X R7, PT, PT, RZ, RZ, RZ, P1, !PT ;  /* 0x000000ffff077210 */ /* 0x000fe20000ffe4ff */
[----:B------:R-:W-:-:S04]  /*68ce0*/  IMAD.WIDE.U32 R60, R75, R67, R60 ;  /* 0x000000434b3c7225 */ /* 0x000fc800078e003c */
        /* <DEDUP_REMOVED lines=52> */
[----:B------:R-:W-:Y:S02]  /*69030*/  IMAD.X R5, RZ, RZ, RZ, P2 ;  /* 0x000000ffff057224 */ /* 0x000fe400010e06ff */
        /* <DEDUP_REMOVED lines=23> */
[----:B------:R-:W-:Y:S02]  /*691b0*/  HFMA2 R5, -RZ, RZ, 0, 0 ;  /* 0x00000000ff057431 */ /* 0x000fe400000001ff */
[----:B------:R-:W-:-:S04]  /*691c0*/  IMAD.HI.U32 R10, R92, R50, R10 ;  /* 0x000000325c0a7227 */ /* 0x000fc800078e000a */
[----:B------:R-:W-:-:S04]  /*691d0*/  IMAD.WIDE.U32 R62, R103, R93, R62 ;  /* 0x0000005d673e7225 */ /* 0x000fc800078e003e */
[----:B------:R-:W-:Y:S01]  /*691e0*/  IMAD.WIDE.U32 R8, R71, R52, R8 ;  /* 0x0000003447087225 */ /* 0x000fe200078e0008 */
[----:B------:R-:W-:Y:S02]  /*691f0*/  IADD3 R64, P0, PT, R6, R63, RZ ;  /* 0x0000003f06407210 */ /* 0x000fe40007f1e0ff */
        /* <DEDUP_REMOVED lines=26> */
[----:B------:R-:W-:Y:S01]  /*693a0*/  IMAD.WIDE.U32 R62, R103, R93, R62 ;  /* 0x0000005d673e7225 */ /* 0x000fe200078e003e */
[----:B------:R-:W-:-:S03]  /*693b0*/  MOV R68, R10 ;  /* 0x0000000a00447202 */ /* 0x000fc60000000f00 */
        /* <DEDUP_REMOVED lines=35> */
[----:B------:R-:W-:Y:S01]  /*695f0*/  IMAD.WIDE.U32 R6, R71, R54, R6 ;  /* 0x0000003647067225 */ /* 0x000fe200078e0006 */
[----:B------:R-:W-:-:S02]  /*69600*/  IADD3 R108, P5, PT, R8, R59, RZ ;  /* 0x0000003b086c7210 */ /* 0x000fc40007fbe0ff */
        /* <DEDUP_REMOVED lines=19> */
[----:B------:R-:W-:Y:S01]  /*69740*/  IMAD.X R65, RZ, RZ, RZ, P1 ;  /* 0x000000ffff417224 */ /* 0x000fe200008e06ff */
[----:B------:R-:W-:Y:S01]  /*69750*/  IADD3 R58, P4, PT, R62, R5, RZ ;  /* 0x000000053e3a7210 */ /* 0x000fe20007f9e0ff */
[----:B------:R-:W-:Y:S02]  /*69760*/  IMAD R6, R4, R85, RZ ;  /* 0x0000005504067224 */ /* 0x000fe400078e02ff */
        /* <DEDUP_REMOVED lines=46> */
[----:B------:R-:W-:Y:S01]  /*69a50*/  IMAD.X R69, RZ, RZ, RZ, P1 ;  /* 0x000000ffff457224 */ /* 0x000fe200008e06ff */
[----:B------:R-:W-:Y:S01]  /*69a60*/  MOV R4, R10 ;  /* 0x0000000a00047202 */ /* 0x000fe20000000f00 */
[----:B------:R-:W-:-:S02]  /*69a70*/  IMAD R64, R10, R85, RZ ;  /* 0x000000550a407224 */ /* 0x000fc400078e02ff */
[----:B------:R-:W-:Y:S02]  /*69a80*/  IMAD.MOV.U32 R5, RZ, RZ, RZ ;  /* 0x000000ffff057224 */ /* 0x000fe400078e00ff */
[----:B------:R-:W-:-:S04]  /*69a90*/  IMAD.WIDE.U32 R8, R101, R101, R8 ;  /* 0x0000006565087225 */ /* 0x000fc800078e0008 */
[----:B------:R-:W-:-:S04]  /*69aa0*/  IMAD.WIDE.U32 R68, R75, R105, R68 ;  /* 0x000000694b447225 */ /* 0x000fc800078e0044 */
        /* <DEDUP_REMOVED lines=63> */
[----:B------:R-:W-:-:S04]  /*69ea0*/  IMAD.WIDE.U32 R60, R6, R54, R60 ;  /* 0x00000036063c7225 */ /* 0x000fc800078e003c */
[----:B------:R-:W-:Y:S01]  /*69eb0*/  IMAD R7, R10, R85, RZ ;  /* 0x000000550a077224 */ /* 0x000fe200078e02ff */
[----:B------:R-:W-:Y:S01]  /*69ec0*/  IADD3 R8, P5, PT, R8, R61, RZ ;  /* 0x0000003d08087210 */ /* 0x000fe20007fbe0ff */
[----:B------:R-:W-:-:S03]  /*69ed0*/  IMAD.WIDE.U32 R62, R64, R52, R62 ;  /* 0x00000034403e7225 */ /* 0x000fc600078e003e */
[----:B------:R-:W-:Y:S01]  /*69ee0*/  IADD3.X R9, PT, PT, RZ, RZ, RZ, P5, !PT ;  /* 0x000000ffff097210 */ /* 0x000fe20002ffe4ff */
        /* <DEDUP_REMOVED lines=56> */
[----:B------:R-:W-:Y:S01]  /*6a270*/  IMAD.MOV.U32 R70, RZ, RZ, R58 ;  /* 0x000000ffff467224 */ /* 0x000fe200078e003a */
[----:B------:R-:W-:Y:S02]  /*6a280*/  IADD3 R68, P0, PT, R68, R59, RZ ;  /* 0x0000003b44447210 */ /* 0x000fe40007f1e0ff */
[----:B------:R-:W-:Y:S01]  /*6a290*/  IADD3.X R59, PT, PT, RZ, RZ, RZ, P5, !PT ;  /* 0x000000ffff3b7210 */ /* 0x000fe20002ffe4ff */
[----:B------:R-:W-:-:S04]  /*6a2a0*/  IMAD.WIDE.U32 R10, R64, R57, R10 ;  /* 0x00000039400a7225 */ /* 0x000fc800078e000a */
[----:B------:R-:W-:Y:S01]  /*6a2b0*/  IMAD.X R69, RZ, RZ, RZ, P0 ;  /* 0x000000ffff457224 */ /* 0x000fe200000e06ff */
[----:B------:R-:W-:Y:S02]  /*6a2c0*/  IADD3 R9, P0, PT, R9, R4, RZ ;  /* 0x0000000409097210 */ /* 0x000fe40007f1e0ff */
[----:B------:R-:W-:Y:S01]  /*6a2d0*/  IADD3.X R4, PT, PT, RZ, RZ, RZ, P2, !PT ;  /* 0x000000ffff047210 */ /* 0x000fe200017fe4ff */
[----:B------:R-:W-:-:S03]  /*6a2e0*/  IMAD.WIDE.U32 R68, R7, R55, R68 ;  /* 0x0000003707447225 */ /* 0x000fc600078e0044 */
[----:B------:R-:W-:Y:S01]  /*6a2f0*/  IADD3 R4, P2, PT, R4, R9, RZ ;  /* 0x0000000904047210 */ /* 0x000fe20007f5e0ff */
        /* <DEDUP_REMOVED lines=10> */
[----:B------:R-:W-:Y:S02]  /*6a3a0*/  IADD3 R64, P0, PT, R5, R11, RZ ;  /* 0x0000000b05407210 */ /* 0x000fe40007f1e0ff */
[----:B------:R-:W-:Y:S01]  /*6a3b0*/  IADD3 R6, PT, PT, R9, R6, R10 ;  /* 0x0000000609067210 */ /* 0x000fe20007ffe00a */
[----:B------:R-:W-:Y:S01]  /*6a3c0*/  IMAD.X R9, RZ, RZ, RZ, P2 ;  /* 0x000000ffff097224 */ /* 0x000fe200010e06ff */
[----:B------:R-:W-:Y:S01]  /*6a3d0*/  IADD3.X R5, PT, PT, RZ, RZ, RZ, P3, !PT ;  /* 0x000000ffff057210 */ /* 0x000fe20001ffe4ff */
[----:B------:R-:W-:Y:S01]  /*6a3e0*/  IMAD.X R65, RZ, RZ, RZ, P0 ;  /* 0x000000ffff417224 */ /* 0x000fe200000e06ff */
[----:B------:R-:W-:Y:S02]  /*6a3f0*/  MOV R63, R4 ;  /* 0x00000004003f7202 */ /* 0x000fe40000000f00 */
[----:B------:R-:W-:Y:S01]  /*6a400*/  IADD3 R5, PT, PT, R5, R6, R9 ;  /* 0x0000000605057210 */ /* 0x000fe20007ffe009 */
[----:B------:R-:W-:Y:S01]  /*6a410*/  IMAD.WIDE.U32 R64, R7, R57, R64 ;  /* 0x0000003907407225 */ /* 0x000fe200078e0040 */
[----:B------:R-:W-:-:S04]  /*6a420*/  IADD3.X R6, PT, PT, RZ, RZ, RZ, P4, !PT ;  /* 0x000000ffff067210 */ /* 0x000fc800027fe4ff */
        /* <DEDUP_REMOVED lines=28> */
.L_x_284:
        /* <DEDUP_REMOVED lines=8> */
.L_x_285:
[----:B------:R-:W-:Y:S05]  /*6a670*/  BSYNC.RECONVERGENT B6 ;  /* 0x0000000000067941 */ /* 0x000fea0003800200 */
.L_x_283:
[----:B------:R-:W-:Y:S02]  /*6a680*/  IMAD R58, R106, -0x2, R62 ;  /* 0xfffffffe6a3a7824 */ /* 0x000fe400078e023e */
[----:B------:R-:W-:Y:S02]  /*6a690*/  HFMA2 R11, -RZ, RZ, 0, 0 ;  /* 0x00000000ff0b7431 */ /* 0x000fe400000001ff */
[----:B------:R-:W-:Y:S01]  /*6a6a0*/  IMAD R59, R104, -0x2, R60 ;  /* 0xfffffffe683b7824 */ /* 0x000fe200078e023c */
[----:B------:R-:W-:Y:S01]  /*6a6b0*/  MOV R9, RZ ;  /* 0x000000ff00097202 */ /* 0x000fe20000000f00 */
[----:B------:R-:W-:Y:S01]  /*6a6c0*/  IMAD.IADD R106, R106, 0x1, -R58 ;  /* 0x000000016a6a7824 */ /* 0x000fe200078e0a3a */
[----:B------:R-:W-:Y:S01]  /*6a6d0*/  MOV R109, RZ ;  /* 0x000000ff006d7202 */ /* 0x000fe20000000f00 */
[----:B------:R-:W-:Y:S01]  /*6a6e0*/  IMAD R60, R94, -0x2, R8 ;  /* 0xfffffffe5e3c7824 */ /* 0x000fe200078e0208 */
[----:B------:R-:W-:Y:S01]  /*6a6f0*/  IADD3 R104, PT, PT, -R59, R104, RZ ;  /* 0x000000683b687210 */ /* 0x000fe20007ffe1ff */
[----:B------:R-:W-:-:S04]  /*6a700*/  IMAD.WIDE.U32 R6, R106, R67, RZ ;  /* 0x000000436a067225 */ /* 0x000fc800078e00ff */
[----:B------:R-:W-:Y:S01]  /*6a710*/  HFMA2 R69, -RZ, RZ, 0, 0 ;  /* 0x00000000ff457431 */ /* 0x000fe200000001ff */
[----:B------:R-:W-:Y:S01]  /*6a720*/  BSSY.RECONVERGENT B6, `(.L_x_286) ;  /* 0x00001e9000067945 */ /* 0x000fe20003800200 */
[----:B------:R-:W-:Y:S02]  /*6a730*/  HFMA2 R113, -RZ, RZ, 0, 0 ;  /* 0x00000000ff717431 */ /* 0x000fe400000001ff */
[----:B------:R-:W-:Y:S02]  /*6a740*/  IMAD.MOV.U32 R10, RZ, RZ, R7 ;  /* 0x000000ffff0a7224 */ /* 0x000fe400078e0007 */
[----:B------:R-:W-:Y:S02]  /*6a750*/  IMAD.IADD R94, R94, 0x1, -R60 ;  /* 0x000000015e5e7824 */ /* 0x000fe400078e0a3c */
[----:B------:R-:W-:-:S04]  /*6a760*/  IMAD.WIDE.U32 R10, R104, R67, R10 ;  /* 0x00000043680a7225 */ /* 0x000fc800078e000a */
[----:B------:R-:W-:Y:S01]  /*6a770*/  IMAD.MOV.U32 R5, RZ, RZ, RZ ;  /* 0x000000ffff057224 */ /* 0x000fe200078e00ff */
[----:B------:R-:W-:Y:S01]  /*6a780*/  MOV R4, R11 ;  /* 0x0000000b00047202 */ /* 0x000fe20000000f00 */
[----:B------:R-:W-:Y:S02]  /*6a790*/  HFMA2 R11, -RZ, RZ, 0, 0 ;  /* 0x00000000ff0b7431 */ /* 0x000fe400000001ff */
[----:B------:R-:W-:Y:S02]  /*6a7a0*/  IMAD R74, R6, R85, RZ ;  /* 0x00000055064a7224 */ /* 0x000fe400078e02ff */
[----:B------:R-:W-:Y:S02]  /*6a7b0*/  IMAD.MOV.U32 R8, RZ, RZ, R6 ;  /* 0x000000ffff087224 */ /* 0x000fe400078e0006 */
[----:B------:R-:W-:-:S04]  /*6a7c0*/  IMAD.WIDE.U32 R4, R94, R67, R4 ;  /* 0x000000435e047225 */ /* 0x000fc800078e0004 */
[----:B------:R-:W-:-:S04]  /*6a7d0*/  IMAD.HI.U32 R9, R74, R50, R8 ;  /* 0x000000324a097227 */ /* 0x000fc800078e0008 */
[----:B------:R-:W-:-:S04]  /*6a7e0*/  IMAD.WIDE.U32 R10, R106, R66, R10 ;  /* 0x000000426a0a7225 */ /* 0x000fc800078e000a */
[----:B------:R-:W-:Y:S01]  /*6a7f0*/  IMAD R61, R102, -0x2, R70 ;  /* 0xfffffffe663d7824 */ /* 0x000fe200078e0246 */
[----:B------:R-:W-:Y:S01]  /*6a800*/  IADD3 R6, P0, PT, R4, R11, RZ ;  /* 0x0000000b04067210 */ /* 0x000fe20007f1e0ff */
[----:B------:R-:W-:Y:S02]  /*6a810*/  IMAD.MOV.U32 R8, RZ, RZ, R5 ;  /* 0x000000ffff087224 */ /* 0x000fe400078e0005 */
[----:B------:R-:W-:Y:S01]  /*6a820*/  IMAD.IADD R102, R102, 0x1, -R61 ;  /* 0x0000000166667824 */ /* 0x000fe200078e0a3d */
[----:B------:R-:W-:Y:S01]  /*6a830*/  IADD3.X R7, PT, PT, RZ, RZ, RZ, P0, !PT ;  /* 0x000000ffff077210 */ /* 0x000fe200007fe4ff */
[----:B------:R-:W-:Y:S01]  /*6a840*/  IMAD R62, R99, -0x2, R68 ;  /* 0xfffffffe633e7824 */ /* 0x000fe200078e0244 */
[----:B------:R-:W-:Y:S01]  /*6a850*/  IADD3 R10, P0, PT, R10, R9, RZ ;  /* 0x000000090a0a7210 */ /* 0x000fe20007f1e0ff */
[----:B------:R-:W-:Y:S02]  /*6a860*/  HFMA2 R9, -RZ, RZ, 0, 0 ;  /* 0x00000000ff097431 */ /* 0x000fe400000001ff */
[----:B------:R-:W-:-:S02]  /*6a870*/  IMAD.MOV.U32 R71, RZ, RZ, RZ ;  /* 0x000000ffff477224 */ /* 0x000fc400078e00ff */
[----:B------:R-:W-:Y:S01]  /*6a880*/  IMAD.WIDE.U32 R6, R104, R66, R6 ;  /* 0x0000004268067225 */ /* 0x000fe200078e0006 */
[----:B------:R-:W-:-:S03]  /*6a890*/  IADD3 R99, PT, PT, -R62, R99, RZ ;  /* 0x000000633e637210 */ /* 0x000fc60007ffe1ff */
[----:B------:R-:W-:Y:S02]  /*6a8a0*/  IMAD.X R11, RZ, RZ, RZ, P0 ;  /* 0x000000ffff0b7224 */ /* 0x000fe400000e06ff */
[----:B------:R-:W-:Y:S02]  /*6a8b0*/  IMAD R63, R100, -0x2, R63 ;  /* 0xfffffffe643f7824 */ /* 0x000fe400078e023f */
[----:B------:R-:W-:-:S04]  /*6a8c0*/  IMAD.WIDE.U32 R8, R102, R67, R8 ;  /* 0x0000004366087225 */ /* 0x000fc800078e0008 */
[----:B------:R-:W-:Y:S01]  /*6a8d0*/  IMAD.WIDE.U32 R10, R74, R51, R10 ;  /* 0x000000334a0a7225 */ /* 0x000fe200078e000a */
[----:B------:R-:W-:-:S03]  /*6a8e0*/  IADD3 R4, P0, PT, R8, R7, RZ ;  /* 0x0000000708047210 */ /* 0x000fc60007f1e0ff */
[----:B------:R-:W-:Y:S01]  /*6a8f0*/  HFMA2 R7, -RZ, RZ, 0, 0 ;  /* 0x00000000ff077431 */ /* 0x000fe200000001ff */
[----:B------:R-:W-:Y:S01]  /*6a900*/  MOV R70, R9 ;  /* 0x0000000900467202 */ /* 0x000fe20000000f00 */
[----:B------:R-:W-:Y:S02]  /*6a910*/  IMAD.IADD R100, R100, 0x1, -R63 ;  /* 0x0000000164647824 */ /* 0x000fe400078e0a3f */
[----:B------:R-:W-:Y:S02]  /*6a920*/  IMAD.X R5, RZ, RZ, RZ, P0 ;  /* 0x000000ffff057224 */ /* 0x000fe400000e06ff */
[----:B------:R-:W-:-:S04]  /*6a930*/  IMAD.WIDE.U32 R70, R99, R67, R70 ;  /* 0x0000004363467225 */ /* 0x000fc800078e0046 */
[----:B------:R-:W-:-:S04]  /*6a940*/  IMAD.WIDE.U32 R4, R94, R66, R4 ;  /* 0x000000425e047225 */ /* 0x000fc800078e0004 */
[----:B------:R-:W-:Y:S01]  /*6a950*/  IMAD.WIDE.U32 R6, R106, R107, R6 ;  /* 0x0000006b6a067225 */ /* 0x000fe200078e0006 */
[----:B------:R-:W-:-:S03]  /*6a960*/  IADD3 R8, P0, PT, R70, R5, RZ ;  /* 0x0000000546087210 */ /* 0x000fc60007f1e0ff */
[----:B------:R-:W-:Y:S02]  /*6a970*/  IMAD.MOV.U32 R70, RZ, RZ, R71 ;  /* 0x000000ffff467224 */ /* 0x000fe400078e0047 */
[----:B------:R-:W-:Y:S01]  /*6a980*/  HFMA2 R71, -RZ, RZ, 0, 0 ;  /* 0x00000000ff477431 */ /* 0x000fe200000001ff */
[----:B------:R-:W-:Y:S01]  /*6a990*/  IADD3 R4, P1, PT, R4, R7, RZ ;  /* 0x0000000704047210 */ /* 0x000fe20007f3e0ff */
[----:B------:R-:W-:Y:S01]  /*6a9a0*/  IMAD R95, R10, R85, RZ ;  /* 0x000000550a5f7224 */ /* 0x000fe200078e02ff */
[----:B------:R-:W-:Y:S01]  /*6a9b0*/  IADD3.X R9, PT, PT, RZ, RZ, RZ, P0, !PT ;  /* 0x000000ffff097210 */ /* 0x000fe200007fe4ff */
[----:B------:R-:W-:Y:S01]  /*6a9c0*/  IMAD.MOV.U32 R108, RZ, RZ, R10 ;  /* 0x000000ffff6c7224 */ /* 0x000fe200078e000a */
[----:B------:R-:W-:Y:S01]  /*6a9d0*/  IADD3 R10, P2, PT, R6, R11, RZ ;  /* 0x0000000b060a7210 */ /* 0x000fe20007f5e0ff */
[----:B------:R-:W-:Y:S02]  /*6a9e0*/  IMAD.X R5, RZ, RZ, RZ, P1 ;  /* 0x000000ffff057224 */ /* 0x000fe400008e06ff */
[----:B------:R-:W-:Y:S01]  /*6a9f0*/  IMAD.WIDE.U32 R8, R102, R66, R8 ;  /* 0x0000004266087225 */ /* 0x000fe200078e0008 */
[----:B------:R-:W-:-:S03]  /*6aa00*/  IADD3.X R11, PT, PT, RZ, RZ, RZ, P2, !PT ;  /* 0x000000ffff0b7210 */ /* 0x000fc600017fe4ff */
[----:B------:R-:W-:-:S04]  /*6aa10*/  IMAD.WIDE.U32 R70, R100, R67, R70 ;  /* 0x0000004364467225 */ /* 0x000fc800078e0046 */
[----:B------:R-:W-:Y:S01]  /*6aa20*/  IMAD.WIDE.U32 R4, R104, R107, R4 ;  /* 0x0000006b68047225 */ /* 0x000fe200078e0004 */
[----:B------:R-:W-:-:S03]  /*6aa30*/  IADD3 R6, P0, PT, R70, R9, RZ ;  /* 0x0000000946067210 */ /* 0x000fc60007f1e0ff */
[----:B------:R-:W-:Y:S01]  /*6aa40*/  IMAD R64, R98, -0x2, R64 ;  /* 0xfffffffe62407824 */ /* 0x000fe200078e0240 */
[----:B------:R-:W-:Y:S01]  /*6aa50*/  IADD3 R8, P1, PT, R8, R5, RZ ;  /* 0x0000000508087210 */ /* 0x000fe20007f3e0ff */
[----:B------:R-:W-:Y:S01]  /*6aa60*/  IMAD.MOV.U32 R70, RZ, RZ, R71 ;  /* 0x000000ffff467224 */ /* 0x000fe200078e0047 */
[----:B------:R-:W-:Y:S01]  /*6aa70*/  MOV R71, RZ ;  /* 0x000000ff00477202 */ /* 0x000fe20000000f00 */
[----:B------:R-:W-:Y:S01]  /*6aa80*/  IMAD.HI.U32 R108, R95, R50, R108 ;  /* 0x000000325f6c7227 */ /* 0x000fe200078e006c */
[----:B------:R-:W-:-:S03]  /*6aa90*/  MOV R5, RZ ;  /* 0x000000ff00057202 */ /* 0x000fc60000000f00 */
[----:B------:R-:W-:-:S04]  /*6aaa0*/  IMAD.WIDE.U32 R10, R74, R52, R10 ;  /* 0x000000344a0a7225 */ /* 0x000fc800078e000a */
[----:B------:R-:W-:Y:S02]  /*6aab0*/  IMAD.IADD R98, R98, 0x1, -R64 ;  /* 0x0000000162627824 */ /* 0x000fe400078e0a40 */
        /* <DEDUP_REMOVED lines=9> */
[----:B------:R-:W-:Y:S02]  /*6ab50*/  IMAD R65, R96, -0x2, R65 ;  /* 0xfffffffe60417824 */ /* 0x000fe400078e0241 */
[----:B------:R-:W-:-:S03]  /*6ab60*/  IMAD.WIDE.U32 R8, R94, R107, R8 ;  /* 0x0000006b5e087225 */ /* 0x000fc600078e0008 */
[----:B------:R-:W-:Y:S01]  /*6ab70*/  IADD3 R96, PT, PT, -R65, R96, RZ ;  /* 0x0000006041607210 */ /* 0x000fe20007ffe1ff */
[----:B------:R-:W-:Y:S01]  /*6ab80*/  IMAD.MOV.U32 R68, RZ, RZ, R71 ;  /* 0x000000ffff447224 */ /* 0x000fe200078e0047 */
[----:B------:R-:W-:Y:S01]  /*6ab90*/  IADD3.X R71, PT, PT, RZ, RZ, RZ, P0, !PT ;  /* 0x000000ffff477210 */ /* 0x000fe200007fe4ff */
[----:B------:R-:W-:Y:S01]  /*6aba0*/  IMAD.X R11, RZ, RZ, RZ, P2 ;  /* 0x000000ffff0b7224 */ /* 0x000fe200010e06ff */
[----:B------:R-:W-:Y:S01]  /*6abb0*/  IADD3 R6, P1, PT, R6, R9, RZ ;  /* 0x0000000906067210 */ /* 0x000fe20007f3e0ff */
[----:B------:R-:W-:Y:S01]  /*6abc0*/  IMAD.WIDE.U32 R108, R95, R51, R108 ;  /* 0x000000335f6c7225 */ /* 0x000fe200078e006c */
[----:B------:R-:W-:-:S03]  /*6abd0*/  IADD3 R8, P2, PT, R8, R5, RZ ;  /* 0x0000000508087210 */ /* 0x000fc60007f5e0ff */
[----:B------:R-:W-:Y:S01]  /*6abe0*/  IMAD.WIDE.U32 R68, R96, R67, R68 ;  /* 0x0000004360447225 */ /* 0x000fe200078e0044 */
[----:B------:R-:W-:Y:S02]  /*6abf0*/  IADD3.X R9, PT, PT, RZ, RZ, RZ, P2, !PT ;  /* 0x000000ffff097210 */ /* 0x000fe400017fe4ff */
[----:B------:R-:W-:Y:S01]  /*6ac00*/  MOV R4, R108 ;  /* 0x0000006c00047202 */ /* 0x000fe20000000f00 */
        /* <DEDUP_REMOVED lines=35> */
[----:B------:R-:W-:-:S02]  /*6ae40*/  IMAD.X R7, RZ, RZ, RZ, P2 ;  /* 0x000000ffff077224 */ /* 0x000fc400010e06ff */
[----:B------:R-:W-:Y:S01]  /*6ae50*/  IMAD.WIDE.U32 R8, R92, R51, R8 ;  /* 0x000000335c087225 */ /* 0x000fe200078e0008 */
[----:B------:R-:W-:-:S03]  /*6ae60*/  IADD3.X R5, PT, PT, RZ, RZ, RZ, P3, !PT ;  /* 0x000000ffff057210 */ /* 0x000fc60001ffe4ff */
[----:B------:R-:W-:Y:S01]  /*6ae70*/  IMAD.WIDE.U32 R70, R102, R93, R70 ;  /* 0x0000005d66467225 */ /* 0x000fe200078e0046 */
[----:B------:R-:W-:-:S03]  /*6ae80*/  MOV R66, R8 ;  /* 0x0000000800427202 */ /* 0x000fc60000000f00 */
[----:B------:R-:W-:-:S04]  /*6ae90*/  IMAD.WIDE.U32 R6, R104, R105, R6 ;  /* 0x0000006968067225 */ /* 0x000fc800078e0006 */
[----:B------:R-:W-:Y:S02]  /*6aea0*/  IMAD.X R109, RZ, RZ, RZ, P1 ;  /* 0x000000ffff6d7224 */ /* 0x000fe400008e06ff */
[----:B------:R-:W-:Y:S01]  /*6aeb0*/  IMAD R97, R8, R85, RZ ;  /* 0x0000005508617224 */ /* 0x000fe200078e02ff */
[----:B------:R-:W-:Y:S01]  /*6aec0*/  IADD3 R8, P2, PT, R70, R7, RZ ;  /* 0x0000000746087210 */ /* 0x000fe20007f5e0ff */
[----:B------:R-:W-:Y:S02]  /*6aed0*/  HFMA2 R7, -RZ, RZ, 0, 0 ;  /* 0x00000000ff077431 */ /* 0x000fe400000001ff */
[----:B------:R-:W-:-:S04]  /*6aee0*/  IMAD.WIDE.U32 R108, R100, R107, R108 ;  /* 0x0000006b646c7225 */ /* 0x000fc800078e006c */
[----:B------:R-:W-:Y:S01]  /*6aef0*/  IMAD.MOV.U32 R67, RZ, RZ, RZ ;  /* 0x000000ffff437224 */ /* 0x000fe200078e00ff */
[----:B------:R-:W-:Y:S01]  /*6af00*/  IADD3 R10, P1, PT, R108, R71, RZ ;  /* 0x000000476c0a7210 */ /* 0x000fe20007f3e0ff */
[----:B------:R-:W-:-:S04]  /*6af10*/  IMAD.WIDE.U32 R4, R95, R53, R4 ;  /* 0x000000355f047225 */ /* 0x000fc800078e0004 */
[----:B------:R-:W-:Y:S01]  /*6af20*/  IMAD.HI.U32 R73, R97, R50, R66 ;  /* 0x0000003261497227 */ /* 0x000fe200078e0042 */
[----:B------:R-:W-:-:S03]  /*6af30*/  IADD3 R66, P0, PT, R68, R109, RZ ;  /* 0x0000006d44427210 */ /* 0x000fc60007f1e0ff */
[----:B------:R-:W-:-:S04]  /*6af40*/  IMAD.WIDE.U32 R6, R106, R103, R6 ;  /* 0x000000676a067225 */ /* 0x000fc800078e0006 */
[----:B------:R-:W-:Y:S01]  /*6af50*/  IMAD.X R67, RZ, RZ, RZ, P0 ;  /* 0x000000ffff437224 */ /* 0x000fe200000e06ff */
[----:B------:R-:W-:Y:S02]  /*6af60*/  IADD3 R4, P0, PT, R4, R9, RZ ;  /* 0x0000000904047210 */ /* 0x000fe40007f1e0ff */
        /* <DEDUP_REMOVED lines=52> */
[----:B------:R-:W-:Y:S01]  /*6b2b0*/  IMAD.X R7, RZ, RZ, RZ, P0 ;  /* 0x000000ffff077224 */ /* 0x000fe200000e06ff */
[----:B------:R-:W-:Y:S01]  /*6b2c0*/  IADD3.X R67, PT, PT, RZ, RZ, RZ, P3, !PT ;  /* 0x000000ffff437210 */ /* 0x000fe20001ffe4ff */
[----:B------:R-:W-:-:S02]  /*6b2d0*/  IMAD.X R11, RZ, RZ, RZ, P4 ;  /* 0x000000ffff0b7224 */ /* 0x000fc400020e06ff */
[----:B------:R-:W-:-:S04]  /*6b2e0*/  IMAD.WIDE.U32 R70, R96, R93, R70 ;  /* 0x0000005d60467225 */ /* 0x000fc800078e0046 */
[----:B------:R-:W-:-:S04]  /*6b2f0*/  IMAD.WIDE.U32 R6, R92, R53, R6 ;  /* 0x000000355c067225 */ /* 0x000fc800078e0006 */
[----:B------:R-:W-:Y:S01]  /*6b300*/  IMAD.WIDE.U32 R10, R104, R101, R10 ;  /* 0x00000065680a7225 */ /* 0x000fe200078e000a */
[----:B------:R-:W-:-:S03]  /*6b310*/  IADD3 R6, P0, PT, R6, R109, RZ ;  /* 0x0000006d06067210 */ /* 0x000fc60007f1e0ff */
[----:B------:R-:W-:-:S04]  /*6b320*/  IMAD.WIDE.U32 R110, R100, R105, R110 ;  /* 0x00000069646e7225 */ /* 0x000fc800078e006e */
[----:B------:R-:W-:-:S04]  /*6b330*/  IMAD.WIDE.U32 R66, R102, R103, R66 ;  /* 0x0000006766427225 */ /* 0x000fc800078e0042 */
        /* <DEDUP_REMOVED lines=13> */
[----:B------:R-:W-:-:S03]  /*6b410*/  IADD3.X R69, PT, PT, RZ, RZ, RZ, P2, !PT ;  /* 0x000000ffff457210 */ /* 0x000fc600017fe4ff */
[----:B------:R-:W-:Y:S01]  /*6b420*/  IMAD.MOV.U32 R5, RZ, RZ, RZ ;  /* 0x000000ffff057224 */ /* 0x000fe200078e00ff */
[----:B------:R-:W-:Y:S01]  /*6b430*/  IADD3 R106, P1, PT, R71, R11, RZ ;  /* 0x0000000b476a7210 */ /* 0x000fe20007f3e0ff */
[----:B------:R-:W-:Y:S02]  /*6b440*/  IMAD.X R7, RZ, RZ, RZ, P0 ;  /* 0x000000ffff077224 */ /* 0x000fe400000e06ff */
[----:B------:R-:W-:-:S04]  /*6b450*/  IMAD.WIDE.U32 R66, R94, R101, R66 ;  /* 0x000000655e427225 */ /* 0x000fc800078e0042 */
[----:B------:R-:W-:-:S04]  /*6b460*/  IMAD.WIDE.U32 R110, R99, R103, R110 ;  /* 0x00000067636e7225 */ /* 0x000fc800078e006e */
[----:B------:R-:W-:Y:S01]  /*6b470*/  IMAD.HI.U32 R4, R8, R50, R4 ;  /* 0x0000003208047227 */ /* 0x000fe200078e0004 */
        /* <DEDUP_REMOVED lines=18> */
[----:B------:R-:W-:-:S03]  /*6b5a0*/  MOV R67, RZ ;  /* 0x000000ff00437202 */ /* 0x000fc60000000f00 */
        /* <DEDUP_REMOVED lines=19> */
[----:B------:R-:W-:Y:S01]  /*6b6e0*/  IMAD R9, R4, R85, RZ ;  /* 0x0000005504097224 */ /* 0x000fe200078e02ff */
[----:B------:R-:W-:Y:S01]  /*6b6f0*/  IADD3 R10, P1, PT, R10, R111, RZ ;  /* 0x0000006f0a0a7210 */ /* 0x000fe20007f3e0ff */
        /* <DEDUP_REMOVED lines=10> */
[----:B------:R-:W-:Y:S01]  /*6b7a0*/  IMAD.X R107, RZ, RZ, RZ, P3 ;  /* 0x000000ffff6b7224 */ /* 0x000fe200018e06ff */
[----:B------:R-:W-:Y:S01]  /*6b7b0*/  IADD3.X R11, PT, PT, RZ, RZ, RZ, P1, !PT ;  /* 0x000000ffff0b7210 */ /* 0x000fe20000ffe4ff */
[----:B------:R-:W-:Y:S01]  /*6b7c0*/  IMAD.X R5, RZ, RZ, RZ, P0 ;  /* 0x000000ffff057224 */ /* 0x000fe200000e06ff */
[----:B------:R-:W-:Y:S01]  /*6b7d0*/  IADD3 R6, P5, PT, R70, R7, RZ ;  /* 0x0000000746067210 */ /* 0x000fe20007fbe0ff */
[----:B------:R-:W-:Y:S01]  /*6b7e0*/  IMAD.HI.U32 R66, R9, R50, R66 ;  /* 0x0000003209427227 */ /* 0x000fe200078e0042 */
[----:B------:R-:W-:Y:S02]  /*6b7f0*/  IADD3 R70, P3, PT, R108, R71, RZ ;  /* 0x000000476c467210 */ /* 0x000fe40007f7e0ff */
[----:B------:R-:W-:Y:S01]  /*6b800*/  IADD3 R109, P2, PT, R109, R105, RZ ;  /* 0x000000696d6d7210 */ /* 0x000fe20007f5e0ff */
[----:B------:R-:W-:Y:S01]  /*6b810*/  IMAD.WIDE.U32 R110, R102, R75, R110 ;  /* 0x0000004b666e7225 */ /* 0x000fe200078e006e */
[----:B------:R-:W-:-:S02]  /*6b820*/  IADD3.X R71, PT, PT, RZ, RZ, RZ, P3, !PT ;  /* 0x000000ffff477210 */ /* 0x000fc40001ffe4ff */
[----:B------:R-:W-:Y:S01]  /*6b830*/  IADD3.X R93, PT, PT, RZ, RZ, RZ, P2, !PT ;  /* 0x000000ffff5d7210 */ /* 0x000fe200017fe4ff */
[----:B------:R-:W-:Y:S02]  /*6b840*/  IMAD.X R67, RZ, RZ, RZ, P6 ;  /* 0x000000ffff437224 */ /* 0x000fe400030e06ff */
[----:B------:R-:W-:-:S03]  /*6b850*/  IMAD.WIDE.U32 R10, R100, R101, R10 ;  /* 0x00000065640a7225 */ /* 0x000fc600078e000a */
[----:B------:R-:W-:Y:S01]  /*6b860*/  IADD3 R68, P3, PT, R110, R67, RZ ;  /* 0x000000436e447210 */ /* 0x000fe20007f7e0ff */
[----:B------:R-:W-:Y:S01]  /*6b870*/  IMAD.WIDE.U32 R106, R96, R103, R106 ;  /* 0x00000067606a7225 */ /* 0x000fe200078e006a */
[----:B------:R-:W-:Y:S02]  /*6b880*/  IADD3 R110, P1, PT, R10, R111, RZ ;  /* 0x0000006f0a6e7210 */ /* 0x000fe40007f3e0ff */
[----:B------:R-:W-:Y:S01]  /*6b890*/  IADD3 R93, P2, PT, R93, R68, RZ ;  /* 0x000000445d5d7210 */ /* 0x000fe20007f5e0ff */
        /* <DEDUP_REMOVED lines=19> */
[----:B------:R-:W-:Y:S01]  /*6b9d0*/  IADD3 R110, P4, PT, R110, R5, RZ ;  /* 0x000000056e6e7210 */ /* 0x000fe20007f9e0ff */
[----:B------:R-:W-:Y:S01]  /*6b9e0*/  IMAD.X R71, RZ, RZ, RZ, P5 ;  /* 0x000000ffff477224 */ /* 0x000fe200028e06ff */
[----:B------:R-:W-:Y:S01]  /*6b9f0*/  MOV R68, R66 ;  /* 0x0000004200447202 */ /* 0x000fe20000000f00 */
[----:B------:R-:W-:Y:S01]  /*6ba00*/  IMAD R73, R66, R85, RZ ;  /* 0x0000005542497224 */ /* 0x000fe200078e02ff */
[----:B------:R-:W-:Y:S01]  /*6ba10*/  IADD3.X R5, PT, PT, RZ, RZ, RZ, P0, !PT ;  /* 0x000000ffff057210 */ /* 0x000fe200007fe4ff */
[----:B------:R-:W-:Y:S01]  /*6ba20*/  IMAD.MOV.U32 R69, RZ, RZ, RZ ;  /* 0x000000ffff457224 */ /* 0x000fe200078e00ff */
[----:B------:R-:W-:Y:S01]  /*6ba30*/  IADD3.X R11, PT, PT, RZ, RZ, RZ, P3, !PT ;  /* 0x000000ffff0b7210 */ /* 0x000fe20001ffe4ff */
[----:B------:R-:W-:-:S04]  /*6ba40*/  IMAD.WIDE.U32 R70, R92, R57, R70 ;  /* 0x000000395c467225 */ /* 0x000fc800078e0046 */
        /* <DEDUP_REMOVED lines=8> */
[----:B------:R-:W-:-:S03]  /*6bad0*/  IMAD.WIDE.U32 R10, R100, R75, R10 ;  /* 0x0000004b640a7225 */ /* 0x000fc600078e000a */
[----:B------:R-:W-:Y:S01]  /*6bae0*/  IADD3 R69, P2, PT, R69, R110, RZ ;  /* 0x0000006e45457210 */ /* 0x000fe20007f5e0ff */
[----:B------:R-:W-:Y:S01]  /*6baf0*/  IMAD.X R7, RZ, RZ, RZ, P4 ;  /* 0x000000ffff077224 */ /* 0x000fe200020e06ff */
[----:B------:R-:W-:Y:S01]  /*6bb00*/  IADD3 R4, P4, PT, R4, R67, RZ ;  /* 0x0000004304047210 */ /* 0x000fe20007f9e0ff */
[----:B------:R-:W-:Y:S02]  /*6bb10*/  IMAD.X R71, RZ, RZ, RZ, P5 ;  /* 0x000000ffff477224 */ /* 0x000fe400028e06ff */
        /* <DEDUP_REMOVED lines=36> */
[----:B------:R-:W-:Y:S01]  /*6bd60*/  IMAD.MOV.U32 R67, RZ, RZ, RZ ;  /* 0x000000ffff437224 */ /* 0x000fe200078e00ff */
[----:B------:R-:W-:Y:S01]  /*6bd70*/  IADD3.X R69, PT, PT, RZ, RZ, RZ, P2, !PT ;  /* 0x000000ffff457210 */ /* 0x000fe200017fe4ff */
[----:B------:R-:W-:Y:S01]  /*6bd80*/  IMAD.WIDE.U32 R70, R9, R54, R70 ;  /* 0x0000003609467225 */ /* 0x000fe200078e0046 */
[----:B------:R-:W-:Y:S02]  /*6bd90*/  IADD3.X R7, PT, PT, RZ, RZ, RZ, P6, !PT ;  /* 0x000000ffff077210 */ /* 0x000fe400037fe4ff */
[----:B------:R-:W-:Y:S01]  /*6bda0*/  IADD3 R5, P2, PT, R5, R74, RZ ;  /* 0x0000004a05057210 */ /* 0x000fe20007f5e0ff */
[----:B------:R-:W-:Y:S01]  /*6bdb0*/  IMAD.WIDE.U32 R68, R8, R56, R68 ;  /* 0x0000003808447225 */ /* 0x000fe200078e0044 */
[----:B------:R-:W-:-:S03]  /*6bdc0*/  IADD3.X R107, PT, PT, RZ, RZ, RZ, P0, !PT ;  /* 0x000000ffff6b7210 */ /* 0x000fc600007fe4ff */
[----:B------:R-:W-:Y:S01]  /*6bdd0*/  IMAD R74, R66, R85, RZ ;  /* 0x00000055424a7224 */ /* 0x000fe200078e02ff */
[----:B------:R-:W-:Y:S01]  /*6bde0*/  IADD3 R68, P4, PT, R68, R71, RZ ;  /* 0x0000004744447210 */ /* 0x000fe20007f9e0ff */
[----:B------:R-:W-:Y:S01]  /*6bdf0*/  IMAD.WIDE.U32 R6, R73, R52, R6 ;  /* 0x0000003449067225 */ /* 0x000fe200078e0006 */
[----:B------:R-:W-:Y:S02]  /*6be00*/  IADD3 R4, P6, PT, R69, R5, RZ ;  /* 0x0000000545047210 */ /* 0x000fe40007fde0ff */
[----:B------:R-:W-:Y:S01]  /*6be10*/  IADD3.X R69, PT, PT, RZ, RZ, RZ, P4, !PT ;  /* 0x000000ffff457210 */ /* 0x000fe200027fe4ff */
        /* <DEDUP_REMOVED lines=51> */
[----:B------:R-:W-:-:S02]  /*6c150*/  MOV R95, R4 ;  /* 0x00000004005f7202 */ /* 0x000fc40000000f00 */
[----:B------:R-:W-:Y:S01]  /*6c160*/  IADD3 R68, P1, PT, R68, R7, RZ ;  /* 0x0000000744447210 */ /* 0x000fe20007f3e0ff */
[----:B------:R-:W-:Y:S01]  /*6c170*/  IMAD.WIDE.U32 R10, R74, R54, R10 ;  /* 0x000000364a0a7225 */ /* 0x000fe200078e000a */
[----:B------:R-:W-:Y:S02]  /*6c180*/  IADD3 R66, P6, PT, R9, R67, RZ ;  /* 0x0000004309427210 */ /* 0x000fe40007fde0ff */
[----:B------:R-:W-:Y:S01]  /*6c190*/  IADD3.X R7, PT, PT, RZ, RZ, RZ, P5, !PT ;  /* 0x000000ffff077210 */ /* 0x000fe20002ffe4ff */
[----:B------:R-:W-:Y:S01]  /*6c1a0*/  IMAD.X R5, RZ, RZ, RZ, P0 ;  /* 0x000000ffff057224 */ /* 0x000fe200000e06ff */
[----:B------:R-:W-:Y:S01]  /*6c1b0*/  IADD3 R92, P0, PT, R8, R11, RZ ;  /* 0x0000000b085c7210 */ /* 0x000fe20007f1e0ff */
[----:B------:R-:W-:Y:S01]  /*6c1c0*/  IMAD.X R106, RZ, RZ, RZ, P4 ;  /* 0x000000ffff6a7224 */ /* 0x000fe200020e06ff */
[----:B------:R-:W-:-:S03]  /*6c1d0*/  IADD3.X R67, PT, PT, RZ, RZ, RZ, P6, !PT ;  /* 0x000000ffff437210 */ /* 0x000fc600037fe4ff */
[----:B------:R-:W-:Y:S01]  /*6c1e0*/  IMAD.X R93, RZ, RZ, RZ, P0 ;  /* 0x000000ffff5d7224 */ /* 0x000fe200000e06ff */
[----:B------:R-:W-:Y:S01]  /*6c1f0*/  IADD3 R5, P0, PT, R5, R68, RZ ;  /* 0x0000004405057210 */ /* 0x000fe20007f1e0ff */
[----:B------:R-:W-:Y:S01]  /*6c200*/  IMAD.WIDE.U32 R66, R73, R57, R66 ;  /* 0x0000003949427225 */ /* 0x000fe200078e0042 */
[----:B------:R-:W-:Y:S02]  /*6c210*/  IADD3.X R68, PT, PT, RZ, RZ, RZ, P2, !PT ;  /* 0x000000ffff447210 */ /* 0x000fe400017fe4ff */
[----:B------:R-:W-:Y:S01]  /*6c220*/  IADD3 R106, PT, PT, R106, R107, R7 ;  /* 0x0000006b6a6a7210 */ /* 0x000fe20007ffe007 */
[----:B------:R-:W-:Y:S01]  /*6c230*/  IMAD.WIDE.U32 R92, R74, R55, R92 ;  /* 0x000000374a5c7225 */ /* 0x000fe200078e005c */
[----:B------:R-:W-:-:S03]  /*6c240*/  IADD3 R68, P2, PT, R68, R5, RZ ;  /* 0x0000000544447210 */ /* 0x000fc60007f5e0ff */
[----:B------:R-:W-:Y:S01]  /*6c250*/  IMAD.X R5, RZ, RZ, RZ, P3 ;  /* 0x000000ffff057224 */ /* 0x000fe200018e06ff */
[----:B------:R-:W-:Y:S01]  /*6c260*/  IADD3 R8, P6, PT, R66, R93, RZ ;  /* 0x0000005d42087210 */ /* 0x000fe20007fde0ff */
[----:B------:R-:W-:Y:S02]  /*6c270*/  IMAD.X R7, RZ, RZ, RZ, P1 ;  /* 0x000000ffff077224 */ /* 0x000fe400008e06ff */
[----:B------:R-:W-:Y:S01]  /*6c280*/  IMAD.MOV.U32 R93, RZ, RZ, R10 ;  /* 0x000000ffff5d7224 */ /* 0x000fe200078e000a */
[----:B------:R-:W-:Y:S02]  /*6c290*/  IADD3.X R9, PT, PT, RZ, RZ, RZ, P6, !PT ;  /* 0x000000ffff097210 */ /* 0x000fe400037fe4ff */
[----:B------:R-:W-:Y:S01]  /*6c2a0*/  IADD3 R5, P3, PT, R5, R68, RZ ;  /* 0x0000004405057210 */ /* 0x000fe20007f7e0ff */
[----:B------:R-:W-:-:S03]  /*6c2b0*/  IMAD.WIDE.U32 R8, R74, R56, R8 ;  /* 0x000000384a087225 */ /* 0x000fc600078e0008 */
[----:B------:R-:W-:Y:S02]  /*6c2c0*/  IADD3 R67, P4, PT, R67, R5, RZ ;  /* 0x0000000543437210 */ /* 0x000fe40007f9e0ff */
[----:B------:R-:W-:Y:S02]  /*6c2d0*/  IADD3.X R5, PT, PT, RZ, RZ, RZ, P0, !PT ;  /* 0x000000ffff057210 */ /* 0x000fe400007fe4ff */
[----:B------:R-:W-:Y:S02]  /*6c2e0*/  IADD3 R66, P0, PT, R9, R67, RZ ;  /* 0x0000004309427210 */ /* 0x000fe40007f1e0ff */
[----:B------:R-:W-:Y:S01]  /*6c2f0*/  IADD3 R106, PT, PT, R5, R106, R7 ;  /* 0x0000006a056a7210 */ /* 0x000fe20007ffe007 */
[----:B------:R-:W-:Y:S01]  /*6c300*/  IMAD.X R5, RZ, RZ, RZ, P2 ;  /* 0x000000ffff057224 */ /* 0x000fe200010e06ff */
[----:B------:R-:W-:Y:S01]  /*6c310*/  IADD3.X R73, PT, PT, RZ, RZ, RZ, P3, !PT ;  /* 0x000000ffff497210 */ /* 0x000fe20001ffe4ff */
[----:B------:R-:W-:-:S03]  /*6c320*/  IMAD.X R67, RZ, RZ, RZ, P0 ;  /* 0x000000ffff437224 */ /* 0x000fc600000e06ff */
[----:B------:R-:W-:Y:S01]  /*6c330*/  IADD3 R73, PT, PT, R73, R106, R5 ;  /* 0x0000006a49497210 */ /* 0x000fe20007ffe005 */
[----:B------:R-:W-:Y:S01]  /*6c340*/  IMAD.WIDE.U32 R74, R74, R57, R66 ;  /* 0x000000394a4a7225 */ /* 0x000fe200078e0042 */
[----:B------:R-:W-:-:S04]  /*6c350*/  IADD3.X R5, PT, PT, RZ, RZ, RZ, P4, !PT ;  /* 0x000000ffff057210 */ /* 0x000fc800027fe4ff */
        /* <DEDUP_REMOVED lines=29> */
.L_x_287:
        /* <DEDUP_REMOVED lines=8> */
.L_x_288:
[----:B------:R-:W-:Y:S05]  /*6c5b0*/  BSYNC.RECONVERGENT B6 ;  /* 0x0000000000067941 */ /* 0x000fea0003800200 */
.L_x_286:
[----:B------:R-:W-:Y:S02]  /*6c5c0*/  HFMA2 R7, -RZ, RZ, 0, 0 ;  /* 0x00000000ff077431 */ /* 0x000fe400000001ff */
[----:B------:R-:W-:Y:S01]  /*6c5d0*/  IMAD.WIDE.U32 R4, R20, R12, RZ ;  /* 0x0000000c14047225 */ /* 0x000fe200078e00ff */
[----:B------:R-:W-:-:S03]  /*6c5e0*/  MOV R11, RZ ;  /* 0x000000ff000b7202 */ /* 0x000fc60000000f00 */
[----:B------:R-:W-:Y:S01]  /*6c5f0*/  HFMA2 R71, -RZ, RZ, 0, 0 ;  /* 0x00000000ff477431 */ /* 0x000fe200000001ff */
[----:B------:R-:W-:Y:S01]  /*6c600*/  BSSY.RECONVERGENT B6, `(.L_x_289) ;  /* 0x00001e3000067945 */ /* 0x000fe20003800200 */
[----:B------:R-:W-:Y:S01]  /*6c610*/  IMAD.MOV.U32 R6, RZ, RZ, R5 ;  /* 0x000000ffff067224 */ /* 0x000fe200078e0005 */
[----:B------:R-:W-:Y:S01]  /*6c620*/  IADD3 R87, PT, PT, R94, -R87, RZ ;  /* 0x800000575e577210 */ /* 0x000fe20007ffe0ff */
[----:B------:R-:W-:Y:S01]  /*6c630*/  IMAD.MOV.U32 R67, RZ, RZ, RZ ;  /* 0x000000ffff437224 */ /* 0x000fe200078e00ff */
[----:B------:R-:W-:Y:S01]  /*6c640*/  IADD3 R88, PT, PT, R93, -R88, RZ ;  /* 0x800000585d587210 */ /* 0x000fe20007ffe0ff */
[----:B------:R-:W-:Y:S01]  /*6c650*/  IMAD R97, R4, R85, RZ ;  /* 0x0000005504617224 */ /* 0x000fe200078e02ff */
[----:B------:R-:W-:Y:S01]  /*6c660*/  IADD3 R90, PT, PT, R75, -R90, RZ ;  /* 0x8000005a4b5a7210 */ /* 0x000fe20007ffe0ff */
[----:B------:R-:W-:-:S04]  /*6c670*/  IMAD.WIDE.U32 R6, R21, R12, R6 ;  /* 0x0000000c15067225 */ /* 0x000fc800078e0006 */
[----:B------:R-:W-:Y:S02]  /*6c680*/  IMAD.MOV.U32 R10, RZ, RZ, R7 ;  /* 0x000000ffff0a7224 */ /* 0x000fe400078e0007 */
[----:B------:R-:W-:Y:S02]  /*6c690*/  IMAD.MOV.U32 R7, RZ, RZ, RZ ;  /* 0x000000ffff077224 */ /* 0x000fe400078e00ff */
[----:B------:R-:W-:-:S04]  /*6c6a0*/  IMAD.WIDE.U32 R10, R22, R12, R10 ;  /* 0x0000000c160a7225 */ /* 0x000fc800078e000a */
[----:B------:R-:W-:Y:S01]  /*6c6b0*/  IMAD.WIDE.U32 R6, R20, R13, R6 ;  /* 0x0000000d14067225 */ /* 0x000fe200078e0006 */
[----:B------:R-:W-:-:S03]  /*6c6c0*/  MOV R66, R11 ;  /* 0x0000000b00427202 */ /* 0x000fc60000000f00 */
[----:B------:R-:W-:Y:S01]  /*6c6d0*/  IMAD.MOV.U32 R5, RZ, RZ, RZ ;  /* 0x000000ffff057224 */ /* 0x000fe200078e00ff */
[----:B------:R-:W-:Y:S01]  /*6c6e0*/  IADD3 R8, P0, PT, R10, R7, RZ ;  /* 0x000000070a087210 */ /* 0x000fe20007f1e0ff */
[----:B------:R-:W-:-:S03]  /*6c6f0*/  IMAD.WIDE.U32 R66, R23, R12, R66 ;  /* 0x0000000c17427225 */ /* 0x000fc600078e0042 */
[----:B------:R-:W-:Y:S01]  /*6c700*/  IADD3.X R9, PT, PT, RZ, RZ, RZ, P0, !PT ;  /* 0x000000ffff097210 */ /* 0x000fe200007fe4ff */
[----:B------:R-:W-:-:S04]  /*6c710*/  IMAD.HI.U32 R5, R97, R50, R4 ;  /* 0x0000003261057227 */ /* 0x000fc800078e0004 */
[----:B------:R-:W-:Y:S01]  /*6c720*/  IMAD.WIDE.U32 R8, R21, R13, R8 ;  /* 0x0000000d15087225 */ /* 0x000fe200078e0008 */
[----:B------:R-:W-:-:S03]  /*6c730*/  IADD3 R6, P1, PT, R6, R5, RZ ;  /* 0x0000000506067210 */ /* 0x000fc60007f3e0ff */
[----:B------:R-:W-:Y:S01]  /*6c740*/  IMAD.IADD R89, R92, 0x1, -R89 ;  /* 0x000000015c597824 */ /* 0x000fe200078e0a59 */
[----:B------:R-:W-:Y:S01]  /*6c750*/  IADD3 R4, P0, PT, R66, R9, RZ ;  /* 0x0000000942047210 */ /* 0x000fe20007f1e0ff */
[----:B------:R-:W-:Y:S01]  /*6c760*/  HFMA2 R9, -RZ, RZ, 0, 0 ;  /* 0x00000000ff097431 */ /* 0x000fe200000001ff */
        /* <DEDUP_REMOVED lines=12> */
[----:B------:R-:W-:Y:S01]  /*6c830*/  HFMA2 R7, -RZ, RZ, 0, 0 ;  /* 0x00000000ff077431 */ /* 0x000fe200000001ff */
[----:B------:R-:W-:Y:S01]  /*6c840*/  IADD3 R4, P0, PT, R4, R9, RZ ;  /* 0x0000000904047210 */ /* 0x000fe20007f1e0ff */
[----:B------:R-:W-:Y:S01]  /*6c850*/  IMAD.MOV.U32 R67, RZ, RZ, RZ ;  /* 0x000000ffff437224 */ /* 0x000fe200078e00ff */
[----:B------:R-:W-:Y:S01]  /*6c860*/  IADD3.X R9, PT, PT, RZ, RZ, RZ, P1, !PT ;  /* 0x000000ffff097210 */ /* 0x000fe20000ffe4ff */
[----:B------:R-:W-:Y:S02]  /*6c870*/  IMAD R98, R6, R85, RZ ;  /* 0x0000005506627224 */ /* 0x000fe400078e02ff */
[----:B------:R-:W-:Y:S02]  /*6c880*/  IMAD.X R5, RZ, RZ, RZ, P0 ;  /* 0x000000ffff057224 */ /* 0x000fe400000e06ff */
[----:B------:R-:W-:-:S04]  /*6c890*/  IMAD.WIDE.U32 R66, R25, R12, R66 ;  /* 0x0000000c19427225 */ /* 0x000fc800078e0042 */
[----:B------:R-:W-:-:S04]  /*6c8a0*/  IMAD.WIDE.U32 R10, R23, R13, R10 ;  /* 0x0000000d170a7225 */ /* 0x000fc800078e000a */
[----:B------:R-:W-:-:S04]  /*6c8b0*/  IMAD.WIDE.U32 R4, R21, R14, R4 ;  /* 0x0000000e15047225 */ /* 0x000fc800078e0004 */
[----:B------:R-:W-:Y:S01]  /*6c8c0*/  IMAD.HI.U32 R69, R98, R50, R6 ;  /* 0x0000003262457227 */ /* 0x000fe200078e0006 */
[----:B------:R-:W-:Y:S02]  /*6c8d0*/  IADD3 R6, P0, PT, R66, R11, RZ ;  /* 0x0000000b42067210 */ /* 0x000fe40007f1e0ff */
[----:B------:R-:W-:Y:S01]  /*6c8e0*/  IADD3 R10, P1, PT, R10, R5, RZ ;  /* 0x000000050a0a7210 */ /* 0x000fe20007f3e0ff */
[----:B------:R-:W-:Y:S01]  /*6c8f0*/  IMAD.MOV.U32 R66, RZ, RZ, R67 ;  /* 0x000000ffff427224 */ /* 0x000fe200078e0043 */
[----:B------:R-:W-:Y:S01]  /*6c900*/  MOV R67, RZ ;  /* 0x000000ff00437202 */ /* 0x000fe20000000f00 */
[----:B------:R-:W-:Y:S01]  /*6c910*/  IMAD.WIDE.U32 R8, R97, R52, R8 ;  /* 0x0000003461087225 */ /* 0x000fe200078e0008 */
[----:B------:R-:W-:-:S03]  /*6c920*/  MOV R5, RZ ;  /* 0x000000ff00057202 */ /* 0x000fc60000000f00 */
        /* <DEDUP_REMOVED lines=10> */
[----:B------:R-:W-:Y:S01]  /*6c9d0*/  IMAD.WIDE.U32 R10, R22, R14, R10 ;  /* 0x0000000e160a7225 */ /* 0x000fe200078e000a */
[----:B------:R-:W-:-:S03]  /*6c9e0*/  IADD3.X R67, PT, PT, RZ, RZ, RZ, P0, !PT ;  /* 0x000000ffff437210 */ /* 0x000fc600007fe4ff */
        /* <DEDUP_REMOVED lines=43> */
[----:B------:R-:W-:Y:S01]  /*6cca0*/  IMAD.WIDE.U32 R66, R23, R15, R66 ;  /* 0x0000000f17427225 */ /* 0x000fe200078e0042 */
[----:B------:R-:W-:-:S03]  /*6ccb0*/  MOV R10, R12 ;  /* 0x0000000c000a7202 */ /* 0x000fc60000000f00 */
[----:B------:R-:W-:-:S04]  /*6ccc0*/  IMAD.WIDE.U32 R6, R21, R16, R6 ;  /* 0x0000001015067225 */ /* 0x000fc800078e0006 */
[----:B------:R-:W-:Y:S01]  /*6ccd0*/  IMAD R100, R12, R85, RZ ;  /* 0x000000550c647224 */ /* 0x000fe200078e02ff */
[----:B------:R-:W-:Y:S01]  /*6cce0*/  IADD3 R66, P2, PT, R66, R7, RZ ;  /* 0x0000000742427210 */ /* 0x000fe20007f5e0ff */
[----:B------:R-:W-:-:S04]  /*6ccf0*/  IMAD.WIDE.U32 R68, R25, R14, R68 ;  /* 0x0000000e19447225 */ /* 0x000fc800078e0044 */
[----:B------:R-:W-:Y:S02]  /*6cd00*/  HFMA2 R7, -RZ, RZ, 0, 0 ;  /* 0x00000000ff077431 */ /* 0x000fe400000001ff */
[----:B------:R-:W-:Y:S01]  /*6cd10*/  IMAD.MOV.U32 R11, RZ, RZ, RZ ;  /* 0x000000ffff0b7224 */ /* 0x000fe200078e00ff */
[----:B------:R-:W-:Y:S01]  /*6cd20*/  IADD3 R68, P1, PT, R68, R67, RZ ;  /* 0x0000004344447210 */ /* 0x000fe20007f3e0ff */
[----:B------:R-:W-:Y:S01]  /*6cd30*/  IMAD.WIDE.U32 R8, R97, R54, R8 ;  /* 0x0000003661087225 */ /* 0x000fe200078e0008 */
[----:B------:R-:W-:-:S03]  /*6cd40*/  IADD3.X R67, PT, PT, RZ, RZ, RZ, P2, !PT ;  /* 0x000000ffff437210 */ /* 0x000fc600017fe4ff */
[----:B------:R-:W-:Y:S01]  /*6cd50*/  IMAD.HI.U32 R101, R100, R50, R10 ;  /* 0x0000003264657227 */ /* 0x000fe200078e000a */
        /* <DEDUP_REMOVED lines=29> */
[----:B------:R-:W-:Y:S01]  /*6cf30*/  IMAD.WIDE.U32 R10, R25, R15, R10 ;  /* 0x0000000f190a7225 */ /* 0x000fe200078e000a */
[----:B------:R-:W-:-:S03]  /*6cf40*/  IADD3 R66, P3, PT, R12, R101, RZ ;  /* 0x000000650c427210 */ /* 0x000fc60007f7e0ff */
        /* <DEDUP_REMOVED lines=18> */
[----:B------:R-:W-:Y:S02]  /*6d070*/  IADD3 R102, P2, PT, R102, R11, RZ ;  /* 0x0000000b66667210 */ /* 0x000fe40007f5e0ff */
[----:B------:R-:W-:Y:S01]  /*6d080*/  IADD3.X R71, PT, PT, RZ, RZ, RZ, P1, !PT ;  /* 0x000000ffff477210 */ /* 0x000fe20000ffe4ff */
[----:B------:R-:W-:Y:S01]  /*6d090*/  IMAD.X R13, RZ, RZ, RZ, P3 ;  /* 0x000000ffff0d7224 */ /* 0x000fe200018e06ff */
[----:B------:R-:W-:Y:S01]  /*6d0a0*/  IADD3 R10, P3, PT, R10, R69, RZ ;  /* 0x000000450a0a7210 */ /* 0x000fe20007f7e0ff */
[----:B------:R-:W-:Y:S01]  /*6d0b0*/  IMAD R14, R66, R85, RZ ;  /* 0x00000055420e7224 */ /* 0x000fe200078e02ff */
[----:B------:R-:W-:Y:S01]  /*6d0c0*/  IADD3 R6, P4, PT, R68, R7, RZ ;  /* 0x0000000744067210 */ /* 0x000fe20007f9e0ff */
[----:B------:R-:W-:Y:S01]  /*6d0d0*/  IMAD.MOV.U32 R9, RZ, RZ, RZ ;  /* 0x000000ffff097224 */ /* 0x000fe200078e00ff */
[----:B------:R-:W-:Y:S01]  /*6d0e0*/  IADD3.X R103, PT, PT, RZ, RZ, RZ, P2, !PT ;  /* 0x000000ffff677210 */ /* 0x000fe200017fe4ff */
[----:B------:R-:W-:Y:S01]  /*6d0f0*/  IMAD.WIDE.U32 R12, R97, R56, R12 ;  /* 0x00000038610c7225 */ /* 0x000fe200078e000c */
[----:B------:R-:W-:-:S03]  /*6d100*/  IADD3.X R11, PT, PT, RZ, RZ, RZ, P3, !PT ;  /* 0x000000ffff0b7210 */ /* 0x000fc60001ffe4ff */
[----:B------:R-:W-:Y:S02]  /*6d110*/  HFMA2 R69, -RZ, RZ, 0, 0 ;  /* 0x00000000ff457431 */ /* 0x000fe400000001ff */
[----:B------:R-:W-:Y:S01]  /*6d120*/  IMAD.HI.U32 R66, R14, R50, R8 ;  /* 0x000000320e427227 */ /* 0x000fe200078e0008 */
[----:B------:R-:W-:-:S03]  /*6d130*/  IADD3 R8, P1, PT, R12, R5, RZ ;  /* 0x000000050c087210 */ /* 0x000fc60007f3e0ff */
[----:B------:R-:W-:Y:S02]  /*6d140*/  IMAD.X R5, RZ, RZ, RZ, P0 ;  /* 0x000000ffff057224 */ /* 0x000fe400000e06ff */
[----:B------:R-:W-:Y:S02]  /*6d150*/  IMAD.X R7, RZ, RZ, RZ, P4 ;  /* 0x000000ffff077224 */ /* 0x000fe400020e06ff */
[----:B------:R-:W-:-:S04]  /*6d160*/  IMAD.WIDE.U32 R102, R25, R16, R102 ;  /* 0x0000001019667225 */ /* 0x000fc800078e0066 */
        /* <DEDUP_REMOVED lines=16> */
[----:B------:R-:W-:-:S04]  /*6d270*/  IMAD.WIDE.U32 R68, R20, R19, R68 ;  /* 0x0000001314447225 */ /* 0x000fc800078e0044 */
[----:B------:R-:W-:Y:S01]  /*6d280*/  IMAD.WIDE.U32 R6, R26, R16, R6 ;  /* 0x000000101a067225 */ /* 0x000fe200078e0006 */
[----:B------:R-:W-:Y:S02]  /*6d290*/  IADD3 R12, P2, PT, R68, R13, RZ ;  /* 0x0000000d440c7210 */ /* 0x000fe40007f5e0ff */
[----:B------:R-:W-:Y:S01]  /*6d2a0*/  IADD3 R68, PT, PT, R96, -R72, RZ ;  /* 0x8000004860447210 */ /* 0x000fe20007ffe0ff */
[----:B------:R-:W-:Y:S01]  /*6d2b0*/  IMAD.WIDE.U32 R4, R100, R52, R4 ;  /* 0x0000003464047225 */ /* 0x000fe200078e0004 */
        /* <DEDUP_REMOVED lines=14> */
[----:B------:R-:W-:Y:S01]  /*6d3a0*/  IMAD.WIDE.U32 R70, R99, R54, R70 ;  /* 0x0000003663467225 */ /* 0x000fe200078e0046 */
[----:B------:R-:W-:-:S02]  /*6d3b0*/  IADD3 R12, P4, PT, R12, R9, RZ ;  /* 0x000000090c0c7210 */ /* 0x000fc40007f9e0ff */
[----:B------:R-:W-:Y:S01]  /*6d3c0*/  IADD3 R69, PT, PT, R73, -R3, RZ ;  /* 0x8000000349457210 */ /* 0x000fe20007ffe0ff */
[----:B------:R-:W-:Y:S01]  /*6d3d0*/  IMAD.WIDE.U32 R20, R21, R19, R10 ;  /* 0x0000001315147225 */ /* 0x000fe200078e000a */
[----:B------:R-:W-:-:S03]  /*6d3e0*/  MOV R11, RZ ;  /* 0x000000ff000b7202 */ /* 0x000fc60000000f00 */
[----:B------:R-:W-:Y:S02]  /*6d3f0*/  IMAD.X R7, RZ, RZ, RZ, P0 ;  /* 0x000000ffff077224 */ /* 0x000fe400000e06ff */
[----:B------:R-:W-:Y:S01]  /*6d400*/  IMAD.X R9, RZ, RZ, RZ, P1 ;  /* 0x000000ffff097224 */ /* 0x000fe200008e06ff */
[----:B------:R-:W-:Y:S01]  /*6d410*/  IADD3 R4, P1, PT, R70, R5, RZ ;  /* 0x0000000546047210 */ /* 0x000fe20007f3e0ff */
[----:B------:R-:W-:Y:S02]  /*6d420*/  IMAD R15, R66, R85, RZ ;  /* 0x00000055420f7224 */ /* 0x000fe400078e02ff */
[----:B------:R-:W-:Y:S01]  /*6d430*/  IMAD.MOV.U32 R10, RZ, RZ, R66 ;  /* 0x000000ffff0a7224 */ /* 0x000fe200078e0042 */
        /* <DEDUP_REMOVED lines=64> */
[----:B------:R-:W-:-:S02]  /*6d840*/  MOV R12, R10 ;  /* 0x0000000a000c7202 */ /* 0x000fc40000000f00 */
[----:B------:R-:W-:Y:S01]  /*6d850*/  IADD3.X R67, PT, PT, RZ, RZ, RZ, P0, !PT ;  /* 0x000000ffff437210 */ /* 0x000fe200007fe4ff */
[----:B------:R-:W-:Y:S01]  /*6d860*/  IMAD.X R71, RZ, RZ, RZ, P5 ;  /* 0x000000ffff477224 */ /* 0x000fe200028e06ff */
[----:B------:R-:W-:Y:S01]  /*6d870*/  IADD3 R6, P3, PT, R6, R103, RZ ;  /* 0x0000006706067210 */ /* 0x000fe20007f7e0ff */
[----:B------:R-:W-:Y:S01]  /*6d880*/  IMAD R16, R10, R85, RZ ;  /* 0x000000550a107224 */ /* 0x000fe200078e02ff */
[----:B------:R-:W-:Y:S01]  /*6d890*/  IADD3 R103, P4, PT, R102, R7, RZ ;  /* 0x0000000766677210 */ /* 0x000fe20007f9e0ff */
[----:B------:R-:W-:Y:S01]  /*6d8a0*/  IMAD.MOV.U32 R13, RZ, RZ, RZ ;  /* 0x000000ffff0d7224 */ /* 0x000fe200078e00ff */
[----:B------:R-:W-:Y:S01]  /*6d8b0*/  IADD3.X R7, PT, PT, RZ, RZ, RZ, P3, !PT ;  /* 0x000000ffff077210 */ /* 0x000fe20001ffe4ff */
[----:B------:R-:W-:-:S04]  /*6d8c0*/  IMAD.WIDE.U32 R70, R99, R57, R70 ;  /* 0x0000003963467225 */ /* 0x000fc800078e0046 */
[----:B------:R-:W-:Y:S01]  /*6d8d0*/  IMAD.HI.U32 R17, R16, R50, R12 ;  /* 0x0000003210117227 */ /* 0x000fe200078e000c */
[----:B------:R-:W-:-:S03]  /*6d8e0*/  IADD3 R21, P0, PT, R71, R21, RZ ;  /* 0x0000001547157210 */ /* 0x000fc60007f1e0ff */
[----:B------:R-:W-:Y:S01]  /*6d8f0*/  IMAD.X R12, RZ, RZ, RZ, P2 ;  /* 0x000000ffff0c7224 */ /* 0x000fe200010e06ff */
[----:B------:R-:W-:Y:S01]  /*6d900*/  IADD3.X R23, PT, PT, RZ, RZ, RZ, P0, !PT ;  /* 0x000000ffff177210 */ /* 0x000fe200007fe4ff */
[----:B------:R-:W-:-:S03]  /*6d910*/  IMAD.WIDE.U32 R4, R100, R55, R4 ;  /* 0x0000003764047225 */ /* 0x000fc600078e0004 */
        /* <DEDUP_REMOVED lines=18> */
[----:B------:R-:W-:Y:S01]  /*6da40*/  IMAD.WIDE.U32 R4, R14, R54, R4 ;  /* 0x000000360e047225 */ /* 0x000fe200078e0004 */
[----:B------:R-:W-:Y:S02]  /*6da50*/  IADD3.X R7, PT, PT, RZ, RZ, RZ, P1, !PT ;  /* 0x000000ffff077210 */ /* 0x000fe40000ffe4ff */
[----:B------:R-:W-:Y:S01]  /*6da60*/  IADD3.X R18, PT, PT, RZ, RZ, RZ, P4, !PT ;  /* 0x000000ffff127210 */ /* 0x000fe200027fe4ff */
[----:B------:R-:W-:Y:S01]  /*6da70*/  IMAD.WIDE.U32 R12, R15, R52, R10 ;  /* 0x000000340f0c7225 */ /* 0x000fe200078e000a */
[----:B------:R-:W-:Y:S02]  /*6da80*/  IADD3 R70, P5, PT, R70, R5, RZ ;  /* 0x0000000546467210 */ /* 0x000fe40007fbe0ff */
        /* <DEDUP_REMOVED lines=24> */
[----:B------:R-:W-:-:S02]  /*6dc10*/  IADD3 R7, P2, PT, R11, R23, RZ ;  /* 0x000000170b077210 */ /* 0x000fc40007f5e0ff */
[----:B------:R-:W-:Y:S01]  /*6dc20*/  IADD3.X R5, PT, PT, RZ, RZ, RZ, P6, !PT ;  /* 0x000000ffff057210 */ /* 0x000fe200037fe4ff */
[----:B------:R-:W-:Y:S01]  /*6dc30*/  IMAD.WIDE.U32 R20, R14, R56, R20 ;  /* 0x000000380e147225 */ /* 0x000fe200078e0014 */
[----:B------:R-:W-:-:S03]  /*6dc40*/  IADD3.X R23, PT, PT, RZ, RZ, RZ, P1, !PT ;  /* 0x000000ffff177210 */ /* 0x000fc60000ffe4ff */
[----:B------:R-:W-:Y:S01]  /*6dc50*/  IMAD.MOV.U32 R13, RZ, RZ, RZ ;  /* 0x000000ffff0d7224 */ /* 0x000fe200078e00ff */
[----:B------:R-:W-:Y:S01]  /*6dc60*/  IADD3 R6, P6, PT, R21, R7, RZ ;  /* 0x0000000715067210 */ /* 0x000fe20007fde0ff */
        /* <DEDUP_REMOVED lines=37> */
[----:B------:R-:W-:Y:S01]  /*6dec0*/  IADD3.X R21, PT, PT, RZ, RZ, RZ, P5, !PT ;  /* 0x000000ffff157210 */ /* 0x000fe20002ffe4ff */
[----:B------:R-:W-:Y:S01]  /*6ded0*/  IMAD.X R5, RZ, RZ, RZ, P2 ;  /* 0x000000ffff057224 */ /* 0x000fe200010e06ff */
[----:B------:R-:W-:Y:S01]  /*6dee0*/  MOV R92, R4 ;  /* 0x00000004005c7202 */ /* 0x000fe20000000f00 */
[----:B------:R-:W-:-:S03]  /*6def0*/  IMAD.WIDE.U32 R8, R16, R55, R10 ;  /* 0x0000003710087225 */ /* 0x000fc600078e000a */
[----:B------:R-:W-:Y:S01]  /*6df00*/  IADD3 R5, P2, PT, R5, R14, RZ ;  /* 0x0000000e05057210 */ /* 0x000fe20007f5e0ff */
[----:B------:R-:W-:Y:S01]  /*6df10*/  IMAD.WIDE.U32 R12, R15, R57, R12 ;  /* 0x000000390f0c7225 */ /* 0x000fe200078e000c */
[----:B------:R-:W-:-:S03]  /*6df20*/  IADD3.X R15, PT, PT, RZ, RZ, RZ, P3, !PT ;  /* 0x000000ffff0f7210 */ /* 0x000fc60001ffe4ff */
[----:B------:R-:W-:Y:S01]  /*6df30*/  IMAD.WIDE.U32 R10, R85, R53, R20 ;  /* 0x00000035550a7225 */ /* 0x000fe200078e0014 */
[----:B------:R-:W-:Y:S02]  /*6df40*/  IADD3 R14, P3, PT, R12, R9, RZ ;  /* 0x000000090c0e7210 */ /* 0x000fe40007f7e0ff */
[----:B------:R-:W-:Y:S01]  /*6df50*/  IADD3 R12, P5, PT, R18, R15, RZ ;  /* 0x0000000f120c7210 */ /* 0x000fe20007fbe0ff */
[----:B------:R-:W-:Y:S01]  /*6df60*/  IMAD.IADD R86, R95, 0x1, -R86 ;  /* 0x000000015f567824 */ /* 0x000fe200078e0a56 */
[----:B------:R-:W-:Y:S01]  /*6df70*/  IADD3 R8, P6, PT, R8, R11, RZ ;  /* 0x0000000b08087210 */ /* 0x000fe20007fde0ff */
[----:B------:R-:W-:Y:S01]  /*6df80*/  IMAD.IADD R91, R74, 0x1, -R91 ;  /* 0x000000014a5b7824 */ /* 0x000fe200078e0a5b */
[----:B------:R-:W-:Y:S01]  /*6df90*/  IADD3.X R15, PT, PT, RZ, RZ, RZ, P3, !PT ;  /* 0x000000ffff0f7210 */ /* 0x000fe20001ffe4ff */
[----:B------:R-:W-:Y:S01]  /*6dfa0*/  IMAD.MOV.U32 R3, RZ, RZ, R6 ;  /* 0x000000ffff037224 */ /* 0x000fe200078e0006 */
        /* <DEDUP_REMOVED lines=20> */
[----:B------:R-:W-:-:S04]  /*6e0f0*/  IADD3 R16, P6, PT, R12, R15, RZ ;  /* 0x0000000f0c107210 */ /* 0x000fc80007fde0ff */
        /* <DEDUP_REMOVED lines=43> */
.L_x_290:
        /* <DEDUP_REMOVED lines=8> */
.L_x_291:
[----:B------:R-:W-:Y:S05]  /*6e430*/  BSYNC.RECONVERGENT B6 ;  /* 0x0000000000067941 */ /* 0x000fea0003800200 */
.L_x_289:
[----:B------:R-:W-:Y:S02]  /*6e440*/  HFMA2 R7, -RZ, RZ, 0, 0 ;  /* 0x00000000ff077431 */ /* 0x000fe400000001ff */
[----:B------:R-:W-:Y:S01]  /*6e450*/  IMAD.WIDE.U32 R74, R8, 0x2, RZ ;  /* 0x00000002084a7825 */ /* 0x000fe200078e00ff */
[----:B------:R-:W-:-:S03]  /*6e460*/  MOV R73, RZ ;  /* 0x000000ff00497202 */ /* 0x000fc60000000f00 */
[----:B------:R-:W-:Y:S01]  /*6e470*/  HFMA2 R5, -RZ, RZ, 0, 0 ;  /* 0x00000000ff057431 */ /* 0x000fe200000001ff */
[----:B------:R-:W-:Y:S01]  /*6e480*/  MOV R71, RZ ;  /* 0x000000ff00477202 */ /* 0x000fe20000000f00 */
        /* <DEDUP_REMOVED lines=8> */
[----:B------:R-:W-:Y:S02]  /*6e510*/  IMAD.MOV.U32 R4, RZ, RZ, R73 ;  /* 0x000000ffff047224 */ /* 0x000fe400078e0049 */
[----:B------:R-:W-:Y:S02]  /*6e520*/  IMAD.MOV.U32 R73, RZ, RZ, R6 ;  /* 0x000000ffff497224 */ /* 0x000fe400078e0006 */
[----:B------:R-:W-:-:S04]  /*6e530*/  IMAD.WIDE.U32 R4, R16, 0x2, R4 ;  /* 0x0000000210047825 */ /* 0x000fc800078e0004 */
[----:B------:R-:W-:Y:S01]  /*6e540*/  IMAD.MOV.U32 R70, RZ, RZ, R5 ;  /* 0x000000ffff467224 */ /* 0x000fe200078e0005 */
[----:B------:R-:W-:Y:S01]  /*6e550*/  SHF.R.U32.HI R5, RZ, 0x1f, R3 ;  /* 0x0000001fff057819 */ /* 0x000fe20000011603 */
[----:B------:R-:W-:Y:S02]  /*6e560*/  IMAD.SHL.U32 R93, R3, 0x2, RZ ;  /* 0x00000002035d7824 */ /* 0x000fe400078e00ff */
[----:B------:R-:W-:Y:S01]  /*6e570*/  IMAD.WIDE.U32 R70, R18, 0x2, R70 ;  /* 0x0000000212467825 */ /* 0x000fe200078e0046 */
[----:B------:R-:W-:Y:S02]  /*6e580*/  LOP3.LUT R92, R92, R5, RZ, 0xfc, !PT ;  /* 0x000000055c5c7212 */ /* 0x000fe400078efcff */
[C---:B------:R-:W-:Y:S02]  /*6e590*/  ISETP.GT.U32.AND P0, PT, R70.reuse, R57, PT ;  /* 0x000000394600720c */ /* 0x040fe40003f04070 */
[----:B------:R-:W-:-:S04]  /*6e5a0*/  ISETP.GT.U32.AND P1, PT, R70, -0x1, PT ;  /* 0xffffffff4600780c */ /* 0x000fc80003f24070 */
[----:B------:R-:W-:Y:S02]  /*6e5b0*/  ISETP.GT.U32.OR.EX P0, PT, R71, RZ, P0, P1 ;  /* 0x000000ff4700720c */ /* 0x000fe40000704510 */
[----:B------:R-:W-:-:S11]  /*6e5c0*/  MOV R71, R4 ;  /* 0x0000000400477202 */ /* 0x000fd60000000f00 */
        /* <DEDUP_REMOVED lines=27> */
.L_x_292:
        /* <DEDUP_REMOVED lines=8> */
[----:B------:R-:W-:Y:S01]  /*6e800*/  IMAD.MOV.U32 R3, RZ, RZ, RZ ;  /* 0x000000ffff037224 */ /* 0x000fe200078e00ff */
[----:B------:R-:W-:Y:S06]  /*6e810*/  BRA `(.L_x_223) ;  /* 0x0000010400ac7947 */ /* 0x000fec0003800000 */
.L_x_249:
[----:B------:R-:W-:Y:S05]  /*6e820*/  BSYNC.RELIABLE B5 ;  /* 0x0000000000057941 */ /* 0x000fea0003800100 */
.L_x_248:
[----:B------:R-:W-:Y:S01]  /*6e830*/  IADD3 R95, PT, PT, R95, -R87, RZ ;  /* 0x800000575f5f7210 */ /* 0x000fe20007ffe0ff */
[----:B------:R-:W-:Y:S02]  /*6e840*/  IMAD.IADD R96, R96, 0x1, -R88 ;  /* 0x0000000160607824 */ /* 0x000fe400078e0a58 */
[----:B------:R-:W-:Y:S02]  /*6e850*/  HFMA2 R7, -RZ, RZ, 0, 0 ;  /* 0x00000000ff077431 */ /* 0x000fe400000001ff */
[----:B------:R-:W-:Y:S01]  /*6e860*/  IMAD.MOV.U32 R5, RZ, RZ, RZ ;  /* 0x000000ffff057224 */ /* 0x000fe200078e00ff */
[----:B------:R-:W-:Y:S01]  /*6e870*/  IADD3 R97, PT, PT, R97, -R89, RZ ;  /* 0x8000005961617210 */ /* 0x000fe20007ffe0ff */
[----:B------:R-:W-:Y:S01]  /*6e880*/  IMAD.WIDE.U32 R60, R95, R95, RZ ;  /* 0x0000005f5f3c7225 */ /* 0x000fe200078e00ff */
[----:B------:R-:W-:-:S03]  /*6e890*/  MOV R9, RZ ;  /* 0x000000ff00097202 */ /* 0x000fc60000000f00 */
[----:B------:R-:W-:Y:S01]  /*6e8a0*/  HFMA2 R15, -RZ, RZ, 0, 0 ;  /* 0x00000000ff0f7431 */ /* 0x000fe200000001ff */
[----:B------:R-:W-:Y:S01]  /*6e8b0*/  IADD3 R101, PT, PT, R101, -R93, RZ ;  /* 0x8000005d65657210 */ /* 0x000fe20007ffe0ff */
[----:B------:R-:W-:Y:S01]  /*6e8c0*/  IMAD.IADD R98, R98, 0x1, -R90 ;  /* 0x0000000162627824 */ /* 0x000fe200078e0a5a */
[----:B------:R-:W-:Y:S01]  /*6e8d0*/  MOV R4, R61 ;  /* 0x0000003d00047202 */ /* 0x000fe20000000f00 */
[----:B------:R-:W-:Y:S01]  /*6e8e0*/  IMAD.IADD R99, R99, 0x1, -R91 ;  /* 0x0000000163637824 */ /* 0x000fe200078e0a5b */
[C---:B------:R-:W-:Y:S01]  /*6e8f0*/  LOP3.LUT R8, R60.reuse, 0xfffffffd, RZ, 0xc0, !PT ;  /* 0xfffffffd3c087812 */ /* 0x040fe200078ec0ff */
[----:B------:R-:W-:Y:S01]  /*6e900*/  IMAD R60, R60, R85, RZ ;  /* 0x000000553c3c7224 */ /* 0x000fe200078e02ff */
[----:B------:R-:W-:Y:S01]  /*6e910*/  MOV R13, RZ ;  /* 0x000000ff000d7202 */ /* 0x000fe20000000f00 */
[----:B------:R-:W-:Y:S01]  /*6e920*/  IMAD.WIDE.U32 R4, R95, R96, R4 ;  /* 0x000000605f047225 */ /* 0x000fe200078e0004 */
[----:B------:R-:W-:Y:S01]  /*6e930*/  MOV R17, RZ ;  /* 0x000000ff00117202 */ /* 0x000fe20000000f00 */
[----:B------:R-:W-:Y:S02]  /*6e940*/  BSSY.RECONVERGENT B5, `(.L_x_293) ;  /* 0x00001d9000057945 */ /* 0x000fe40003800200 */
[----:B------:R-:W-:-:S02]  /*6e950*/  IMAD.MOV.U32 R6, RZ, RZ, R5 ;  /* 0x000000ffff067224 */ /* 0x000fc400078e0005 */
[----:B------:R-:W-:Y:S02]  /*6e960*/  IMAD.MOV.U32 R5, RZ, RZ, RZ ;  /* 0x000000ffff057224 */ /* 0x000fe400078e00ff */
[----:B------:R-:W-:-:S04]  /*6e970*/  IMAD.WIDE.U32 R6, R95, R97, R6 ;  /* 0x000000615f067225 */ /* 0x000fc800078e0006 */
[----:B------:R-:W-:-:S04]  /*6e980*/  IMAD.WIDE.U32 R4, R95, R96, R4 ;  /* 0x000000605f047225 */ /* 0x000fc800078e0004 */
[----:B------:R-:W-:Y:S01]  /*6e990*/  IMAD.IADD R100, R100, 0x1, -R92 ;  /* 0x0000000164647824 */ /* 0x000fe200078e0a5c */
[----:B------:R-:W-:Y:S01]  /*6e9a0*/  IADD3 R10, P0, PT, R6, R5, RZ ;  /* 0x00000005060a7210 */ /* 0x000fe20007f1e0ff */
[----:B------:R-:W-:Y:S02]  /*6e9b0*/  IMAD.MOV.U32 R6, RZ, RZ, R7 ;  /* 0x000000ffff067224 */ /* 0x000fe400078e0007 */
[----:B------:R-:W-:Y:S02]  /*6e9c0*/  HFMA2 R7, -RZ, RZ, 0, 0 ;  /* 0x00000000ff077431 */ /* 0x000fe400000001ff */
[----:B------:R-:W-:Y:S01]  /*6e9d0*/  IMAD.HI.U32 R5, R60, R50, R8 ;  /* 0x000000323c057227 */ /* 0x000fe200078e0008 */
[----:B------:R-:W-:-:S03]  /*6e9e0*/  IADD3.X R11, PT, PT, RZ, RZ, RZ, P0, !PT ;  /* 0x000000ffff0b7210 */ /* 0x000fc600007fe4ff */
[----:B------:R-:W-:Y:S01]  /*6e9f0*/  IMAD.IADD R94, R94, 0x1, -R86 ;  /* 0x000000015e5e7824 */ /* 0x000fe200078e0a56 */
[----:B------:R-:W-:Y:S01]  /*6ea00*/  IADD3 R4, P0, PT, R4, R5, RZ ;  /* 0x0000000504047210 */ /* 0x000fe20007f1e0ff */
[----:B------:R-:W-:-:S04]  /*6ea10*/  IMAD.WIDE.U32 R10, R96, R96, R10 ;  /* 0x00000060600a7225 */ /* 0x000fc800078e000a */
[----:B------:R-:W-:-:S04]  /*6ea20*/  IMAD.WIDE.U32 R6, R95, R98, R6 ;  /* 0x000000625f067225 */ /* 0x000fc800078e0006 */
[----:B------:R-:W-:Y:S01]  /*6ea30*/  IMAD.X R5, RZ, RZ, RZ, P0 ;  /* 0x000000ffff057224 */ /* 0x000fe200000e06ff */
[----:B------:R-:W-:Y:S01]  /*6ea40*/  IADD3 R8, P0, PT, R6, R11, RZ ;  /* 0x0000000b06087210 */ /* 0x000fe20007f1e0ff */
[----:B------:R-:W-:Y:S02]  /*6ea50*/  IMAD.MOV.U32 R6, RZ, RZ, R7 ;  /* 0x000000ffff067224 */ /* 0x000fe400078e0007 */
[----:B------:R-:W-:Y:S01]  /*6ea60*/  HFMA2 R7, -RZ, RZ, 0, 0 ;  /* 0x00000000ff077431 */ /* 0x000fe200000001ff */
[----:B------:R-:W-:Y:S01]  /*6ea70*/  MOV R11, RZ ;  /* 0x000000ff000b7202 */ /* 0x000fe20000000f00 */
[----:B------:R-:W-:Y:S01]  /*6ea80*/  IMAD.WIDE.U32 R4, R60, R51, R4 ;  /* 0x000000333c047225 */ /* 0x000fe200078e0004 */
[----:B------:R-:W-:-:S03]  /*6ea90*/  IADD3.X R9, PT, PT, RZ, RZ, RZ, P0, !PT ;  /* 0x000000ffff097210 */ /* 0x000fc600007fe4ff */
[----:B------:R-:W-:-:S04]  /*6eaa0*/  IMAD.WIDE.U32 R10, R95, R97, R10 ;  /* 0x000000615f0a7225 */ /* 0x000fc800078e000a */
[----:B------:R-:W-:-:S04]  /*6eab0*/  IMAD.WIDE.U32 R8, R96, R97, R8 ;  /* 0x0000006160087225 */ /* 0x000fc800078e0008 */
[----:B------:R-:W-:Y:S01]  /*6eac0*/  IMAD.WIDE.U32 R6, R95, R99, R6 ;  /* 0x000000635f067225 */ /* 0x000fe200078e0006 */
[----:B------:R-:W-:-:S03]  /*6ead0*/  IADD3 R8, P1, PT, R8, R11, RZ ;  /* 0x0000000b08087210 */ /* 0x000fc60007f3e0ff */
[----:B------:R-:W-:Y:S02]  /*6eae0*/  IMAD R61, R4, R85, RZ ;  /* 0x00000055043d7224 */ /* 0x000fe400078e02ff */
[----:B------:R-:W-:Y:S01]  /*6eaf0*/  IMAD.MOV.U32 R12, RZ, RZ, R4 ;  /* 0x000000ffff0c7224 */ /* 0x000fe200078e0004 */
[----:B------:R-:W-:Y:S01]  /*6eb00*/  IADD3 R4, P2, PT, R10, R5, RZ ;  /* 0x000000050a047210 */ /* 0x000fe20007f5e0ff */
[----:B------:R-:W-:Y:S01]  /*6eb10*/  IMAD.MOV.U32 R14, RZ, RZ, R7 ;  /* 0x000000ffff0e7224 */ /* 0x000fe200078e0007 */
[----:B------:R-:W-:Y:S01]  /*6eb20*/  IADD3 R10, P0, PT, R6, R9, RZ ;  /* 0x00000009060a7210 */ /* 0x000fe20007f1e0ff */
[----:B------:R-:W-:Y:S01]  /*6eb30*/  IMAD.HI.U32 R13, R61, R50, R12 ;  /* 0x000000323d0d7227 */ /* 0x000fe200078e000c */
[----:B------:R-:W-:Y:S02]  /*6eb40*/  IADD3.X R9, PT, PT, RZ, RZ, RZ, P1, !PT ;  /* 0x000000ffff097210 */ /* 0x000fe40000ffe4ff */
[----:B------:R-:W-:Y:S01]  /*6eb50*/  IADD3.X R11, PT, PT, RZ, RZ, RZ, P0, !PT ;  /* 0x000000ffff0b7210 */ /* 0x000fe200007fe4ff */
[----:B------:R-:W-:Y:S01]  /*6eb60*/  IMAD.WIDE.U32 R14, R95, R100, R14 ;  /* 0x000000645f0e7225 */ /* 0x000fe200078e000e */
[----:B------:R-:W-:-:S03]  /*6eb70*/  MOV R7, RZ ;  /* 0x000000ff00077202 */ /* 0x000fc60000000f00 */
        /* <DEDUP_REMOVED lines=16> */
[----:B------:R-:W-:-:S03]  /*6ec80*/  IADD3.X R5, PT, PT, RZ, RZ, RZ, P2, !PT ;  /* 0x000000ffff057210 */ /* 0x000fc600017fe4ff */
[----:B------:R-:W-:Y:S01]  /*6ec90*/  IMAD.WIDE.U32 R8, R97, R97, R8 ;  /* 0x0000006161087225 */ /* 0x000fe200078e0008 */
[----:B------:R-:W-:-:S03]  /*6eca0*/  IADD3 R18, P0, PT, R14, R11, RZ ;  /* 0x0000000b0e127210 */ /* 0x000fc60007f1e0ff */
[----:B------:R-:W-:Y:S02]  /*6ecb0*/  IMAD.MOV.U32 R14, RZ, RZ, R15 ;  /* 0x000000ffff0e7224 */ /* 0x000fe400078e000f */
[----:B------:R-:W-:Y:S01]  /*6ecc0*/  HFMA2 R15, -RZ, RZ, 0, 0 ;  /* 0x00000000ff0f7431 */ /* 0x000fe200000001ff */
        /* <DEDUP_REMOVED lines=19> */
[----:B------:R-:W-:Y:S01]  /*6ee00*/  IMAD.MOV.U32 R11, RZ, RZ, RZ ;  /* 0x000000ffff0b7224 */ /* 0x000fe200078e00ff */
[----:B------:R-:W-:Y:S01]  /*6ee10*/  IADD3 R6, P1, PT, R6, R9, RZ ;  /* 0x0000000906067210 */ /* 0x000fe20007f3e0ff */
[----:B------:R-:W-:Y:S01]  /*6ee20*/  IMAD.HI.U32 R16, R62, R50, R16 ;  /* 0x000000323e107227 */ /* 0x000fe200078e0010 */
[----:B------:R-:W-:-:S03]  /*6ee30*/  IADD3.X R19, PT, PT, RZ, RZ, RZ, P0, !PT ;  /* 0x000000ffff137210 */ /* 0x000fc600007fe4ff */
        /* <DEDUP_REMOVED lines=142> */
[----:B------:R-:W-:Y:S01]  /*6f720*/  HFMA2 R11, -RZ, RZ, 0, 0 ;  /* 0x00000000ff0b7431 */ /* 0x000fe200000001ff */
        /* <DEDUP_REMOVED lines=56> */
[----:B------:R-:W-:Y:S01]  /*6fab0*/  IADD3 R16, P3, PT, R4, R17, RZ ;  /* 0x0000001104107210 */ /* 0x000fe20007f7e0ff */
[----:B------:R-:W-:Y:S02]  /*6fac0*/  IMAD R18, R10, R85, RZ ;  /* 0x000000550a127224 */ /* 0x000fe400078e02ff */
[----:B------:R-:W-:Y:S01]  /*6fad0*/  IMAD.MOV.U32 R4, RZ, RZ, R10 ;  /* 0x000000ffff047224 */ /* 0x000fe200078e000a */
[----:B------:R-:W-:Y:S01]  /*6fae0*/  IADD3.X R17, PT, PT, RZ, RZ, RZ, P3, !PT ;  /* 0x000000ffff117210 */ /* 0x000fe20001ffe4ff */
        /* <DEDUP_REMOVED lines=21> */
[-C--:B------:R-:W-:Y:S01]  /*6fc40*/  IMAD.WIDE.U32 R8, R100, R94.reuse, R8 ;  /* 0x0000005e64087225 */ /* 0x080fe200078e0008 */
        /* <DEDUP_REMOVED lines=96> */
[----:B------:R-:W-:-:S02]  /*70250*/  IADD3.X R13, PT, PT, RZ, RZ, RZ, P6, !PT ;  /* 0x000000ffff0d7210 */ /* 0x000fc400037fe4ff */
[----:B------:R-:W-:Y:S01]  /*70260*/  IADD3 R11, P3, PT, R11, R15, RZ ;  /* 0x0000000f0b0b7210 */ /* 0x000fe20007f7e0ff */
[----:B------:R-:W-:Y:S01]  /*70270*/  IMAD.X R15, RZ, RZ, RZ, P1 ;  /* 0x000000ffff0f7224 */ /* 0x000fe200008e06ff */
[----:B------:R-:W-:Y:S01]  /*70280*/  MOV R60, R14 ;  /* 0x0000000e003c7202 */ /* 0x000fe20000000f00 */
[----:B------:R-:W-:Y:S01]  /*70290*/  IMAD.WIDE.U32 R12, R7, R54, R12 ;  /* 0x00000036070c7225 */ /* 0x000fe200078e000c */
[----:B------:R-:W-:Y:S02]  /*702a0*/  IADD3 R10, P6, PT, R9, R11, RZ ;  /* 0x0000000b090a7210 */ /* 0x000fe40007fde0ff */
[----:B------:R-:W-:Y:S02]  /*702b0*/  IADD3 R15, P1, PT, R15, R4, RZ ;  /* 0x000000040f0f7210 */ /* 0x000fe40007f3e0ff */
[----:B------:R-:W-:Y:S01]  /*702c0*/  IADD3.X R4, PT, PT, RZ, RZ, RZ, P0, !PT ;  /* 0x000000ffff047210 */ /* 0x000fe200007fe4ff */
[----:B------:R-:W-:Y:S01]  /*702d0*/  IMAD.X R11, RZ, RZ, RZ, P6 ;  /* 0x000000ffff0b7224 */ /* 0x000fe200030e06ff */
[----:B------:R-:W-:Y:S01]  /*702e0*/  IADD3 R8, P0, PT, R8, R13, RZ ;  /* 0x0000000d08087210 */ /* 0x000fe20007f1e0ff */
[----:B------:R-:W-:-:S03]  /*702f0*/  IMAD.WIDE.U32 R10, R18, R57, R10 ;  /* 0x00000039120a7225 */ /* 0x000fc600078e000a */
[----:B------:R-:W-:Y:S02]  /*70300*/  IADD3.X R9, PT, PT, RZ, RZ, RZ, P0, !PT ;  /* 0x000000ffff097210 */ /* 0x000fe400007fe4ff */
        /* <DEDUP_REMOVED lines=8> */
[----:B------:R-:W-:Y:S02]  /*70390*/  IADD3 R10, P3, PT, R4, R9, RZ ;  /* 0x00000009040a7210 */ /* 0x000fe40007f7e0ff */
[----:B------:R-:W-:Y:S01]  /*703a0*/  IADD3.X R4, PT, PT, RZ, RZ, RZ, P4, !PT ;  /* 0x000000ffff047210 */ /* 0x000fe200027fe4ff */
[----:B------:R-:W-:Y:S01]  /*703b0*/  IMAD.X R9, RZ, RZ, RZ, P6 ;  /* 0x000000ffff097224 */ /* 0x000fe200030e06ff */
[----:B------:R-:W-:-:S02]  /*703c0*/  IADD3 R11, P4, PT, R11, R10, RZ ;  /* 0x0000000a0b0b7210 */ /* 0x000fc40007f9e0ff */
[----:B------:R-:W-:Y:S01]  /*703d0*/  IADD3 R5, PT, PT, R4, R5, R13 ;  /* 0x0000000504057210 */ /* 0x000fe20007ffe00d */
[----:B------:R-:W-:Y:S01]  /*703e0*/  IMAD.WIDE.U32 R8, R7, R56, R8 ;  /* 0x0000003807087225 */ /* 0x000fe200078e0008 */
[----:B------:R-:W-:-:S03]  /*703f0*/  IADD3.X R10, PT, PT, RZ, RZ, RZ, P1, !PT ;  /* 0x000000ffff0a7210 */ /* 0x000fc60000ffe4ff */
[----:B------:R-:W-:Y:S01]  /*70400*/  IMAD.X R62, RZ, RZ, RZ, P4 ;  /* 0x000000ffff3e7224 */ /* 0x000fe200020e06ff */
[----:B------:R-:W-:Y:S01]  /*70410*/  IADD3 R4, P0, PT, R9, R11, RZ ;  /* 0x0000000b09047210 */ /* 0x000fe20007f1e0ff */
[----:B------:R-:W-:Y:S01]  /*70420*/  IMAD.X R9, RZ, RZ, RZ, P3 ;  /* 0x000000ffff097224 */ /* 0x000fe200018e06ff */
[----:B------:R-:W-:Y:S02]  /*70430*/  IADD3 R6, PT, PT, R6, R5, R10 ;  /* 0x0000000506067210 */ /* 0x000fe40007ffe00a */
        /* <DEDUP_REMOVED lines=33> */
.L_x_294:
        /* <DEDUP_REMOVED lines=8> */
.L_x_295:
[----:B------:R-:W-:Y:S05]  /*706d0*/  BSYNC.RECONVERGENT B5 ;  /* 0x0000000000057941 */ /* 0x000fea0003800200 */
.L_x_293:
[----:B------:R-:W-:Y:S01]  /*706e0*/  IMAD.WIDE.U32 R12, R12, 0x2, RZ ;  /* 0x000000020c0c7825 */ /* 0x000fe200078e00ff */
[----:B------:R-:W-:Y:S03]  /*706f0*/  BSSY.RECONVERGENT B5, `(.L_x_296) ;  /* 0x000003b000057945 */ /* 0x000fe60003800200 */
[----:B------:R-:W-:Y:S01]  /*70700*/  IMAD.MOV.U32 R11, RZ, RZ, RZ ;  /* 0x000000ffff0b7224 */ /* 0x000fe200078e00ff */
[----:B------:R-:W-:Y:S01]  /*70710*/  MOV R10, R13 ;  /* 0x0000000d000a7202 */ /* 0x000fe20000000f00 */
[----:B------:R-:W-:Y:S01]  /*70720*/  IMAD.MOV.U32 R9, RZ, RZ, RZ ;  /* 0x000000ffff097224 */ /* 0x000fe200078e00ff */
[----:B------:R-:W-:Y:S01]  /*70730*/  SHF.L.U32 R13, R58, 0x1, RZ ;  /* 0x000000013a0d7819 */ /* 0x000fe200000006ff */
        /* <DEDUP_REMOVED lines=10> */
[----:B------:R-:W-:Y:S01]  /*707e0*/  IMAD.WIDE.U32 R6, R4, 0x2, R6 ;  /* 0x0000000204067825 */ /* 0x000fe200078e0006 */
[----:B------:R-:W-:-:S04]  /*707f0*/  MOV R14, R8 ;  /* 0x00000008000e7202 */ /* 0x000fc80000000f00 */
[----:B------:R-:W-:Y:S02]  /*70800*/  MOV R4, R7 ;  /* 0x0000000700047202 */ /* 0x000fe40000000f00 */
[----:B------:R-:W-:-:S03]  /*70810*/  SHF.R.U32.HI R7, RZ, 0x1f, R58 ;  /* 0x0000001fff077819 */ /* 0x000fc6000001163a */
[----:B------:R-:W-:Y:S01]  /*70820*/  IMAD.WIDE.U32 R4, R62, 0x2, R4 ;  /* 0x000000023e047825 */ /* 0x000fe200078e0004 */
[----:B------:R-:W-:-:S03]  /*70830*/  LOP3.LUT R16, R16, R7, RZ, 0xfc, !PT ;  /* 0x0000000710107212 */ /* 0x000fc600078efcff */
        /* <DEDUP_REMOVED lines=30> */
.L_x_297:
        /* <DEDUP_REMOVED lines=8> */
.L_x_298:
[----:B------:R-:W-:Y:S05]  /*70aa0*/  BSYNC.RECONVERGENT B5 ;  /* 0x0000000000057941 */ /* 0x000fea0003800200 */
.L_x_296:
        /* <DEDUP_REMOVED lines=8> */
[----:B------:R-:W-:-:S04]  /*70b30*/  IMAD.WIDE.U32 R4, R10, 0x2, R4 ;  /* 0x000000020a047825 */ /* 0x000fc800078e0004 */
[----:B------:R-:W-:Y:S01]  /*70b40*/  IMAD.MOV.U32 R64, RZ, RZ, R5 ;  /* 0x000000ffff407224 */ /* 0x000fe200078e0005 */
[----:B------:R-:W-:-:S03]  /*70b50*/  SHF.R.U32.HI R5, RZ, 0x1f, R13 ;  /* 0x0000001fff057819 */ /* 0x000fc6000001160d */
[----:B------:R-:W-:Y:S01]  /*70b60*/  IMAD.WIDE.U32 R64, R14, 0x2, R64 ;  /* 0x000000020e407825 */ /* 0x000fe200078e0040 */
[----:B------:R-:W-:-:S03]  /*70b70*/  LOP3.LUT R116, R116, R5, RZ, 0xfc, !PT ;  /* 0x0000000574747212 */ /* 0x000fc600078efcff */
[----:B------:R-:W-:-:S04]  /*70b80*/  IMAD.MOV.U32 R62, RZ, RZ, R65 ;  /* 0x000000ffff3e7224 */ /* 0x000fc800078e0041 */
[----:B------:R-:W-:-:S04]  /*70b90*/  IMAD.WIDE.U32 R62, R6, 0x2, R62 ;  /* 0x00000002063e7825 */ /* 0x000fc800078e003e */
[----:B------:R-:W-:Y:S02]  /*70ba0*/  IMAD.MOV.U32 R60, RZ, RZ, R63 ;  /* 0x000000ffff3c7224 */ /* 0x000fe400078e003f */
[----:B------:R-:W-:-:S04]  /*70bb0*/  IMAD.WIDE.U32 R6, R15, 0x2, RZ ;  /* 0x000000020f067825 */ /* 0x000fc800078e00ff */
[----:B------:R-:W-:Y:S01]  /*70bc0*/  IMAD.WIDE.U32 R60, R18, 0x2, R60 ;  /* 0x00000002123c7825 */ /* 0x000fe200078e003c */
[----:B------:R-:W-:Y:S02]  /*70bd0*/  LOP3.LUT R65, R7, R8, RZ, 0xfc, !PT ;  /* 0x0000000807417212 */ /* 0x000fe400078efcff */
[----:B------:R-:W-:Y:S01]  /*70be0*/  LOP3.LUT R11, R117, R6, RZ, 0xfc, !PT ;  /* 0x00000006750b7212 */ /* 0x000fe200078efcff */
[----:B------:R-:W-:Y:S01]  /*70bf0*/  IMAD.MOV.U32 R63, RZ, RZ, R4 ;  /* 0x000000ffff3f7224 */ /* 0x000fe200078e0004 */
[C---:B------:R-:W-:Y:S02]  /*70c00*/  ISETP.GT.U32.AND P0, PT, R60.reuse, R57, PT ;  /* 0x000000393c00720c */ /* 0x040fe40003f04070 */
[----:B------:R-:W-:-:S04]  /*70c10*/  ISETP.GT.U32.AND P1, PT, R60, -0x1, PT ;  /* 0xffffffff3c00780c */ /* 0x000fc80003f24070 */
[----:B------:R-:W-:Y:S02]  /*70c20*/  ISETP.GT.U32.OR.EX P0, PT, R61, RZ, P0, P1 ;  /* 0x000000ff3d00720c */ /* 0x000fe40000704510 */
[----:B------:R-:W-:-:S11]  /*70c30*/  SHF.L.U32 R61, R13, 0x1, RZ ;  /* 0x000000010d3d7819 */ /* 0x000fd600000006ff */
        /* <DEDUP_REMOVED lines=26> */
.L_x_300:
        /* <DEDUP_REMOVED lines=8> */
.L_x_301:
[----:B------:R-:W-:Y:S05]  /*70e60*/  BSYNC.RECONVERGENT B5 ;  /* 0x0000000000057941 */ /* 0x000fea0003800200 */
.L_x_299:
[----:B------:R-:W-:Y:S02]  /*70e70*/  HFMA2 R7, -RZ, RZ, 0, 0 ;  /* 0x00000000ff077431 */ /* 0x000fe400000001ff */
[----:B------:R-:W-:Y:S01]  /*70e80*/  IMAD.WIDE.U32 R4, R61, R95, RZ ;  /* 0x0000005f3d047225 */ /* 0x000fe200078e00ff */
[----:B------:R-:W-:-:S03]  /*70e90*/  MOV R9, RZ ;  /* 0x000000ff00097202 */ /* 0x000fc60000000f00 */
[----:B------:R-:W-:Y:S01]  /*70ea0*/  HFMA2 R17, -RZ, RZ, 0, 0 ;  /* 0x00000000ff117431 */ /* 0x000fe200000001ff */
[----:B------:R-:W-:Y:S01]  /*70eb0*/  MOV R19, RZ ;  /* 0x000000ff00137202 */ /* 0x000fe20000000f00 */
[----:B------:R-:W-:Y:S02]  /*70ec0*/  IMAD.MOV.U32 R6, RZ, RZ, R5 ;  /* 0x000000ffff067224 */ /* 0x000fe400078e0005 */
[----:B------:R-:W-:Y:S02]  /*70ed0*/  HFMA2 R5, -RZ, RZ, 0, 0 ;  /* 0x00000000ff057431 */ /* 0x000fe400000001ff */
[----:B------:R-:W-:Y:S01]  /*70ee0*/  IMAD R70, R4, R85, RZ ;  /* 0x0000005504467224 */ /* 0x000fe200078e02ff */
[----:B------:R-:W-:Y:S01]  /*70ef0*/  BSSY.RECONVERGENT B5, `(.L_x_302) ;  /* 0x00001d9000057945 */ /* 0x000fe20003800200 */
        /* <DEDUP_REMOVED lines=72> */
[----:B------:R-:W-:Y:S01]  /*71380*/  IMAD.HI.U32 R59, R58, R50, R18 ;  /* 0x000000323a3b7227 */ /* 0x000fe200078e0012 */
[----:B------:R-:W-:-:S03]  /*71390*/  IADD3 R4, P1, PT, R4, R13, RZ ;  /* 0x0000000d04047210 */ /* 0x000fc60007f3e0ff */
[----:B------:R-:W-:Y:S01]  /*713a0*/  IMAD.MOV.U32 R18, RZ, RZ, R12 ;  /* 0x000000ffff127224 */ /* 0x000fe200078e000c */
        /* <DEDUP_REMOVED lines=23> */
[----:B------:R-:W-:Y:S01]  /*71520*/  IMAD.X R17, RZ, RZ, RZ, P1 ;  /* 0x000000ffff117224 */ /* 0x000fe200008e06ff */
[----:B------:R-:W-:Y:S01]  /*71530*/  IADD3 R6, P4, PT, R14, R7, RZ ;  /* 0x000000070e067210 */ /* 0x000fe20007f9e0ff */
[----:B------:R-:W-:-:S03]  /*71540*/  IMAD.WIDE.U32 R12, R98, R65, R12 ;  /* 0x00000041620c7225 */ /* 0x000fc600078e000c */
[----:B------:R-:W-:Y:S01]  /*71550*/  IADD3.X R7, PT, PT, RZ, RZ, RZ, P4, !PT ;  /* 0x000000ffff077210 */ /* 0x000fe200027fe4ff */
[----:B------:R-:W-:-:S04]  /*71560*/  IMAD.WIDE.U32 R4, R99, R116, R4 ;  /* 0x0000007463047225 */ /* 0x000fc800078e0004 */
[----:B------:R-:W-:Y:S01]  /*71570*/  IMAD R69, R8, R85, RZ ;  /* 0x0000005508457224 */ /* 0x000fe200078e02ff */
[----:B------:R-:W-:Y:S01]  /*71580*/  IADD3 R12, P2, PT, R12, R5, RZ ;  /* 0x000000050c0c7210 */ /* 0x000fe20007f5e0ff */
[----:B------:R-:W-:-:S04]  /*71590*/  IMAD.WIDE.U32 R18, R96, R60, R18 ;  /* 0x0000003c60127225 */ /* 0x000fc800078e0012 */
[----:B------:R-:W-:-:S04]  /*715a0*/  IMAD.WIDE.U32 R16, R97, R64, R16 ;  /* 0x0000004061107225 */ /* 0x000fc800078e0010 */
[----:B------:R-:W-:Y:S01]  /*715b0*/  IMAD.HI.U32 R59, R69, R50, R72 ;  /* 0x00000032453b7227 */ /* 0x000fe200078e0048 */
[----:B------:R-:W-:Y:S02]  /*715c0*/  IADD3 R72, P0, PT, R18, R17, RZ ;  /* 0x0000001112487210 */ /* 0x000fe40007f1e0ff */
[----:B------:R-:W-:Y:S01]  /*715d0*/  IADD3 R16, P1, PT, R16, R13, RZ ;  /* 0x0000000d10107210 */ /* 0x000fe20007f3e0ff */
[----:B------:R-:W-:Y:S01]  /*715e0*/  IMAD.MOV.U32 R5, RZ, RZ, RZ ;  /* 0x000000ffff057224 */ /* 0x000fe200078e00ff */
[----:B------:R-:W-:Y:S01]  /*715f0*/  IADD3.X R13, PT, PT, RZ, RZ, RZ, P2, !PT ;  /* 0x000000ffff0d7210 */ /* 0x000fe200017fe4ff */
        /* <DEDUP_REMOVED lines=19> */
[----:B------:R-:W-:Y:S01]  /*71730*/  IMAD.MOV.U32 R5, RZ, RZ, RZ ;  /* 0x000000ffff057224 */ /* 0x000fe200078e00ff */
[----:B------:R-:W-:Y:S01]  /*71740*/  IADD3.X R19, PT, PT, RZ, RZ, RZ, P0, !PT ;  /* 0x000000ffff137210 */ /* 0x000fe200007fe4ff */
        /* <DEDUP_REMOVED lines=41> */
[----:B------:R-:W-:Y:S02]  /*719e0*/  IMAD.MOV.U32 R15, RZ, RZ, RZ ;  /* 0x000000ffff0f7224 */ /* 0x000fe400078e00ff */
[----:B------:R-:W-:-:S04]  /*719f0*/  IMAD.WIDE.U32 R18, R98, R60, R18 ;  /* 0x0000003c62127225 */ /* 0x000fc800078e0012 */
[----:B------:R-:W-:-:S04]  /*71a00*/  IMAD.WIDE.U32 R74, R99, R64, R74 ;  /* 0x00000040634a7225 */ /* 0x000fc800078e004a */
[----:B------:R-:W-:Y:S01]  /*71a10*/  IMAD.HI.U32 R59, R68, R50, R14 ;  /* 0x00000032443b7227 */ /* 0x000fe200078e000e */
[----:B------:R-:W-:Y:S02]  /*71a20*/  IADD3 R14, P1, PT, R18, R75, RZ ;  /* 0x0000004b120e7210 */ /* 0x000fe40007f3e0ff */
[----:B------:R-:W-:Y:S01]  /*71a30*/  IADD3 R12, P2, PT, R74, R73, RZ ;  /* 0x000000494a0c7210 */ /* 0x000fe20007f5e0ff */
[----:B------:R-:W-:Y:S01]  /*71a40*/  IMAD.X R5, RZ, RZ, RZ, P0 ;  /* 0x000000ffff057224 */ /* 0x000fe200000e06ff */
[----:B------:R-:W-:Y:S01]  /*71a50*/  IADD3.X R15, PT, PT, RZ, RZ, RZ, P1, !PT ;  /* 0x000000ffff0f7210 */ /* 0x000fe20000ffe4ff */
[----:B------:R-:W-:Y:S02]  /*71a60*/  IMAD.MOV.U32 R17, RZ, RZ, RZ ;  /* 0x000000ffff117224 */ /* 0x000fe400078e00ff */
        /* <DEDUP_REMOVED lines=43> */
[----:B------:R-:W-:Y:S01]  /*71d20*/  MOV R8, R4 ;  /* 0x0000000400087202 */ /* 0x000fe20000000f00 */
        /* <DEDUP_REMOVED lines=19> */
[----:B------:R-:W-:-:S04]  /*71e60*/  IMAD.WIDE.U32 R4, R58, R55, R4 ;  /* 0x000000373a047225 */ /* 0x000fc800078e0004 */
[----:B------:R-:W-:Y:S01]  /*71e70*/  IMAD.HI.U32 R8, R6, R50, R8 ;  /* 0x0000003206087227 */ /* 0x000fe200078e0008 */
[----:B------:R-:W-:Y:S02]  /*71e80*/  IADD3 R4, P3, PT, R4, R19, RZ ;  /* 0x0000001304047210 */ /* 0x000fe40007f7e0ff */
[----:B------:R-:W-:Y:S01]  /*71e90*/  IADD3.X R19, PT, PT, RZ, RZ, RZ, P0, !PT ;  /* 0x000000ffff137210 */ /* 0x000fe200007fe4ff */
[----:B------:R-:W-:-:S04]  /*71ea0*/  IMAD.WIDE.U32 R12, R10, R57, R12 ;  /* 0x000000390a0c7225 */ /* 0x000fc800078e000c */
        /* <DEDUP_REMOVED lines=28> */
[----:B------:R-:W-:Y:S01]  /*72070*/  IMAD.MOV.U32 R5, RZ, RZ, RZ ;  /* 0x000000ffff057224 */ /* 0x000fe200078e00ff */
[----:B------:R-:W-:Y:S01]  /*72080*/  IADD3.X R13, PT, PT, RZ, RZ, RZ, P0, !PT ;  /* 0x000000ffff0d7210 */ /* 0x000fe200007fe4ff */
[----:B------:R-:W-:Y:S01]  /*72090*/  IMAD.WIDE.U32 R70, R94, R63, R70 ;  /* 0x0000003f5e467225 */ /* 0x000fe200078e0046 */
[----:B------:R-:W-:-:S03]  /*720a0*/  IADD3.X R15, PT, PT, RZ, RZ, RZ, P5, !PT ;  /* 0x000000ffff0f7210 */ /* 0x000fc60002ffe4ff */
        /* <DEDUP_REMOVED lines=56> */
[----:B------:R-:W-:Y:S01]  /*72430*/  HFMA2 R9, -RZ, RZ, 0, 0 ;  /* 0x00000000ff097431 */ /* 0x000fe200000001ff */
        /* <DEDUP_REMOVED lines=8> */
[----:B------:R-:W-:Y:S02]  /*724c0*/  IMAD.X R13, RZ, RZ, RZ, P6 ;  /* 0x000000ffff0d7224 */ /* 0x000fe400030e06ff */
        /* <DEDUP_REMOVED lines=32> */
[----:B------:R-:W-:Y:S01]  /*726d0*/  IMAD.MOV.U32 R69, RZ, RZ, R12 ;  /* 0x000000ffff457224 */ /* 0x000fe200078e000c */
[----:B------:R-:W-:Y:S01]  /*726e0*/  IADD3.X R5, PT, PT, RZ, RZ, RZ, P2, !PT ;  /* 0x000000ffff057210 */ /* 0x000fe200017fe4ff */
        /* <DEDUP_REMOVED lines=12> */
[----:B------:R-:W-:Y:S02]  /*727b0*/  IADD3 R72, P6, PT, R18, R9, RZ ;  /* 0x0000000912487210 */ /* 0x000fe40007fde0ff */
[----:B------:R-:W-:Y:S02]  /*727c0*/  IADD3.X R59, PT, PT, RZ, RZ, RZ, P3, !PT ;  /* 0x000000ffff3b7210 */ /* 0x000fe40001ffe4ff */
        /* <DEDUP_REMOVED lines=10> */
[----:B------:R-:W-:Y:S02]  /*72870*/  IADD3 R58, P0, PT, R58, R73, RZ ;  /* 0x000000493a3a7210 */ /* 0x000fe40007f1e0ff */
[----:B------:R-:W-:Y:S02]  /*72880*/  IADD3.X R15, PT, PT, RZ, RZ, RZ, P6, !PT ;  /* 0x000000ffff0f7210 */ /* 0x000fe400037fe4ff */
[----:B------:R-:W-:Y:S01]  /*72890*/  MOV R71, R8 ;  /* 0x0000000800477202 */ /* 0x000fe20000000f00 */
[----:B------:R-:W-:Y:S01]  /*728a0*/  IMAD.X R59, RZ, RZ, RZ, P0 ;  /* 0x000000ffff3b7224 */ /* 0x000fe200000e06ff */
[----:B------:R-:W-:Y:S01]  /*728b0*/  IADD3 R4, P0, PT, R4, R9, RZ ;  /* 0x0000000904047210 */ /* 0x000fe20007f1e0ff */
[----:B------:R-:W-:Y:S01]  /*728c0*/  IMAD.WIDE.U32 R14, R7, R57, R14 ;  /* 0x00000039070e7225 */ /* 0x000fe200078e000e */
[----:B------:R-:W-:-:S02]  /*728d0*/  IADD3.X R9, PT, PT, RZ, RZ, RZ, P2, !PT ;  /* 0x000000ffff097210 */ /* 0x000fc400017fe4ff */
[----:B------:R-:W-:Y:S01]  /*728e0*/  IADD3.X R10, PT, PT, RZ, RZ, RZ, P0, !PT ;  /* 0x000000ffff0a7210 */ /* 0x000fe200007fe4ff */
[----:B------:R-:W-:Y:S01]  /*728f0*/  IMAD.WIDE.U32 R6, R16, R55, R58 ;  /* 0x0000003710067225 */ /* 0x000fe200078e003a */
[----:B------:R-:W-:-:S03]  /*72900*/  IADD3 R9, P2, PT, R9, R4, RZ ;  /* 0x0000000409097210 */ /* 0x000fc60007f5e0ff */
[----:B------:R-:W-:Y:S01]  /*72910*/  IMAD.X R4, RZ, RZ, RZ, P3 ;  /* 0x000000ffff047224 */ /* 0x000fe200018e06ff */
[----:B------:R-:W-:Y:S01]  /*72920*/  IADD3 R74, P6, PT, R14, R7, RZ ;  /* 0x000000070e4a7210 */ /* 0x000fe20007fde0ff */
[----:B------:R-:W-:-:S03]  /*72930*/  IMAD.MOV.U32 R73, RZ, RZ, R6 ;  /* 0x000000ffff497224 */ /* 0x000fc600078e0006 */
[----:B------:R-:W-:Y:S02]  /*72940*/  IADD3.X R75, PT, PT, RZ, RZ, RZ, P6, !PT ;  /* 0x000000ffff4b7210 */ /* 0x000fe400037fe4ff */
[----:B------:R-:W-:Y:S01]  /*72950*/  IADD3 R7, P3, PT, R4, R9, RZ ;  /* 0x0000000904077210 */ /* 0x000fe20007f7e0ff */
[----:B------:R-:W-:Y:S02]  /*72960*/  IMAD.X R4, RZ, RZ, RZ, P4 ;  /* 0x000000ffff047224 */ /* 0x000fe400020e06ff */
[----:B------:R-:W-:Y:S01]  /*72970*/  IMAD.WIDE.U32 R74, R16, R56, R74 ;  /* 0x00000038104a7225 */ /* 0x000fe200078e004a */
[----:B------:R-:W-:Y:S02]  /*72980*/  IADD3 R15, P4, PT, R15, R7, RZ ;  /* 0x000000070f0f7210 */ /* 0x000fe40007f9e0ff */
[----:B------:R-:W-:Y:S01]  /*72990*/  IADD3 R5, PT, PT, R4, R5, R13 ;  /* 0x0000000504057210 */ /* 0x000fe20007ffe00d */
[----:B------:R-:W-:Y:S01]  /*729a0*/  IMAD.X R7, RZ, RZ, RZ, P1 ;  /* 0x000000ffff077224 */ /* 0x000fe200008e06ff */
[----:B------:R-:W-:Y:S01]  /*729b0*/  IADD3 R4, P0, PT, R75, R15, RZ ;  /* 0x0000000f4b047210 */ /* 0x000fe20007f1e0ff */
[----:B------:R-:W-:Y:S01]  /*729c0*/  IMAD.X R9, RZ, RZ, RZ, P2 ;  /* 0x000000ffff097224 */ /* 0x000fe200010e06ff */
[----:B------:R-:W-:-:S02]  /*729d0*/  IADD3.X R68, PT, PT, RZ, RZ, RZ, P4, !PT ;  /* 0x000000ffff447210 */ /* 0x000fc400027fe4ff */
[----:B------:R-:W-:Y:S01]  /*729e0*/  IADD3 R7, PT, PT, R10, R5, R7 ;  /* 0x000000050a077210 */ /* 0x000fe20007ffe007 */
[----:B------:R-:W-:Y:S01]  /*729f0*/  IMAD.X R5, RZ, RZ, RZ, P0 ;  /* 0x000000ffff057224 */ /* 0x000fe200000e06ff */
[----:B------:R-:W-:Y:S01]  /*72a00*/  IADD3.X R10, PT, PT, RZ, RZ, RZ, P3, !PT ;  /* 0x000000ffff0a7210 */ /* 0x000fe20001ffe4ff */
[----:B------:R-:W-:-:S03]  /*72a10*/  IMAD.WIDE.U32 R4, R16, R57, R4 ;  /* 0x0000003910047225 */ /* 0x000fc600078e0004 */
[----:B------:R-:W-:-:S04]  /*72a20*/  IADD3 R7, PT, PT, R10, R7, R9 ;  /* 0x000000070a077210 */ /* 0x000fc80007ffe009 */
        /* <DEDUP_REMOVED lines=29> */
.L_x_303:
        /* <DEDUP_REMOVED lines=8> */
.L_x_304:
[----:B------:R-:W-:Y:S05]  /*72c80*/  BSYNC.RECONVERGENT B5 ;  /* 0x0000000000057941 */ /* 0x000fea0003800200 */
.L_x_302:
[----:B------:R-:W-:Y:S02]  /*72c90*/  IMAD.IADD R6, R111, 0x1, -R106 ;  /* 0x000000016f067824 */ /* 0x000fe400078e0a6a */
[----:B------:R-:W-:Y:S01]  /*72ca0*/  HFMA2 R13, -RZ, RZ, 0, 0 ;  /* 0x00000000ff0d7431 */ /* 0x000fe200000001ff */
[----:B------:R-:W-:Y:S01]  /*72cb0*/  IADD3 R5, PT, PT, R110, -R107, RZ ;  /* 0x8000006b6e057210 */ /* 0x000fe20007ffe0ff */
[----:B------:R-:W-:Y:S01]  /*72cc0*/  IMAD.IADD R67, R67, 0x1, -R108 ;  /* 0x0000000143437824 */ /* 0x000fe200078e0a6c */
[----:B------:R-:W-:Y:S01]  /*72cd0*/  IADD3 R14, PT, PT, R113, -R104, RZ ;  /* 0x80000068710e7210 */ /* 0x000fe20007ffe0ff */
[----:B------:R-:W-:Y:S01]  /*72ce0*/  IMAD.WIDE.U32 R6, R6, 0x2, RZ ;  /* 0x0000000206067825 */ /* 0x000fe200078e00ff */
[----:B------:R-:W-:Y:S01]  /*72cf0*/  IADD3 R10, PT, PT, R114, -R103, RZ ;  /* 0x80000067720a7210 */ /* 0x000fe20007ffe0ff */
[----:B------:R-:W-:Y:S02]  /*72d00*/  BSSY.RECONVERGENT B5, `(.L_x_305) ;  /* 0x000003e000057945 */ /* 0x000fe40003800200 */
[----:B------:R-:W-:Y:S01]  /*72d10*/  IMAD.MOV.U32 R12, RZ, RZ, R7 ;  /* 0x000000ffff0c7224 */ /* 0x000fe200078e0007 */
[----:B------:R-:W-:Y:S01]  /*72d20*/  IADD3 R7, PT, PT, R66, -R109, RZ ;  /* 0x8000006d42077210 */ /* 0x000fe20007ffe0ff */
[----:B------:R-:W-:-:S02]  /*72d30*/  IMAD.MOV.U32 R9, RZ, RZ, RZ ;  /* 0x000000ffff097224 */ /* 0x000fc400078e00ff */
[----:B------:R-:W-:-:S04]  /*72d40*/  IMAD.WIDE.U32 R12, R5, 0x2, R12 ;  /* 0x00000002050c7825 */ /* 0x000fc800078e000c */
[----:B------:R-:W-:Y:S02]  /*72d50*/  HFMA2 R5, -RZ, RZ, 0, 0 ;  /* 0x00000000ff057431 */ /* 0x000fe400000001ff */
[----:B------:R-:W-:Y:S01]  /*72d60*/  IMAD.IADD R115, R115, 0x1, -R102 ;  /* 0x0000000173737824 */ /* 0x000fe200078e0a66 */
[----:B------:R-:W-:Y:S01]  /*72d70*/  MOV R8, R13 ;  /* 0x0000000d00087202 */ /* 0x000fe20000000f00 */
[----:B------:R-:W-:Y:S02]  /*72d80*/  IMAD.MOV.U32 R111, RZ, RZ, RZ ;  /* 0x000000ffff6f7224 */ /* 0x000fe400078e00ff */
[----:B------:R-:W-:Y:S02]  /*72d90*/  IMAD.IADD R16, R112, 0x1, -R105 ;  /* 0x0000000170107824 */ /* 0x000fe400078e0a69 */
[----:B------:R-:W-:-:S04]  /*72da0*/  IMAD.WIDE.U32 R8, R67, 0x2, R8 ;  /* 0x0000000243087825 */ /* 0x000fc800078e0008 */
[----:B------:R-:W-:Y:S01]  /*72db0*/  IMAD.MOV.U32 R4, RZ, RZ, R9 ;  /* 0x000000ffff047224 */ /* 0x000fe200078e0009 */
[----:B------:R-:W-:Y:S01]  /*72dc0*/  MOV R66, R8 ;  /* 0x0000000800427202 */ /* 0x000fe20000000f00 */
[----:B------:R-:W-:-:S04]  /*72dd0*/  IMAD.WIDE.U32 R16, R16, 0x2, RZ ;  /* 0x0000000210107825 */ /* 0x000fc800078e00ff */
[----:B------:R-:W-:Y:S01]  /*72de0*/  IMAD.WIDE.U32 R4, R7, 0x2, R4 ;  /* 0x0000000207047825 */ /* 0x000fe200078e0004 */
[----:B------:R-:W-:Y:S02]  /*72df0*/  SHF.R.U32.HI R7, RZ, 0x1f, R10 ;  /* 0x0000001fff077819 */ /* 0x000fe4000001160a */
[----:B------:R-:W-:Y:S01]  /*72e00*/  LOP3.LUT R112, R17, R6, RZ, 0xfc, !PT ;  /* 0x0000000611707212 */ /* 0x000fe200078efcff */
[----:B------:R-:W-:Y:S01]  /*72e10*/  IMAD.WIDE.U32 R14, R14, 0x2, RZ ;  /* 0x000000020e0e7825 */ /* 0x000fe200078e00ff */
[----:B------:R-:W-:Y:S02]  /*72e20*/  MOV R110, R5 ;  /* 0x00000005006e7202 */ /* 0x000fe40000000f00 */
[----:B------:R-:W-:Y:S01]  /*72e30*/  SHF.L.U32 R10, R10, 0x1, RZ ;  /* 0x000000010a0a7819 */ /* 0x000fe200000006ff */
[----:B------:R-:W-:Y:S01]  /*72e40*/  IMAD.MOV.U32 R67, RZ, RZ, R4 ;  /* 0x000000ffff437224 */ /* 0x000fe200078e0004 */
[----:B------:R-:W-:Y:S01]  /*72e50*/  LOP3.LUT R6, R15, R16, RZ, 0xfc, !PT ;  /* 0x000000100f067212 */ /* 0x000fe200078efcff */
[----:B------:R-:W-:Y:S01]  /*72e60*/  IMAD.WIDE.U32 R110, R115, 0x2, R110 ;  /* 0x00000002736e7825 */ /* 0x000fe200078e006e */
[----:B------:R-:W-:-:S02]  /*72e70*/  LOP3.LUT R7, R14, R7, RZ, 0xfc, !PT ;  /* 0x000000070e077212 */ /* 0x000fc400078efcff */
        /* <DEDUP_REMOVED lines=30> */
.L_x_306:
        /* <DEDUP_REMOVED lines=8> */
.L_x_307:
[----:B------:R-:W-:Y:S05]  /*730e0*/  BSYNC.RECONVERGENT B5 ;  /* 0x0000000000057941 */ /* 0x000fea0003800200 */
.L_x_305:
[----:B------:R-:W-:Y:S02]  /*730f0*/  HFMA2 R17, -RZ, RZ, 0, 0 ;  /* 0x00000000ff117431 */ /* 0x000fe400000001ff */
[----:B------:R-:W-:Y:S01]  /*73100*/  IMAD.WIDE.U32 R8, R61, R87, RZ ;  /* 0x000000573d087225 */ /* 0x000fe200078e00ff */
[----:B------:R-:W-:-:S03]  /*73110*/  MOV R15, RZ ;  /* 0x000000ff000f7202 */ /* 0x000fc60000000f00 */
[----:B------:R-:W-:Y:S01]  /*73120*/  HFMA2 R19, -RZ, RZ, 0, 0 ;  /* 0x00000000ff137431 */ /* 0x000fe200000001ff */
[----:B------:R-:W-:Y:S01]  /*73130*/  BSSY.RECONVERGENT B5, `(.L_x_308) ;  /* 0x00001db000057945 */ /* 0x000fe20003800200 */
[----:B------:R-:W-:Y:S02]  /*73140*/  IMAD.MOV.U32 R16, RZ, RZ, R9 ;  /* 0x000000ffff107224 */ /* 0x000fe400078e0009 */
        /* <DEDUP_REMOVED lines=9> */
[----:B------:R-:W-:Y:S02]  /*731e0*/  IMAD.MOV.U32 R14, RZ, RZ, R15 ;  /* 0x000000ffff0e7224 */ /* 0x000fe400078e000f */
[----:B------:R-:W-:Y:S01]  /*731f0*/  HFMA2 R15, -RZ, RZ, 0, 0 ;  /* 0x00000000ff0f7431 */ /* 0x000fe200000001ff */
[----:B------:R-:W-:Y:S01]  /*73200*/  IADD3.X R5, PT, PT, RZ, RZ, RZ, P0, !PT ;  /* 0x000000ffff057210 */ /* 0x000fe200007fe4ff */
[----:B------:R-:W-:Y:S02]  /*73210*/  IMAD.MOV.U32 R59, RZ, RZ, RZ ;  /* 0x000000ffff3b7224 */ /* 0x000fe400078e00ff */
[----:B------:R-:W-:-:S04]  /*73220*/  IMAD.WIDE.U32 R4, R116, R88, R4 ;  /* 0x0000005874047225 */ /* 0x000fc800078e0004 */
[----:B------:R-:W-:Y:S01]  /*73230*/  IMAD.WIDE.U32 R14, R65, R87, R14 ;  /* 0x00000057410e7225 */ /* 0x000fe200078e000e */
[----:B------:R-:W-:-:S03]  /*73240*/  MOV R58, R4 ;  /* 0x00000004003a7202 */ /* 0x000fc60000000f00 */
[----:B------:R-:W-:Y:S01]  /*73250*/  IMAD.MOV.U32 R8, RZ, RZ, R15 ;  /* 0x000000ffff087224 */ /* 0x000fe200078e000f */
[----:B------:R-:W-:Y:S01]  /*73260*/  IADD3 R12, P0, PT, R14, R5, RZ ;  /* 0x000000050e0c7210 */ /* 0x000fe20007f1e0ff */
[----:B------:R-:W-:-:S03]  /*73270*/  IMAD.WIDE.U32 R58, R61, R89, R58 ;  /* 0x000000593d3a7225 */ /* 0x000fc600078e003a */
[----:B------:R-:W-:Y:S01]  /*73280*/  IADD3.X R13, PT, PT, RZ, RZ, RZ, P0, !PT ;  /* 0x000000ffff0d7210 */ /* 0x000fe200007fe4ff */
[----:B------:R-:W-:Y:S01]  /*73290*/  IMAD.MOV.U32 R15, RZ, RZ, RZ ;  /* 0x000000ffff0f7224 */ /* 0x000fe200078e00ff */
[----:B------:R-:W-:Y:S02]  /*732a0*/  IADD3 R16, P0, PT, R16, R9, RZ ;  /* 0x0000000910107210 */ /* 0x000fe40007f1e0ff */
[----:B------:R-:W-:Y:S01]  /*732b0*/  MOV R9, RZ ;  /* 0x000000ff00097202 */ /* 0x000fe20000000f00 */
        /* <DEDUP_REMOVED lines=10> */
[----:B------:R-:W-:Y:S01]  /*73360*/  MOV R14, R16 ;  /* 0x00000010000e7202 */ /* 0x000fe20000000f00 */
[----:B------:R-:W-:Y:S01]  /*73370*/  IMAD.WIDE.U32 R4, R65, R88, R4 ;  /* 0x0000005841047225 */ /* 0x000fe200078e0004 */
[----:B------:R-:W-:-:S03]  /*73380*/  IADD3 R58, P2, PT, R58, R17, RZ ;  /* 0x000000113a3a7210 */ /* 0x000fc60007f5e0ff */
[----:B------:R-:W-:Y:S01]  /*73390*/  IMAD.WIDE.U32 R8, R64, R87, R8 ;  /* 0x0000005740087225 */ /* 0x000fe200078e0008 */
[----:B------:R-:W-:-:S03]  /*733a0*/  IADD3.X R59, PT, PT, RZ, RZ, RZ, P2, !PT ;  /* 0x000000ffff3b7210 */ /* 0x000fc600017fe4ff */
[----:B------:R-:W-:Y:S01]  /*733b0*/  IMAD R113, R16, R85, RZ ;  /* 0x0000005510717224 */ /* 0x000fe200078e02ff */
[----:B------:R-:W-:Y:S01]  /*733c0*/  IADD3 R16, P0, PT, R8, R5, RZ ;  /* 0x0000000508107210 */ /* 0x000fe20007f1e0ff */
[----:B------:R-:W-:-:S03]  /*733d0*/  IMAD.WIDE.U32 R12, R116, R89, R12 ;  /* 0x00000059740c7225 */ /* 0x000fc600078e000c */
[----:B------:R-:W-:Y:S01]  /*733e0*/  IADD3.X R17, PT, PT, RZ, RZ, RZ, P0, !PT ;  /* 0x000000ffff117210 */ /* 0x000fe200007fe4ff */
[----:B------:R-:W-:Y:S01]  /*733f0*/  IMAD.MOV.U32 R18, RZ, RZ, R9 ;  /* 0x000000ffff127224 */ /* 0x000fe200078e0009 */
[----:B------:R-:W-:Y:S01]  /*73400*/  IADD3 R4, P1, PT, R4, R13, RZ ;  /* 0x0000000d04047210 */ /* 0x000fe20007f3e0ff */
[----:B------:R-:W-:Y:S02]  /*73410*/  IMAD.MOV.U32 R13, RZ, RZ, RZ ;  /* 0x000000ffff0d7224 */ /* 0x000fe400078e00ff */
[----:B------:R-:W-:-:S04]  /*73420*/  IMAD.WIDE.U32 R18, R62, R87, R18 ;  /* 0x000000573e127225 */ /* 0x000fc800078e0012 */
[----:B------:R-:W-:-:S04]  /*73430*/  IMAD.WIDE.U32 R16, R63, R88, R16 ;  /* 0x000000583f107225 */ /* 0x000fc800078e0010 */
[----:B------:R-:W-:Y:S01]  /*73440*/  IMAD.X R5, RZ, RZ, RZ, P1 ;  /* 0x000000ffff057224 */ /* 0x000fe200008e06ff */
[----:B------:R-:W-:Y:S01]  /*73450*/  IADD3 R8, P0, PT, R18, R17, RZ ;  /* 0x0000001112087210 */ /* 0x000fe20007f1e0ff */
[----:B------:R-:W-:Y:S01]  /*73460*/  IMAD.WIDE.U32 R12, R61, R90, R12 ;  /* 0x0000005a3d0c7225 */ /* 0x000fe200078e000c */
[----:B------:R-:W-:Y:S02]  /*73470*/  MOV R18, R19 ;  /* 0x0000001300127202 */ /* 0x000fe40000000f00 */
[----:B------:R-:W-:Y:S01]  /*73480*/  IADD3.X R9, PT, PT, RZ, RZ, RZ, P0, !PT ;  /* 0x000000ffff097210 */ /* 0x000fe200007fe4ff */
        /* <DEDUP_REMOVED lines=23> */
[----:B------:R-:W-:Y:S02]  /*73600*/  IADD3 R118, P1, PT, R118, R9, RZ ;  /* 0x0000000976767210 */ /* 0x000fe40007f3e0ff */
[----:B------:R-:W-:Y:S01]  /*73610*/  IADD3.X R19, PT, PT, RZ, RZ, RZ, P0, !PT ;  /* 0x000000ffff137210 */ /* 0x000fe200007fe4ff */
[----:B------:R-:W-:Y:S01]  /*73620*/  IMAD.WIDE.U32 R16, R11, R90, R16 ;  /* 0x0000005a0b107225 */ /* 0x000fe200078e0010 */
[----:B------:R-:W-:Y:S02]  /*73630*/  IADD3.X R119, PT, PT, RZ, RZ, RZ, P1, !PT ;  /* 0x000000ffff777210 */ /* 0x000fe40000ffe4ff */
[----:B------:R-:W-:Y:S01]  /*73640*/  IADD3 R58, P3, PT, R58, R14, RZ ;  /* 0x0000000e3a3a7210 */ /* 0x000fe20007f7e0ff */
[----:B------:R-:W-:Y:S01]  /*73650*/  IMAD.MOV.U32 R5, RZ, RZ, RZ ;  /* 0x000000ffff057224 */ /* 0x000fe200078e00ff */
[----:B------:R-:W-:Y:S01]  /*73660*/  IADD3 R8, P2, PT, R8, R17, RZ ;  /* 0x0000001108087210 */ /* 0x000fe20007f5e0ff */
        /* <DEDUP_REMOVED lines=13> */
[----:B------:R-:W-:Y:S01]  /*73740*/  HFMA2 R59, -RZ, RZ, 0, 0 ;  /* 0x00000000ff3b7431 */ /* 0x000fe200000001ff */
[----:B------:R-:W-:Y:S01]  /*73750*/  IADD3.X R5, PT, PT, RZ, RZ, RZ, P0, !PT ;  /* 0x000000ffff057210 */ /* 0x000fe200007fe4ff */
[----:B------:R-:W-:Y:S01]  /*73760*/  IMAD.X R15, RZ, RZ, RZ, P2 ;  /* 0x000000ffff0f7224 */ /* 0x000fe200010e06ff */
[----:B------:R-:W-:Y:S01]  /*73770*/  IADD3 R12, P2, PT, R118, R9, RZ ;  /* 0x00000009760c7210 */ /* 0x000fe20007f5e0ff */
[----:B------:R-:W-:-:S04]  /*73780*/  IMAD.WIDE.U32 R16, R116, R91, R16 ;  /* 0x0000005b74107225 */ /* 0x000fc800078e0010 */
[----:B------:R-:W-:Y:S01]  /*73790*/  IMAD.X R13, RZ, RZ, RZ, P2 ;  /* 0x000000ffff0d7224 */ /* 0x000fe200010e06ff */
[----:B------:R-:W-:Y:S01]  /*737a0*/  IADD3 R8, P3, PT, R8, R17, RZ ;  /* 0x0000001108087210 */ /* 0x000fe20007f7e0ff */
[----:B------:R-:W-:Y:S02]  /*737b0*/  IMAD R87, R58, R85, RZ ;  /* 0x000000553a577224 */ /* 0x000fe400078e02ff */
[----:B------:R-:W-:Y:S01]  /*737c0*/  IMAD.WIDE.U32 R14, R62, R89, R14 ;  /* 0x000000593e0e7225 */ /* 0x000fe200078e000e */
[----:B------:R-:W-:-:S03]  /*737d0*/  IADD3.X R9, PT, PT, RZ, RZ, RZ, P3, !PT ;  /* 0x000000ffff097210 */ /* 0x000fc60001ffe4ff */
[----:B------:R-:W-:-:S04]  /*737e0*/  IMAD.WIDE.U32 R12, R63, R90, R12 ;  /* 0x0000005a3f0c7225 */ /* 0x000fc800078e000c */
        /* <DEDUP_REMOVED lines=68> */
[----:B------:R-:W-:Y:S02]  /*73c30*/  HFMA2 R13, -RZ, RZ, 0, 0 ;  /* 0x00000000ff0d7431 */ /* 0x000fe400000001ff */
[----:B------:R-:W-:Y:S01]  /*73c40*/  IMAD.WIDE.U32 R4, R87, R52, R4 ;  /* 0x0000003457047225 */ /* 0x000fe200078e0004 */
[----:B------:R-:W-:-:S03]  /*73c50*/  IADD3.X R15, PT, PT, RZ, RZ, RZ, P3, !PT ;  /* 0x000000ffff0f7210 */ /* 0x000fc60001ffe4ff */
[----:B------:R-:W-:Y:S01]  /*73c60*/  IMAD.HI.U32 R19, R9, R50, R18 ;  /* 0x0000003209137227 */ /* 0x000fe200078e0012 */
        /* <DEDUP_REMOVED lines=23> */
[----:B------:R-:W-:Y:S01]  /*73de0*/  IADD3.X R89, PT, PT, RZ, RZ, RZ, P3, !PT ;  /* 0x000000ffff597210 */ /* 0x000fe20001ffe4ff */
[----:B------:R-:W-:Y:S01]  /*73df0*/  IMAD.MOV.U32 R5, RZ, RZ, RZ ;  /* 0x000000ffff057224 */ /* 0x000fe200078e00ff */
[----:B------:R-:W-:Y:S01]  /*73e00*/  IADD3 R58, P2, PT, R12, R59, RZ ;  /* 0x0000003b0c3a7210 */ /* 0x000fe20007f5e0ff */
[----:B------:R-:W-:-:S02]  /*73e10*/  IMAD.X R15, RZ, RZ, RZ, P4 ;  /* 0x000000ffff0f7224 */ /* 0x000fc400020e06ff */
[----:B------:R-:W-:Y:S02]  /*73e20*/  IMAD.X R121, RZ, RZ, RZ, P5 ;  /* 0x000000ffff797224 */ /* 0x000fe400028e06ff */
        /* <DEDUP_REMOVED lines=26> */
[----:B------:R-:W-:Y:S01]  /*73fd0*/  MOV R13, RZ ;  /* 0x000000ff000d7202 */ /* 0x000fe20000000f00 */
        /* <DEDUP_REMOVED lines=23> */
[----:B------:R-:W-:Y:S02]  /*74150*/  IMAD.X R11, RZ, RZ, RZ, P6 ;  /* 0x000000ffff0b7224 */ /* 0x000fe400030e06ff */
[----:B------:R-:W-:-:S03]  /*74160*/  IMAD.WIDE.U32 R18, R64, R93, R18 ;  /* 0x0000005d40127225 */ /* 0x000fc600078e0012 */
[----:B------:R-:W-:Y:S01]  /*74170*/  IADD3 R14, P3, PT, R88, R11, RZ ;  /* 0x0000000b580e7210 */ /* 0x000fe20007f7e0ff */
[----:B------:R-:W-:Y:S01]  /*74180*/  IMAD.WIDE.U32 R118, R60, R92, R118 ;  /* 0x0000005c3c767225 */ /* 0x000fe200078e0076 */
[----:B------:R-:W-:Y:S02]  /*74190*/  IADD3 R88, P1, PT, R18, R89, RZ ;  /* 0x0000005912587210 */ /* 0x000fe40007f3e0ff */
[----:B------:R-:W-:Y:S01]  /*741a0*/  IADD3.X R11, PT, PT, RZ, RZ, RZ, P2, !PT ;  /* 0x000000ffff0b7210 */ /* 0x000fe200017fe4ff */
[----:B------:R-:W-:-:S03]  /*741b0*/  IMAD.HI.U32 R12, R90, R50, R12 ;  /* 0x000000325a0c7227 */ /* 0x000fc600078e000c */
        /* <DEDUP_REMOVED lines=30> */
[----:B------:R-:W-:Y:S01]  /*743a0*/  IMAD R61, R12, R85, RZ ;  /* 0x000000550c3d7224 */ /* 0x000fe200078e02ff */
[----:B------:R-:W-:Y:S01]  /*743b0*/  IADD3 R16, P3, PT, R16, R5, RZ ;  /* 0x0000000510107210 */ /* 0x000fe20007f7e0ff */
[----:B------:R-:W-:Y:S02]  /*743c0*/  IMAD.MOV.U32 R15, RZ, RZ, RZ ;  /* 0x000000ffff0f7224 */ /* 0x000fe400078e00ff */
[----:B------:R-:W-:-:S04]  /*743d0*/  IMAD.WIDE.U32 R18, R64, R86, R18 ;  /* 0x0000005640127225 */ /* 0x000fc800078e0012 */
[----:B------:R-:W-:Y:S01]  /*743e0*/  IMAD.X R17, RZ, RZ, RZ, P4 ;  /* 0x000000ffff117224 */ /* 0x000fe200020e06ff */
[----:B------:R-:W-:Y:S01]  /*743f0*/  IADD3 R4, P4, PT, R4, R13, RZ ;  /* 0x0000000d04047210 */ /* 0x000fe20007f9e0ff */
[----:B------:R-:W-:Y:S02]  /*74400*/  IMAD.X R12, RZ, RZ, RZ, P2 ;  /* 0x000000ffff0c7224 */ /* 0x000fe400010e06ff */
[----:B------:R-:W-:Y:S01]  /*74410*/  IMAD.HI.U32 R14, R61, R50, R14 ;  /* 0x000000323d0e7227 */ /* 0x000fe200078e000e */
[----:B------:R-:W-:Y:S02]  /*74420*/  IADD3.X R15, PT, PT, RZ, RZ, RZ, P0, !PT ;  /* 0x000000ffff0f7210 */ /* 0x000fe400007fe4ff */
        /* <DEDUP_REMOVED lines=25> */
[----:B------:R-:W-:Y:S01]  /*745c0*/  IMAD.WIDE.U32 R12, R9, R57, R12 ;  /* 0x00000039090c7225 */ /* 0x000fe200078e000c */
[----:B------:R-:W-:Y:S02]  /*745d0*/  IADD3.X R14, PT, PT, RZ, RZ, RZ, P4, !PT ;  /* 0x000000ffff0e7210 */ /* 0x000fe400027fe4ff */
[----:B------:R-:W-:Y:S01]  /*745e0*/  IADD3 R11, P1, PT, R11, R64, RZ ;  /* 0x000000400b0b7210 */ /* 0x000fe20007f3e0ff */
[----:B------:R-:W-:-:S04]  /*745f0*/  IMAD.WIDE.U32 R16, R90, R53, R16 ;  /* 0x000000355a107225 */ /* 0x000fc800078e0010 */
        /* <DEDUP_REMOVED lines=14> */
[----:B------:R-:W-:Y:S02]  /*746e0*/  IADD3.X R13, PT, PT, RZ, RZ, RZ, P1, !PT ;  /* 0x000000ffff0d7210 */ /* 0x000fe40000ffe4ff */
[----:B------:R-:W-:Y:S01]  /*746f0*/  IADD3.X R119, PT, PT, RZ, RZ, RZ, P0, !PT ;  /* 0x000000ffff777210 */ /* 0x000fe200007fe4ff */
[----:B------:R-:W-:Y:S01]  /*74700*/  IMAD R12, R4, R85, RZ ;  /* 0x00000055040c7224 */ /* 0x000fe200078e02ff */
[----:B------:R-:W-:Y:S01]  /*74710*/  IADD3 R62, P4, PT, R62, R59, RZ ;  /* 0x0000003b3e3e7210 */ /* 0x000fe20007f9e0ff */
[----:B------:R-:W-:Y:S02]  /*74720*/  IMAD.MOV.U32 R5, RZ, RZ, RZ ;  /* 0x000000ffff057224 */ /* 0x000fe400078e00ff */
        /* <DEDUP_REMOVED lines=11> */
[----:B------:R-:W-:-:S02]  /*747e0*/  IMAD.X R17, RZ, RZ, RZ, P4 ;  /* 0x000000ffff117224 */ /* 0x000fc400020e06ff */
[----:B------:R-:W-:Y:S01]  /*747f0*/  IMAD.WIDE.U32 R4, R8, R57, R4 ;  /* 0x0000003908047225 */ /* 0x000fe200078e0004 */
[----:B------:R-:W-:-:S03]  /*74800*/  IADD3.X R8, PT, PT, RZ, RZ, RZ, P2, !PT ;  /* 0x000000ffff087210 */ /* 0x000fc600017fe4ff */
        /* <DEDUP_REMOVED lines=8> */
[----:B------:R-:W-:Y:S01]  /*74890*/  IMAD.MOV.U32 R91, RZ, RZ, R16 ;  /* 0x000000ffff5b7224 */ /* 0x000fe200078e0010 */
        /* <DEDUP_REMOVED lines=22> */
[----:B------:R-:W-:Y:S02]  /*74a00*/  IADD3 R14, P3, PT, R8, R5, RZ ;  /* 0x00000005080e7210 */ /* 0x000fe40007f7e0ff */
[----:B------:R-:W-:Y:S02]  /*74a10*/  IADD3 R8, P5, PT, R118, R15, RZ ;  /* 0x0000000f76087210 */ /* 0x000fe40007fbe0ff */
[----:B------:R-:W-:Y:S02]  /*74a20*/  IADD3 R114, P6, PT, R4, R87, RZ ;  /* 0x0000005704727210 */ /* 0x000fe40007fde0ff */
[----:B------:R-:W-:Y:S02]  /*74a30*/  IADD3.X R15, PT, PT, RZ, RZ, RZ, P3, !PT ;  /* 0x000000ffff0f7210 */ /* 0x000fe40001ffe4ff */
        /* <DEDUP_REMOVED lines=21> */
[----:B------:R-:W-:Y:S01]  /*74b90*/  IMAD.X R13, RZ, RZ, RZ, P1 ;  /* 0x000000ffff0d7224 */ /* 0x000fe200008e06ff */
[----:B------:R-:W-:Y:S02]  /*74ba0*/  MOV R93, R8 ;  /* 0x00000008005d7202 */ /* 0x000fe40000000f00 */
[----:B------:R-:W-:Y:S02]  /*74bb0*/  IADD3 R9, P3, PT, R11, R18, RZ ;  /* 0x000000120b097210 */ /* 0x000fe40007f7e0ff */
[----:B------:R-:W-:Y:S02]  /*74bc0*/  IADD3.X R15, PT, PT, RZ, RZ, RZ, P6, !PT ;  /* 0x000000ffff0f7210 */ /* 0x000fe400037fe4ff */
[----:B------:R-:W-:Y:S02]  /*74bd0*/  IADD3 R9, P4, PT, R5, R9, RZ ;  /* 0x0000000905097210 */ /* 0x000fe40007f9e0ff */
[----:B------:R-:W-:Y:S01]  /*74be0*/  IADD3.X R11, PT, PT, RZ, RZ, RZ, P0, !PT ;  /* 0x000000ffff0b7210 */ /* 0x000fe200007fe4ff */
[----:B------:R-:W-:Y:S01]  /*74bf0*/  IMAD.WIDE.U32 R4, R12, R56, R14 ;  /* 0x000000380c047225 */ /* 0x000fe200078e000e */
[----:B------:R-:W-:-:S02]  /*74c00*/  IADD3.X R90, PT, PT, RZ, RZ, RZ, P4, !PT ;  /* 0x000000ffff5a7210 */ /* 0x000fc400027fe4ff */
[----:B------:R-:W-:Y:S01]  /*74c10*/  IADD3 R118, PT, PT, R11, R118, R13 ;  /* 0x000000760b767210 */ /* 0x000fe20007ffe00d */
[----:B------:R-:W-:Y:S01]  /*74c20*/  IMAD.MOV.U32 R113, RZ, RZ, R4 ;  /* 0x000000ffff717224 */ /* 0x000fe200078e0004 */
[----:B------:R-:W-:Y:S01]  /*74c30*/  IADD3 R14, P0, PT, R5, R9, RZ ;  /* 0x00000009050e7210 */ /* 0x000fe20007f1e0ff */
[----:B------:R-:W-:Y:S01]  /*74c40*/  IMAD.X R9, RZ, RZ, RZ, P2 ;  /* 0x000000ffff097224 */ /* 0x000fe200010e06ff */
[----:B------:R-:W-:-:S03]  /*74c50*/  IADD3.X R5, PT, PT, RZ, RZ, RZ, P3, !PT ;  /* 0x000000ffff057210 */ /* 0x000fc60001ffe4ff */
        /* <DEDUP_REMOVED lines=32> */
.L_x_309:
        /* <DEDUP_REMOVED lines=8> */
.L_x_310:
[----:B------:R-:W-:Y:S05]  /*74ee0*/  BSYNC.RECONVERGENT B5 ;  /* 0x0000000000057941 */ /* 0x000fea0003800200 */
.L_x_308:
        /* <DEDUP_REMOVED lines=8> */
[----:B------:R-:W-:Y:S02]  /*74f70*/  HFMA2 R19, -RZ, RZ, 0, 0 ;  /* 0x00000000ff137431 */ /* 0x000fe400000001ff */
[----:B------:R-:W-:Y:S01]  /*74f80*/  IMAD.MOV.U32 R89, RZ, RZ, RZ ;  /* 0x000000ffff597224 */ /* 0x000fe200078e00ff */
        /* <DEDUP_REMOVED lines=227> */
[----:B------:R-:W-:-:S02]  /*75dc0*/  IMAD.X R17, RZ, RZ, RZ, P2 ;  /* 0x000000ffff117224 */ /* 0x000fc400010e06ff */
        /* <DEDUP_REMOVED lines=30> */
[----:B------:R-:W-:-:S04]  /*75fb0*/  IMAD.WIDE.U32 R64, R110, R112, R64 ;  /* 0x000000706e407225 */ /* 0x000fc800078e0040 */
[-C--:B------:R-:W-:Y:S01]  /*75fc0*/  IMAD.WIDE.U32 R88, R67, R66.reuse, R88 ;  /* 0x0000004243587225 */ /* 0x080fe200078e0058 */
        /* <DEDUP_REMOVED lines=12> */
[----:B------:R-:W-:Y:S01]  /*76090*/  IMAD.WIDE.U32 R12, R8, R51, R12 ;  /* 0x00000033080c7225 */ /* 0x000fe200078e000c */
[----:B------:R-:W-:Y:S02]  /*760a0*/  IADD3 R14, P3, PT, R14, R5, RZ ;  /* 0x000000050e0e7210 */ /* 0x000fe40007f7e0ff */
[----:B------:R-:W-:Y:S01]  /*760b0*/  IADD3 R16, P5, PT, R15, R9, RZ ;  /* 0x000000090f107210 */ /* 0x000fe20007fbe0ff */
[----:B------:R-:W-:Y:S01]  /*760c0*/  IMAD.X R65, RZ, RZ, RZ, P1 ;  /* 0x000000ffff417224 */ /* 0x000fe200008e06ff */
[----:B------:R-:W-:Y:S01]  /*760d0*/  MOV R4, R12 ;  /* 0x0000000c00047202 */ /* 0x000fe20000000f00 */
[----:B------:R-:W-:Y:S01]  /*760e0*/  IMAD R9, R12, R85, RZ ;  /* 0x000000550c097224 */ /* 0x000fe200078e02ff */
[----:B------:R-:W-:Y:S01]  /*760f0*/  IADD3.X R15, PT, PT, RZ, RZ, RZ, P0, !PT ;  /* 0x000000ffff0f7210 */ /* 0x000fe200007fe4ff */
[----:B------:R-:W-:Y:S01]  /*76100*/  IMAD.MOV.U32 R5, RZ, RZ, RZ ;  /* 0x000000ffff057224 */ /* 0x000fe200078e00ff */
[----:B------:R-:W-:Y:S01]  /*76110*/  IADD3.X R17, PT, PT, RZ, RZ, RZ, P5, !PT ;  /* 0x000000ffff117210 */ /* 0x000fe20002ffe4ff */
[----:B------:R-:W-:Y:S01]  /*76120*/  IMAD.WIDE.U32 R64, R110, R111, R64 ;  /* 0x0000006f6e407225 */ /* 0x000fe200078e0040 */
[----:B------:R-:W-:-:S03]  /*76130*/  IADD3.X R19, PT, PT, RZ, RZ, RZ, P2, !PT ;  /* 0x000000ffff137210 */ /* 0x000fc600017fe4ff */
[----:B------:R-:W-:-:S04]  /*76140*/  IMAD.HI.U32 R4, R9, R50, R4 ;  /* 0x0000003209047227 */ /* 0x000fc800078e0004 */
        /* <DEDUP_REMOVED lines=48> */
[----:B------:R-:W-:Y:S02]  /*76450*/  IADD3 R60, P1, PT, R18, R17, RZ ;  /* 0x00000011123c7210 */ /* 0x000fe40007f3e0ff */
[----:B------:R-:W-:Y:S01]  /*76460*/  IADD3 R14, P6, PT, R14, R5, RZ ;  /* 0x000000050e0e7210 */ /* 0x000fe20007fde0ff */
[----:B------:R-:W-:Y:S01]  /*76470*/  IMAD.WIDE.U32 R64, R110, R67, R64 ;  /* 0x000000436e407225 */ /* 0x000fe200078e0040 */
[----:B------:R-:W-:-:S03]  /*76480*/  IADD3.X R17, PT, PT, RZ, RZ, RZ, P5, !PT ;  /* 0x000000ffff117210 */ /* 0x000fc60002ffe4ff */
[----:B------:R-:W-:Y:S02]  /*76490*/  HFMA2 R5, -RZ, RZ, 0, 0 ;  /* 0x00000000ff057431 */ /* 0x000fe400000001ff */
        /* <DEDUP_REMOVED lines=85> */
[----:B------:R-:W-:Y:S02]  /*769f0*/  IADD3.X R16, PT, PT, RZ, RZ, RZ, P0, !PT ;  /* 0x000000ffff107210 */ /* 0x000fe400007fe4ff */
[----:B------:R-:W-:Y:S01]  /*76a00*/  IADD3.X R65, PT, PT, RZ, RZ, RZ, P4, !PT ;  /* 0x000000ffff417210 */ /* 0x000fe200027fe4ff */
[----:B------:R-:W-:Y:S01]  /*76a10*/  IMAD.X R13, RZ, RZ, RZ, P1 ;  /* 0x000000ffff0d7224 */ /* 0x000fe200008e06ff */
[----:B------:R-:W-:Y:S01]  /*76a20*/  IADD3 R8, P0, PT, R5, R9, RZ ;  /* 0x0000000905087210 */ /* 0x000fe20007f1e0ff */
[----:B------:R-:W-:-:S02]  /*76a30*/  IMAD.X R5, RZ, RZ, RZ, P2 ;  /* 0x000000ffff057224 */ /* 0x000fc400010e06ff */
[----:B------:R-:W-:Y:S01]  /*76a40*/  IMAD.MOV.U32 R63, RZ, RZ, R4 ;  /* 0x000000ffff3f7224 */ /* 0x000fe200078e0004 */
        /* <DEDUP_REMOVED lines=34> */
.L_x_312:
        /* <DEDUP_REMOVED lines=8> */
.L_x_313:
[----:B------:R-:W-:Y:S05]  /*76cf0*/  BSYNC.RECONVERGENT B5 ;  /* 0x0000000000057941 */ /* 0x000fea0003800200 */
.L_x_311:
[----:B------:R-:W-:Y:S01]  /*76d00*/  IMAD R5, R91, 0x2, R69 ;  /* 0x000000025b057824 */ /* 0x000fe200078e0245 */
[----:B------:R-:W-:Y:S01]  /*76d10*/  MOV R17, RZ ;  /* 0x000000ff00117202 */ /* 0x000fe20000000f00 */
[----:B------:R-:W-:Y:S01]  /*76d20*/  IMAD R59, R116, 0x2, R70 ;  /* 0x00000002743b7824 */ /* 0x000fe200078e0246 */
[----:B------:R-:W-:Y:S01]  /*76d30*/  LEA R61, R114, R72, 0x1 ;  /* 0x00000048723d7211 */ /* 0x000fe200078e08ff */
[----:B------:R-:W-:Y:S01]  /*76d40*/  HFMA2 R19, -RZ, RZ, 0, 0 ;  /* 0x00000000ff137431 */ /* 0x000fe200000001ff */
[----:B------:R-:W-:Y:S01]  /*76d50*/  IADD3 R58, PT, PT, -R5, R14, RZ ;  /* 0x0000000e053a7210 */ /* 0x000fe20007ffe1ff */
[----:B------:R-:W-:Y:S01]  /*76d60*/  IMAD.IADD R59, R18, 0x1, -R59 ;  /* 0x00000001123b7824 */ /* 0x000fe200078e0a3b */
[----:B------:R-:W-:Y:S01]  /*76d70*/  LEA R5, R86, R71, 0x1 ;  /* 0x0000004756057211 */ /* 0x000fe200078e08ff */
[----:B------:R-:W-:Y:S01]  /*76d80*/  HFMA2 R15, -RZ, RZ, 0, 0 ;  /* 0x00000000ff0f7431 */ /* 0x000fe200000001ff */
[----:B------:R-:W-:Y:S01]  /*76d90*/  IADD3 R91, PT, PT, -R58, R91, RZ ;  /* 0x0000005b3a5b7210 */ /* 0x000fe20007ffe1ff */
[----:B------:R-:W-:Y:S01]  /*76da0*/  IMAD.IADD R116, R116, 0x1, -R59 ;  /* 0x0000000174747824 */ /* 0x000fe200078e0a3b */
[----:B------:R-:W-:Y:S01]  /*76db0*/  IADD3 R60, PT, PT, -R5, R60, RZ ;  /* 0x0000003c053c7210 */ /* 0x000fe20007ffe1ff */
[----:B------:R-:W-:Y:S01]  /*76dc0*/  HFMA2 R5, -RZ, RZ, 0, 0 ;  /* 0x00000000ff057431 */ /* 0x000fe200000001ff */
[----:B------:R-:W-:Y:S01]  /*76dd0*/  IADD3 R61, PT, PT, -R61, R12, RZ ;  /* 0x0000000c3d3d7210 */ /* 0x000fe20007ffe1ff */
[----:B------:R-:W-:Y:S01]  /*76de0*/  IMAD.WIDE.U32 R8, R91, R10, RZ ;  /* 0x0000000a5b087225 */ /* 0x000fe200078e00ff */
[----:B------:R-:W-:Y:S01]  /*76df0*/  LEA R11, R92, R75, 0x1 ;  /* 0x0000004b5c0b7211 */ /* 0x000fe200078e08ff */
[----:B------:R-:W-:Y:S02]  /*76e00*/  BSSY.RECONVERGENT B5, `(.L_x_314) ;  /* 0x00001e7000057945 */ /* 0x000fe40003800200 */
[----:B------:R-:W-:Y:S01]  /*76e10*/  IMAD.MOV.U32 R4, RZ, RZ, R9 ;  /* 0x000000ffff047224 */ /* 0x000fe200078e0009 */
[----:B------:R-:W-:Y:S01]  /*76e20*/  MOV R9, RZ ;  /* 0x000000ff00097202 */ /* 0x000fe20000000f00 */
[----:B------:R-:W-:-:S02]  /*76e30*/  IMAD.IADD R86, R86, 0x1, -R60 ;  /* 0x0000000156567824 */ /* 0x000fc400078e0a3c */
[----:B------:R-:W-:-:S04]  /*76e40*/  IMAD.WIDE.U32 R4, R116, R10, R4 ;  /* 0x0000000a74047225 */ /* 0x000fc800078e0004 */
[----:B------:R-:W-:Y:S02]  /*76e50*/  IMAD.MOV.U32 R16, RZ, RZ, R5 ;  /* 0x000000ffff107224 */ /* 0x000fe400078e0005 */
[----:B------:R-:W-:Y:S02]  /*76e60*/  IMAD.MOV.U32 R5, RZ, RZ, RZ ;  /* 0x000000ffff057224 */ /* 0x000fe400078e00ff */
[----:B------:R-:W-:-:S04]  /*76e70*/  IMAD.WIDE.U32 R16, R86, R10, R16 ;  /* 0x0000000a56107225 */ /* 0x000fc800078e0010 */
[----:B------:R-:W-:-:S04]  /*76e80*/  IMAD.WIDE.U32 R4, R91, R7, R4 ;  /* 0x000000075b047225 */ /* 0x000fc800078e0004 */
[----:B------:R-:W-:Y:S01]  /*76e90*/  IMAD R115, R8, R85, RZ ;  /* 0x0000005508737224 */ /* 0x000fe200078e02ff */
[----:B------:R-:W-:Y:S01]  /*76ea0*/  IADD3 R12, P0, PT, R16, R5, RZ ;  /* 0x00000005100c7210 */ /* 0x000fe20007f1e0ff */
[----:B------:R-:W-:Y:S01]  /*76eb0*/  IMAD.MOV.U32 R14, RZ, RZ, R8 ;  /* 0x000000ffff0e7224 */ /* 0x000fe200078e0008 */
[----:B------:R-:W-:Y:S01]  /*76ec0*/  LEA R16, R113, R74, 0x1 ;  /* 0x0000004a71107211 */ /* 0x000fe200078e08ff */
[----:B------:R-:W-:Y:S01]  /*76ed0*/  IMAD.IADD R114, R114, 0x1, -R61 ;  /* 0x0000000172727824 */ /* 0x000fe200078e0a3d */
[----:B------:R-:W-:Y:S01]  /*76ee0*/  IADD3.X R13, PT, PT, RZ, RZ, RZ, P0, !PT ;  /* 0x000000ffff0d7210 */ /* 0x000fe200007fe4ff */
[----:B------:R-:W-:Y:S01]  /*76ef0*/  IMAD.MOV.U32 R8, RZ, RZ, R17 ;  /* 0x000000ffff087224 */ /* 0x000fe200078e0011 */
[----:B------:R-:W-:Y:S01]  /*76f00*/  IADD3 R63, PT, PT, -R16, R63, RZ ;  /* 0x0000003f103f7210 */ /* 0x000fe20007ffe1ff */
[----:B------:R-:W-:Y:S02]  /*76f10*/  IMAD R5, R93, 0x2, R73 ;  /* 0x000000025d057824 */ /* 0x000fe400078e0249 */
[----:B------:R-:W-:-:S04]  /*76f20*/  IMAD.WIDE.U32 R8, R114, R10, R8 ;  /* 0x0000000a72087225 */ /* 0x000fc800078e0008 */
[----:B------:R-:W-:-:S04]  /*76f30*/  IMAD.WIDE.U32 R12, R116, R7, R12 ;  /* 0x00000007740c7225 */ /* 0x000fc800078e000c */
[----:B------:R-:W-:Y:S01]  /*76f40*/  IMAD.IADD R62, R62, 0x1, -R5 ;  /* 0x000000013e3e7824 */ /* 0x000fe200078e0a05 */
[----:B------:R-:W-:Y:S01]  /*76f50*/  IADD3 R118, P0, PT, R8, R13, RZ ;  /* 0x0000000d08767210 */ /* 0x000fe20007f1e0ff */
[----:B------:R-:W-:Y:S01]  /*76f60*/  IMAD.MOV.U32 R18, RZ, RZ, R9 ;  /* 0x000000ffff127224 */ /* 0x000fe200078e0009 */
[----:B------:R-:W-:Y:S01]  /*76f70*/  LEA R8, R90, R68, 0x1 ;  /* 0x000000445a087211 */ /* 0x000fe200078e08ff */
[----:B------:R-:W-:Y:S02]  /*76f80*/  IMAD.IADD R93, R93, 0x1, -R62 ;  /* 0x000000015d5d7824 */ /* 0x000fe400078e0a3e */
[----:B------:R-:W-:Y:S01]  /*76f90*/  IMAD.X R119, RZ, RZ, RZ, P0 ;  /* 0x000000ffff777224 */ /* 0x000fe200000e06ff */
[----:B------:R-:W-:Y:S01]  /*76fa0*/  IADD3 R65, PT, PT, -R8, R65, RZ ;  /* 0x0000004108417210 */ /* 0x000fe20007ffe1ff */
[----:B------:R-:W-:-:S04]  /*76fb0*/  IMAD.WIDE.U32 R18, R93, R10, R18 ;  /* 0x0000000a5d127225 */ /* 0x000fc800078e0012 */
[----:B------:R-:W-:-:S04]  /*76fc0*/  IMAD.WIDE.U32 R118, R86, R7, R118 ;  /* 0x0000000756767225 */ /* 0x000fc800078e0076 */
[----:B------:R-:W-:Y:S01]  /*76fd0*/  IMAD.HI.U32 R15, R115, R50, R14 ;  /* 0x00000032730f7227 */ /* 0x000fe200078e000e */
[----:B------:R-:W-:Y:S02]  /*76fe0*/  IADD3 R8, P0, PT, R18, R119, RZ ;  /* 0x0000007712087210 */ /* 0x000fe40007f1e0ff */
[----:B------:R-:W-:Y:S01]  /*76ff0*/  MOV R18, R19 ;  /* 0x0000001300127202 */ /* 0x000fe20000000f00 */
[----:B------:R-:W-:Y:S01]  /*77000*/  IMAD.MOV.U32 R13, RZ, RZ, RZ ;  /* 0x000000ffff0d7224 */ /* 0x000fe200078e00ff */
[----:B------:R-:W-:Y:S01]  /*77010*/  IADD3 R4, P1, PT, R4, R15, RZ ;  /* 0x0000000f04047210 */ /* 0x000fe20007f3e0ff */
[----:B------:R-:W-:Y:S01]  /*77020*/  IMAD.IADD R113, R113, 0x1, -R63 ;  /* 0x0000000171717824 */ /* 0x000fe200078e0a3f */
[----:B------:R-:W-:Y:S01]  /*77030*/  IADD3.X R9, PT, PT, RZ, RZ, RZ, P0, !PT ;  /* 0x000000ffff097210 */ /* 0x000fe200007fe4ff */
[----:B------:R-:W-:Y:S01]  /*77040*/  IMAD.WIDE.U32 R12, R91, R6, R12 ;  /* 0x000000065b0c7225 */ /* 0x000fe200078e000c */
[----:B------:R-:W-:-:S03]  /*77050*/  IADD3.X R5, PT, PT, RZ, RZ, RZ, P1, !PT ;  /* 0x000000ffff057210 */ /* 0x000fc60000ffe4ff */
[----:B------:R-:W-:Y:S01]  /*77060*/  IMAD.MOV.U32 R19, RZ, RZ, RZ ;  /* 0x000000ffff137224 */ /* 0x000fe200078e00ff */
[----:B------:R-:W-:Y:S01]  /*77070*/  IADD3 R118, P1, PT, R118, R13, RZ ;  /* 0x0000000d76767210 */ /* 0x000fe20007f3e0ff */
[----:B------:R-:W-:-:S04]  /*77080*/  IMAD.WIDE.U32 R8, R114, R7, R8 ;  /* 0x0000000772087225 */ /* 0x000fc800078e0008 */
[----:B------:R-:W-:-:S04]  /*77090*/  IMAD.WIDE.U32 R18, R113, R10, R18 ;  /* 0x0000000a71127225 */ /* 0x000fc800078e0012 */
[----:B------:R-:W-:Y:S01]  /*770a0*/  IMAD.X R119, RZ, RZ, RZ, P1 ;  /* 0x000000ffff777224 */ /* 0x000fe200008e06ff */
[----:B------:R-:W-:Y:S01]  /*770b0*/  IADD3 R16, P0, PT, R18, R9, RZ ;  /* 0x0000000912107210 */ /* 0x000fe20007f1e0ff */
[----:B------:R-:W-:Y:S02]  /*770c0*/  IMAD.MOV.U32 R18, RZ, RZ, R19 ;  /* 0x000000ffff127224 */ /* 0x000fe400078e0013 */
[----:B------:R-:W-:Y:S02]  /*770d0*/  HFMA2 R19, -RZ, RZ, 0, 0 ;  /* 0x00000000ff137431 */ /* 0x000fe400000001ff */
[----:B------:R-:W-:Y:S01]  /*770e0*/  IMAD.IADD R64, R64, 0x1, -R11 ;  /* 0x0000000140407824 */ /* 0x000fe200078e0a0b */
[----:B------:R-:W-:Y:S01]  /*770f0*/  IADD3.X R17, PT, PT, RZ, RZ, RZ, P0, !PT ;  /* 0x000000ffff117210 */ /* 0x000fe200007fe4ff */
[----:B------:R-:W-:-:S03]  /*77100*/  IMAD.WIDE.U32 R118, R116, R6, R118 ;  /* 0x0000000674767225 */ /* 0x000fc600078e0076 */
[----:B------:R-:W-:Y:S01]  /*77110*/  IADD3 R92, PT, PT, -R64, R92, RZ ;  /* 0x0000005c405c7210 */ /* 0x000fe20007ffe1ff */
[----:B------:R-:W-:Y:S01]  /*77120*/  IMAD.WIDE.U32 R4, R115, R51, R4 ;  /* 0x0000003373047225 */ /* 0x000fe200078e0004 */
[----:B------:R-:W-:-:S03]  /*77130*/  IADD3 R8, P1, PT, R8, R119, RZ ;  /* 0x0000007708087210 */ /* 0x000fc60007f3e0ff */
[----:B------:R-:W-:Y:S01]  /*77140*/  IMAD.WIDE.U32 R18, R92, R10, R18 ;  /* 0x0000000a5c127225 */ /* 0x000fe200078e0012 */
[----:B------:R-:W-:-:S03]  /*77150*/  MOV R14, R4 ;  /* 0x00000004000e7202 */ /* 0x000fc60000000f00 */
[----:B------:R-:W-:-:S04]  /*77160*/  IMAD.WIDE.U32 R16, R93, R7, R16 ;  /* 0x000000075d107225 */ /* 0x000fc800078e0010 */
[----:B------:R-:W-:Y:S02]  /*77170*/  IMAD.X R9, RZ, RZ, RZ, P1 ;  /* 0x000000ffff097224 */ /* 0x000fe400008e06ff */
[----:B------:R-:W-:Y:S01]  /*77180*/  IMAD R89, R4, R85, RZ ;  /* 0x0000005504597224 */ /* 0x000fe200078e02ff */
[----:B------:R-:W-:Y:S01]  /*77190*/  IADD3 R4, P2, PT, R12, R5, RZ ;  /* 0x000000050c047210 */ /* 0x000fe20007f5e0ff */
[----:B------:R-:W-:Y:S01]  /*771a0*/  IMAD.MOV.U32 R119, RZ, RZ, RZ ;  /* 0x000000ffff777224 */ /* 0x000fe200078e00ff */
[----:B------:R-:W-:Y:S01]  /*771b0*/  IADD3 R12, P0, PT, R18, R17, RZ ;  /* 0x00000011120c7210 */ /* 0x000fe20007f1e0ff */
[----:B------:R-:W-:Y:S01]  /*771c0*/  IMAD.WIDE.U32 R8, R86, R6, R8 ;  /* 0x0000000656087225 */ /* 0x000fe200078e0008 */
[----:B------:R-:W-:Y:S02]  /*771d0*/  MOV R18, R19 ;  /* 0x0000001300127202 */ /* 0x000fe40000000f00 */
[----:B------:R-:W-:Y:S01]  /*771e0*/  IADD3.X R13, PT, PT, RZ, RZ, RZ, P0, !PT ;  /* 0x000000ffff0d7210 */ /* 0x000fe200007fe4ff */
[----:B------:R-:W-:Y:S01]  /*771f0*/  IMAD.WIDE.U32 R118, R91, R112, R118 ;  /* 0x000000705b767225 */ /* 0x000fe200078e0076 */
[----:B------:R-:W-:-:S02]  /*77200*/  IADD3 R16, P1, PT, R16, R9, RZ ;  /* 0x0000000910107210 */ /* 0x000fc40007f3e0ff */
[----:B------:R-:W-:Y:S01]  /*77210*/  IADD3.X R5, PT, PT, RZ, RZ, RZ, P2, !PT ;  /* 0x000000ffff057210 */ /* 0x000fe200017fe4ff */
[----:B------:R-:W-:Y:S01]  /*77220*/  IMAD.IADD R90, R90, 0x1, -R65 ;  /* 0x000000015a5a7824 */ /* 0x000fe200078e0a41 */
[----:B------:R-:W-:Y:S01]  /*77230*/  IADD3 R8, P0, PT, R8, R119, RZ ;  /* 0x0000007708087210 */ /* 0x000fe20007f1e0ff */
[----:B------:R-:W-:Y:S02]  /*77240*/  IMAD.MOV.U32 R19, RZ, RZ, RZ ;  /* 0x000000ffff137224 */ /* 0x000fe400078e00ff */
[----:B------:R-:W-:Y:S01]  /*77250*/  IMAD.WIDE.U32 R12, R113, R7, R12 ;  /* 0x00000007710c7225 */ /* 0x000fe200078e000c */
[----:B------:R-:W-:-:S03]  /*77260*/  IADD3.X R9, PT, PT, RZ, RZ, RZ, P0, !PT ;  /* 0x000000ffff097210 */ /* 0x000fc600007fe4ff */
        /* <DEDUP_REMOVED lines=16> */
[----:B------:R-:W-:Y:S01]  /*77370*/  IMAD.MOV.U32 R15, RZ, RZ, RZ ;  /* 0x000000ffff0f7224 */ /* 0x000fe200078e00ff */
[----:B------:R-:W-:Y:S01]  /*77380*/  IADD3 R10, P1, PT, R10, R13, RZ ;  /* 0x0000000d0a0a7210 */ /* 0x000fe20007f3e0ff */
[----:B------:R-:W-:Y:S01]  /*77390*/  IMAD.WIDE.U32 R16, R86, R112, R16 ;  /* 0x0000007056107225 */ /* 0x000fe200078e0010 */
[----:B------:R-:W-:Y:S02]  /*773a0*/  IADD3.X R19, PT, PT, RZ, RZ, RZ, P0, !PT ;  /* 0x000000ffff137210 */ /* 0x000fe400007fe4ff */
[----:B------:R-:W-:Y:S01]  /*773b0*/  IADD3.X R11, PT, PT, RZ, RZ, RZ, P1, !PT ;  /* 0x000000ffff0b7210 */ /* 0x000fe20000ffe4ff */
[----:B------:R-:W-:Y:S01]  /*773c0*/  IMAD.HI.U32 R14, R89, R50, R14 ;  /* 0x00000032590e7227 */ /* 0x000fe200078e000e */
[----:B------:R-:W-:-:S03]  /*773d0*/  IADD3 R12, P2, PT, R12, R17, RZ ;  /* 0x000000110c0c7210 */ /* 0x000fc60007f5e0ff */
[----:B------:R-:W-:Y:S01]  /*773e0*/  IMAD.MOV.U32 R9, RZ, RZ, RZ ;  /* 0x000000ffff097224 */ /* 0x000fe200078e00ff */
[----:B------:R-:W-:Y:S01]  /*773f0*/  IADD3 R4, P3, PT, R4, R14, RZ ;  /* 0x0000000e04047210 */ /* 0x000fe20007f7e0ff */
[----:B------:R-:W-:-:S04]  /*77400*/  IMAD.WIDE.U32 R118, R115, R53, R118 ;  /* 0x0000003573767225 */ /* 0x000fc800078e0076 */
        /* <DEDUP_REMOVED lines=13> */
[----:B------:R-:W-:Y:S02]  /*774e0*/  HFMA2 R5, -RZ, RZ, 0, 0 ;  /* 0x00000000ff057431 */ /* 0x000fe400000001ff */
        /* <DEDUP_REMOVED lines=99> */
[----:B------:R-:W-:Y:S01]  /*77b20*/  IMAD.MOV.U32 R15, RZ, RZ, RZ ;  /* 0x000000ffff0f7224 */ /* 0x000fe200078e00ff */
[----:B------:R-:W-:Y:S01]  /*77b30*/  IADD3.X R11, PT, PT, RZ, RZ, RZ, P2, !PT ;  /* 0x000000ffff0b7210 */ /* 0x000fe200017fe4ff */
[----:B------:R-:W-:-:S04]  /*77b40*/  IMAD.WIDE.U32 R6, R93, R66, R6 ;  /* 0x000000425d067225 */ /* 0x000fc800078e0006 */
[----:B------:R-:W-:Y:S01]  /*77b50*/  IMAD.X R121, RZ, RZ, RZ, P5 ;  /* 0x000000ffff797224 */ /* 0x000fe200028e06ff */
[----:B------:R-:W-:Y:S01]  /*77b60*/  IADD3 R18, P0, PT, R12, R7, RZ ;  /* 0x000000070c127210 */ /* 0x000fe20007f1e0ff */
[----:B------:R-:W-:Y:S01]  /*77b70*/  IMAD.HI.U32 R15, R4, R50, R14 ;  /* 0x00000032040f7227 */ /* 0x000fe200078e000e */
[----:B------:R-:W-:-:S03]  /*77b80*/  IADD3 R6, P3, PT, R6, R9, RZ ;  /* 0x0000000906067210 */ /* 0x000fc60007f7e0ff */
        /* <DEDUP_REMOVED lines=12> */
[----:B------:R-:W-:-:S04]  /*77c50*/  IMAD.WIDE.U32 R18, R113, R66, R18 ;  /* 0x0000004271127225 */ /* 0x000fc800078e0012 */
[----:B------:R-:W-:Y:S01]  /*77c60*/  IMAD.WIDE.U32 R16, R4, R51, R16 ;  /* 0x0000003304107225 */ /* 0x000fe200078e0010 */
[----:B------:R-:W-:Y:S02]  /*77c70*/  IADD3 R18, P3, PT, R18, R7, RZ ;  /* 0x0000000712127210 */ /* 0x000fe40007f7e0ff */
[----:B------:R-:W-:Y:S01]  /*77c80*/  MOV R7, RZ ;  /* 0x000000ff00077202 */ /* 0x000fe20000000f00 */
[----:B------:R-:W-:Y:S01]  /*77c90*/  IMAD.X R15, RZ, RZ, RZ, P2 ;  /* 0x000000ffff0f7224 */ /* 0x000fe200010e06ff */
[----:B------:R-:W-:Y:S01]  /*77ca0*/  IADD3 R5, P2, PT, R8, R11, RZ ;  /* 0x0000000b08057210 */ /* 0x000fe20007f5e0ff */
[----:B------:R-:W-:Y:S01]  /*77cb0*/  IMAD.WIDE.U32 R118, R90, R111, R118 ;  /* 0x0000006f5a767225 */ /* 0x000fe200078e0076 */
[----:B------:R-:W-:Y:S02]  /*77cc0*/  IADD3 R8, P4, PT, R6, R9, RZ ;  /* 0x0000000906087210 */ /* 0x000fe40007f9e0ff */
[----:B------:R-:W-:Y:S01]  /*77cd0*/  IADD3.X R11, PT, PT, RZ, RZ, RZ, P1, !PT ;  /* 0x000000ffff0b7210 */ /* 0x000fe20000ffe4ff */
[----:B------:R-:W-:Y:S01]  /*77ce0*/  IMAD R12, R16, R85, RZ ;  /* 0x00000055100c7224 */ /* 0x000fe200078e02ff */
[----:B------:R-:W-:Y:S01]  /*77cf0*/  IADD3.X R9, PT, PT, RZ, RZ, RZ, P4, !PT ;  /* 0x000000ffff097210 */ /* 0x000fe200027fe4ff */
[----:B------:R-:W-:-:S02]  /*77d00*/  IMAD.MOV.U32 R6, RZ, RZ, R16 ;  /* 0x000000ffff067224 */ /* 0x000fc400078e0010 */
        /* <DEDUP_REMOVED lines=45> */
[----:B------:R-:W-:-:S02]  /*77fe0*/  IMAD.X R19, RZ, RZ, RZ, P1 ;  /* 0x000000ffff137224 */ /* 0x000fc400008e06ff */
        /* <DEDUP_REMOVED lines=71> */
[----:B------:R-:W-:Y:S01]  /*78460*/  IMAD.WIDE.U32 R14, R12, R54, R14 ;  /* 0x000000360c0e7225 */ /* 0x000fe200078e000e */
[----:B------:R-:W-:Y:S02]  /*78470*/  IADD3 R6, P6, PT, R87, R19, RZ ;  /* 0x0000001357067210 */ /* 0x000fe40007fde0ff */
[----:B------:R-:W-:Y:S01]  /*78480*/  IADD3.X R119, PT, PT, RZ, RZ, RZ, P0, !PT ;  /* 0x000000ffff777210 */ /* 0x000fe200007fe4ff */
        /* <DEDUP_REMOVED lines=42> */
[----:B------:R-:W-:Y:S01]  /*78730*/  IMAD.WIDE.U32 R4, R66, R55, R4 ;  /* 0x0000003742047225 */ /* 0x000fe200078e0004 */
[----:B------:R-:W-:-:S03]  /*78740*/  IADD3.X R12, PT, PT, RZ, RZ, RZ, P1, !PT ;  /* 0x000000ffff0c7210 */ /* 0x000fc60000ffe4ff */
[----:B------:R-:W-:Y:S01]  /*78750*/  IMAD.WIDE.U32 R10, R13, R53, R10 ;  /* 0x000000350d0a7225 */ /* 0x000fe200078e000a */
[----:B------:R-:W-:-:S03]  /*78760*/  IADD3 R14, P3, PT, R6, R5, RZ ;  /* 0x00000005060e7210 */ /* 0x000fc60007f7e0ff */
[----:B------:R-:W-:Y:S01]  /*78770*/  IMAD.WIDE.U32 R118, R90, R110, R118 ;  /* 0x0000006e5a767225 */ /* 0x000fe200078e0076 */
[----:B------:R-:W-:-:S03]  /*78780*/  MOV R87, R10 ;  /* 0x0000000a00577202 */ /* 0x000fc60000000f00 */
[----:B------:R-:W-:Y:S01]  /*78790*/  IMAD.X R5, RZ, RZ, RZ, P6 ;  /* 0x000000ffff057224 */ /* 0x000fe200030e06ff */
[----:B------:R-:W-:Y:S01]  /*787a0*/  IADD3 R88, P6, PT, R4, R11, RZ ;  /* 0x0000000b04587210 */ /* 0x000fe20007fde0ff */
[----:B------:R-:W-:Y:S01]  /*787b0*/  IMAD.MOV.U32 R67, RZ, RZ, R8 ;  /* 0x000000ffff437224 */ /* 0x000fe200078e0008 */
[----:B------:R-:W-:Y:S02]  /*787c0*/  IADD3 R6, P5, PT, R118, R15, RZ ;  /* 0x0000000f76067210 */ /* 0x000fe40007fbe0ff */
        /* <DEDUP_REMOVED lines=11> */
[----:B------:R-:W-:-:S03]  /*78880*/  IADD3.X R5, PT, PT, RZ, RZ, RZ, P6, !PT ;  /* 0x000000ffff057210 */ /* 0x000fc600037fe4ff */
        /* <DEDUP_REMOVED lines=8> */
[----:B------:R-:W-:Y:S01]  /*78910*/  IMAD.MOV.U32 R89, RZ, RZ, R6 ;  /* 0x000000ffff597224 */ /* 0x000fe200078e0006 */
[----:B------:R-:W-:Y:S02]  /*78920*/  IADD3.X R7, PT, PT, RZ, RZ, RZ, P5, !PT ;  /* 0x000000ffff077210 */ /* 0x000fe40002ffe4ff */
[----:B------:R-:W-:Y:S02]  /*78930*/  IADD3.X R91, PT, PT, RZ, RZ, RZ, P6, !PT ;  /* 0x000000ffff5b7210 */ /* 0x000fe400037fe4ff */
[----:B------:R-:W-:Y:S01]  /*78940*/  IADD3 R4, P3, PT, R9, R12, RZ ;  /* 0x0000000c09047210 */ /* 0x000fe20007f7e0ff */
[----:B------:R-:W-:Y:S01]  /*78950*/  IMAD.X R9, RZ, RZ, RZ, P1 ;  /* 0x000000ffff097224 */ /* 0x000fe200008e06ff */
[----:B------:R-:W-:Y:S01]  /*78960*/  IADD3 R118, PT, PT, R118, R119, R7 ;  /* 0x0000007776767210 */ /* 0x000fe20007ffe007 */
[----:B------:R-:W-:Y:S01]  /*78970*/  IMAD.WIDE.U32 R90, R13, R56, R90 ;  /* 0x000000380d5a7225 */ /* 0x000fe200078e005a */
[----:B------:R-:W-:-:S02]  /*78980*/  IADD3 R5, P4, PT, R5, R4, RZ ;  /* 0x0000000405057210 */ /* 0x000fc40007f9e0ff */
[----:B------:R-:W-:Y:S02]  /*78990*/  IADD3.X R7, PT, PT, RZ, RZ, RZ, P0, !PT ;  /* 0x000000ffff077210 */ /* 0x000fe400007fe4ff */
[----:B------:R-:W-:Y:S02]  /*789a0*/  IADD3 R4, P0, PT, R91, R5, RZ ;  /* 0x000000055b047210 */ /* 0x000fe40007f1e0ff */
[----:B------:R-:W-:Y:S01]  /*789b0*/  IADD3 R118, PT, PT, R7, R118, R9 ;  /* 0x0000007607767210 */ /* 0x000fe20007ffe009 */
[----:B------:R-:W-:Y:S01]  /*789c0*/  IMAD.X R9, RZ, RZ, RZ, P2 ;  /* 0x000000ffff097224 */ /* 0x000fe200010e06ff */
[----:B------:R-:W-:Y:S01]  /*789d0*/  IADD3.X R7, PT, PT, RZ, RZ, RZ, P3, !PT ;  /* 0x000000ffff077210 */ /* 0x000fe20001ffe4ff */
[----:B------:R-:W-:Y:S01]  /*789e0*/  IMAD.X R5, RZ, RZ, RZ, P0 ;  /* 0x000000ffff057224 */ /* 0x000fe200000e06ff */
        /* <DEDUP_REMOVED lines=32> */
.L_x_315:
        /* <DEDUP_REMOVED lines=8> */
.L_x_316:
[----:B------:R-:W-:Y:S05]  /*78c70*/  BSYNC.RECONVERGENT B5 ;  /* 0x0000000000057941 */ /* 0x000fea0003800200 */
.L_x_314:
[----:B------:R-:W-:Y:S02]  /*78c80*/  HFMA2 R5, -RZ, RZ, 0, 0 ;  /* 0x00000000ff057431 */ /* 0x000fe400000001ff */
[----:B------:R-:W-:Y:S01]  /*78c90*/  IMAD.WIDE.U32 R8, R69, R103, RZ ;  /* 0x0000006745087225 */ /* 0x000fe200078e00ff */
[----:B------:R-:W-:Y:S01]  /*78ca0*/  MOV R11, RZ ;  /* 0x000000ff000b7202 */ /* 0x000fe20000000f00 */
[----:B------:R-:W-:Y:S02]  /*78cb0*/  BSSY.RECONVERGENT B5, `(.L_x_317) ;  /* 0x00001db000057945 */ /* 0x000fe40003800200 */
[----:B------:R-:W-:Y:S02]  /*78cc0*/  IMAD.MOV.U32 R4, RZ, RZ, R9 ;  /* 0x000000ffff047224 */ /* 0x000fe400078e0009 */
[----:B------:R-:W-:Y:S02]  /*78cd0*/  IMAD R92, R8, R85, RZ ;  /* 0x00000055085c7224 */ /* 0x000fe400078e02ff */
[----:B------:R-:W-:-:S02]  /*78ce0*/  IMAD.MOV.U32 R9, RZ, RZ, RZ ;  /* 0x000000ffff097224 */ /* 0x000fc400078e00ff */
[----:B------:R-:W-:-:S04]  /*78cf0*/  IMAD.WIDE.U32 R4, R70, R103, R4 ;  /* 0x0000006746047225 */ /* 0x000fc800078e0004 */
[----:B------:R-:W-:Y:S02]  /*78d00*/  IMAD.MOV.U32 R10, RZ, RZ, R5 ;  /* 0x000000ffff0a7224 */ /* 0x000fe400078e0005 */
[----:B------:R-:W-:Y:S02]  /*78d10*/  IMAD.MOV.U32 R5, RZ, RZ, RZ ;  /* 0x000000ffff057224 */ /* 0x000fe400078e00ff */
[----:B------:R-:W-:-:S04]  /*78d20*/  IMAD.WIDE.U32 R10, R71, R103, R10 ;  /* 0x00000067470a7225 */ /* 0x000fc800078e000a */
[----:B------:R-:W-:-:S04]  /*78d30*/  IMAD.WIDE.U32 R4, R69, R104, R4 ;  /* 0x0000006845047225 */ /* 0x000fc800078e0004 */
[----:B------:R-:W-:Y:S01]  /*78d40*/  IMAD.MOV.U32 R15, RZ, RZ, RZ ;  /* 0x000000ffff0f7224 */ /* 0x000fe200078e00ff */
[----:B------:R-:W-:Y:S01]  /*78d50*/  IADD3 R6, P0, PT, R10, R5, RZ ;  /* 0x000000050a067210 */ /* 0x000fe20007f1e0ff */
[----:B------:R-:W-:Y:S01]  /*78d60*/  IMAD.HI.U32 R5, R92, R50, R8 ;  /* 0x000000325c057227 */ /* 0x000fe200078e0008 */
[----:B------:R-:W-:Y:S02]  /*78d70*/  MOV R8, R11 ;  /* 0x0000000b00087202 */ /* 0x000fe40000000f00 */
[----:B------:R-:W-:Y:S01]  /*78d80*/  IADD3.X R7, PT, PT, RZ, RZ, RZ, P0, !PT ;  /* 0x000000ffff077210 */ /* 0x000fe200007fe4ff */
        /* <DEDUP_REMOVED lines=16> */
[----:B------:R-:W-:Y:S02]  /*78e90*/  IADD3.X R11, PT, PT, RZ, RZ, RZ, P0, !PT ;  /* 0x000000ffff0b7210 */ /* 0x000fe400007fe4ff */
[----:B------:R-:W-:Y:S02]  /*78ea0*/  IADD3 R12, P0, PT, R12, R7, RZ ;  /* 0x000000070c0c7210 */ /* 0x000fe40007f1e0ff */
[----:B------:R-:W-:Y:S01]  /*78eb0*/  IADD3 R8, P1, PT, R6, R5, RZ ;  /* 0x0000000506087210 */ /* 0x000fe20007f3e0ff */
[----:B------:R-:W-:Y:S01]  /*78ec0*/  IMAD.MOV.U32 R6, RZ, RZ, R9 ;  /* 0x000000ffff067224 */ /* 0x000fe200078e0009 */
[----:B------:R-:W-:Y:S01]  /*78ed0*/  IADD3.X R13, PT, PT, RZ, RZ, RZ, P0, !PT ;  /* 0x000000ffff0d7210 */ /* 0x000fe200007fe4ff */
[----:B------:R-:W-:Y:S01]  /*78ee0*/  IMAD.WIDE.U32 R10, R72, R104, R10 ;  /* 0x00000068480a7225 */ /* 0x000fe200078e000a */
[----:B------:R-:W-:-:S03]  /*78ef0*/  MOV R7, RZ ;  /* 0x000000ff00077202 */ /* 0x000fc60000000f00 */
[----:B------:R-:W-:-:S04]  /*78f00*/  IMAD.WIDE.U32 R12, R70, R105, R12 ;  /* 0x00000069460c7225 */ /* 0x000fc800078e000c */
[----:B------:R-:W-:-:S04]  /*78f10*/  IMAD.WIDE.U32 R6, R74, R103, R6 ;  /* 0x000000674a067225 */ /* 0x000fc800078e0006 */
[----:B------:R-:W-:Y:S01]  /*78f20*/  IMAD.X R9, RZ, RZ, RZ, P1 ;  /* 0x000000ffff097224 */ /* 0x000fe200008e06ff */
[----:B------:R-:W-:Y:S01]  /*78f30*/  IADD3 R10, P1, PT, R10, R13, RZ ;  /* 0x0000000d0a0a7210 */ /* 0x000fe20007f3e0ff */
[----:B------:R-:W-:Y:S01]  /*78f40*/  IMAD.MOV.U32 R5, RZ, RZ, RZ ;  /* 0x000000ffff057224 */ /* 0x000fe200078e00ff */
[----:B------:R-:W-:Y:S01]  /*78f50*/  IADD3 R6, P0, PT, R6, R11, RZ ;  /* 0x0000000b06067210 */ /* 0x000fe20007f1e0ff */
[----:B------:R-:W-:Y:S01]  /*78f60*/  IMAD.MOV.U32 R13, RZ, RZ, RZ ;  /* 0x000000ffff0d7224 */ /* 0x000fe200078e00ff */
[----:B------:R-:W-:Y:S01]  /*78f70*/  MOV R14, R7 ;  /* 0x00000007000e7202 */ /* 0x000fe20000000f00 */
[----:B------:R-:W-:Y:S01]  /*78f80*/  IMAD.HI.U32 R5, R93, R50, R4 ;  /* 0x000000325d057227 */ /* 0x000fe200078e0004 */
[----:B------:R-:W-:Y:S02]  /*78f90*/  IADD3.X R7, PT, PT, RZ, RZ, RZ, P0, !PT ;  /* 0x000000ffff077210 */ /* 0x000fe400007fe4ff */
        /* <DEDUP_REMOVED lines=14> */
[----:B------:R-:W-:-:S03]  /*79080*/  IADD3.X R7, PT, PT, RZ, RZ, RZ, P1, !PT ;  /* 0x000000ffff077210 */ /* 0x000fc60000ffe4ff */
[----:B------:R-:W-:Y:S01]  /*79090*/  HFMA2 R13, -RZ, RZ, 0, 0 ;  /* 0x00000000ff0d7431 */ /* 0x000fe200000001ff */
[----:B------:R-:W-:Y:S01]  /*790a0*/  MOV R18, R15 ;  /* 0x0000000f00127202 */ /* 0x000fe20000000f00 */
[----:B------:R-:W-:Y:S02]  /*790b0*/  IMAD.X R11, RZ, RZ, RZ, P2 ;  /* 0x000000ffff0b7224 */ /* 0x000fe400010e06ff */
[----:B------:R-:W-:Y:S02]  /*790c0*/  IMAD.X R15, RZ, RZ, RZ, P0 ;  /* 0x000000ffff0f7224 */ /* 0x000fe400000e06ff */
[----:B------:R-:W-:-:S04]  /*790d0*/  IMAD.WIDE.U32 R4, R93, R51, R4 ;  /* 0x000000335d047225 */ /* 0x000fc800078e0004 */
[----:B------:R-:W-:-:S04]  /*790e0*/  IMAD.WIDE.U32 R6, R72, R105, R6 ;  /* 0x0000006948067225 */ /* 0x000fc800078e0006 */
[----:B------:R-:W-:-:S04]  /*790f0*/  IMAD.WIDE.U32 R10, R70, R106, R10 ;  /* 0x0000006a460a7225 */ /* 0x000fc800078e000a */
[----:B------:R-:W-:Y:S01]  /*79100*/  IMAD.WIDE.U32 R18, R68, R103, R18 ;  /* 0x0000006744127225 */ /* 0x000fe200078e0012 */
[----:B------:R-:W-:Y:S02]  /*79110*/  IADD3 R6, P2, PT, R6, R11, RZ ;  /* 0x0000000b06067210 */ /* 0x000fe40007f5e0ff */
[----:B------:R-:W-:Y:S01]  /*79120*/  MOV R11, RZ ;  /* 0x000000ff000b7202 */ /* 0x000fe20000000f00 */
        /* <DEDUP_REMOVED lines=26> */
[----:B------:R-:W-:-:S02]  /*792d0*/  IADD3 R14, P0, PT, R14, R7, RZ ;  /* 0x000000070e0e7210 */ /* 0x000fc40007f1e0ff */
[----:B------:R-:W-:Y:S01]  /*792e0*/  IADD3.X R17, PT, PT, RZ, RZ, RZ, P1, !PT ;  /* 0x000000ffff117210 */ /* 0x000fe20000ffe4ff */
[----:B------:R-:W-:Y:S01]  /*792f0*/  IMAD.WIDE.U32 R12, R103, R51, R12 ;  /* 0x00000033670c7225 */ /* 0x000fe200078e000c */
[----:B------:R-:W-:Y:S02]  /*79300*/  IADD3 R4, P3, PT, R8, R5, RZ ;  /* 0x0000000508047210 */ /* 0x000fe40007f7e0ff */
[----:B------:R-:W-:Y:S01]  /*79310*/  IADD3.X R7, PT, PT, RZ, RZ, RZ, P2, !PT ;  /* 0x000000ffff077210 */ /* 0x000fe200017fe4ff */
[----:B------:R-:W-:-:S04]  /*79320*/  IMAD.WIDE.U32 R18, R68, R104, R18 ;  /* 0x0000006844127225 */ /* 0x000fc800078e0012 */
[----:B------:R-:W-:Y:S02]  /*79330*/  IMAD.X R15, RZ, RZ, RZ, P0 ;  /* 0x000000ffff0f7224 */ /* 0x000fe400000e06ff */
[----:B------:R-:W-:Y:S02]  /*79340*/  IMAD R8, R12, R85, RZ ;  /* 0x000000550c087224 */ /* 0x000fe400078e02ff */
        /* <DEDUP_REMOVED lines=59> */
[----:B------:R-:W-:-:S03]  /*79700*/  IADD3 R6, P0, PT, R6, R5, RZ ;  /* 0x0000000506067210 */ /* 0x000fc60007f1e0ff */
[----:B------:R-:W-:Y:S01]  /*79710*/  HFMA2 R5, -RZ, RZ, 0, 0 ;  /* 0x00000000ff057431 */ /* 0x000fe200000001ff */
[----:B------:R-:W-:Y:S01]  /*79720*/  IADD3.X R15, PT, PT, RZ, RZ, RZ, P4, !PT ;  /* 0x000000ffff0f7210 */ /* 0x000fe200027fe4ff */
        /* <DEDUP_REMOVED lines=15> */
[----:B------:R-:W-:-:S04]  /*79820*/  IMAD.WIDE.U32 R16, R93, R55, R16 ;  /* 0x000000375d107225 */ /* 0x000fc800078e0010 */
[----:B------:R-:W-:Y:S02]  /*79830*/  IMAD R9, R104, R85, RZ ;  /* 0x0000005568097224 */ /* 0x000fe400078e02ff */
[----:B------:R-:W-:Y:S01]  /*79840*/  IMAD.MOV.U32 R4, RZ, RZ, R104 ;  /* 0x000000ffff047224 */ /* 0x000fe200078e0068 */
[----:B------:R-:W-:Y:S01]  /*79850*/  MOV R104, R14 ;  /* 0x0000000e00687202 */ /* 0x000fe20000000f00 */
[----:B------:R-:W-:Y:S01]  /*79860*/  IMAD.MOV.U32 R105, RZ, RZ, RZ ;  /* 0x000000ffff697224 */ /* 0x000fe200078e00ff */
[----:B------:R-:W-:Y:S01]  /*79870*/  IADD3 R14, P2, PT, R18, R111, RZ ;  /* 0x0000006f120e7210 */ /* 0x000fe20007f5e0ff */
[----:B------:R-:W-:Y:S01]  /*79880*/  IMAD.HI.U32 R4, R9, R50, R4 ;  /* 0x0000003209047227 */ /* 0x000fe200078e0004 */
[----:B------:R-:W-:Y:S02]  /*79890*/  IADD3.X R111, PT, PT, RZ, RZ, RZ, P3, !PT ;  /* 0x000000ffff6f7210 */ /* 0x000fe40001ffe4ff */
        /* <DEDUP_REMOVED lines=22> */
[----:B------:R-:W-:Y:S01]  /*79a00*/  IMAD.WIDE.U32 R4, R9, R51, R4 ;  /* 0x0000003309047225 */ /* 0x000fe200078e0004 */
[----:B------:R-:W-:-:S03]  /*79a10*/  IADD3.X R17, PT, PT, RZ, RZ, RZ, P1, !PT ;  /* 0x000000ffff117210 */ /* 0x000fc60000ffe4ff */
[----:B------:R-:W-:-:S04]  /*79a20*/  IMAD.WIDE.U32 R18, R103, R54, R18 ;  /* 0x0000003667127225 */ /* 0x000fc800078e0012 */
[----:B------:R-:W-:Y:S01]  /*79a30*/  IMAD.WIDE.U32 R104, R70, R102, R10 ;  /* 0x0000006646687225 */ /* 0x000fe200078e000a */
[----:B------:R-:W-:Y:S02]  /*79a40*/  MOV R10, R4 ;  /* 0x00000004000a7202 */ /* 0x000fe40000000f00 */
[----:B------:R-:W-:Y:S01]  /*79a50*/  IADD3 R6, P1, PT, R18, R7, RZ ;  /* 0x0000000712067210 */ /* 0x000fe20007f3e0ff */
[----:B------:R-:W-:Y:S02]  /*79a60*/  IMAD.X R111, RZ, RZ, RZ, P2 ;  /* 0x000000ffff6f7224 */ /* 0x000fe400010e06ff */
[----:B------:R-:W-:Y:S02]  /*79a70*/  IMAD R69, R4, R85, RZ ;  /* 0x0000005504457224 */ /* 0x000fe400078e02ff */
[----:B------:R-:W-:Y:S02]  /*79a80*/  IMAD.MOV.U32 R11, RZ, RZ, RZ ;  /* 0x000000ffff0b7224 */ /* 0x000fe400078e00ff */
[----:B------:R-:W-:-:S04]  /*79a90*/  IMAD.WIDE.U32 R110, R72, R109, R110 ;  /* 0x0000006d486e7225 */ /* 0x000fc800078e006e */
[----:B------:R-:W-:Y:S01]  /*79aa0*/  IMAD.HI.U32 R10, R69, R50, R10 ;  /* 0x00000032450a7227 */ /* 0x000fe200078e000a */
[----:B------:R-:W-:Y:S02]  /*79ab0*/  IADD3 R11, P2, PT, R104, R13, RZ ;  /* 0x0000000d680b7210 */ /* 0x000fe40007f5e0ff */
        /* <DEDUP_REMOVED lines=54> */
[----:B------:R-:W-:Y:S01]  /*79e20*/  IADD3 R18, P5, PT, R19, R13, RZ ;  /* 0x0000000d13127210 */ /* 0x000fe20007fbe0ff */
[----:B------:R-:W-:-:S04]  /*79e30*/  IMAD.WIDE.U32 R110, R73, R102, R110 ;  /* 0x00000066496e7225 */ /* 0x000fc800078e006e */
[----:B------:R-:W-:Y:S01]  /*79e40*/  HFMA2 R13, -RZ, RZ, 0, 0 ;  /* 0x00000000ff0d7431 */ /* 0x000fe200000001ff */
        /* <DEDUP_REMOVED lines=10> */
[----:B------:R-:W-:-:S02]  /*79ef0*/  IMAD R70, R10, R85, RZ ;  /* 0x000000550a467224 */ /* 0x000fc400078e02ff */
[----:B------:R-:W-:Y:S01]  /*79f00*/  IMAD.MOV.U32 R12, RZ, RZ, R10 ;  /* 0x000000ffff0c7224 */ /* 0x000fe200078e000a */
[----:B------:R-:W-:Y:S01]  /*79f10*/  IADD3.X R10, PT, PT, RZ, RZ, RZ, P2, !PT ;  /* 0x000000ffff0a7210 */ /* 0x000fe200017fe4ff */
[----:B------:R-:W-:-:S03]  /*79f20*/  IMAD.WIDE.U32 R18, R103, R57, R18 ;  /* 0x0000003967127225 */ /* 0x000fc600078e0012 */
[----:B------:R-:W-:Y:S01]  /*79f30*/  IADD3 R10, P2, PT, R10, R111, RZ ;  /* 0x0000006f0a0a7210 */ /* 0x000fe20007f5e0ff */
[----:B------:R-:W-:-:S03]  /*79f40*/  IMAD.WIDE.U32 R6, R8, R55, R6 ;  /* 0x0000003708067225 */ /* 0x000fc600078e0006 */
[----:B------:R-:W-:Y:S01]  /*79f50*/  IADD3.X R73, PT, PT, RZ, RZ, RZ, P2, !PT ;  /* 0x000000ffff497210 */ /* 0x000fe200017fe4ff */
[----:B------:R-:W-:Y:S01]  /*79f60*/  IMAD.X R15, RZ, RZ, RZ, P3 ;  /* 0x000000ffff0f7224 */ /* 0x000fe200018e06ff */
[----:B------:R-:W-:Y:S01]  /*79f70*/  IADD3 R18, P5, PT, R18, R7, RZ ;  /* 0x0000000712127210 */ /* 0x000fe20007fbe0ff */
[----:B------:R-:W-:Y:S01]  /*79f80*/  IMAD.WIDE.U32 R4, R9, R53, R4 ;  /* 0x0000003509047225 */ /* 0x000fe200078e0004 */
[----:B------:R-:W-:-:S03]  /*79f90*/  IADD3.X R7, PT, PT, RZ, RZ, RZ, P4, !PT ;  /* 0x000000ffff077210 */ /* 0x000fc600027fe4ff */
        /* <DEDUP_REMOVED lines=40> */
[----:B------:R-:W-:Y:S01]  /*7a220*/  IMAD R14, R10, R85, RZ ;  /* 0x000000550a0e7224 */ /* 0x000fe200078e02ff */
[----:B------:R-:W-:Y:S01]  /*7a230*/  IADD3.X R19, PT, PT, RZ, RZ, RZ, P5, !PT ;  /* 0x000000ffff137210 */ /* 0x000fe20002ffe4ff */
[----:B------:R-:W-:Y:S01]  /*7a240*/  IMAD.WIDE.U32 R12, R9, R56, R12 ;  /* 0x00000038090c7225 */ /* 0x000fe200078e000c */
[----:B------:R-:W-:Y:S02]  /*7a250*/  MOV R11, RZ ;  /* 0x000000ff000b7202 */ /* 0x000fe40000000f00 */
[----:B------:R-:W-:Y:S01]  /*7a260*/  IADD3 R5, P2, PT, R5, R71, RZ ;  /* 0x0000004705057210 */ /* 0x000fe20007f5e0ff */
[----:B------:R-:W-:-:S02]  /*7a270*/  IMAD.X R7, RZ, RZ, RZ, P6 ;  /* 0x000000ffff077224 */ /* 0x000fc400030e06ff */
[----:B------:R-:W-:Y:S01]  /*7a280*/  IMAD.WIDE.U32 R18, R69, R54, R18 ;  /* 0x0000003645127225 */ /* 0x000fe200078e0012 */
[----:B------:R-:W-:-:S03]  /*7a290*/  IADD3 R4, P6, PT, R13, R5, RZ ;  /* 0x000000050d047210 */ /* 0x000fc60007fde0ff */
        /* <DEDUP_REMOVED lines=54> */
[----:B------:R-:W-:Y:S02]  /*7a600*/  IADD3 R5, P3, PT, R5, R7, RZ ;  /* 0x0000000705057210 */ /* 0x000fe40007f7e0ff */
[----:B------:R-:W-:Y:S01]  /*7a610*/  IADD3.X R7, PT, PT, RZ, RZ, RZ, P0, !PT ;  /* 0x000000ffff077210 */ /* 0x000fe200007fe4ff */
[----:B------:R-:W-:Y:S01]  /*7a620*/  IMAD.WIDE.U32 R8, R14, R54, R8 ;  /* 0x000000360e087225 */ /* 0x000fe200078e0008 */
[----:B------:R-:W-:Y:S02]  /*7a630*/  IADD3 R4, P6, PT, R11, R5, RZ ;  /* 0x000000050b047210 */ /* 0x000fe40007fde0ff */
[----:B------:R-:W-:Y:S02]  /*7a640*/  IADD3 R16, P1, PT, R16, R13, RZ ;  /* 0x0000000d10107210 */ /* 0x000fe40007f3e0ff */
        /* <DEDUP_REMOVED lines=8> */
[----:B------:R-:W-:Y:S01]  /*7a6d0*/  IMAD.X R16, RZ, RZ, RZ, P2 ;  /* 0x000000ffff107224 */ /* 0x000fe200010e06ff */
[----:B------:R-:W-:-:S04]  /*7a6e0*/  IADD3 R10, P6, PT, R4, R69, RZ ;  /* 0x00000045040a7210 */ /* 0x000fc80007fde0ff */
[----:B------:R-:W-:Y:S01]  /*7a6f0*/  IADD3 R16, P2, PT, R16, R7, RZ ;  /* 0x0000000710107210 */ /* 0x000fe20007f5e0ff */
[----:B------:R-:W-:Y:S01]  /*7a700*/  IMAD.X R11, RZ, RZ, RZ, P6 ;  /* 0x000000ffff0b7224 */ /* 0x000fe200030e06ff */
[----:B------:R-:W-:Y:S01]  /*7a710*/  IADD3.X R7, PT, PT, RZ, RZ, RZ, P3, !PT ;  /* 0x000000ffff077210 */ /* 0x000fe20001ffe4ff */
[----:B------:R-:W-:-:S03]  /*7a720*/  IMAD.WIDE.U32 R10, R14, R56, R10 ;  /* 0x000000380e0a7225 */ /* 0x000fc600078e000a */
[----:B------:R-:W-:Y:S02]  /*7a730*/  IADD3 R4, P3, PT, R7, R16, RZ ;  /* 0x0000001007047210 */ /* 0x000fe40007f7e0ff */
[----:B------:R-:W-:Y:S01]  /*7a740*/  IADD3.X R16, PT, PT, RZ, RZ, RZ, P4, !PT ;  /* 0x000000ffff107210 */ /* 0x000fe200027fe4ff */
[----:B------:R-:W-:Y:S01]  /*7a750*/  IMAD.X R7, RZ, RZ, RZ, P0 ;  /* 0x000000ffff077224 */ /* 0x000fe200000e06ff */
[----:B------:R-:W-:Y:S02]  /*7a760*/  IADD3 R5, P4, PT, R5, R4, RZ ;  /* 0x0000000405057210 */ /* 0x000fe40007f9e0ff */
[----:B------:R-:W-:Y:S02]  /*7a770*/  IADD3 R16, PT, PT, R16, R17, R9 ;  /* 0x0000001110107210 */ /* 0x000fe40007ffe009 */
[----:B------:R-:W-:Y:S02]  /*7a780*/  IADD3.X R9, PT, PT, RZ, RZ, RZ, P1, !PT ;  /* 0x000000ffff097210 */ /* 0x000fe40000ffe4ff */
[----:B------:R-:W-:-:S02]  /*7a790*/  IADD3 R4, P0, PT, R11, R5, RZ ;  /* 0x000000050b047210 */ /* 0x000fc40007f1e0ff */
[----:B------:R-:W-:Y:S01]  /*7a7a0*/  IADD3 R16, PT, PT, R7, R16, R9 ;  /* 0x0000001007107210 */ /* 0x000fe20007ffe009 */
[----:B------:R-:W-:Y:S01]  /*7a7b0*/  IMAD.X R7, RZ, RZ, RZ, P3 ;  /* 0x000000ffff077224 */ /* 0x000fe200018e06ff */
[----:B------:R-:W-:Y:S02]  /*7a7c0*/  IADD3.X R9, PT, PT, RZ, RZ, RZ, P2, !PT ;  /* 0x000000ffff097210 */ /* 0x000fe400017fe4ff */
        /* <DEDUP_REMOVED lines=33> */
.L_x_318:
        /* <DEDUP_REMOVED lines=8> */
.L_x_319:
[----:B------:R-:W-:Y:S05]  /*7aa60*/  BSYNC.RECONVERGENT B5 ;  /* 0x0000000000057941 */ /* 0x000fea0003800200 */
.L_x_317:
[----:B------:R-:W-:Y:S01]  /*7aa70*/  IMAD.WIDE.U32 R10, R8, 0x2, RZ ;  /* 0x00000002080a7825 */ /* 0x000fe200078e00ff */
[----:B------:R-:W-:Y:S03]  /*7aa80*/  BSSY.RECONVERGENT B5, `(.L_x_320) ;  /* 0x000003b000057945 */ /* 0x000fe60003800200 */
[----:B------:R-:W-:Y:S01]  /*7aa90*/  IMAD.MOV.U32 R73, RZ, RZ, RZ ;  /* 0x000000ffff497224 */ /* 0x000fe200078e00ff */
[----:B------:R-:W-:Y:S01]  /*7aaa0*/  MOV R72, R11 ;  /* 0x0000000b00487202 */ /* 0x000fe20000000f00 */
[----:B------:R-:W-:Y:S02]  /*7aab0*/  IMAD.MOV.U32 R7, RZ, RZ, RZ ;  /* 0x000000ffff077224 */ /* 0x000fe400078e00ff */
[----:B------:R-:W-:Y:S02]  /*7aac0*/  IMAD.MOV.U32 R71, RZ, RZ, RZ ;  /* 0x000000ffff477224 */ /* 0x000fe400078e00ff */
[----:B------:R-:W-:Y:S01]  /*7aad0*/  IMAD.WIDE.U32 R72, R68, 0x2, R72 ;  /* 0x0000000244487825 */ /* 0x000fe200078e0048 */
[----:B------:R-:W-:-:S03]  /*7aae0*/  SHF.L.U32 R68, R13, 0x1, RZ ;  /* 0x000000010d447819 */ /* 0x000fc600000006ff */
[----:B------:R-:W-:Y:S01]  /*7aaf0*/  IMAD.MOV.U32 R5, RZ, RZ, RZ ;  /* 0x000000ffff057224 */ /* 0x000fe200078e00ff */
[----:B------:R-:W-:Y:S01]  /*7ab00*/  MOV R6, R73 ;  /* 0x0000004900067202 */ /* 0x000fe20000000f00 */
        /* <DEDUP_REMOVED lines=8> */
[----:B------:R-:W-:-:S04]  /*7ab90*/  LOP3.LUT R75, R8, R7, RZ, 0xfc, !PT ;  /* 0x00000007084b7212 */ /* 0x000fc800078efcff */
[----:B------:R-:W-:Y:S02]  /*7aba0*/  MOV R4, R71 ;  /* 0x0000004700047202 */ /* 0x000fe40000000f00 */
[----:B------:R-:W-:-:S03]  /*7abb0*/  MOV R71, R6 ;  /* 0x0000000600477202 */ /* 0x000fc60000000f00 */
        /* <DEDUP_REMOVED lines=31> */
.L_x_321:
        /* <DEDUP_REMOVED lines=8> */
.L_x_322:
[----:B------:R-:W-:Y:S05]  /*7ae30*/  BSYNC.RECONVERGENT B5 ;  /* 0x0000000000057941 */ /* 0x000fea0003800200 */
.L_x_320:
[----:B------:R-:W-:Y:S02]  /*7ae40*/  HFMA2 R5, -RZ, RZ, 0, 0 ;  /* 0x00000000ff057431 */ /* 0x000fe400000001ff */
[----:B------:R-:W-:Y:S01]  /*7ae50*/  IMAD.WIDE.U32 R8, R28, R20, RZ ;  /* 0x000000141c087225 */ /* 0x000fe200078e00ff */
[----:B------:R-:W-:Y:S01]  /*7ae60*/  MOV R11, RZ ;  /* 0x000000ff000b7202 */ /* 0x000fe20000000f00 */
[----:B------:R-:W-:Y:S01]  /*7ae70*/  BSSY.RECONVERGENT B5, `(.L_x_323) ;  /* 0x00001e9000057945 */ /* 0x000fe20003800200 */
[----:B------:R-:W-:Y:S01]  /*7ae80*/  IADD3 R68, PT, PT, -R68, R67, RZ ;  /* 0x0000004344447210 */ /* 0x000fe20007ffe1ff */
[----:B------:R-:W-:Y:S01]  /*7ae90*/  IMAD.MOV.U32 R4, RZ, RZ, R9 ;  /* 0x000000ffff047224 */ /* 0x000fe200078e0009 */
[----:B------:R-:W-:Y:S01]  /*7aea0*/  IADD3 R69, PT, PT, -R69, R66, RZ ;  /* 0x0000004245457210 */ /* 0x000fe20007ffe1ff */
[----:B------:R-:W-:Y:S01]  /*7aeb0*/  IMAD R93, R8, R85, RZ ;  /* 0x00000055085d7224 */ /* 0x000fe200078e02ff */
[----:B------:R-:W-:Y:S01]  /*7aec0*/  IADD3 R87, PT, PT, -R74, R87, RZ ;  /* 0x000000574a577210 */ /* 0x000fe20007ffe1ff */
        /* <DEDUP_REMOVED lines=9> */
[----:B------:R-:W-:Y:S02]  /*7af60*/  IADD3 R6, P0, PT, R10, R5, RZ ;  /* 0x000000050a067210 */ /* 0x000fe40007f1e0ff */
[----:B------:R-:W-:Y:S01]  /*7af70*/  MOV R10, R11 ;  /* 0x0000000b000a7202 */ /* 0x000fe20000000f00 */
[----:B------:R-:W-:Y:S01]  /*7af80*/  IMAD.MOV.U32 R11, RZ, RZ, RZ ;  /* 0x000000ffff0b7224 */ /* 0x000fe200078e00ff */
[----:B------:R-:W-:Y:S01]  /*7af90*/  IADD3.X R7, PT, PT, RZ, RZ, RZ, P0, !PT ;  /* 0x000000ffff077210 */ /* 0x000fe200007fe4ff */
[----:B------:R-:W-:Y:S01]  /*7afa0*/  IMAD.MOV.U32 R19, RZ, RZ, RZ ;  /* 0x000000ffff137224 */ /* 0x000fe200078e00ff */
[----:B------:R-:W-:Y:S01]  /*7afb0*/  IADD3 R4, P1, PT, R4, R9, RZ ;  /* 0x0000000904047210 */ /* 0x000fe20007f3e0ff */
[----:B------:R-:W-:-:S03]  /*7afc0*/  IMAD.WIDE.U32 R10, R82, R20, R10 ;  /* 0x00000014520a7225 */ /* 0x000fc600078e000a */
[----:B------:R-:W-:Y:S01]  /*7afd0*/  IADD3.X R5, PT, PT, RZ, RZ, RZ, P1, !PT ;  /* 0x000000ffff057210 */ /* 0x000fe20000ffe4ff */
[----:B------:R-:W-:-:S04]  /*7afe0*/  IMAD.WIDE.U32 R6, R84, R21, R6 ;  /* 0x0000001554067225 */ /* 0x000fc800078e0006 */
[----:B------:R-:W-:Y:S01]  /*7aff0*/  IMAD.MOV.U32 R9, RZ, RZ, RZ ;  /* 0x000000ffff097224 */ /* 0x000fe200078e00ff */
[----:B------:R-:W-:Y:S01]  /*7b000*/  IADD3 R12, P0, PT, R10, R7, RZ ;  /* 0x000000070a0c7210 */ /* 0x000fe20007f1e0ff */
[----:B------:R-:W-:Y:S01]  /*7b010*/  IMAD.WIDE.U32 R4, R93, R51, R4 ;  /* 0x000000335d047225 */ /* 0x000fe200078e0004 */
[----:B------:R-:W-:Y:S02]  /*7b020*/  MOV R10, R11 ;  /* 0x0000000b000a7202 */ /* 0x000fe40000000f00 */
[----:B------:R-:W-:Y:S01]  /*7b030*/  MOV R8, R6 ;  /* 0x0000000600087202 */ /* 0x000fe20000000f00 */
[----:B------:R-:W-:Y:S02]  /*7b040*/  IMAD.X R13, RZ, RZ, RZ, P0 ;  /* 0x000000ffff0d7224 */ /* 0x000fe400000e06ff */
[----:B------:R-:W-:Y:S02]  /*7b050*/  IMAD.MOV.U32 R11, RZ, RZ, RZ ;  /* 0x000000ffff0b7224 */ /* 0x000fe400078e00ff */
        /* <DEDUP_REMOVED lines=8> */
[----:B------:R-:W-:Y:S01]  /*7b0e0*/  HFMA2 R9, -RZ, RZ, 0, 0 ;  /* 0x00000000ff097431 */ /* 0x000fe200000001ff */
[----:B------:R-:W-:Y:S01]  /*7b0f0*/  IADD3 R10, P1, PT, R8, R5, RZ ;  /* 0x00000005080a7210 */ /* 0x000fe20007f3e0ff */
[----:B------:R-:W-:Y:S01]  /*7b100*/  IMAD.MOV.U32 R8, RZ, RZ, R11 ;  /* 0x000000ffff087224 */ /* 0x000fe200078e000b */
[----:B------:R-:W-:Y:S01]  /*7b110*/  IADD3.X R13, PT, PT, RZ, RZ, RZ, P0, !PT ;  /* 0x000000ffff0d7210 */ /* 0x000fe200007fe4ff */
[----:B------:R-:W-:-:S04]  /*7b120*/  IMAD.WIDE.U32 R6, R82, R21, R6 ;  /* 0x0000001552067225 */ /* 0x000fc800078e0006 */
[----:B------:R-:W-:-:S04]  /*7b130*/  IMAD.WIDE.U32 R12, R84, R22, R12 ;  /* 0x00000016540c7225 */ /* 0x000fc800078e000c */
[----:B------:R-:W-:-:S04]  /*7b140*/  IMAD.WIDE.U32 R8, R80, R20, R8 ;  /* 0x0000001450087225 */ /* 0x000fc800078e0008 */
[----:B------:R-:W-:Y:S01]  /*7b150*/  IMAD.X R11, RZ, RZ, RZ, P1 ;  /* 0x000000ffff0b7224 */ /* 0x000fe200008e06ff */
[----:B------:R-:W-:Y:S01]  /*7b160*/  IADD3 R6, P1, PT, R6, R13, RZ ;  /* 0x0000000d06067210 */ /* 0x000fe20007f3e0ff */
[----:B------:R-:W-:Y:S02]  /*7b170*/  HFMA2 R13, -RZ, RZ, 0, 0 ;  /* 0x00000000ff0d7431 */ /* 0x000fe400000001ff */
[----:B------:R-:W-:Y:S01]  /*7b180*/  IMAD.MOV.U32 R5, RZ, RZ, RZ ;  /* 0x000000ffff057224 */ /* 0x000fe200078e00ff */
[----:B------:R-:W-:Y:S01]  /*7b190*/  IADD3 R8, P0, PT, R8, R7, RZ ;  /* 0x0000000708087210 */ /* 0x000fe20007f1e0ff */
[----:B------:R-:W-:Y:S01]  /*7b1a0*/  IMAD.WIDE.U32 R10, R93, R52, R10 ;  /* 0x000000345d0a7225 */ /* 0x000fe200078e000a */
[----:B------:R-:W-:-:S03]  /*7b1b0*/  MOV R18, R9 ;  /* 0x0000000900127202 */ /* 0x000fc60000000f00 */
[----:B------:R-:W-:-:S04]  /*7b1c0*/  IMAD.HI.U32 R15, R92, R50, R4 ;  /* 0x000000325c0f7227 */ /* 0x000fc800078e0004 */
[----:B------:R-:W-:Y:S01]  /*7b1d0*/  IMAD.X R9, RZ, RZ, RZ, P0 ;  /* 0x000000ffff097224 */ /* 0x000fe200000e06ff */
[----:B------:R-:W-:Y:S01]  /*7b1e0*/  IADD3 R14, P0, PT, R10, R15, RZ ;  /* 0x0000000f0a0e7210 */ /* 0x000fe20007f1e0ff */
[----:B------:R-:W-:-:S03]  /*7b1f0*/  IMAD.WIDE.U32 R18, R79, R20, R18 ;  /* 0x000000144f127225 */ /* 0x000fc600078e0012 */
[----:B------:R-:W-:Y:S01]  /*7b200*/  IADD3.X R15, PT, PT, RZ, RZ, RZ, P0, !PT ;  /* 0x000000ffff0f7210 */ /* 0x000fe200007fe4ff */
[----:B------:R-:W-:Y:S01]  /*7b210*/  IMAD.WIDE.U32 R12, R28, R23, R12 ;  /* 0x000000171c0c7225 */ /* 0x000fe200078e000c */
[----:B------:R-:W-:-:S03]  /*7b220*/  MOV R4, R19 ;  /* 0x0000001300047202 */ /* 0x000fc60000000f00 */
        /* <DEDUP_REMOVED lines=8> */
[----:B------:R-:W-:Y:S02]  /*7b2b0*/  IADD3 R8, P1, PT, R8, R7, RZ ;  /* 0x0000000708087210 */ /* 0x000fe40007f3e0ff */
[----:B------:R-:W-:Y:S01]  /*7b2c0*/  IADD3 R6, P2, PT, R6, R13, RZ ;  /* 0x0000000d06067210 */ /* 0x000fe20007f5e0ff */
[----:B------:R-:W-:-:S03]  /*7b2d0*/  IMAD.WIDE.U32 R18, R80, R21, R18 ;  /* 0x0000001550127225 */ /* 0x000fc600078e0012 */
[----:B------:R-:W-:Y:S01]  /*7b2e0*/  IADD3.X R7, PT, PT, RZ, RZ, RZ, P2, !PT ;  /* 0x000000ffff077210 */ /* 0x000fe200017fe4ff */
        /* <DEDUP_REMOVED lines=8> */
[----:B------:R-:W-:Y:S01]  /*7b370*/  IADD3 R8, P2, PT, R8, R7, RZ ;  /* 0x0000000708087210 */ /* 0x000fe20007f5e0ff */
[----:B------:R-:W-:Y:S01]  /*7b380*/  IMAD.WIDE.U32 R10, R93, R53, R10 ;  /* 0x000000355d0a7225 */ /* 0x000fe200078e000a */
[----:B------:R-:W-:-:S03]  /*7b390*/  IADD3.X R19, PT, PT, RZ, RZ, RZ, P1, !PT ;  /* 0x000000ffff137210 */ /* 0x000fc60000ffe4ff */
[----:B------:R-:W-:-:S04]  /*7b3a0*/  IMAD.WIDE.U32 R16, R79, R21, R16 ;  /* 0x000000154f107225 */ /* 0x000fc800078e0010 */
[----:B------:R-:W-:Y:S01]  /*7b3b0*/  IMAD.MOV.U32 R7, RZ, RZ, RZ ;  /* 0x000000ffff077224 */ /* 0x000fe200078e00ff */
[----:B------:R-:W-:Y:S01]  /*7b3c0*/  IADD3 R4, P0, PT, R5, R17, RZ ;  /* 0x0000001105047210 */ /* 0x000fe20007f1e0ff */
[----:B------:R-:W-:Y:S02]  /*7b3d0*/  IMAD.X R9, RZ, RZ, RZ, P2 ;  /* 0x000000ffff097224 */ /* 0x000fe400010e06ff */
[----:B------:R-:W-:Y:S01]  /*7b3e0*/  IMAD R20, R14, R85, RZ ;  /* 0x000000550e147224 */ /* 0x000fe200078e02ff */
        /* <DEDUP_REMOVED lines=13> */
[----:B------:R-:W-:-:S03]  /*7b4c0*/  IADD3.X R19, PT, PT, RZ, RZ, RZ, P0, !PT ;  /* 0x000000ffff137210 */ /* 0x000fc600007fe4ff */
[----:B------:R-:W-:-:S04]  /*7b4d0*/  IMAD.HI.U32 R12, R20, R50, R12 ;  /* 0x00000032140c7227 */ /* 0x000fc800078e000c */
        /* <DEDUP_REMOVED lines=16> */
[----:B------:R-:W-:Y:S01]  /*7b5e0*/  IMAD.MOV.U32 R9, RZ, RZ, RZ ;  /* 0x000000ffff097224 */ /* 0x000fe200078e00ff */
[----:B------:R-:W-:Y:S01]  /*7b5f0*/  MOV R12, R6 ;  /* 0x00000006000c7202 */ /* 0x000fe20000000f00 */
[----:B------:R-:W-:-:S02]  /*7b600*/  IMAD.X R15, RZ, RZ, RZ, P3 ;  /* 0x000000ffff0f7224 */ /* 0x000fc400018e06ff */
[----:B------:R-:W-:-:S04]  /*7b610*/  IMAD.WIDE.U32 R8, R28, R25, R8 ;  /* 0x000000191c087225 */ /* 0x000fc800078e0008 */
[----:B------:R-:W-:Y:S01]  /*7b620*/  IMAD R21, R6, R85, RZ ;  /* 0x0000005506157224 */ /* 0x000fe200078e02ff */
[----:B------:R-:W-:Y:S01]  /*7b630*/  IADD3 R6, P3, PT, R8, R11, RZ ;  /* 0x0000000b08067210 */ /* 0x000fe20007f7e0ff */
        /* <DEDUP_REMOVED lines=26> */
[----:B------:R-:W-:Y:S01]  /*7b7e0*/  MOV R16, R10 ;  /* 0x0000000a00107202 */ /* 0x000fe20000000f00 */
[----:B------:R-:W-:Y:S01]  /*7b7f0*/  IMAD.WIDE.U32 R4, R78, R22, R4 ;  /* 0x000000164e047225 */ /* 0x000fe200078e0004 */
[----:B------:R-:W-:-:S03]  /*7b800*/  IADD3 R8, P1, PT, R102, R17, RZ ;  /* 0x0000001166087210 */ /* 0x000fc60007f3e0ff */
[----:B------:R-:W-:Y:S01]  /*7b810*/  IMAD.X R13, RZ, RZ, RZ, P3 ;  /* 0x000000ffff0d7224 */ /* 0x000fe200018e06ff */
[----:B------:R-:W-:Y:S01]  /*7b820*/  IADD3 R18, P0, PT, R4, R103, RZ ;  /* 0x0000006704127210 */ /* 0x000fe20007f1e0ff */
[----:B------:R-:W-:Y:S02]  /*7b830*/  IMAD.MOV.U32 R17, RZ, RZ, RZ ;  /* 0x000000ffff117224 */ /* 0x000fe400078e00ff */
[----:B------:R-:W-:Y:S01]  /*7b840*/  IMAD.WIDE.U32 R12, R21, R51, R12 ;  /* 0x00000033150c7225 */ /* 0x000fe200078e000c */
[----:B------:R-:W-:-:S03]  /*7b850*/  IADD3.X R19, PT, PT, RZ, RZ, RZ, P0, !PT ;  /* 0x000000ffff137210 */ /* 0x000fc600007fe4ff */
[----:B------:R-:W-:Y:S01]  /*7b860*/  IMAD.WIDE.U32 R16, R28, R26, R16 ;  /* 0x0000001a1c107225 */ /* 0x000fe200078e0010 */
[----:B------:R-:W-:-:S03]  /*7b870*/  MOV R10, R12 ;  /* 0x0000000c000a7202 */ /* 0x000fc60000000f00 */
[----:B------:R-:W-:Y:S01]  /*7b880*/  IMAD.WIDE.U32 R14, R92, R54, R14 ;  /* 0x000000365c0e7225 */ /* 0x000fe200078e000e */
[----:B------:R-:W-:Y:S02]  /*7b890*/  IADD3 R4, P3, PT, R16, R7, RZ ;  /* 0x0000000710047210 */ /* 0x000fe40007f7e0ff */
[----:B------:R-:W-:Y:S01]  /*7b8a0*/  IADD3.X R7, PT, PT, RZ, RZ, RZ, P2, !PT ;  /* 0x000000ffff077210 */ /* 0x000fe200017fe4ff */
[----:B------:R-:W-:Y:S01]  /*7b8b0*/  IMAD R16, R12, R85, RZ ;  /* 0x000000550c107224 */ /* 0x000fe200078e02ff */
[----:B------:R-:W-:Y:S01]  /*7b8c0*/  IADD3 R14, P0, PT, R14, R9, RZ ;  /* 0x000000090e0e7210 */ /* 0x000fe20007f1e0ff */
[----:B------:R-:W-:-:S04]  /*7b8d0*/  IMAD.WIDE.U32 R18, R79, R23, R18 ;  /* 0x000000174f127225 */ /* 0x000fc800078e0012 */
[----:B------:R-:W-:Y:S02]  /*7b8e0*/  IMAD.MOV.U32 R11, RZ, RZ, RZ ;  /* 0x000000ffff0b7224 */ /* 0x000fe400078e00ff */
[----:B------:R-:W-:Y:S02]  /*7b8f0*/  IMAD.X R9, RZ, RZ, RZ, P1 ;  /* 0x000000ffff097224 */ /* 0x000fe400008e06ff */
[----:B------:R-:W-:Y:S01]  /*7b900*/  IMAD.HI.U32 R22, R16, R50, R10 ;  /* 0x0000003210167227 */ /* 0x000fe200078e000a */
        /* <DEDUP_REMOVED lines=22> */
[----:B------:R-:W-:Y:S02]  /*7ba70*/  MOV R18, R6 ;  /* 0x0000000600127202 */ /* 0x000fe40000000f00 */
        /* <DEDUP_REMOVED lines=54> */
[----:B------:R-:W-:Y:S01]  /*7bde0*/  IMAD.WIDE.U32 R102, R81, R26, R102 ;  /* 0x0000001a51667225 */ /* 0x000fe200078e0066 */
[----:B------:R-:W-:Y:S02]  /*7bdf0*/  IADD3.X R7, PT, PT, RZ, RZ, RZ, P2, !PT ;  /* 0x000000ffff077210 */ /* 0x000fe400017fe4ff */
[----:B------:R-:W-:Y:S01]  /*7be00*/  IADD3.X R23, PT, PT, RZ, RZ, RZ, P0, !PT ;  /* 0x000000ffff177210 */ /* 0x000fe200007fe4ff */
[----:B------:R-:W-:-:S04]  /*7be10*/  IMAD.WIDE.U32 R104, R83, R27, R104 ;  /* 0x0000001b53687225 */ /* 0x000fc800078e0068 */
[----:B------:R-:W-:Y:S01]  /*7be20*/  IMAD.WIDE.U32 R8, R79, R25, R8 ;  /* 0x000000194f087225 */ /* 0x000fe200078e0008 */
        /* <DEDUP_REMOVED lines=9> */
[----:B------:R-:W-:Y:S01]  /*7bec0*/  IMAD.HI.U32 R18, R17, R50, R18 ;  /* 0x0000003211127227 */ /* 0x000fe200078e0012 */
        /* <DEDUP_REMOVED lines=34> */
[----:B------:R-:W-:Y:S02]  /*7c0f0*/  IMAD.X R15, RZ, RZ, RZ, P5 ;  /* 0x000000ffff0f7224 */ /* 0x000fe400028e06ff */
[----:B------:R-:W-:Y:S01]  /*7c100*/  IMAD.HI.U32 R12, R24, R50, R6 ;  /* 0x00000032180c7227 */ /* 0x000fe200078e0006 */
[----:B------:R-:W-:Y:S02]  /*7c110*/  IADD3.X R7, PT, PT, RZ, RZ, RZ, P2, !PT ;  /* 0x000000ffff077210 */ /* 0x000fe400017fe4ff */
        /* <DEDUP_REMOVED lines=105> */
[----:B------:R-:W-:Y:S02]  /*7c7b0*/  MOV R66, R4 ;  /* 0x0000000400427202 */ /* 0x000fe40000000f00 */
[----:B------:R-:W-:Y:S01]  /*7c7c0*/  IADD3.X R18, PT, PT, RZ, RZ, RZ, P2, !PT ;  /* 0x000000ffff127210 */ /* 0x000fe200017fe4ff */
[----:B------:R-:W-:Y:S01]  /*7c7d0*/  IMAD.WIDE.U32 R14, R21, R53, R14 ;  /* 0x00000035150e7225 */ /* 0x000fe200078e000e */
[----:B------:R-:W-:Y:S02]  /*7c7e0*/  IADD3 R10, P3, PT, R12, R9, RZ ;  /* 0x000000090c0a7210 */ /* 0x000fe40007f7e0ff */
[----:B------:R-:W-:Y:S01]  /*7c7f0*/  IADD3 R12, P5, PT, R22, R11, RZ ;  /* 0x0000000b160c7210 */ /* 0x000fe20007fbe0ff */
[----:B------:R-:W-:Y:S01]  /*7c800*/  IMAD.X R7, RZ, RZ, RZ, P6 ;  /* 0x000000ffff077224 */ /* 0x000fe200030e06ff */
[----:B------:R-:W-:Y:S01]  /*7c810*/  IADD3 R8, P6, PT, R8, R15, RZ ;  /* 0x0000000f08087210 */ /* 0x000fe20007fde0ff */
[----:B------:R-:W-:Y:S01]  /*7c820*/  IMAD.IADD R91, R91, 0x1, -R70 ;  /* 0x000000015b5b7824 */ /* 0x000fe200078e0a46 */
[----:B------:R-:W-:-:S02]  /*7c830*/  IADD3.X R11, PT, PT, RZ, RZ, RZ, P3, !PT ;  /* 0x000000ffff0b7210 */ /* 0x000fc40001ffe4ff */
        /* <DEDUP_REMOVED lines=15> */
[----:B------:R-:W-:Y:S02]  /*7c930*/  IADD3 R22, PT, PT, R22, R23, R7 ;  /* 0x0000001716167210 */ /* 0x000fe40007ffe007 */
[----:B------:R-:W-:Y:S01]  /*7c940*/  IADD3 R18, P2, PT, R18, R5, RZ ;  /* 0x0000000512127210 */ /* 0x000fe20007f5e0ff */
[----:B------:R-:W-:Y:S01]  /*7c950*/  IMAD.WIDE.U32 R10, R21, R55, R10 ;  /* 0x00000037150a7225 */ /* 0x000fe200078e000a */
[----:B------:R-:W-:-:S03]  /*7c960*/  IADD3.X R7, PT, PT, RZ, RZ, RZ, P0, !PT ;  /* 0x000000ffff077210 */ /* 0x000fc600007fe4ff */
[----:B------:R-:W-:Y:S01]  /*7c970*/  IMAD.X R5, RZ, RZ, RZ, P3 ;  /* 0x000000ffff057224 */ /* 0x000fe200018e06ff */
[----:B------:R-:W-:Y:S01]  /*7c980*/  IADD3 R16, P6, PT, R8, R11, RZ ;  /* 0x0000000b08107210 */ /* 0x000fe20007fde0ff */
[----:B------:R-:W-:Y:S02]  /*7c990*/  IMAD.X R11, RZ, RZ, RZ, P1 ;  /* 0x000000ffff0b7224 */ /* 0x000fe400008e06ff */
[----:B------:R-:W-:Y:S01]  /*7c9a0*/  IMAD.MOV.U32 R23, RZ, RZ, R10 ;  /* 0x000000ffff177224 */ /* 0x000fe200078e000a */
[----:B------:R-:W-:Y:S02]  /*7c9b0*/  IADD3 R5, P3, PT, R5, R18, RZ ;  /* 0x0000001205057210 */ /* 0x000fe40007f7e0ff */
[----:B------:R-:W-:Y:S02]  /*7c9c0*/  IADD3.X R17, PT, PT, RZ, RZ, RZ, P6, !PT ;  /* 0x000000ffff117210 */ /* 0x000fe400037fe4ff */
[----:B------:R-:W-:Y:S02]  /*7c9d0*/  IADD3 R5, P4, PT, R9, R5, RZ ;  /* 0x0000000509057210 */ /* 0x000fe40007f9e0ff */
[----:B------:R-:W-:Y:S01]  /*7c9e0*/  IADD3 R22, PT, PT, R7, R22, R11 ;  /* 0x0000001607167210 */ /* 0x000fe20007ffe00b */
[----:B------:R-:W-:-:S04]  /*7c9f0*/  IMAD.WIDE.U32 R8, R21, R56, R16 ;  /* 0x0000003815087225 */ /* 0x000fc800078e0010 */
[----:B------:R-:W-:Y:S01]  /*7ca00*/  IMAD.X R7, RZ, RZ, RZ, P2 ;  /* 0x000000ffff077224 */ /* 0x000fe200010e06ff */
[----:B------:R-:W-:Y:S01]  /*7ca10*/  IADD3 R16, P0, PT, R9, R5, RZ ;  /* 0x0000000509107210 */ /* 0x000fe20007f1e0ff */
[----:B------:R-:W-:Y:S01]  /*7ca20*/  IMAD.X R20, RZ, RZ, RZ, P4 ;  /* 0x000000ffff147224 */ /* 0x000fe200020e06ff */
[----:B------:R-:W-:Y:S02]  /*7ca30*/  IADD3.X R5, PT, PT, RZ, RZ, RZ, P3, !PT ;  /* 0x000000ffff057210 */ /* 0x000fe40001ffe4ff */
[----:B------:R-:W-:Y:S01]  /*7ca40*/  MOV R24, R8 ;  /* 0x0000000800187202 */ /* 0x000fe20000000f00 */
[----:B------:R-:W-:Y:S01]  /*7ca50*/  IMAD.X R17, RZ, RZ, RZ, P0 ;  /* 0x000000ffff117224 */ /* 0x000fe200000e06ff */
[----:B------:R-:W-:Y:S02]  /*7ca60*/  IADD3 R5, PT, PT, R5, R22, R7 ;  /* 0x0000001605057210 */ /* 0x000fe40007ffe007 */
[----:B------:R-:W-:Y:S01]  /*7ca70*/  MOV R22, R12 ;  /* 0x0000000c00167202 */ /* 0x000fe20000000f00 */
        /* <DEDUP_REMOVED lines=32> */
.L_x_324:
        /* <DEDUP_REMOVED lines=8> */
.L_x_325:
[----:B------:R-:W-:Y:S05]  /*7cd00*/  BSYNC.RECONVERGENT B5 ;  /* 0x0000000000057941 */ /* 0x000fea0003800200 */
.L_x_323:
[----:B------:R-:W-:-:S04]  /*7cd10*/  IMAD.WIDE.U32 R6, R95, R17, RZ ;  /* 0x000000115f067225 */ /* 0x000fc800078e00ff */
[----:B------:R-:W-:Y:S01]  /*7cd20*/  HFMA2 R13, -RZ, RZ, 0, 0 ;  /* 0x00000000ff0d7431 */ /* 0x000fe200000001ff */
[----:B------:R-:W-:Y:S01]  /*7cd30*/  MOV R15, RZ ;  /* 0x000000ff000f7202 */ /* 0x000fe20000000f00 */
[----:B------:R-:W-:Y:S02]  /*7cd40*/  HFMA2 R19, -RZ, RZ, 0, 0 ;  /* 0x00000000ff137431 */ /* 0x000fe400000001ff */
[----:B------:R-:W-:Y:S01]  /*7cd50*/  IMAD.MOV.U32 R9, RZ, RZ, RZ ;  /* 0x000000ffff097224 */ /* 0x000fe200078e00ff */
[----:B------:R-:W-:Y:S01]  /*7cd60*/  MOV R8, R7 ;  /* 0x0000000700087202 */ /* 0x000fe20000000f00 */
[----:B------:R-:W-:Y:S01]  /*7cd70*/  IMAD.MOV.U32 R11, RZ, RZ, RZ ;  /* 0x000000ffff0b7224 */ /* 0x000fe200078e00ff */
[----:B------:R-:W-:Y:S01]  /*7cd80*/  MOV R7, RZ ;  /* 0x000000ff00077202 */ /* 0x000fe20000000f00 */
[----:B------:R-:W-:Y:S01]  /*7cd90*/  IMAD R25, R6, R85, RZ ;  /* 0x0000005506197224 */ /* 0x000fe200078e02ff */
[----:B------:R-:W-:Y:S01]  /*7cda0*/  BSSY.RECONVERGENT B5, `(.L_x_326) ;  /* 0x00001d7000057945 */ /* 0x000fe20003800200 */
[----:B------:R-:W-:-:S04]  /*7cdb0*/  IMAD.WIDE.U32 R8, R96, R17, R8 ;  /* 0x0000001160087225 */ /* 0x000fc800078e0008 */
[----:B------:R-:W-:Y:S01]  /*7cdc0*/  IMAD.HI.U32 R7, R25, R50, R6 ;  /* 0x0000003219077227 */ /* 0x000fe200078e0006 */
[----:B------:R-:W-:-:S03]  /*7cdd0*/  MOV R10, R9 ;  /* 0x00000009000a7202 */ /* 0x000fc60000000f00 */
[----:B------:R-:W-:Y:S02]  /*7cde0*/  HFMA2 R9, -RZ, RZ, 0, 0 ;  /* 0x00000000ff097431 */ /* 0x000fe400000001ff */
[----:B------:R-:W-:-:S04]  /*7cdf0*/  IMAD.WIDE.U32 R10, R97, R17, R10 ;  /* 0x00000011610a7225 */ /* 0x000fc800078e000a */
[----:B------:R-:W-:Y:S02]  /*7ce00*/  IMAD.MOV.U32 R12, RZ, RZ, R11 ;  /* 0x000000ffff0c7224 */ /* 0x000fe400078e000b */
[----:B------:R-:W-:Y:S02]  /*7ce10*/  HFMA2 R11, -RZ, RZ, 0, 0 ;  /* 0x00000000ff0b7431 */ /* 0x000fe400000001ff */
[----:B------:R-:W-:-:S04]  /*7ce20*/  IMAD.WIDE.U32 R8, R95, R66, R8 ;  /* 0x000000425f087225 */ /* 0x000fc800078e0008 */
[----:B------:R-:W-:Y:S01]  /*7ce30*/  IMAD.WIDE.U32 R12, R98, R17, R12 ;  /* 0x00000011620c7225 */ /* 0x000fe200078e000c */
[----:B------:R-:W-:Y:S02]  /*7ce40*/  IADD3 R4, P0, PT, R10, R9, RZ ;  /* 0x000000090a047210 */ /* 0x000fe40007f1e0ff */
[----:B------:R-:W-:-:S03]  /*7ce50*/  IADD3 R8, P1, PT, R8, R7, RZ ;  /* 0x0000000708087210 */ /* 0x000fc60007f3e0ff */
[----:B------:R-:W-:Y:S02]  /*7ce60*/  IMAD.X R5, RZ, RZ, RZ, P0 ;  /* 0x000000ffff057224 */ /* 0x000fe400000e06ff */
[----:B------:R-:W-:Y:S02]  /*7ce70*/  IMAD.X R9, RZ, RZ, RZ, P1 ;  /* 0x000000ffff097224 */ /* 0x000fe400008e06ff */
[----:B------:R-:W-:-:S04]  /*7ce80*/  IMAD.WIDE.U32 R4, R96, R66, R4 ;  /* 0x0000004260047225 */ /* 0x000fc800078e0004 */
[----:B------:R-:W-:Y:S01]  /*7ce90*/  IMAD.MOV.U32 R10, RZ, RZ, R4 ;  /* 0x000000ffff0a7224 */ /* 0x000fe200078e0004 */
[----:B------:R-:W-:Y:S01]  /*7cea0*/  IADD3 R6, P0, PT, R12, R5, RZ ;  /* 0x000000050c067210 */ /* 0x000fe20007f1e0ff */
[----:B------:R-:W-:Y:S01]  /*7ceb0*/  IMAD.MOV.U32 R12, RZ, RZ, R13 ;  /* 0x000000ffff0c7224 */ /* 0x000fe200078e000d */
[----:B------:R-:W-:Y:S01]  /*7cec0*/  MOV R13, RZ ;  /* 0x000000ff000d7202 */ /* 0x000fe20000000f00 */
[----:B------:R-:W-:Y:S01]  /*7ced0*/  IMAD.WIDE.U32 R10, R95, R21, R10 ;  /* 0x000000155f0a7225 */ /* 0x000fe200078e000a */
[----:B------:R-:W-:-:S03]  /*7cee0*/  IADD3.X R7, PT, PT, RZ, RZ, RZ, P0, !PT ;  /* 0x000000ffff077210 */ /* 0x000fc600007fe4ff */
        /* <DEDUP_REMOVED lines=8> */
[----:B------:R-:W-:Y:S01]  /*7cf70*/  IADD3 R6, P0, PT, R6, R11, RZ ;  /* 0x0000000b06067210 */ /* 0x000fe20007f1e0ff */
[----:B------:R-:W-:Y:S02]  /*7cf80*/  HFMA2 R9, -RZ, RZ, 0, 0 ;  /* 0x00000000ff097431 */ /* 0x000fe400000001ff */
[----:B------:R-:W-:Y:S01]  /*7cf90*/  IMAD.WIDE.U32 R12, R100, R17, R12 ;  /* 0x00000011640c7225 */ /* 0x000fe200078e000c */
[----:B------:R-:W-:-:S03]  /*7cfa0*/  IADD3.X R11, PT, PT, RZ, RZ, RZ, P1, !PT ;  /* 0x000000ffff0b7210 */ /* 0x000fc60000ffe4ff */
[----:B------:R-:W-:Y:S02]  /*7cfb0*/  IMAD.X R7, RZ, RZ, RZ, P0 ;  /* 0x000000ffff077224 */ /* 0x000fe400000e06ff */
[----:B------:R-:W-:-:S04]  /*7cfc0*/  IMAD.WIDE.U32 R4, R98, R66, R4 ;  /* 0x0000004262047225 */ /* 0x000fc800078e0004 */
[----:B------:R-:W-:Y:S01]  /*7cfd0*/  IMAD.WIDE.U32 R6, R96, R21, R6 ;  /* 0x0000001560067225 */ /* 0x000fe200078e0006 */
[----:B------:R-:W-:-:S03]  /*7cfe0*/  IADD3 R12, P0, PT, R12, R5, RZ ;  /* 0x000000050c0c7210 */ /* 0x000fc60007f1e0ff */
[----:B------:R-:W-:Y:S01]  /*7cff0*/  IMAD R27, R8, R85, RZ ;  /* 0x00000055081b7224 */ /* 0x000fe200078e02ff */
[----:B------:R-:W-:Y:S01]  /*7d000*/  IADD3 R4, P1, PT, R4, R7, RZ ;  /* 0x0000000704047210 */ /* 0x000fe20007f3e0ff */
[----:B------:R-:W-:Y:S01]  /*7d010*/  IMAD.MOV.U32 R14, RZ, RZ, R13 ;  /* 0x000000ffff0e7224 */ /* 0x000fe200078e000d */
[----:B------:R-:W-:Y:S01]  /*7d020*/  MOV R7, RZ ;  /* 0x000000ff00077202 */ /* 0x000fe20000000f00 */
[----:B------:R-:W-:-:S04]  /*7d030*/  IMAD.HI.U32 R9, R27, R50, R8 ;  /* 0x000000321b097227 */ /* 0x000fc800078e0008 */
[----:B------:R-:W-:-:S04]  /*7d040*/  IMAD.WIDE.U32 R10, R25, R52, R10 ;  /* 0x00000034190a7225 */ /* 0x000fc800078e000a */
        /* <DEDUP_REMOVED lines=20> */
[----:B------:R-:W-:Y:S01]  /*7d190*/  IMAD.X R13, RZ, RZ, RZ, P1 ;  /* 0x000000ffff0d7224 */ /* 0x000fe200008e06ff */
[----:B------:R-:W-:Y:S01]  /*7d1a0*/  IADD3 R16, P0, PT, R18, R15, RZ ;  /* 0x0000000f12107210 */ /* 0x000fe20007f1e0ff */
        /* <DEDUP_REMOVED lines=30> */
[----:B------:R-:W-:Y:S01]  /*7d390*/  IMAD.X R17, RZ, RZ, RZ, P1 ;  /* 0x000000ffff117224 */ /* 0x000fe200008e06ff */
[----:B------:R-:W-:Y:S01]  /*7d3a0*/  MOV R4, R8 ;  /* 0x0000000800047202 */ /* 0x000fe20000000f00 */
[----:B------:R-:W-:Y:S02]  /*7d3b0*/  IMAD.X R13, RZ, RZ, RZ, P2 ;  /* 0x000000ffff0d7224 */ /* 0x000fe400010e06ff */
[----:B------:R-:W-:-:S04]  /*7d3c0*/  IMAD.WIDE.U32 R14, R98, R22, R14 ;  /* 0x00000016620e7225 */ /* 0x000fc800078e000e */
[----:B------:R-:W-:-:S04]  /*7d3d0*/  IMAD.WIDE.U32 R12, R96, R23, R12 ;  /* 0x00000017600c7225 */ /* 0x000fc800078e000c */
[----:B------:R-:W-:Y:S01]  /*7d3e0*/  IMAD.WIDE.U32 R18, R94, R66, R18 ;  /* 0x000000425e127225 */ /* 0x000fe200078e0012 */
[----:B------:R-:W-:-:S03]  /*7d3f0*/  IADD3 R14, P2, PT, R14, R13, RZ ;  /* 0x0000000d0e0e7210 */ /* 0x000fc60007f5e0ff */
[----:B------:R-:W-:Y:S02]  /*7d400*/  HFMA2 R13, -RZ, RZ, 0, 0 ;  /* 0x00000000ff0d7431 */ /* 0x000fe400000001ff */
[----:B------:R-:W-:Y:S02]  /*7d410*/  IMAD R66, R8, R85, RZ ;  /* 0x0000005508427224 */ /* 0x000fe400078e02ff */
        /* <DEDUP_REMOVED lines=46> */
[----:B------:R-:W-:Y:S01]  /*7d700*/  IMAD.WIDE.U32 R6, R27, R54, R6 ;  /* 0x000000361b067225 */ /* 0x000fe200078e0006 */
[----:B------:R-:W-:-:S03]  /*7d710*/  IADD3 R10, P3, PT, R12, R11, RZ ;  /* 0x0000000b0c0a7210 */ /* 0x000fc60007f7e0ff */
[----:B------:R-:W-:Y:S01]  /*7d720*/  IMAD.WIDE.U32 R70, R66, R51, R70 ;  /* 0x0000003342467225 */ /* 0x000fe200078e0046 */
[----:B------:R-:W-:-:S03]  /*7d730*/  IADD3 R6, P0, PT, R6, R9, RZ ;  /* 0x0000000906067210 */ /* 0x000fc60007f1e0ff */
        /* <DEDUP_REMOVED lines=56> */
[----:B------:R-:W-:-:S03]  /*7dac0*/  IADD3 R10, P4, PT, R10, R9, RZ ;  /* 0x000000090a0a7210 */ /* 0x000fc60007f9e0ff */
        /* <DEDUP_REMOVED lines=68> */
[----:B------:R-:W-:Y:S02]  /*7df10*/  MOV R10, R4 ;  /* 0x00000004000a7202 */ /* 0x000fe40000000f00 */
[----:B------:R-:W-:Y:S01]  /*7df20*/  IADD3.X R71, PT, PT, RZ, RZ, RZ, P0, !PT ;  /* 0x000000ffff477210 */ /* 0x000fe200007fe4ff */
[----:B------:R-:W-:Y:S01]  /*7df30*/  IMAD.WIDE.U32 R14, R99, R20, R14 ;  /* 0x00000014630e7225 */ /* 0x000fe200078e000e */
[----:B------:R-:W-:-:S02]  /*7df40*/  IADD3 R8, P1, PT, R9, R13, RZ ;  /* 0x0000000d09087210 */ /* 0x000fc40007f3e0ff */
[----:B------:R-:W-:Y:S01]  /*7df50*/  IADD3.X R9, PT, PT, RZ, RZ, RZ, P3, !PT ;  /* 0x000000ffff097210 */ /* 0x000fe20001ffe4ff */
[----:B------:R-:W-:Y:S01]  /*7df60*/  IMAD R16, R4, R85, RZ ;  /* 0x0000005504107224 */ /* 0x000fe200078e02ff */
[----:B------:R-:W-:Y:S01]  /*7df70*/  IADD3 R12, P3, PT, R12, R15, RZ ;  /* 0x0000000f0c0c7210 */ /* 0x000fe20007f7e0ff */
[----:B------:R-:W-:Y:S01]  /*7df80*/  IMAD.MOV.U32 R11, RZ, RZ, RZ ;  /* 0x000000ffff0b7224 */ /* 0x000fe200078e00ff */
[----:B------:R-:W-:Y:S01]  /*7df90*/  IADD3 R15, P4, PT, R14, R9, RZ ;  /* 0x000000090e0f7210 */ /* 0x000fe20007f9e0ff */
[----:B------:R-:W-:Y:S01]  /*7dfa0*/  IMAD.X R19, RZ, RZ, RZ, P5 ;  /* 0x000000ffff137224 */ /* 0x000fe200028e06ff */
[----:B------:R-:W-:Y:S01]  /*7dfb0*/  IADD3.X R13, PT, PT, RZ, RZ, RZ, P3, !PT ;  /* 0x000000ffff0d7210 */ /* 0x000fe20001ffe4ff */
[----:B------:R-:W-:-:S04]  /*7dfc0*/  IMAD.HI.U32 R17, R16, R50, R10 ;  /* 0x0000003210117227 */ /* 0x000fc800078e000a */
        /* <DEDUP_REMOVED lines=47> */
[----:B------:R-:W-:Y:S01]  /*7e2c0*/  IMAD R85, R10, R85, RZ ;  /* 0x000000550a557224 */ /* 0x000fe200078e02ff */
[----:B------:R-:W-:Y:S01]  /*7e2d0*/  IADD3.X R9, PT, PT, RZ, RZ, RZ, P2, !PT ;  /* 0x000000ffff097210 */ /* 0x000fe200017fe4ff */
[----:B------:R-:W-:Y:S01]  /*7e2e0*/  IMAD.WIDE.U32 R18, R22, R54, R18 ;  /* 0x0000003616127225 */ /* 0x000fe200078e0012 */
[----:B------:R-:W-:Y:S02]  /*7e2f0*/  IADD3.X R7, PT, PT, RZ, RZ, RZ, P6, !PT ;  /* 0x000000ffff077210 */ /* 0x000fe400037fe4ff */
[----:B------:R-:W-:Y:S01]  /*7e300*/  IADD3 R5, P2, PT, R5, R23, RZ ;  /* 0x0000001705057210 */ /* 0x000fe20007f5e0ff */
[----:B------:R-:W-:Y:S01]  /*7e310*/  IMAD.WIDE.U32 R8, R21, R56, R8 ;  /* 0x0000003815087225 */ /* 0x000fe200078e0008 */
[----:B------:R-:W-:-:S02]  /*7e320*/  IADD3.X R13, PT, PT, RZ, RZ, RZ, P4, !PT ;  /* 0x000000ffff0d7210 */ /* 0x000fc400027fe4ff */
[----:B------:R-:W-:Y:S01]  /*7e330*/  IADD3 R12, P3, PT, R12, R17, RZ ;  /* 0x000000110c0c7210 */ /* 0x000fe20007f7e0ff */
[----:B------:R-:W-:Y:S01]  /*7e340*/  IMAD.MOV.U32 R11, RZ, RZ, RZ ;  /* 0x000000ffff0b7224 */ /* 0x000fe200078e00ff */
[----:B------:R-:W-:Y:S01]  /*7e350*/  IADD3 R8, P4, PT, R8, R19, RZ ;  /* 0x0000001308087210 */ /* 0x000fe20007f9e0ff */
[----:B------:R-:W-:Y:S01]  /*7e360*/  IMAD.WIDE.U32 R6, R16, R52, R6 ;  /* 0x0000003410067225 */ /* 0x000fe200078e0006 */
[----:B------:R-:W-:Y:S02]  /*7e370*/  IADD3 R4, P6, PT, R9, R5, RZ ;  /* 0x0000000509047210 */ /* 0x000fe40007fde0ff */
        /* <DEDUP_REMOVED lines=67> */
[----:B------:R-:W-:Y:S02]  /*7e7b0*/  IADD3.X R9, PT, PT, RZ, RZ, RZ, P6, !PT ;  /* 0x000000ffff097210 */ /* 0x000fe400037fe4ff */
        /* <DEDUP_REMOVED lines=8> */
[----:B------:R-:W-:-:S03]  /*7e840*/  IMAD.X R9, RZ, RZ, RZ, P2 ;  /* 0x000000ffff097224 */ /* 0x000fc600010e06ff */
[----:B------:R-:W-:Y:S01]  /*7e850*/  IADD3 R14, PT, PT, R7, R14, R11 ;  /* 0x0000000e070e7210 */ /* 0x000fe20007ffe00b */
[----:B------:R-:W-:Y:S01]  /*7e860*/  IMAD.X R5, RZ, RZ, RZ, P0 ;  /* 0x000000ffff057224 */ /* 0x000fe200000e06ff */
[----:B------:R-:W-:Y:S01]  /*7e870*/  IADD3.X R7, PT, PT, RZ, RZ, RZ, P3, !PT ;  /* 0x000000ffff077210 */ /* 0x000fe20001ffe4ff */
[----:B------:R-:W-:Y:S02]  /*7e880*/  IMAD.MOV.U32 R11, RZ, RZ, R6 ;  /* 0x000000ffff0b7224 */ /* 0x000fe400078e0006 */
[----:B------:R-:W-:Y:S01]  /*7e890*/  IMAD.WIDE.U32 R4, R85, R57, R4 ;  /* 0x0000003955047225 */ /* 0x000fe200078e0004 */
[----:B------:R-:W-:Y:S02]  /*7e8a0*/  IADD3 R7, PT, PT, R7, R14, R9 ;  /* 0x0000000e07077210 */ /* 0x000fe40007ffe009 */
[----:B------:R-:W-:Y:S02]  /*7e8b0*/  IADD3.X R14, PT, PT, RZ, RZ, RZ, P4, !PT ;  /* 0x000000ffff0e7210 */ /* 0x000fe400027fe4ff */
[----:B------:R-:W-:-:S02]  /*7e8c0*/  MOV R9, R4 ;  /* 0x0000000400097202 */ /* 0x000fc40000000f00 */
        /* <DEDUP_REMOVED lines=28> */
.L_x_327:
        /* <DEDUP_REMOVED lines=8> */
.L_x_328:
[----:B------:R-:W-:Y:S05]  /*7eb10*/  BSYNC.RECONVERGENT B5 ;  /* 0x0000000000057941 */ /* 0x000fea0003800200 */
.L_x_326:
[----:B------:R-:W-:Y:S02]  /*7eb20*/  HFMA2 R7, -RZ, RZ, 0, 0 ;  /* 0x00000000ff077431 */ /* 0x000fe400000001ff */
[----:B------:R-:W-:Y:S01]  /*7eb30*/  IMAD.WIDE.U32 R74, R10, 0x2, RZ ;  /* 0x000000020a4a7825 */ /* 0x000fe200078e00ff */
[----:B------:R-:W-:-:S03]  /*7eb40*/  MOV R73, RZ ;  /* 0x000000ff00497202 */ /* 0x000fc60000000f00 */
[----:B------:R-:W-:Y:S01]  /*7eb50*/  HFMA2 R5, -RZ, RZ, 0, 0 ;  /* 0x00000000ff057431 */ /* 0x000fe200000001ff */
[----:B------:R-:W-:Y:S01]  /*7eb60*/  MOV R71, RZ ;  /* 0x000000ff00477202 */ /* 0x000fe20000000f00 */
[----:B------:R-:W-:Y:S02]  /*7eb70*/  IMAD.MOV.U32 R6, RZ, RZ, R75 ;  /* 0x000000ffff067224 */ /* 0x000fe400078e004b */
[----:B------:R-:W-:-:S04]  /*7eb80*/  IMAD.WIDE.U32 R92, R18, 0x2, RZ ;  /* 0x00000002125c7825 */ /* 0x000fc800078e00ff */
[----:B------:R-:W-:-:S04]  /*7eb90*/  IMAD.WIDE.U32 R6, R16, 0x2, R6 ;  /* 0x0000000210067825 */ /* 0x000fc800078e0006 */
[----:B------:R-:W-:-:S04]  /*7eba0*/  IMAD.MOV.U32 R72, RZ, RZ, R7 ;  /* 0x000000ffff487224 */ /* 0x000fc800078e0007 */
[----:B------:R-:W-:-:S04]  /*7ebb0*/  IMAD.WIDE.U32 R72, R8, 0x2, R72 ;  /* 0x0000000208487825 */ /* 0x000fc800078e0048 */
[----:B------:R-:W-:Y:S02]  /*7ebc0*/  IMAD.MOV.U32 R4, RZ, RZ, R73 ;  /* 0x000000ffff047224 */ /* 0x000fe400078e0049 */
[----:B------:R-:W-:Y:S02]  /*7ebd0*/  IMAD.MOV.U32 R73, RZ, RZ, R6 ;  /* 0x000000ffff497224 */ /* 0x000fe400078e0006 */
        /* <DEDUP_REMOVED lines=39> */
.L_x_329:
        /* <DEDUP_REMOVED lines=8> */
.L_x_223:
[----:B------:R-:W-:Y:S05]  /*7eed0*/  BSYNC.RECONVERGENT B4 ;  /* 0x0000000000047941 */ /* 0x000fea0003800200 */
.L_x_222:
[----:B------:R-:W-:Y:S01]  /*7eee0*/  ISETP.NE.AND P0, PT, R2, RZ, PT ;  /* 0x000000ff0200720c */ /* 0x000fe20003f05270 */
[----:B------:R-:W-:Y:S01]  /*7eef0*/  BSSY.RECONVERGENT B4, `(.L_x_330) ;  /* 0x0000f65000047945 */ /* 0x000fe20003800200 */
[----:B------:R-:W-:Y:S02]  /*7ef00*/  HFMA2 R50, -RZ, RZ, 0, 0 ;  /* 0x00000000ff327431 */ /* 0x000fe400000001ff */
[----:B------:R-:W-:Y:S02]  /*7ef10*/  IMAD.MOV.U32 R51, RZ, RZ, 0x1 ;  /* 0x00000001ff337424 */ /* 0x000fe400078e00ff */
[----:B------:R-:W-:Y:S01]  /*7ef20*/  HFMA2 R85, -RZ, RZ, 0, 0 ;  /* 0x00000000ff557431 */ /* 0x000fe200000001ff */
[----:B------:R-:W-:Y:S02]  /*7ef30*/  CS2R R52, SRZ ;  /* 0x0000000000347805 */ /* 0x000fe4000001ff00 */
[----:B------:R-:W-:Y:S02]  /*7ef40*/  CS2R R54, SRZ ;  /* 0x0000000000367805 */ /* 0x000fe4000001ff00 */
[----:B------:R-:W-:-:S02]  /*7ef50*/  CS2R R56, SRZ ;  /* 0x0000000000387805 */ /* 0x000fc4000001ff00 */
[----:B------:R-:W-:Y:S02]  /*7ef60*/  MOV R96, 0x1 ;  /* 0x0000000100607802 */ /* 0x000fe40000000f00 */
[----:B------:R-:W-:Y:S02]  /*7ef70*/  CS2R R66, SRZ ;  /* 0x0000000000427805 */ /* 0x000fe4000001ff00 */
[----:B------:R-:W-:Y:S01]  /*7ef80*/  CS2R R98, SRZ ;  /* 0x0000000000627805 */ /* 0x000fe2000001ff00 */
[----:B------:R-:W-:Y:S01]  /*7ef90*/  IMAD.MOV.U32 R97, RZ, RZ, RZ ;  /* 0x000000ffff617224 */ /* 0x000fe200078e00ff */
[----:B------:R-:W-:Y:S02]  /*7efa0*/  CS2R R94, SRZ ;  /* 0x00000000005e7805 */ /* 0x000fe4000001ff00 */
[----:B------:R-:W-:Y:S02]  /*7efb0*/  CS2R R104, SRZ ;  /* 0x0000000000687805 */ /* 0x000fe4000001ff00 */
[----:B------:R-:W-:-:S02]  /*7efc0*/  CS2R R102, SRZ ;  /* 0x0000000000667805 */ /* 0x000fc4000001ff00 */
[----:B------:R-:W-:Y:S01]  /*7efd0*/  CS2R R100, SRZ ;  /* 0x0000000000647805 */ /* 0x000fe2000001ff00 */
[----:B------:R-:W-:Y:S01]  /*7efe0*/  IMAD.MOV.U32 R106, RZ, RZ, RZ ;  /* 0x000000ffff6a7224 */ /* 0x000fe200078e00ff */
[----:B------:R-:W-:Y:S01]  /*7eff0*/  MOV R2, 0x1 ;  /* 0x0000000100027802 */ /* 0x000fe20000000f00 */
        /* <DEDUP_REMOVED lines=11> */
[----:B------:R-:W-:Y:S01]  /*7f0b0*/  CS2R R56, SRZ ;  /* 0x0000000000387805 */ /* 0x000fe2000001ff00 */
[----:B------:R-:W-:Y:S01]  /*7f0c0*/  IMAD.MOV.U32 R96, RZ, RZ, 0x1 ;  /* 0x00000001ff607424 */ /* 0x000fe200078e00ff */
[----:B------:R-:W-:-:S02]  /*7f0d0*/  CS2R R66, SRZ ;  /* 0x0000000000427805 */ /* 0x000fc4000001ff00 */
[----:B------:R-:W-:Y:S02]  /*7f0e0*/  LOP3.LUT R2, R30, R2, R31, 0xfe, !PT ;  /* 0x000000021e027212 */ /* 0x000fe400078efe1f */
[----:B------:R-:W-:Y:S01]  /*7f0f0*/  CS2R R98, SRZ ;  /* 0x0000000000627805 */ /* 0x000fe2000001ff00 */
[----:B------:R-:W-:Y:S01]  /*7f100*/  IMAD.MOV.U32 R85, RZ, RZ, RZ ;  /* 0x000000ffff557224 */ /* 0x000fe200078e00ff */
[----:B------:R-:W-:Y:S02]  /*7f110*/  CS2R R94, SRZ ;  /* 0x00000000005e7805 */ /* 0x000fe4000001ff00 */
[----:B------:R-:W-:Y:S02]  /*7f120*/  LOP3.LUT P0, RZ, R2, R29, RZ, 0xfc, !PT ;  /* 0x0000001d02ff7212 */ /* 0x000fe4000780fcff */
[----:B------:R-:W-:Y:S02]  /*7f130*/  CS2R R104, SRZ ;  /* 0x0000000000687805 */ /* 0x000fe4000001ff00 */
[----:B------:R-:W-:-:S02]  /*7f140*/  CS2R R102, SRZ ;  /* 0x0000000000667805 */ /* 0x000fc4000001ff00 */
[----:B------:R-:W-:Y:S02]  /*7f150*/  CS2R R100, SRZ ;  /* 0x0000000000647805 */ /* 0x000fe4000001ff00 */
[----:B------:R-:W-:Y:S01]  /*7f160*/  MOV R106, RZ ;  /* 0x000000ff006a7202 */ /* 0x000fe20000000f00 */
[----:B------:R-:W-:-:S04]  /*7f170*/  IMAD.MOV.U32 R2, RZ, RZ, 0x1 ;  /* 0x00000001ff027424 */ /* 0x000fc800078e00ff */
[----:B------:R-:W-:Y:S05]  /*7f180*/  @!P0 BRA `(.L_x_331) ;  /* 0x000000f000ec8947 */ /* 0x000fea0003800000 */
[C---:B------:R-:W-:Y:S01]  /*7f190*/  IMAD.WIDE.U32 R66, R36.reuse, R36, RZ ;  /* 0x0000002424427225 */ /* 0x040fe200078e00ff */
[----:B------:R-:W0:Y:S01]  /*7f1a0*/  LDC R2, c[0x3][0xe0] ;  /* 0x00c03800ff027b82 */ /* 0x000e220000000800 */
[----:B------:R-:W-:Y:S02]  /*7f1b0*/  BSSY.RECONVERGENT B5, `(.L_x_332) ;  /* 0x00001e1000057945 */ /* 0x000fe40003800200 */
[----:B------:R-:W-:Y:S01]  /*7f1c0*/  IMAD.MOV.U32 R5, RZ, RZ, RZ ;  /* 0x000000ffff057224 */ /* 0x000fe200078e00ff */
[----:B------:R-:W-:Y:S01]  /*7f1d0*/  MOV R4, R67 ;  /* 0x0000004300047202 */ /* 0x000fe20000000f00 */
[----:B------:R-:W-:Y:S02]  /*7f1e0*/  IMAD.MOV.U32 R7, RZ, RZ, RZ ;  /* 0x000000ffff077224 */ /* 0x000fe400078e00ff */
[----:B------:R-:W-:Y:S02]  /*7f1f0*/  IMAD.MOV.U32 R9, RZ, RZ, RZ ;  /* 0x000000ffff097224 */ /* 0x000fe400078e00ff */
[----:B------:R-:W-:-:S04]  /*7f200*/  IMAD.WIDE.U32 R4, R36, R35, R4 ;  /* 0x0000002324047225 */ /* 0x000fc800078e0004 */
[----:B------:R-:W-:Y:S01]  /*7f210*/  IMAD.MOV.U32 R55, RZ, RZ, RZ ;  /* 0x000000ffff377224 */ /* 0x000fe200078e00ff */
[----:B------:R-:W-:Y:S02]  /*7f220*/  MOV R6, R5 ;  /* 0x0000000500067202 */ /* 0x000fe40000000f00 */
[----:B------:R-:W-:-:S03]  /*7f230*/  MOV R8, R4 ;  /* 0x0000000400087202 */ /* 0x000fc60000000f00 */
[----:B------:R-:W-:Y:S01]  /*7f240*/  IMAD.WIDE.U32 R4, R36, R34, R6 ;  /* 0x0000002224047225 */ /* 0x000fe200078e0006 */
[----:B------:R-:W-:-:S03]  /*7f250*/  LOP3.LUT R6, R66, 0xfffffffd, RZ, 0xc0, !PT ;  /* 0xfffffffd42067812 */ /* 0x000fc600078ec0ff */
[----:B------:R-:W-:-:S04]  /*7f260*/  IMAD.WIDE.U32 R8, R36, R35, R8 ;  /* 0x0000002324087225 */ /* 0x000fc800078e0008 */
[----:B0-----:R-:W-:Y:S01]  /*7f270*/  IMAD R66, R66, R2, RZ ;  /* 0x0000000242427224 */ /* 0x001fe200078e02ff */
[----:B------:R-:W-:Y:S01]  /*7f280*/  IADD3 R12, P0, PT, R4, R9, RZ ;  /* 0x00000009040c7210 */ /* 0x000fe20007f1e0ff */
[----:B------:R-:W-:Y:S01]  /*7f290*/  IMAD.MOV.U32 R4, RZ, RZ, R5 ;  /* 0x000000ffff047224 */ /* 0x000fe200078e0005 */
[----:B------:R-:W-:Y:S02]  /*7f2a0*/  MOV R5, RZ ;  /* 0x000000ff00057202 */ /* 0x000fe40000000f00 */
[----:B------:R-:W-:Y:S01]  /*7f2b0*/  IADD3.X R13, PT, PT, RZ, RZ, RZ, P0, !PT ;  /* 0x000000ffff0d7210 */ /* 0x000fe200007fe4ff */
[----:B------:R-:W-:-:S04]  /*7f2c0*/  IMAD.WIDE.U32 R4, R36, R33, R4 ;  /* 0x0000002124047225 */ /* 0x000fc800078e0004 */
[----:B------:R-:W-:Y:S01]  /*7f2d0*/  IMAD.WIDE.U32 R12, R35, R35, R12 ;  /* 0x00000023230c7225 */ /* 0x000fe200078e000c */
[----:B------:R-:W-:-:S04]  /*7f2e0*/  MOV R54, R5 ;  /* 0x0000000500367202 */ /* 0x000fc80000000f00 */
[----:B------:R-:W-:Y:S01]  /*7f2f0*/  IADD3 R22, P0, PT, R4, R13, RZ ;  /* 0x0000000d04167210 */ /* 0x000fe20007f1e0ff */
[C---:B------:R-:W-:Y:S01]  /*7f300*/  IMAD.WIDE.U32 R54, R36.reuse, R32, R54 ;  /* 0x0000002024367225 */ /* 0x040fe200078e0036 */
[----:B------:R-:W-:Y:S01]  /*7f310*/  MOV R13, RZ ;  /* 0x000000ff000d7202 */ /* 0x000fe20000000f00 */
[----:B------:R-:W0:Y:S02]  /*7f320*/  LDC.64 R4, c[0x3][RZ] ;  /* 0x00c00000ff047b82 */ /* 0x000e240000000a00 */
[----:B------:R-:W-:Y:S02]  /*7f330*/  IMAD.X R23, RZ, RZ, RZ, P0 ;  /* 0x000000ffff177224 */ /* 0x000fe400000e06ff */
[----:B------:R-:W-:-:S04]  /*7f340*/  IMAD.WIDE.U32 R12, R36, R34, R12 ;  /* 0x00000022240c7225 */ /* 0x000fc800078e000c */
[----:B------:R-:W-:-:S05]  /*7f350*/  IMAD.WIDE.U32 R22, R35, R34, R22 ;  /* 0x0000002223167225 */ /* 0x000fca00078e0016 */
[----:B------:R-:W-:Y:S01]  /*7f360*/  IADD3 R20, P0, PT, R54, R23, RZ ;  /* 0x0000001736147210 */ /* 0x000fe20007f1e0ff */
[----:B------:R-:W-:Y:S01]  /*7f370*/  IMAD.MOV.U32 R54, RZ, RZ, R55 ;  /* 0x000000ffff367224 */ /* 0x000fe200078e0037 */
[----:B------:R-:W-:Y:S02]  /*7f380*/  IADD3 R22, P1, PT, R22, R13, RZ ;  /* 0x0000000d16167210 */ /* 0x000fe40007f3e0ff */
[----:B------:R-:W-:Y:S01]  /*7f390*/  MOV R55, RZ ;  /* 0x000000ff00377202 */ /* 0x000fe20000000f00 */
[----:B------:R-:W-:Y:S01]  /*7f3a0*/  IMAD.X R21, RZ, RZ, RZ, P0 ;  /* 0x000000ffff157224 */ /* 0x000fe200000e06ff */
[----:B------:R-:W-:Y:S01]  /*7f3b0*/  IADD3.X R23, PT, PT, RZ, RZ, RZ, P1, !PT ;  /* 0x000000ffff177210 */ /* 0x000fe20000ffe4ff */
        /* <DEDUP_REMOVED lines=30> */
[----:B0-----:R-:W-:Y:S01]  /*7f5a0*/  IMAD.HI.U32 R7, R66, R4, R6 ;  /* 0x0000000442077227 */ /* 0x001fe200078e0006 */
[----:B------:R-:W-:Y:S02]  /*7f5b0*/  IADD3.X R15, PT, PT, RZ, RZ, RZ, P1, !PT ;  /* 0x000000ffff0f7210 */ /* 0x000fe40000ffe4ff */
[----:B------:R-:W-:Y:S01]  /*7f5c0*/  MOV R21, RZ ;  /* 0x000000ff00157202 */ /* 0x000fe20000000f00 */
        /* <DEDUP_REMOVED lines=79> */
[----:B------:R-:W-:Y:S02]  /*7fac0*/  IADD3 R16, P3, PT, R22, R13, RZ ;  /* 0x0000000d16107210 */ /* 0x000fe40007f7e0ff */
[----:B------:R-:W-:Y:S01]  /*7fad0*/  MOV R13, RZ ;  /* 0x000000ff000d7202 */ /* 0x000fe20000000f00 */
[----:B------:R-:W-:Y:S01]  /*7fae0*/  IMAD.WIDE.U32 R10, R35, R30, R10 ;  /* 0x0000001e230a7225 */ /* 0x000fe200078e000a */
[----:B------:R-:W-:-:S03]  /*7faf0*/  IADD3 R50, P1, PT, R50, R53, RZ ;  /* 0x0000003532327210 */ /* 0x000fc60007f3e0ff */
[----:B------:R-:W-:Y:S01]  /*7fb00*/  IMAD.WIDE.U32 R54, R33, R29, R54 ;  /* 0x0000001d21367225 */ /* 0x000fe200078e0036 */
[----:B------:R-:W-:-:S03]  /*7fb10*/  IADD3 R52, P2, PT, R52, R11, RZ ;  /* 0x0000000b34347210 */ /* 0x000fc60007f5e0ff */
[----:B------:R-:W-:Y:S01]  /*7fb20*/  IMAD R56, R12, R2, RZ ;  /* 0x000000020c387224 */ /* 0x000fe200078e02ff */
[----:B------:R-:W-:Y:S01]  /*7fb30*/  IADD3 R26, P0, PT, R54, R51, RZ ;  /* 0x00000033361a7210 */ /* 0x000fe20007f1e0ff */
[----:B------:R-:W-:Y:S01]  /*7fb40*/  IMAD.X R51, RZ, RZ, RZ, P1 ;  /* 0x000000ffff337224 */ /* 0x000fe200008e06ff */
[----:B------:R-:W-:Y:S01]  /*7fb50*/  IADD3.X R53, PT, PT, RZ, RZ, RZ, P2, !PT ;  /* 0x000000ffff357210 */ /* 0x000fe200017fe4ff */
[----:B------:R-:W-:Y:S01]  /*7fb60*/  IMAD.X R17, RZ, RZ, RZ, P3 ;  /* 0x000000ffff117224 */ /* 0x000fe200018e06ff */
[----:B------:R-:W-:Y:S01]  /*7fb70*/  IADD3.X R27, PT, PT, RZ, RZ, RZ, P0, !PT ;  /* 0x000000ffff1b7210 */ /* 0x000fe200007fe4ff */
[----:B------:R-:W-:Y:S01]  /*7fb80*/  IMAD.HI.U32 R11, R56, R4, R12 ;  /* 0x00000004380b7227 */ /* 0x000fe200078e000c */
[----:B------:R-:W-:Y:S02]  /*7fb90*/  IADD3 R12, P3, PT, R20, R23, RZ ;  /* 0x00000017140c7210 */ /* 0x000fe40007f7e0ff */
[----:B------:R-:W-:Y:S01]  /*7fba0*/  MOV R20, R10 ;  /* 0x0000000a00147202 */ /* 0x000fe20000000f00 */
        /* <DEDUP_REMOVED lines=11> */
[----:B0-----:R-:W-:Y:S01]  /*7fc60*/  IMAD.WIDE.U32 R12, R66, R8, R12 ;  /* 0x00000008420c7225 */ /* 0x001fe200078e000c */
[----:B------:R-:W-:-:S03]  /*7fc70*/  IADD3.X R11, PT, PT, RZ, RZ, RZ, P4, !PT ;  /* 0x000000ffff0b7210 */ /* 0x000fc600027fe4ff */
[----:B------:R-:W-:Y:S01]  /*7fc80*/  IMAD.X R51, RZ, RZ, RZ, P2 ;  /* 0x000000ffff337224 */ /* 0x000fe200010e06ff */
[----:B------:R-:W-:Y:S01]  /*7fc90*/  IADD3 R52, P2, PT, R52, R21, RZ ;  /* 0x0000001534347210 */ /* 0x000fe20007f5e0ff */
[----:B------:R-:W-:Y:S01]  /*7fca0*/  IMAD.X R55, RZ, RZ, RZ, P0 ;  /* 0x000000ffff377224 */ /* 0x000fe200000e06ff */
[----:B------:R-:W-:Y:S01]  /*7fcb0*/  IADD3 R16, P3, PT, R12, R17, RZ ;  /* 0x000000110c107210 */ /* 0x000fe20007f7e0ff */
[----:B------:R-:W-:-:S04]  /*7fcc0*/  IMAD.WIDE.U32 R26, R31, R31, R26 ;  /* 0x0000001f1f1a7225 */ /* 0x000fc800078e001a */
        /* <DEDUP_REMOVED lines=15> */
[----:B------:R-:W-:Y:S01]  /*7fdc0*/  IMAD R53, R10, R2, RZ ;  /* 0x000000020a357224 */ /* 0x000fe200078e02ff */
[----:B------:R-:W-:Y:S01]  /*7fdd0*/  MOV R11, RZ ;  /* 0x000000ff000b7202 */ /* 0x000fe20000000f00 */
[----:B------:R-:W-:-:S04]  /*7fde0*/  IMAD.WIDE.U32 R24, R31, R30, R24 ;  /* 0x0000001e1f187225 */ /* 0x000fc800078e0018 */
[----:B------:R-:W-:Y:S01]  /*7fdf0*/  IMAD.WIDE.U32 R26, R32, R30, R26 ;  /* 0x0000001e201a7225 */ /* 0x000fe200078e001a */
[----:B------:R-:W-:-:S03]  /*7fe00*/  IADD3 R54, P0, PT, R55, R25, RZ ;  /* 0x0000001937367210 */ /* 0x000fc60007f1e0ff */
[----:B------:R-:W-:Y:S01]  /*7fe10*/  IMAD.HI.U32 R15, R53, R4, R10 ;  /* 0x00000004350f7227 */ /* 0x000fe200078e000a */
[----:B------:R-:W-:Y:S01]  /*7fe20*/  IADD3 R24, P1, PT, R24, R27, RZ ;  /* 0x0000001b18187210 */ /* 0x000fe20007f3e0ff */
[----:B------:R-:W0:Y:S01]  /*7fe30*/  LDC.64 R10, c[0x3][0x18] ;  /* 0x00c00600ff0a7b82 */ /* 0x000e220000000a00 */
        /* <DEDUP_REMOVED lines=80> */
[----:B------:R-:W-:Y:S02]  /*80340*/  IADD3.X R21, PT, PT, RZ, RZ, RZ, P4, !PT ;  /* 0x000000ffff157210 */ /* 0x000fe400027fe4ff */
[----:B------:R-:W-:Y:S01]  /*80350*/  IADD3 R51, P0, PT, R50, R51, RZ ;  /* 0x0000003332337210 */ /* 0x000fe20007f1e0ff */
[----:B------:R-:W-:-:S03]  /*80360*/  IMAD.WIDE.U32 R12, R25, R6, R12 ;  /* 0x00000006190c7225 */ /* 0x000fc600078e000c */
        /* <DEDUP_REMOVED lines=28> */
[----:B------:R-:W-:Y:S02]  /*80530*/  IADD3 R14, P1, PT, R14, R27, RZ ;  /* 0x0000001b0e0e7210 */ /* 0x000fe40007f3e0ff */
[----:B------:R-:W-:Y:S01]  /*80540*/  IADD3 R26, P5, PT, R26, R19, RZ ;  /* 0x000000131a1a7210 */ /* 0x000fe20007fbe0ff */
[----:B------:R-:W-:Y:S01]  /*80550*/  IMAD.X R19, RZ, RZ, RZ, P4 ;  /* 0x000000ffff137224 */ /* 0x000fe200020e06ff */
[----:B------:R-:W-:Y:S01]  /*80560*/  IADD3 R22, P0, PT, R22, R15, RZ ;  /* 0x0000000f16167210 */ /* 0x000fe20007f1e0ff */
[----:B------:R-:W-:Y:S01]  /*80570*/  IMAD.HI.U32 R21, R23, R4, R20 ;  /* 0x0000000417157227 */ /* 0x000fe200078e0014 */
        /* <DEDUP_REMOVED lines=15> */
[----:B------:R-:W-:Y:S01]  /*80670*/  IADD3 R26, P6, PT, R26, R21, RZ ;  /* 0x000000151a1a7210 */ /* 0x000fe20007fde0ff */
[----:B------:R-:W-:Y:S01]  /*80680*/  IMAD.X R19, RZ, RZ, RZ, P4 ;  /* 0x000000ffff137224 */ /* 0x000fe200020e06ff */
[----:B------:R-:W-:-:S02]  /*80690*/  IADD3.X R15, PT, PT, RZ, RZ, RZ, P5, !PT ;  /* 0x000000ffff0f7210 */ /* 0x000fc40002ffe4ff */
        /* <DEDUP_REMOVED lines=89> */
[----:B------:R-:W-:Y:S02]  /*80c30*/  IADD3.X R15, PT, PT, RZ, RZ, RZ, P5, !PT ;  /* 0x000000ffff0f7210 */ /* 0x000fe40002ffe4ff */
[----:B------:R-:W-:Y:S01]  /*80c40*/  IADD3 R12, P3, PT, R12, R13, RZ ;  /* 0x0000000d0c0c7210 */ /* 0x000fe20007f7e0ff */
[----:B------:R-:W-:Y:S01]  /*80c50*/  IMAD.WIDE.U32 R94, R16, R9, R94 ;  /* 0x00000009105e7225 */ /* 0x000fe200078e005e */
[----:B------:R-:W-:-:S02]  /*80c60*/  IADD3 R54, PT, PT, R54, R55, R15 ;  /* 0x0000003736367210 */ /* 0x000fc40007ffe00f */
[----:B------:R-:W-:Y:S01]  /*80c70*/  IADD3.X R15, PT, PT, RZ, RZ, RZ, P0, !PT ;  /* 0x000000ffff0f7210 */ /* 0x000fe200007fe4ff */
[----:B------:R-:W-:Y:S01]  /*80c80*/  IMAD.X R13, RZ, RZ, RZ, P2 ;  /* 0x000000ffff0d7224 */ /* 0x000fe200010e06ff */
[----:B------:R-:W-:Y:S02]  /*80c90*/  IADD3 R56, P6, PT, R20, R95, RZ ;  /* 0x0000005f14387210 */ /* 0x000fe40007fde0ff */
[----:B------:R-:W-:Y:S01]  /*80ca0*/  IADD3 R54, PT, PT, R15, R54, R17 ;  /* 0x000000360f367210 */ /* 0x000fe20007ffe011 */
[----:B------:R-:W-:Y:S01]  /*80cb0*/  IMAD.X R17, RZ, RZ, RZ, P3 ;  /* 0x000000ffff117224 */ /* 0x000fe200018e06ff */
[----:B------:R-:W-:Y:S02]  /*80cc0*/  IADD3.X R57, PT, PT, RZ, RZ, RZ, P6, !PT ;  /* 0x000000ffff397210 */ /* 0x000fe400037fe4ff */
[----:B------:R-:W-:Y:S02]  /*80cd0*/  IADD3 R13, P2, PT, R13, R12, RZ ;  /* 0x0000000c0d0d7210 */ /* 0x000fe40007f5e0ff */
[----:B------:R-:W-:Y:S01]  /*80ce0*/  MOV R95, R14 ;  /* 0x0000000e005f7202 */ /* 0x000fe20000000f00 */
[----:B------:R-:W-:Y:S01]  /*80cf0*/  IMAD.WIDE.U32 R56, R16, R10, R56 ;  /* 0x0000000a10387225 */ /* 0x000fe200078e0038 */
[----:B------:R-:W-:-:S02]  /*80d00*/  IADD3 R13, P4, PT, R21, R13, RZ ;  /* 0x0000000d150d7210 */ /* 0x000fc40007f9e0ff */
[----:B------:R-:W-:Y:S02]  /*80d10*/  IADD3.X R15, PT, PT, RZ, RZ, RZ, P2, !PT ;  /* 0x000000ffff0f7210 */ /* 0x000fe400017fe4ff */
[----:B------:R-:W-:Y:S02]  /*80d20*/  IADD3 R12, P0, PT, R57, R13, RZ ;  /* 0x0000000d390c7210 */ /* 0x000fe40007f1e0ff */
[----:B------:R-:W-:Y:S02]  /*80d30*/  IADD3 R15, PT, PT, R15, R54, R17 ;  /* 0x000000360f0f7210 */ /* 0x000fe40007ffe011 */
[----:B------:R-:W-:Y:S01]  /*80d40*/  IADD3.X R54, PT, PT, RZ, RZ, RZ, P4, !PT ;  /* 0x000000ffff367210 */ /* 0x000fe200027fe4ff */
        /* <DEDUP_REMOVED lines=31> */
.L_x_333:
        /* <DEDUP_REMOVED lines=8> */
.L_x_334:
[----:B------:R-:W-:Y:S05]  /*80fc0*/  BSYNC.RECONVERGENT B5 ;  /* 0x0000000000057941 */ /* 0x000fea0003800200 */
.L_x_332:
[----:B------:R-:W-:Y:S01]  /*80fd0*/  IMAD.WIDE.U32 R12, R19, R44, RZ ;  /* 0x0000002c130c7225 */ /* 0x000fe200078e00ff */
        /* <DEDUP_REMOVED lines=470> */
.L_x_336:
        /* <DEDUP_REMOVED lines=8> */
.L_x_337:
[----:B------:R-:W-:Y:S05]  /*82dc0*/  BSYNC.RECONVERGENT B5 ;  /* 0x0000000000057941 */ /* 0x000fea0003800200 */
.L_x_335:
        /* <DEDUP_REMOVED lines=52> */
.L_x_339:
        /* <DEDUP_REMOVED lines=8> */
.L_x_340:
[----:B------:R-:W-:Y:S05]  /*83190*/  BSYNC.RECONVERGENT B5 ;  /* 0x0000000000057941 */ /* 0x000fea0003800200 */
.L_x_338:
        /* <DEDUP_REMOVED lines=52> */
.L_x_342:
        /* <DEDUP_REMOVED lines=8> */
.L_x_343:
[----:B------:R-:W-:Y:S05]  /*83560*/  BSYNC.RECONVERGENT B5 ;  /* 0x0000000000057941 */ /* 0x000fea0003800200 */
.L_x_341:
        /* <DEDUP_REMOVED lines=94> */
[-C--:B------:R-:W-:Y:S01]  /*83b50*/  IMAD.WIDE.U32 R50, R94, R52.reuse, R50 ;  /* 0x000000345e327225 */ /* 0x080fe200078e0032 */
        /* <DEDUP_REMOVED lines=35> */
[C---:B------:R-:W-:Y:S01]  /*83d90*/  IMAD.WIDE.U32 R108, R94.reuse, R95, R108 ;  /* 0x0000005f5e6c7225 */ /* 0x040fe200078e006c */
        /* <DEDUP_REMOVED lines=25> */
[C---:B------:R-:W-:Y:S01]  /*83f30*/  IMAD.WIDE.U32 R50, R85.reuse, R19, R50 ;  /* 0x0000001355327225 */ /* 0x040fe200078e0032 */
        /* <DEDUP_REMOVED lines=67> */
[----:B------:R-:W-:-:S04]  /*84370*/  IMAD.WIDE.U32 R24, R55, R8, R24 ;  /* 0x0000000837187225 */ /* 0x000fc800078e0018 */
[----:B------:R-:W-:Y:S01]  /*84380*/  IMAD.X R51, RZ, RZ, RZ, P0 ;  /* 0x000000ffff337224 */ /* 0x000fe200000e06ff */
[----:B------:R-:W-:Y:S01]  /*84390*/  IADD3 R12, P4, PT, R24, R13, RZ ;  /* 0x0000000d180c7210 */ /* 0x000fe20007f9e0ff */
[----:B------:R-:W-:Y:S02]  /*843a0*/  IMAD R96, R16, R2, RZ ;  /* 0x0000000210607224 */ /* 0x000fe400078e02ff */
[----:B------:R-:W-:Y:S01]  /*843b0*/  IMAD.MOV.U32 R23, RZ, RZ, RZ ;  /* 0x000000ffff177224 */ /* 0x000fe200078e00ff */
[----:B------:R-:W-:Y:S01]  /*843c0*/  IADD3.X R13, PT, PT, RZ, RZ, RZ, P4, !PT ;  /* 0x000000ffff0d7210 */ /* 0x000fe200027fe4ff */
        /* <DEDUP_REMOVED lines=62> */
[----:B------:R-:W-:Y:S01]  /*847b0*/  IADD3 R27, P3, PT, R26, R17, RZ ;  /* 0x000000111a1b7210 */ /* 0x000fe20007f7e0ff */
[----:B------:R-:W-:Y:S01]  /*847c0*/  IMAD.X R25, RZ, RZ, RZ, P2 ;  /* 0x000000ffff197224 */ /* 0x000fe200010e06ff */
[----:B------:R-:W-:Y:S01]  /*847d0*/  IADD3.X R17, PT, PT, RZ, RZ, RZ, P1, !PT ;  /* 0x000000ffff117210 */ /* 0x000fe20000ffe4ff */
[----:B------:R-:W-:Y:S01]  /*847e0*/  IMAD.WIDE.U32 R12, R67, R9, R12 ;  /* 0x00000009430c7225 */ /* 0x000fe200078e000c */
[----:B------:R-:W-:Y:S02]  /*847f0*/  MOV R14, R22 ;  /* 0x00000016000e7202 */ /* 0x000fe40000000f00 */
[----:B------:R-:W-:Y:S01]  /*84800*/  IADD3 R50, P2, PT, R51, R19, RZ ;  /* 0x0000001333327210 */ /* 0x000fe20007f5e0ff */
[----:B------:R-:W-:-:S03]  /*84810*/  IMAD.WIDE.U32 R24, R55, R11, R24 ;  /* 0x0000000b37187225 */ /* 0x000fc600078e0018 */
[----:B------:R-:W-:Y:S01]  /*84820*/  IADD3.X R51, PT, PT, RZ, RZ, RZ, P2, !PT ;  /* 0x000000ffff337210 */ /* 0x000fe200017fe4ff */
[----:B------:R-:W-:Y:S01]  /*84830*/  IMAD R20, R22, R2, RZ ;  /* 0x0000000216147224 */ /* 0x000fe200078e02ff */
[----:B------:R-:W-:Y:S01]  /*84840*/  IADD3 R21, P1, PT, R25, R21, RZ ;  /* 0x0000001519157210 */ /* 0x000fe20007f3e0ff */
[----:B------:R-:W-:Y:S02]  /*84850*/  IMAD.MOV.U32 R15, RZ, RZ, RZ ;  /* 0x000000ffff0f7224 */ /* 0x000fe400078e00ff */
[----:B------:R-:W-:Y:S01]  /*84860*/  IMAD.X R19, RZ, RZ, RZ, P4 ;  /* 0x000000ffff137224 */ /* 0x000fe200020e06ff */
[----:B------:R-:W-:Y:S01]  /*84870*/  IADD3 R24, P4, PT, R24, R13, RZ ;  /* 0x0000000d18187210 */ /* 0x000fe20007f9e0ff */
[----:B------:R-:W-:-:S04]  /*84880*/  IMAD.WIDE.U32 R16, R66, R7, R16 ;  /* 0x0000000742107225 */ /* 0x000fc800078e0010 */
        /* <DEDUP_REMOVED lines=13> */
[----:B------:R-:W-:-:S02]  /*84960*/  IADD3.X R17, PT, PT, RZ, RZ, RZ, P5, !PT ;  /* 0x000000ffff117210 */ /* 0x000fc40002ffe4ff */
        /* <DEDUP_REMOVED lines=96> */
[----:B------:R-:W-:Y:S01]  /*84f70*/  IMAD.MOV.U32 R27, RZ, RZ, R12 ;  /* 0x000000ffff1b7224 */ /* 0x000fe200078e000c */
[----:B------:R-:W-:Y:S02]  /*84f80*/  IADD3 R50, P1, PT, R50, R19, RZ ;  /* 0x0000001332327210 */ /* 0x000fe40007f3e0ff */
[----:B------:R-:W-:Y:S01]  /*84f90*/  IADD3.X R15, PT, PT, RZ, RZ, RZ, P6, !PT ;  /* 0x000000ffff0f7210 */ /* 0x000fe200037fe4ff */
[----:B------:R-:W-:Y:S01]  /*84fa0*/  IMAD.X R23, RZ, RZ, RZ, P0 ;  /* 0x000000ffff177224 */ /* 0x000fe200000e06ff */
[----:B------:R-:W-:Y:S02]  /*84fb0*/  IADD3 R13, P0, PT, R13, R50, RZ ;  /* 0x000000320d0d7210 */ /* 0x000fe40007f1e0ff */
[----:B------:R-:W-:Y:S01]  /*84fc0*/  IADD3.X R50, PT, PT, RZ, RZ, RZ, P2, !PT ;  /* 0x000000ffff327210 */ /* 0x000fe200017fe4ff */
[----:B------:R-:W-:Y:S01]  /*84fd0*/  IMAD.WIDE.U32 R14, R20, R11, R14 ;  /* 0x0000000b140e7225 */ /* 0x000fe200078e000e */
[----:B------:R-:W-:-:S02]  /*84fe0*/  IADD3.X R17, PT, PT, RZ, RZ, RZ, P5, !PT ;  /* 0x000000ffff117210 */ /* 0x000fc40002ffe4ff */
[----:B------:R-:W-:Y:S01]  /*84ff0*/  IADD3 R50, P2, PT, R50, R13, RZ ;  /* 0x0000000d32327210 */ /* 0x000fe20007f5e0ff */
[----:B------:R-:W-:-:S04]  /*85000*/  IMAD.WIDE.U32 R22, R18, R9, R22 ;  /* 0x0000000912167225 */ /* 0x000fc800078e0016 */
        /* <DEDUP_REMOVED lines=48> */
.L_x_345:
        /* <DEDUP_REMOVED lines=8> */
.L_x_346:
[----:B------:R-:W-:Y:S05]  /*85390*/  BSYNC.RECONVERGENT B5 ;  /* 0x0000000000057941 */ /* 0x000fea0003800200 */
.L_x_344:
        /* <DEDUP_REMOVED lines=54> */
.L_x_348:
        /* <DEDUP_REMOVED lines=8> */
.L_x_349:
[----:B------:R-:W-:Y:S05]  /*85780*/  BSYNC.RECONVERGENT B5 ;  /* 0x0000000000057941 */ /* 0x000fea0003800200 */
.L_x_347:
        /* <DEDUP_REMOVED lines=53> */
.L_x_351:
        /* <DEDUP_REMOVED lines=8> */
.L_x_352:
[----:B------:R-:W-:Y:S05]  /*85b60*/  BSYNC.RECONVERGENT B5 ;  /* 0x0000000000057941 */ /* 0x000fea0003800200 */
.L_x_350:
[----:B------:R-:W-:Y:S02]  /*85b70*/  HFMA2 R17, -RZ, RZ, 0, 0 ;  /* 0x00000000ff117431 */ /* 0x000fe400000001ff */
[----:B------:R-:W-:Y:S01]  /*85b80*/  IMAD.WIDE.U32 R26, R20, 0x2, RZ ;  /* 0x00000002141a7825 */ /* 0x000fe200078e00ff */
[----:B------:R-:W-:-:S03]  /*85b90*/  MOV R15, RZ ;  /* 0x000000ff000f7202 */ /* 0x000fc60000000f00 */
[----:B------:R-:W-:Y:S01]  /*85ba0*/  HFMA2 R95, -RZ, RZ, 0, 0 ;  /* 0x00000000ff5f7431 */ /* 0x000fe200000001ff */
[----:B------:R-:W-:Y:S01]  /*85bb0*/  BSSY.RECONVERGENT B5, `(.L_x_353) ;  /* 0x0000039000057945 */ /* 0x000fe20003800200 */
[----:B------:R-:W-:Y:S01]  /*85bc0*/  IMAD.MOV.U32 R16, RZ, RZ, R27 ;  /* 0x000000ffff107224 */ /* 0x000fe200078e001b */
[----:B------:R-:W-:Y:S01]  /*85bd0*/  SHF.L.U32 R96, R21, 0x1, RZ ;  /* 0x0000000115607819 */ /* 0x000fe200000006ff */
        /* <DEDUP_REMOVED lines=8> */
[----:B------:R-:W-:Y:S01]  /*85c60*/  SHF.R.U32.HI R15, RZ, 0x1f, R21 ;  /* 0x0000001fff0f7819 */ /* 0x000fe20000011615 */
[----:B------:R-:W-:Y:S01]  /*85c70*/  IMAD.MOV.U32 R67, RZ, RZ, R16 ;  /* 0x000000ffff437224 */ /* 0x000fe200078e0010 */
[----:B------:R-:W-:Y:S01]  /*85c80*/  MOV R85, R14 ;  /* 0x0000000e00557202 */ /* 0x000fe20000000f00 */
[----:B------:R-:W-:Y:S01]  /*85c90*/  IMAD.WIDE.U32 R94, R13, 0x2, R94 ;  /* 0x000000020d5e7825 */ /* 0x000fe200078e005e */
[----:B------:R-:W-:Y:S02]  /*85ca0*/  MOV R13, RZ ;  /* 0x000000ff000d7202 */ /* 0x000fe40000000f00 */
[----:B------:R-:W-:Y:S01]  /*85cb0*/  LOP3.LUT R66, R66, R15, RZ, 0xfc, !PT ;  /* 0x0000000f42427212 */ /* 0x000fe200078efcff */
[----:B------:R-:W-:-:S04]  /*85cc0*/  IMAD.MOV.U32 R12, RZ, RZ, R95 ;  /* 0x000000ffff0c7224 */ /* 0x000fc800078e005f */
        /* <DEDUP_REMOVED lines=31> */
.L_x_354:
        /* <DEDUP_REMOVED lines=8> */
.L_x_355:
[----:B------:R-:W-:Y:S05]  /*85f40*/  BSYNC.RECONVERGENT B5 ;  /* 0x0000000000057941 */ /* 0x000fea0003800200 */
.L_x_353:
        /* <DEDUP_REMOVED lines=161> */
[----:B------:R-:W-:Y:S01]  /*86960*/  MOV R54, R14 ;  /* 0x0000000e00367202 */ /* 0x000fe20000000f00 */
        /* <DEDUP_REMOVED lines=26> */
[----:B------:R-:W-:-:S03]  /*86b10*/  MOV R16, R22 ;  /* 0x0000001600107202 */ /* 0x000fc60000000f00 */
        /* <DEDUP_REMOVED lines=31> */
[----:B------:R-:W-:Y:S01]  /*86d10*/  HFMA2 R23, -RZ, RZ, 0, 0 ;  /* 0x00000000ff177431 */ /* 0x000fe200000001ff */
[----:B------:R-:W-:Y:S01]  /*86d20*/  IADD3.X R55, PT, PT, RZ, RZ, RZ, P0, !PT ;  /* 0x000000ffff377210 */ /* 0x000fe200007fe4ff */
[----:B------:R-:W-:-:S04]  /*86d30*/  IMAD.WIDE.U32 R16, R57, R5, R16 ;  /* 0x0000000539107225 */ /* 0x000fc800078e0010 */
[----:B------:R-:W-:-:S04]  /*86d40*/  IMAD.WIDE.U32 R14, R43, R37, R14 ;  /* 0x000000252b0e7225 */ /* 0x000fc800078e000e */
[----:B------:R-:W-:Y:S02]  /*86d50*/  IMAD.X R19, RZ, RZ, RZ, P2 ;  /* 0x000000ffff137224 */ /* 0x000fe400010e06ff */
[----:B------:R-:W-:Y:S02]  /*86d60*/  IMAD R43, R16, R2, RZ ;  /* 0x00000002102b7224 */ /* 0x000fe400078e02ff */
[----:B------:R-:W-:Y:S02]  /*86d70*/  IMAD.MOV.U32 R22, RZ, RZ, R16 ;  /* 0x000000ffff167224 */ /* 0x000fe400078e0010 */
        /* <DEDUP_REMOVED lines=40> */
[----:B------:R-:W-:-:S03]  /*87000*/  IMAD.WIDE.U32 R18, R39, R38, R18 ;  /* 0x0000002627127225 */ /* 0x000fc600078e0012 */
[----:B------:R-:W-:Y:S01]  /*87010*/  IADD3 R14, P3, PT, R50, R13, RZ ;  /* 0x0000000d320e7210 */ /* 0x000fe20007f7e0ff */
[----:B------:R-:W-:Y:S01]  /*87020*/  IMAD.WIDE.U32 R54, R39, R37, R54 ;  /* 0x0000002527367225 */ /* 0x000fe200078e0036 */
[----:B------:R-:W-:Y:S02]  /*87030*/  IADD3.X R13, PT, PT, RZ, RZ, RZ, P0, !PT ;  /* 0x000000ffff0d7210 */ /* 0x000fe400007fe4ff */
        /* <DEDUP_REMOVED lines=23> */
[----:B------:R-:W-:Y:S01]  /*871b0*/  IMAD.WIDE.U32 R22, R43, R5, R22 ;  /* 0x000000052b167225 */ /* 0x000fe200078e0016 */
[----:B------:R-:W-:Y:S02]  /*871c0*/  IADD3 R51, P3, PT, R50, R17, RZ ;  /* 0x0000001132337210 */ /* 0x000fe40007f7e0ff */
        /* <DEDUP_REMOVED lines=10> */
[----:B------:R-:W-:Y:S01]  /*87270*/  IMAD.MOV.U32 R14, RZ, RZ, R22 ;  /* 0x000000ffff0e7224 */ /* 0x000fe200078e0016 */
[----:B------:R-:W-:Y:S01]  /*87280*/  IADD3 R16, P5, PT, R16, R23, RZ ;  /* 0x0000001710107210 */ /* 0x000fe20007fbe0ff */
[----:B------:R-:W-:Y:S01]  /*87290*/  IMAD.WIDE.U32 R18, R39, R37, R18 ;  /* 0x0000002527127225 */ /* 0x000fe200078e0012 */
[----:B------:R-:W-:-:S03]  /*872a0*/  IADD3.X R25, PT, PT, RZ, RZ, RZ, P4, !PT ;  /* 0x000000ffff197210 */ /* 0x000fc600027fe4ff */
[----:B------:R-:W-:Y:S01]  /*872b0*/  IMAD.HI.U32 R15, R20, R4, R14 ;  /* 0x00000004140f7227 */ /* 0x000fe200078e000e */
        /* <DEDUP_REMOVED lines=20> */
[----:B------:R-:W-:-:S02]  /*87400*/  IADD3 R18, P1, PT, R54, R19, RZ ;  /* 0x0000001336127210 */ /* 0x000fc40007f3e0ff */
        /* <DEDUP_REMOVED lines=17> */
[----:B------:R-:W-:Y:S01]  /*87520*/  HFMA2 R17, -RZ, RZ, 0, 0 ;  /* 0x00000000ff117431 */ /* 0x000fe200000001ff */
[----:B------:R-:W-:Y:S01]  /*87530*/  IADD3.X R25, PT, PT, RZ, RZ, RZ, P5, !PT ;  /* 0x000000ffff197210 */ /* 0x000fe20002ffe4ff */
[----:B------:R-:W-:Y:S01]  /*87540*/  IMAD.WIDE.U32 R22, R57, R10, R22 ;  /* 0x0000000a39167225 */ /* 0x000fe200078e0016 */
[----:B------:R-:W-:-:S03]  /*87550*/  IADD3 R15, P2, PT, R15, R39, RZ ;  /* 0x000000270f0f7210 */ /* 0x000fc60007f5e0ff */
[----:B------:R-:W-:-:S04]  /*87560*/  IMAD.WIDE.U32 R24, R43, R8, R24 ;  /* 0x000000082b187225 */ /* 0x000fc800078e0018 */
[----:B------:R-:W-:Y:S02]  /*87570*/  IMAD R18, R16, R2, RZ ;  /* 0x0000000210127224 */ /* 0x000fe400078e02ff */
[----:B------:R-:W-:Y:S01]  /*87580*/  IMAD.X R13, RZ, RZ, RZ, P6 ;  /* 0x000000ffff0d7224 */ /* 0x000fe200030e06ff */
[----:B------:R-:W-:Y:S01]  /*87590*/  IADD3 R14, P6, PT, R23, R15, RZ ;  /* 0x0000000f170e7210 */ /* 0x000fe20007fde0ff */
[----:B------:R-:W-:Y:S01]  /*875a0*/  IMAD.X R38, RZ, RZ, RZ, P4 ;  /* 0x000000ffff267224 */ /* 0x000fe200020e06ff */
        /* <DEDUP_REMOVED lines=67> */
[----:B------:R-:W-:Y:S01]  /*879e0*/  IMAD.WIDE.U32 R22, R18, R9, R22 ;  /* 0x0000000912167225 */ /* 0x000fe200078e0016 */
[----:B------:R-:W-:-:S03]  /*879f0*/  IADD3.X R17, PT, PT, RZ, RZ, RZ, P1, !PT ;  /* 0x000000ffff117210 */ /* 0x000fc60000ffe4ff */
[----:B------:R-:W-:Y:S01]  /*87a00*/  IMAD.X R40, RZ, RZ, RZ, P2 ;  /* 0x000000ffff287224 */ /* 0x000fe200010e06ff */
[----:B------:R-:W-:-:S04]  /*87a10*/  IADD3 R20, P6, PT, R14, R23, RZ ;  /* 0x000000170e147210 */ /* 0x000fc80007fde0ff */
[----:B------:R-:W-:Y:S01]  /*87a20*/  IADD3 R40, P2, PT, R40, R13, RZ ;  /* 0x0000000d28287210 */ /* 0x000fe20007f5e0ff */
[----:B------:R-:W-:Y:S01]  /*87a30*/  IMAD.X R21, RZ, RZ, RZ, P6 ;  /* 0x000000ffff157224 */ /* 0x000fe200030e06ff */
[----:B------:R-:W-:Y:S01]  /*87a40*/  IADD3.X R13, PT, PT, RZ, RZ, RZ, P3, !PT ;  /* 0x000000ffff0d7210 */ /* 0x000fe20001ffe4ff */
[----:B------:R-:W-:-:S03]  /*87a50*/  IMAD.WIDE.U32 R20, R18, R10, R20 ;  /* 0x0000000a12147225 */ /* 0x000fc600078e0014 */
[----:B------:R-:W-:Y:S01]  /*87a60*/  IADD3 R13, P3, PT, R13, R40, RZ ;  /* 0x000000280d0d7210 */ /* 0x000fe20007f7e0ff */
[----:B------:R-:W-:-:S03]  /*87a70*/  IMAD.MOV.U32 R12, RZ, RZ, R20 ;  /* 0x000000ffff0c7224 */ /* 0x000fc600078e0014 */
[----:B------:R-:W-:Y:S01]  /*87a80*/  IADD3 R15, P4, PT, R15, R13, RZ ;  /* 0x0000000d0f0f7210 */ /* 0x000fe20007f9e0ff */
[----:B------:R-:W-:-:S03]  /*87a90*/  IMAD.X R13, RZ, RZ, RZ, P0 ;  /* 0x000000ffff0d7224 */ /* 0x000fc600000e06ff */
[----:B------:R-:W-:Y:S01]  /*87aa0*/  IADD3 R14, P0, PT, R21, R15, RZ ;  /* 0x0000000f150e7210 */ /* 0x000fe20007f1e0ff */
[----:B------:R-:W-:Y:S01]  /*87ab0*/  IMAD.X R40, RZ, RZ, RZ, P4 ;  /* 0x000000ffff287224 */ /* 0x000fe200020e06ff */
[----:B------:R-:W-:Y:S01]  /*87ac0*/  IADD3 R54, PT, PT, R13, R54, R17 ;  /* 0x000000360d367210 */ /* 0x000fe20007ffe011 */
[----:B------:R-:W-:Y:S01]  /*87ad0*/  IMAD.X R13, RZ, RZ, RZ, P3 ;  /* 0x000000ffff0d7224 */ /* 0x000fe200018e06ff */
[----:B------:R-:W-:Y:S02]  /*87ae0*/  IADD3.X R15, PT, PT, RZ, RZ, RZ, P0, !PT ;  /* 0x000000ffff0f7210 */ /* 0x000fe400007fe4ff */
        /* <DEDUP_REMOVED lines=32> */
.L_x_357:
        /* <DEDUP_REMOVED lines=8> */
.L_x_358:
[----:B------:R-:W-:Y:S05]  /*87d70*/  BSYNC.RECONVERGENT B5 ;  /* 0x0000000000057941 */ /* 0x000fea0003800200 */
.L_x_356:
        /* <DEDUP_REMOVED lines=14> */
[----:B------:R-:W-:Y:S01]  /*87e60*/  MOV R22, R16 ;  /* 0x0000001000167202 */ /* 0x000fe20000000f00 */
[----:B------:R-:W-:Y:S02]  /*87e70*/  IMAD.SHL.U32 R43, R37, 0x2, RZ ;  /* 0x00000002252b7824 */ /* 0x000fe400078e00ff */
[----:B------:R-:W-:Y:S01]  /*87e80*/  IMAD.WIDE.U32 R14, R13, 0x2, R14 ;  /* 0x000000020d0e7825 */ /* 0x000fe200078e000e */
[----:B------:R-:W-:-:S03]  /*87e90*/  MOV R13, RZ ;  /* 0x000000ff000d7202 */ /* 0x000fc60000000f00 */
[----:B------:R-:W-:Y:S01]  /*87ea0*/  IMAD.MOV.U32 R12, RZ, RZ, R15 ;  /* 0x000000ffff0c7224 */ /* 0x000fe200078e000f */
[----:B------:R-:W-:Y:S01]  /*87eb0*/  SHF.R.U32.HI R15, RZ, 0x1f, R37 ;  /* 0x0000001fff0f7819 */ /* 0x000fe20000011625 */
[----:B------:R-:W-:Y:S02]  /*87ec0*/  IMAD.MOV.U32 R21, RZ, RZ, R14 ;  /* 0x000000ffff157224 */ /* 0x000fe400078e000e */
[----:B------:R-:W-:Y:S01]  /*87ed0*/  IMAD.WIDE.U32 R12, R40, 0x2, R12 ;  /* 0x00000002280c7825 */ /* 0x000fe200078e000c */
[----:B------:R-:W-:Y:S02]  /*87ee0*/  LOP3.LUT R20, R24, R15, RZ, 0xfc, !PT ;  /* 0x0000000f18147212 */ /* 0x000fe400078efcff */
[C---:B------:R-:W-:Y:S02]  /*87ef0*/  ISETP.GT.U32.AND P0, PT, R12.reuse, R11, PT ;  /* 0x0000000b0c00720c */ /* 0x040fe40003f04070 */
[----:B------:R-:W-:Y:S02]  /*87f00*/  ISETP.GT.U32.AND P1, PT, R12, -0x1, PT ;  /* 0xffffffff0c00780c */ /* 0x000fe40003f24070 */
[----:B------:R-:W-:-:S02]  /*87f10*/  MOV R40, R12 ;  /* 0x0000000c00287202 */ /* 0x000fc40000000f00 */
        /* <DEDUP_REMOVED lines=28> */
.L_x_360:
        /* <DEDUP_REMOVED lines=8> */
.L_x_361:
[----:B------:R-:W-:Y:S05]  /*88160*/  BSYNC.RECONVERGENT B5 ;  /* 0x0000000000057941 */ /* 0x000fea0003800200 */
.L_x_359:
[----:B------:R-:W-:Y:S01]  /*88170*/  IMAD.WIDE.U32 R24, R38, 0x2, RZ ;  /* 0x0000000226187825 */ /* 0x000fe200078e00ff */
[----:B------:R-:W-:Y:S01]  /*88180*/  SHF.R.U32.HI R37, RZ, 0x1f, R43 ;  /* 0x0000001fff257819 */ /* 0x000fe2000001162b */
[----:B------:R-:W-:Y:S02]  /*88190*/  BSSY.RECONVERGENT B5, `(.L_x_362) ;  /* 0x000003c000057945 */ /* 0x000fe40003800200 */
[----:B------:R-:W-:Y:S01]  /*881a0*/  IMAD.MOV.U32 R19, RZ, RZ, RZ ;  /* 0x000000ffff137224 */ /* 0x000fe200078e00ff */
[----:B------:R-:W-:Y:S01]  /*881b0*/  MOV R18, R25 ;  /* 0x0000001900127202 */ /* 0x000fe20000000f00 */
[----:B------:R-:W-:Y:S02]  /*881c0*/  IMAD.MOV.U32 R17, RZ, RZ, RZ ;  /* 0x000000ffff117224 */ /* 0x000fe400078e00ff */
[----:B------:R-:W-:Y:S02]  /*881d0*/  IMAD.MOV.U32 R15, RZ, RZ, RZ ;  /* 0x000000ffff0f7224 */ /* 0x000fe400078e00ff */
[----:B------:R-:W-:-:S04]  /*881e0*/  IMAD.WIDE.U32 R18, R13, 0x2, R18 ;  /* 0x000000020d127825 */ /* 0x000fc800078e0012 */
[----:B------:R-:W-:Y:S01]  /*881f0*/  IMAD.MOV.U32 R13, RZ, RZ, RZ ;  /* 0x000000ffff0d7224 */ /* 0x000fe200078e00ff */
[----:B------:R-:W-:Y:S02]  /*88200*/  MOV R16, R19 ;  /* 0x0000001300107202 */ /* 0x000fe40000000f00 */
[----:B------:R-:W-:-:S03]  /*88210*/  MOV R105, R18 ;  /* 0x0000001200697202 */ /* 0x000fc60000000f00 */
[----:B------:R-:W-:-:S04]  /*88220*/  IMAD.WIDE.U32 R16, R22, 0x2, R16 ;  /* 0x0000000216107825 */ /* 0x000fc800078e0010 */
[----:B------:R-:W-:Y:S01]  /*88230*/  IMAD.WIDE.U32 R22, R23, 0x2, RZ ;  /* 0x0000000217167825 */ /* 0x000fe200078e00ff */
[----:B------:R-:W-:-:S03]  /*88240*/  MOV R14, R17 ;  /* 0x00000011000e7202 */ /* 0x000fc60000000f00 */
[----:B------:R-:W-:Y:S01]  /*88250*/  IMAD.MOV.U32 R103, RZ, RZ, R16 ;  /* 0x000000ffff677224 */ /* 0x000fe200078e0010 */
[----:B------:R-:W-:Y:S01]  /*88260*/  LOP3.LUT R41, R23, R24, RZ, 0xfc, !PT ;  /* 0x0000001817297212 */ /* 0x000fe200078efcff */
[----:B------:R-:W-:-:S04]  /*88270*/  IMAD.WIDE.U32 R14, R21, 0x2, R14 ;  /* 0x00000002150e7825 */ /* 0x000fc800078e000e */
[----:B------:R-:W-:Y:S01]  /*88280*/  IMAD.WIDE.U32 R20, R20, 0x2, RZ ;  /* 0x0000000214147825 */ /* 0x000fe200078e00ff */
[----:B------:R-:W-:Y:S02]  /*88290*/  MOV R12, R15 ;  /* 0x0000000f000c7202 */ /* 0x000fe40000000f00 */
[----:B------:R-:W-:Y:S02]  /*882a0*/  MOV R101, R14 ;  /* 0x0000000e00657202 */ /* 0x000fe40000000f00 */
[----:B------:R-:W-:Y:S01]  /*882b0*/  LOP3.LUT R107, R21, R22, RZ, 0xfc, !PT ;  /* 0x00000016156b7212 */ /* 0x000fe200078efcff */
[----:B------:R-:W-:Y:S01]  /*882c0*/  IMAD.WIDE.U32 R12, R40, 0x2, R12 ;  /* 0x00000002280c7825 */ /* 0x000fe200078e000c */
[----:B------:R-:W-:Y:S02]  /*882d0*/  LOP3.LUT R37, R20, R37, RZ, 0xfc, !PT ;  /* 0x0000002514257212 */ /* 0x000fe400078efcff */
[----:B------:R-:W-:Y:S01]  /*882e0*/  SHF.L.U32 R40, R43, 0x1, RZ ;  /* 0x000000012b287819 */ /* 0x000fe200000006ff */
[----:B------:R-:W-:Y:S01]  /*882f0*/  IMAD.MOV.U32 R39, RZ, RZ, R12 ;  /* 0x000000ffff277224 */ /* 0x000fe200078e000c */
[----:B------:R-:W-:-:S02]  /*88300*/  ISETP.GT.U32.AND P0, PT, R12, R11, PT ;  /* 0x0000000b0c00720c */ /* 0x000fc40003f04070 */
        /* <DEDUP_REMOVED lines=28> */
.L_x_363:
        /* <DEDUP_REMOVED lines=8> */
.L_x_364:
[----:B------:R-:W-:Y:S05]  /*88550*/  BSYNC.RECONVERGENT B5 ;  /* 0x0000000000057941 */ /* 0x000fea0003800200 */
.L_x_362:
        /* <DEDUP_REMOVED lines=416> */
[----:B------:R-:W-:Y:S01]  /*89f60*/  IMAD.X R14, RZ, RZ, RZ, P1 ;  /* 0x000000ffff0e7224 */ /* 0x000fe200008e06ff */
        /* <DEDUP_REMOVED lines=17> */
[----:B------:R-:W-:Y:S01]  /*8a080*/  IMAD.MOV.U32 R55, RZ, RZ, R50 ;  /* 0x000000ffff377224 */ /* 0x000fe200078e0032 */
        /* <DEDUP_REMOVED lines=38> */
.L_x_366:
        /* <DEDUP_REMOVED lines=8> */
.L_x_367:
[----:B------:R-:W-:Y:S05]  /*8a370*/  BSYNC.RECONVERGENT B5 ;  /* 0x0000000000057941 */ /* 0x000fea0003800200 */
.L_x_365:
[----:B------:R-:W-:Y:S02]  /*8a380*/  IMAD R51, R106, -0x2, R24 ;  /* 0xfffffffe6a337824 */ /* 0x000fe400078e0218 */
[----:B------:R-:W-:Y:S02]  /*8a390*/  HFMA2 R15, -RZ, RZ, 0, 0 ;  /* 0x00000000ff0f7431 */ /* 0x000fe400000001ff */
[C---:B------:R-:W-:Y:S02]  /*8a3a0*/  IMAD R50, R104.reuse, -0x2, R22 ;  /* 0xfffffffe68327824 */ /* 0x040fe400078e0216 */
[----:B------:R-:W-:Y:S02]  /*8a3b0*/  HFMA2 R25, -RZ, RZ, 0, 0 ;  /* 0x00000000ff197431 */ /* 0x000fe400000001ff */
[----:B------:R-:W-:Y:S01]  /*8a3c0*/  IMAD.MOV.U32 R21, RZ, RZ, RZ ;  /* 0x000000ffff157224 */ /* 0x000fe200078e00ff */
[----:B------:R-:W-:Y:S01]  /*8a3d0*/  IADD3 R106, PT, PT, -R51, R106, RZ ;  /* 0x0000006a336a7210 */ /* 0x000fe20007ffe1ff */
[----:B------:R-:W-:-:S02]  /*8a3e0*/  IMAD.IADD R104, R104, 0x1, -R50 ;  /* 0x0000000168687824 */ /* 0x000fc400078e0a32 */
[----:B------:R-:W-:Y:S02]  /*8a3f0*/  HFMA2 R113, -RZ, RZ, 0, 0 ;  /* 0x00000000ff717431 */ /* 0x000fe400000001ff */
[----:B------:R-:W-:Y:S01]  /*8a400*/  IMAD R52, R53, -0x2, R16 ;  /* 0xfffffffe35347824 */ /* 0x000fe200078e0210 */
[----:B------:R-:W-:Y:S01]  /*8a410*/  BSSY.RECONVERGENT B5, `(.L_x_368) ;  /* 0x00001eb000057945 */ /* 0x000fe20003800200 */
[----:B------:R-:W-:-:S03]  /*8a420*/  IMAD.WIDE.U32 R12, R106, R40, RZ ;  /* 0x000000286a0c7225 */ /* 0x000fc600078e00ff */
[----:B------:R-:W-:Y:S01]  /*8a430*/  IADD3 R42, PT, PT, -R52, R53, RZ ;  /* 0x00000035342a7210 */ /* 0x000fe20007ffe1ff */
[----:B------:R-:W-:Y:S01]  /*8a440*/  IMAD R38, R12, R2, RZ ;  /* 0x000000020c267224 */ /* 0x000fe200078e02ff */
[----:B------:R-:W-:Y:S01]  /*8a450*/  MOV R20, R13 ;  /* 0x0000000d00147202 */ /* 0x000fe20000000f00 */
[----:B------:R-:W-:Y:S01]  /*8a460*/  IMAD R53, R102, -0x2, R18 ;  /* 0xfffffffe66357824 */ /* 0x000fe200078e0212 */
[----:B------:R-:W-:Y:S01]  /*8a470*/  MOV R16, R12 ;  /* 0x0000000c00107202 */ /* 0x000fe20000000f00 */
[----:B------:R-:W-:Y:S02]  /*8a480*/  IMAD.MOV.U32 R17, RZ, RZ, RZ ;  /* 0x000000ffff117224 */ /* 0x000fe400078e00ff */
        /* <DEDUP_REMOVED lines=15> */
[C---:B------:R-:W-:Y:S01]  /*8a580*/  IMAD R54, R99.reuse, -0x2, R19 ;  /* 0xfffffffe63367824 */ /* 0x040fe200078e0213 */
[----:B------:R-:W-:Y:S01]  /*8a590*/  IADD3 R22, P0, PT, R14, R13, RZ ;  /* 0x0000000d0e167210 */ /* 0x000fe20007f1e0ff */
[----:B------:R-:W-:Y:S02]  /*8a5a0*/  IMAD.MOV.U32 R24, RZ, RZ, R15 ;  /* 0x000000ffff187224 */ /* 0x000fe400078e000f */
[----:B------:R-:W-:Y:S01]  /*8a5b0*/  IMAD.IADD R99, R99, 0x1, -R54 ;  /* 0x0000000163637824 */ /* 0x000fe200078e0a36 */
[----:B------:R-:W-:Y:S01]  /*8a5c0*/  IADD3.X R23, PT, PT, RZ, RZ, RZ, P0, !PT ;  /* 0x000000ffff177210 */ /* 0x000fe200007fe4ff */
[----:B------:R-:W-:Y:S02]  /*8a5d0*/  IMAD.MOV.U32 R13, RZ, RZ, RZ ;  /* 0x000000ffff0d7224 */ /* 0x000fe400078e00ff */
[----:B------:R-:W-:-:S04]  /*8a5e0*/  IMAD.WIDE.U32 R24, R99, R40, R24 ;  /* 0x0000002863187225 */ /* 0x000fc800078e0018 */
[----:B------:R-:W-:-:S04]  /*8a5f0*/  IMAD.WIDE.U32 R22, R42, R37, R22 ;  /* 0x000000252a167225 */ /* 0x000fc800078e0016 */
[----:B------:R-:W-:Y:S01]  /*8a600*/  IMAD.WIDE.U32 R12, R106, R107, R12 ;  /* 0x0000006b6a0c7225 */ /* 0x000fe200078e000c */
[----:B------:R-:W-:Y:S02]  /*8a610*/  IADD3 R14, P0, PT, R24, R23, RZ ;  /* 0x00000017180e7210 */ /* 0x000fe40007f1e0ff */
[----:B------:R-:W-:Y:S01]  /*8a620*/  MOV R24, R25 ;  /* 0x0000001900187202 */ /* 0x000fe20000000f00 */
[----:B------:R-:W-:Y:S01]  /*8a630*/  IMAD R55, R100, -0x2, R55 ;  /* 0xfffffffe64377824 */ /* 0x000fe200078e0237 */
[----:B------:R-:W-:Y:S01]  /*8a640*/  IADD3 R22, P1, PT, R22, R13, RZ ;  /* 0x0000000d16167210 */ /* 0x000fe20007f3e0ff */
[----:B------:R-:W-:-:S03]  /*8a650*/  IMAD.WIDE.U32 R20, R38, R5, R20 ;  /* 0x0000000526147225 */ /* 0x000fc600078e0014 */
[----:B------:R-:W-:Y:S01]  /*8a660*/  IADD3 R100, PT, PT, -R55, R100, RZ ;  /* 0x0000006437647210 */ /* 0x000fe20007ffe1ff */
[----:B------:R-:W-:Y:S01]  /*8a670*/  IMAD.X R15, RZ, RZ, RZ, P0 ;  /* 0x000000ffff0f7224 */ /* 0x000fe200000e06ff */
[----:B------:R-:W-:Y:S01]  /*8a680*/  MOV R18, R20 ;  /* 0x0000001400127202 */ /* 0x000fe20000000f00 */
[----:B------:R-:W-:Y:S01]  /*8a690*/  IMAD.MOV.U32 R25, RZ, RZ, RZ ;  /* 0x000000ffff197224 */ /* 0x000fe200078e00ff */
[----:B------:R-:W-:Y:S01]  /*8a6a0*/  IADD3.X R23, PT, PT, RZ, RZ, RZ, P1, !PT ;  /* 0x000000ffff177210 */ /* 0x000fe20000ffe4ff */
[----:B------:R-:W-:Y:S01]  /*8a6b0*/  IMAD R43, R20, R2, RZ ;  /* 0x00000002142b7224 */ /* 0x000fe200078e02ff */
[----:B------:R-:W-:Y:S01]  /*8a6c0*/  IADD3 R20, P2, PT, R12, R21, RZ ;  /* 0x000000150c147210 */ /* 0x000fe20007f5e0ff */
[----:B------:R-:W-:-:S04]  /*8a6d0*/  IMAD.WIDE.U32 R24, R100, R40, R24 ;  /* 0x0000002864187225 */ /* 0x000fc800078e0018 */
[----:B------:R-:W-:-:S04]  /*8a6e0*/  IMAD.WIDE.U32 R14, R102, R37, R14 ;  /* 0x00000025660e7225 */ /* 0x000fc800078e000e */
[----:B------:R-:W-:Y:S01]  /*8a6f0*/  IMAD.MOV.U32 R19, RZ, RZ, RZ ;  /* 0x000000ffff137224 */ /* 0x000fe200078e00ff */
[----:B------:R-:W-:Y:S01]  /*8a700*/  IADD3 R16, P0, PT, R24, R15, RZ ;  /* 0x0000000f18107210 */ /* 0x000fe20007f1e0ff */
[----:B------:R-:W-:Y:S01]  /*8a710*/  IMAD R56, R98, -0x2, R56 ;  /* 0xfffffffe62387824 */ /* 0x000fe200078e0238 */
[----:B------:R-:W-:Y:S01]  /*8a720*/  MOV R24, R25 ;  /* 0x0000001900187202 */ /* 0x000fe20000000f00 */
[----:B------:R-:W-:Y:S01]  /*8a730*/  IMAD.X R21, RZ, RZ, RZ, P2 ;  /* 0x000000ffff157224 */ /* 0x000fe200010e06ff */
[----:B------:R-:W-:Y:S01]  /*8a740*/  IADD3.X R17, PT, PT, RZ, RZ, RZ, P0, !PT ;  /* 0x000000ffff117210 */ /* 0x000fe200007fe4ff */
[----:B------:R-:W-:Y:S01]  /*8a750*/  IMAD.WIDE.U32 R22, R104, R107, R22 ;  /* 0x0000006b68167225 */ /* 0x000fe200078e0016 */
[----:B------:R-:W-:-:S03]  /*8a760*/  IADD3 R98, PT, PT, -R56, R98, RZ ;  /* 0x0000006238627210 */ /* 0x000fc60007ffe1ff */
[----:B------:R-:W-:Y:S01]  /*8a770*/  IMAD.HI.U32 R18, R43, R4, R18 ;  /* 0x000000042b127227 */ /* 0x000fe200078e0012 */
[----:B------:R-:W-:-:S03]  /*8a780*/  IADD3 R14, P1, PT, R14, R23, RZ ;  /* 0x000000170e0e7210 */ /* 0x000fc60007f3e0ff */
[----:B------:R-:W-:Y:S01]  /*8a790*/  IMAD.WIDE.U32 R20, R38, R6, R20 ;  /* 0x0000000626147225 */ /* 0x000fe200078e0014 */
[----:B------:R-:W-:-:S03]  /*8a7a0*/  IADD3.X R15, PT, PT, RZ, RZ, RZ, P1, !PT ;  /* 0x000000ffff0f7210 */ /* 0x000fc60000ffe4ff */
[----:B------:R-:W-:Y:S01]  /*8a7b0*/  IMAD.MOV.U32 R25, RZ, RZ, RZ ;  /* 0x000000ffff197224 */ /* 0x000fe200078e00ff */
[----:B------:R-:W-:Y:S01]  /*8a7c0*/  IADD3 R18, P0, PT, R20, R18, RZ ;  /* 0x0000001214127210 */ /* 0x000fe20007f1e0ff */
[----:B------:R-:W-:Y:S02]  /*8a7d0*/  IMAD.MOV.U32 R23, RZ, RZ, RZ ;  /* 0x000000ffff177224 */ /* 0x000fe400078e00ff */
        /* <DEDUP_REMOVED lines=9> */
[C---:B------:R-:W-:Y:S01]  /*8a870*/  IMAD R57, R97.reuse, -0x2, R57 ;  /* 0xfffffffe61397824 */ /* 0x040fe200078e0239 */
[----:B------:R-:W-:Y:S01]  /*8a880*/  IADD3 R16, P1, PT, R16, R15, RZ ;  /* 0x0000000f10107210 */ /* 0x000fe20007f3e0ff */
[----:B------:R-:W-:Y:S01]  /*8a890*/  IMAD.MOV.U32 R13, RZ, RZ, RZ ;  /* 0x000000ffff0d7224 */ /* 0x000fe200078e00ff */
[----:B------:R-:W-:Y:S01]  /*8a8a0*/  IADD3 R14, P2, PT, R14, R23, RZ ;  /* 0x000000170e0e7210 */ /* 0x000fe20007f5e0ff */
[----:B------:R-:W-:Y:S01]  /*8a8b0*/  IMAD.IADD R44, R97, 0x1, -R57 ;  /* 0x00000001612c7824 */ /* 0x000fe200078e0a39 */
[----:B------:R-:W-:Y:S01]  /*8a8c0*/  IADD3.X R17, PT, PT, RZ, RZ, RZ, P1, !PT ;  /* 0x000000ffff117210 */ /* 0x000fe20000ffe4ff */
[----:B------:R-:W-:Y:S02]  /*8a8d0*/  IMAD.X R25, RZ, RZ, RZ, P0 ;  /* 0x000000ffff197224 */ /* 0x000fe400000e06ff */
[----:B------:R-:W-:Y:S02]  /*8a8e0*/  HFMA2 R23, -RZ, RZ, 0, 0 ;  /* 0x00000000ff177431 */ /* 0x000fe400000001ff */
        /* <DEDUP_REMOVED lines=14> */
[----:B------:R-:W-:Y:S01]  /*8a9d0*/  IMAD.WIDE.U32 R108, R98, R37, R108 ;  /* 0x00000025626c7225 */ /* 0x000fe200078e006c */
[----:B------:R-:W-:Y:S02]  /*8a9e0*/  MOV R15, RZ ;  /* 0x000000ff000f7202 */ /* 0x000fe40000000f00 */
[----:B------:R-:W-:Y:S01]  /*8a9f0*/  IADD3.X R17, PT, PT, RZ, RZ, RZ, P2, !PT ;  /* 0x000000ffff117210 */ /* 0x000fe200017fe4ff */
[----:B------:R-:W-:Y:S01]  /*8aa00*/  IMAD.X R19, RZ, RZ, RZ, P4 ;  /* 0x000000ffff137224 */ /* 0x000fe200020e06ff */
[----:B------:R-:W-:Y:S01]  /*8aa10*/  IADD3 R12, P0, PT, R13, R109, RZ ;  /* 0x0000006d0d0c7210 */ /* 0x000fe20007f1e0ff */
[----:B------:R-:W-:-:S02]  /*8aa20*/  IMAD.X R25, RZ, RZ, RZ, P1 ;  /* 0x000000ffff197224 */ /* 0x000fc400008e06ff */
[----:B------:R-:W-:Y:S01]  /*8aa30*/  IMAD.HI.U32 R22, R40, R4, R22 ;  /* 0x0000000428167227 */ /* 0x000fe200078e0016 */
        /* <DEDUP_REMOVED lines=12> */
[----:B------:R-:W-:Y:S01]  /*8ab00*/  HFMA2 R15, -RZ, RZ, 0, 0 ;  /* 0x00000000ff0f7431 */ /* 0x000fe200000001ff */
[----:B------:R-:W-:Y:S01]  /*8ab10*/  IADD3.X R109, PT, PT, RZ, RZ, RZ, P1, !PT ;  /* 0x000000ffff6d7210 */ /* 0x000fe20000ffe4ff */
[----:B------:R-:W-:Y:S01]  /*8ab20*/  IMAD.X R25, RZ, RZ, RZ, P0 ;  /* 0x000000ffff197224 */ /* 0x000fe200000e06ff */
[----:B------:R-:W-:Y:S01]  /*8ab30*/  IADD3.X R17, PT, PT, RZ, RZ, RZ, P2, !PT ;  /* 0x000000ffff117210 */ /* 0x000fe200017fe4ff */
[----:B------:R-:W-:-:S04]  /*8ab40*/  IMAD.WIDE.U32 R20, R38, R8, R20 ;  /* 0x0000000826147225 */ /* 0x000fc800078e0014 */
[----:B------:R-:W-:Y:S01]  /*8ab50*/  IMAD.WIDE.U32 R22, R40, R5, R22 ;  /* 0x0000000528167225 */ /* 0x000fe200078e0016 */
[----:B------:R-:W-:-:S03]  /*8ab60*/  IADD3 R18, P3, PT, R20, R19, RZ ;  /* 0x0000001314127210 */ /* 0x000fc60007f7e0ff */
[----:B------:R-:W-:-:S04]  /*8ab70*/  IMAD.WIDE.U32 R24, R102, R41, R24 ;  /* 0x0000002966187225 */ /* 0x000fc800078e0018 */
        /* <DEDUP_REMOVED lines=8> */
[----:B------:R-:W-:Y:S01]  /*8ac00*/  IMAD.HI.U32 R37, R97, R4, R14 ;  /* 0x0000000461257227 */ /* 0x000fe200078e000e */
[----:B------:R-:W-:-:S03]  /*8ac10*/  IADD3 R14, P0, PT, R12, R109, RZ ;  /* 0x0000006d0c0e7210 */ /* 0x000fc60007f1e0ff */
[----:B------:R-:W-:Y:S01]  /*8ac20*/  IMAD.X R19, RZ, RZ, RZ, P3 ;  /* 0x000000ffff137224 */ /* 0x000fe200018e06ff */
[----:B------:R-:W-:Y:S01]  /*8ac30*/  IADD3.X R15, PT, PT, RZ, RZ, RZ, P0, !PT ;  /* 0x000000ffff0f7210 */ /* 0x000fe200007fe4ff */
        /* <DEDUP_REMOVED lines=21> */
[----:B------:R-:W-:-:S03]  /*8ad90*/  IMAD.WIDE.U32 R20, R102, R105, R20 ;  /* 0x0000006966147225 */ /* 0x000fc600078e0014 */
[----:B------:R-:W-:Y:S01]  /*8ada0*/  IADD3.X R19, PT, PT, RZ, RZ, RZ, P4, !PT ;  /* 0x000000ffff137210 */ /* 0x000fe200027fe4ff */
[----:B------:R-:W-:-:S04]  /*8adb0*/  IMAD.WIDE.U32 R22, R104, R103, R22 ;  /* 0x0000006768167225 */ /* 0x000fc800078e0016 */
[----:B------:R-:W-:Y:S01]  /*8adc0*/  IMAD.WIDE.U32 R14, R100, R41, R14 ;  /* 0x00000029640e7225 */ /* 0x000fe200078e000e */
[----:B------:R-:W-:Y:S02]  /*8add0*/  IADD3 R12, P2, PT, R20, R23, RZ ;  /* 0x00000017140c7210 */ /* 0x000fe40007f5e0ff */
[----:B------:R-:W-:Y:S01]  /*8ade0*/  MOV R20, R22 ;  /* 0x0000001600147202 */ /* 0x000fe20000000f00 */
[----:B------:R-:W-:Y:S01]  /*8adf0*/  IMAD.WIDE.U32 R16, R40, R6, R16 ;  /* 0x0000000628107225 */ /* 0x000fe200078e0010 */
[----:B------:R-:W-:-:S03]  /*8ae00*/  IADD3 R14, P1, PT, R14, R21, RZ ;  /* 0x000000150e0e7210 */ /* 0x000fc60007f3e0ff */
        /* <DEDUP_REMOVED lines=96> */
[----:B------:R-:W-:-:S04]  /*8b410*/  IMAD.WIDE.U32 R18, R97, R7, R18 ;  /* 0x0000000761127225 */ /* 0x000fc800078e0012 */
[----:B------:R-:W-:Y:S01]  /*8b420*/  IMAD.X R109, RZ, RZ, RZ, P4 ;  /* 0x000000ffff6d7224 */ /* 0x000fe200020e06ff */
[----:B------:R-:W-:Y:S01]  /*8b430*/  IADD3 R110, P4, PT, R110, R105, RZ ;  /* 0x000000696e6e7210 */ /* 0x000fe20007f9e0ff */
[----:B------:R-:W-:Y:S01]  /*8b440*/  IMAD R21, R16, R2, RZ ;  /* 0x0000000210157224 */ /* 0x000fe200078e02ff */
[----:B------:R-:W-:Y:S01]  /*8b450*/  IADD3 R105, P6, PT, R104, R13, RZ ;  /* 0x0000000d68697210 */ /* 0x000fe20007fde0ff */
[----:B------:R-:W-:Y:S01]  /*8b460*/  IMAD.MOV.U32 R14, RZ, RZ, R16 ;  /* 0x000000ffff0e7224 */ /* 0x000fe200078e0010 */
        /* <DEDUP_REMOVED lines=39> */
[----:B------:R-:W-:Y:S01]  /*8b6e0*/  IADD3.X R17, PT, PT, RZ, RZ, RZ, P0, !PT ;  /* 0x000000ffff117210 */ /* 0x000fe200007fe4ff */
[----:B------:R-:W-:Y:S01]  /*8b6f0*/  IMAD.X R25, RZ, RZ, RZ, P5 ;  /* 0x000000ffff197224 */ /* 0x000fe200028e06ff */
[----:B------:R-:W-:Y:S01]  /*8b700*/  MOV R22, R14 ;  /* 0x0000000e00167202 */ /* 0x000fe20000000f00 */
[----:B------:R-:W-:Y:S01]  /*8b710*/  IMAD R37, R14, R2, RZ ;  /* 0x000000020e257224 */ /* 0x000fe200078e02ff */
[----:B------:R-:W-:Y:S01]  /*8b720*/  IADD3 R110, P4, PT, R110, R13, RZ ;  /* 0x0000000d6e6e7210 */ /* 0x000fe20007f9e0ff */
        /* <DEDUP_REMOVED lines=58> */
[----:B------:R-:W-:-:S03]  /*8bad0*/  IADD3.X R107, PT, PT, RZ, RZ, RZ, P0, !PT ;  /* 0x000000ffff6b7210 */ /* 0x000fc600007fe4ff */
        /* <DEDUP_REMOVED lines=42> */
[----:B------:R-:W-:Y:S01]  /*8bd80*/  IMAD.WIDE.U32 R14, R37, R9, R14 ;  /* 0x00000009250e7225 */ /* 0x000fe200078e000e */
[----:B------:R-:W-:-:S02]  /*8bd90*/  MOV R97, R12 ;  /* 0x0000000c00617202 */ /* 0x000fc40000000f00 */
        /* <DEDUP_REMOVED lines=31> */
[----:B------:R-:W-:Y:S02]  /*8bf90*/  IADD3 R13, P3, PT, R13, R22, RZ ;  /* 0x000000160d0d7210 */ /* 0x000fe40007f7e0ff */
[----:B------:R-:W-:Y:S02]  /*8bfa0*/  IADD3.X R21, PT, PT, RZ, RZ, RZ, P6, !PT ;  /* 0x000000ffff157210 */ /* 0x000fe400037fe4ff */
[----:B------:R-:W-:Y:S02]  /*8bfb0*/  IADD3 R13, P4, PT, R15, R13, RZ ;  /* 0x0000000d0f0d7210 */ /* 0x000fe40007f9e0ff */
[----:B------:R-:W-:Y:S01]  /*8bfc0*/  IADD3 R106, PT, PT, R106, R107, R17 ;  /* 0x0000006b6a6a7210 */ /* 0x000fe20007ffe011 */
[----:B------:R-:W-:Y:S01]  /*8bfd0*/  IMAD.WIDE.U32 R14, R42, R10, R20 ;  /* 0x0000000a2a0e7225 */ /* 0x000fe200078e0014 */
[----:B------:R-:W-:-:S02]  /*8bfe0*/  IADD3.X R17, PT, PT, RZ, RZ, RZ, P0, !PT ;  /* 0x000000ffff117210 */ /* 0x000fc400007fe4ff */
[----:B------:R-:W-:Y:S02]  /*8bff0*/  IADD3.X R41, PT, PT, RZ, RZ, RZ, P3, !PT ;  /* 0x000000ffff297210 */ /* 0x000fe40001ffe4ff */
[----:B------:R-:W-:Y:S01]  /*8c000*/  IADD3 R20, P0, PT, R15, R13, RZ ;  /* 0x0000000d0f147210 */ /* 0x000fe20007f1e0ff */
[----:B------:R-:W-:Y:S01]  /*8c010*/  IMAD.X R13, RZ, RZ, RZ, P2 ;  /* 0x000000ffff0d7224 */ /* 0x000fe200010e06ff */
[----:B------:R-:W-:-:S03]  /*8c020*/  IADD3 R106, PT, PT, R17, R106, R19 ;  /* 0x0000006a116a7210 */ /* 0x000fc60007ffe013 */
[----:B------:R-:W-:Y:S01]  /*8c030*/  IMAD.X R21, RZ, RZ, RZ, P0 ;  /* 0x000000ffff157224 */ /* 0x000fe200000e06ff */
[----:B------:R-:W-:Y:S02]  /*8c040*/  IADD3 R41, PT, PT, R41, R106, R13 ;  /* 0x0000006a29297210 */ /* 0x000fe40007ffe00d */
[----:B------:R-:W-:Y:S01]  /*8c050*/  IADD3.X R13, PT, PT, RZ, RZ, RZ, P4, !PT ;  /* 0x000000ffff0d7210 */ /* 0x000fe200027fe4ff */
        /* <DEDUP_REMOVED lines=30> */
.L_x_369:
        /* <DEDUP_REMOVED lines=8> */
.L_x_370:
[----:B------:R-:W-:Y:S05]  /*8c2c0*/  BSYNC.RECONVERGENT B5 ;  /* 0x0000000000057941 */ /* 0x000fea0003800200 */
.L_x_368:
[----:B------:R-:W-:Y:S02]  /*8c2d0*/  HFMA2 R15, -RZ, RZ, 0, 0 ;  /* 0x00000000ff0f7431 */ /* 0x000fe400000001ff */
[----:B------:R-:W-:Y:S01]  /*8c2e0*/  IMAD.WIDE.U32 R12, R28, R36, RZ ;  /* 0x000000241c0c7225 */ /* 0x000fe200078e00ff */
[----:B------:R-:W-:Y:S01]  /*8c2f0*/  MOV R19, RZ ;  /* 0x000000ff00137202 */ /* 0x000fe20000000f00 */
[----:B------:R-:W-:Y:S01]  /*8c300*/  BSSY.RECONVERGENT B5, `(.L_x_371) ;  /* 0x00001e4000057945 */ /* 0x000fe20003800200 */
[----:B------:R-:W-:Y:S01]  /*8c310*/  MOV R23, RZ ;  /* 0x000000ff00177202 */ /* 0x000fe20000000f00 */
[----:B------:R-:W-:Y:S01]  /*8c320*/  IMAD.MOV.U32 R14, RZ, RZ, R13 ;  /* 0x000000ffff0e7224 */ /* 0x000fe200078e000d */
[----:B------:R-:W-:Y:S01]  /*8c330*/  IADD3 R96, PT, PT, R38, -R96, RZ ;  /* 0x8000006026607210 */ /* 0x000fe20007ffe0ff */
[----:B------:R-:W-:Y:S01]  /*8c340*/  IMAD.MOV.U32 R21, RZ, RZ, RZ ;  /* 0x000000ffff157224 */ /* 0x000fe200078e00ff */
[----:B------:R-:W-:Y:S01]  /*8c350*/  IADD3 R98, PT, PT, R98, -R27, RZ ;  /* 0x8000001b62627210 */ /* 0x000fe20007ffe0ff */
[----:B------:R-:W-:Y:S01]  /*8c360*/  IMAD R39, R12, R2, RZ ;  /* 0x000000020c277224 */ /* 0x000fe200078e02ff */
[----:B------:R-:W-:Y:S01]  /*8c370*/  IADD3 R85, PT, PT, R43, -R85, RZ ;  /* 0x800000552b557210 */ /* 0x000fe20007ffe0ff */
[----:B------:R-:W-:Y:S01]  /*8c380*/  IMAD.WIDE.U32 R14, R36, R84, R14 ;  /* 0x00000054240e7225 */ /* 0x000fe200078e000e */
[----:B------:R-:W-:-:S03]  /*8c390*/  IADD3 R95, PT, PT, R41, -R95, RZ ;  /* 0x8000005f295f7210 */ /* 0x000fc60007ffe0ff */
        /* <DEDUP_REMOVED lines=18> */
[----:B------:R-:W-:Y:S01]  /*8c4c0*/  IMAD.X R13, RZ, RZ, RZ, P0 ;  /* 0x000000ffff0d7224 */ /* 0x000fe200000e06ff */
[----:B------:R-:W-:Y:S01]  /*8c4d0*/  IADD3 R97, PT, PT, R40, -R26, RZ ;  /* 0x8000001a28617210 */ /* 0x000fe20007ffe0ff */
        /* <DEDUP_REMOVED lines=10> */
[----:B------:R-:W-:Y:S02]  /*8c580*/  HFMA2 R15, -RZ, RZ, 0, 0 ;  /* 0x00000000ff0f7431 */ /* 0x000fe400000001ff */
[----:B------:R-:W-:Y:S01]  /*8c590*/  IMAD R99, R14, R2, RZ ;  /* 0x000000020e637224 */ /* 0x000fe200078e02ff */
[----:B------:R-:W-:Y:S01]  /*8c5a0*/  IADD3.X R17, PT, PT, RZ, RZ, RZ, P1, !PT ;  /* 0x000000ffff117210 */ /* 0x000fe20000ffe4ff */
[----:B------:R-:W-:-:S04]  /*8c5b0*/  IMAD.WIDE.U32 R20, R36, R80, R20 ;  /* 0x0000005024147225 */ /* 0x000fc800078e0014 */
[----:B------:R-:W-:Y:S02]  /*8c5c0*/  IMAD.X R13, RZ, RZ, RZ, P0 ;  /* 0x000000ffff0d7224 */ /* 0x000fe400000e06ff */
[----:B------:R-:W-:-:S04]  /*8c5d0*/  IMAD.WIDE.U32 R18, R35, R82, R18 ;  /* 0x0000005223127225 */ /* 0x000fc800078e0012 */
[----:B------:R-:W-:Y:S02]  /*8c5e0*/  IMAD.MOV.U32 R22, RZ, RZ, R21 ;  /* 0x000000ffff167224 */ /* 0x000fe400078e0015 */
[----:B------:R-:W-:Y:S02]  /*8c5f0*/  HFMA2 R21, -RZ, RZ, 0, 0 ;  /* 0x00000000ff157431 */ /* 0x000fe400000001ff */
[----:B------:R-:W-:-:S04]  /*8c600*/  IMAD.WIDE.U32 R12, R34, R84, R12 ;  /* 0x00000054220c7225 */ /* 0x000fc800078e000c */
[----:B------:R-:W-:Y:S01]  /*8c610*/  IMAD.HI.U32 R25, R99, R4, R14 ;  /* 0x0000000463197227 */ /* 0x000fe200078e000e */
[----:B------:R-:W-:Y:S02]  /*8c620*/  IADD3 R14, P0, PT, R20, R19, RZ ;  /* 0x00000013140e7210 */ /* 0x000fe40007f1e0ff */
[----:B------:R-:W-:Y:S01]  /*8c630*/  IADD3 R18, P1, PT, R18, R13, RZ ;  /* 0x0000000d12127210 */ /* 0x000fe20007f3e0ff */
[----:B------:R-:W-:Y:S01]  /*8c640*/  IMAD.WIDE.U32 R22, R36, R79, R22 ;  /* 0x0000004f24167225 */ /* 0x000fe200078e0016 */
[----:B------:R-:W-:-:S03]  /*8c650*/  MOV R13, RZ ;  /* 0x000000ff000d7202 */ /* 0x000fc60000000f00 */
[----:B------:R-:W-:-:S04]  /*8c660*/  IMAD.WIDE.U32 R16, R39, R6, R16 ;  /* 0x0000000627107225 */ /* 0x000fc800078e0010 */
[----:B------:R-:W-:Y:S02]  /*8c670*/  IMAD.MOV.U32 R20, RZ, RZ, R23 ;  /* 0x000000ffff147224 */ /* 0x000fe400078e0017 */
[----:B------:R-:W-:Y:S02]  /*8c680*/  IMAD.X R15, RZ, RZ, RZ, P0 ;  /* 0x000000ffff0f7224 */ /* 0x000fe400000e06ff */
        /* <DEDUP_REMOVED lines=19> */
[----:B------:R-:W-:-:S02]  /*8c7c0*/  IMAD R100, R20, R2, RZ ;  /* 0x0000000214647224 */ /* 0x000fc400078e02ff */
        /* <DEDUP_REMOVED lines=229> */
[----:B------:R-:W-:Y:S02]  /*8d620*/  IMAD.X R17, RZ, RZ, RZ, P1 ;  /* 0x000000ffff117224 */ /* 0x000fe400008e06ff */
        /* <DEDUP_REMOVED lines=53> */
[----:B------:R-:W-:Y:S01]  /*8d980*/  IMAD.HI.U32 R21, R2, R4, R20 ;  /* 0x0000000402157227 */ /* 0x000fe200078e0014 */
[----:B------:R-:W-:Y:S02]  /*8d990*/  IADD3.X R20, PT, PT, RZ, RZ, RZ, P4, !PT ;  /* 0x000000ffff147210 */ /* 0x000fe400027fe4ff */
[----:B------:R-:W-:Y:S01]  /*8d9a0*/  IADD3 R16, P4, PT, R16, R37, RZ ;  /* 0x0000002510107210 */ /* 0x000fe20007f9e0ff */
[----:B------:R-:W-:Y:S01]  /*8d9b0*/  IMAD.X R15, RZ, RZ, RZ, P6 ;  /* 0x000000ffff0f7224 */ /* 0x000fe200030e06ff */
[----:B------:R-:W-:Y:S01]  /*8d9c0*/  IADD3 R36, P5, PT, R36, R13, RZ ;  /* 0x0000000d24247210 */ /* 0x000fe20007fbe0ff */
[----:B------:R-:W-:Y:S01]  /*8d9d0*/  IMAD.IADD R67, R44, 0x1, -R67 ;  /* 0x000000012c437824 */ /* 0x000fe200078e0a43 */
        /* <DEDUP_REMOVED lines=15> */
[----:B------:R-:W-:Y:S01]  /*8dad0*/  IMAD.IADD R94, R42, 0x1, -R94 ;  /* 0x000000012a5e7824 */ /* 0x000fe200078e0a5e */
        /* <DEDUP_REMOVED lines=49> */
[----:B------:R-:W-:Y:S02]  /*8ddf0*/  IADD3 R20, P6, PT, R24, R19, RZ ;  /* 0x0000001318147210 */ /* 0x000fe40007fde0ff */
[----:B------:R-:W-:Y:S02]  /*8de00*/  IADD3 R15, P3, PT, R15, R22, RZ ;  /* 0x000000160f0f7210 */ /* 0x000fe40007f7e0ff */
[----:B------:R-:W-:Y:S02]  /*8de10*/  IADD3.X R21, PT, PT, RZ, RZ, RZ, P6, !PT ;  /* 0x000000ffff157210 */ /* 0x000fe400037fe4ff */
[----:B------:R-:W-:Y:S02]  /*8de20*/  IADD3 R13, PT, PT, R13, R23, R17 ;  /* 0x000000170d0d7210 */ /* 0x000fe40007ffe011 */
[----:B------:R-:W-:Y:S01]  /*8de30*/  IADD3 R25, P4, PT, R25, R15, RZ ;  /* 0x0000000f19197210 */ /* 0x000fe20007f9e0ff */
[----:B------:R-:W-:Y:S01]  /*8de40*/  IMAD.WIDE.U32 R22, R2, R10, R20 ;  /* 0x0000000a02167225 */ /* 0x000fe200078e0014 */
[----:B------:R-:W-:-:S03]  /*8de50*/  IADD3.X R24, PT, PT, RZ, RZ, RZ, P0, !PT ;  /* 0x000000ffff187210 */ /* 0x000fc600007fe4ff */
[----:B------:R-:W-:Y:S01]  /*8de60*/  IMAD.X R15, RZ, RZ, RZ, P1 ;  /* 0x000000ffff0f7224 */ /* 0x000fe200008e06ff */
[----:B------:R-:W-:Y:S02]  /*8de70*/  IADD3 R20, P0, PT, R23, R25, RZ ;  /* 0x0000001917147210 */ /* 0x000fe40007f1e0ff */
[----:B------:R-:W-:Y:S02]  /*8de80*/  MOV R23, R16 ;  /* 0x0000001000177202 */ /* 0x000fe40000000f00 */
[----:B------:R-:W-:Y:S01]  /*8de90*/  IADD3 R13, PT, PT, R24, R13, R15 ;  /* 0x0000000d180d7210 */ /* 0x000fe20007ffe00f */
[----:B------:R-:W-:Y:S01]  /*8dea0*/  IMAD.X R21, RZ, RZ, RZ, P0 ;  /* 0x000000ffff157224 */ /* 0x000fe200000e06ff */
[----:B------:R-:W-:Y:S01]  /*8deb0*/  IADD3.X R24, PT, PT, RZ, RZ, RZ, P3, !PT ;  /* 0x000000ffff187210 */ /* 0x000fe20001ffe4ff */
[----:B------:R-:W-:Y:S02]  /*8dec0*/  IMAD.X R15, RZ, RZ, RZ, P2 ;  /* 0x000000ffff0f7224 */ /* 0x000fe400010e06ff */
[----:B------:R-:W-:-:S03]  /*8ded0*/  IMAD.WIDE.U32 R20, R2, R11, R20 ;  /* 0x0000000b02147225 */ /* 0x000fc600078e0014 */
[----:B------:R-:W-:Y:S01]  /*8dee0*/  IADD3 R13, PT, PT, R24, R13, R15 ;  /* 0x0000000d180d7210 */ /* 0x000fe20007ffe00f */
        /* <DEDUP_REMOVED lines=29> */
.L_x_372:
        /* <DEDUP_REMOVED lines=8> */
.L_x_373:
[----:B------:R-:W-:Y:S05]  /*8e140*/  BSYNC.RECONVERGENT B5 ;  /* 0x0000000000057941 */ /* 0x000fea0003800200 */
.L_x_371:
[----:B------:R-:W-:Y:S02]  /*8e150*/  HFMA2 R13, -RZ, RZ, 0, 0 ;  /* 0x00000000ff0d7431 */ /* 0x000fe400000001ff */
[----:B------:R-:W-:Y:S01]  /*8e160*/  IMAD.WIDE.U32 R100, R14, 0x2, RZ ;  /* 0x000000020e647825 */ /* 0x000fe200078e00ff */
[----:B------:R-:W-:-:S03]  /*8e170*/  MOV R15, RZ ;  /* 0x000000ff000f7202 */ /* 0x000fc60000000f00 */
[----:B------:R-:W-:Y:S01]  /*8e180*/  HFMA2 R17, -RZ, RZ, 0, 0 ;  /* 0x00000000ff117431 */ /* 0x000fe200000001ff */
[----:B------:R-:W-:Y:S01]  /*8e190*/  MOV R19, RZ ;  /* 0x000000ff00137202 */ /* 0x000fe20000000f00 */
[----:B------:R-:W-:-:S04]  /*8e1a0*/  IMAD.MOV.U32 R12, RZ, RZ, R101 ;  /* 0x000000ffff0c7224 */ /* 0x000fc800078e0065 */
[----:B------:R-:W-:-:S04]  /*8e1b0*/  IMAD.WIDE.U32 R12, R18, 0x2, R12 ;  /* 0x00000002120c7825 */ /* 0x000fc800078e000c */
[----:B------:R-:W-:Y:S01]  /*8e1c0*/  IMAD.MOV.U32 R14, RZ, RZ, R13 ;  /* 0x000000ffff0e7224 */ /* 0x000fe200078e000d */
[----:B------:R-:W-:Y:S01]  /*8e1d0*/  SHF.R.U32.HI R13, RZ, 0x1f, R105 ;  /* 0x0000001fff0d7819 */ /* 0x000fe20000011669 */
[----:B------:R-:W-:Y:S02]  /*8e1e0*/  IMAD.MOV.U32 R101, RZ, RZ, R12 ;  /* 0x000000ffff657224 */ /* 0x000fe400078e000c */
[----:B------:R-:W-:-:S04]  /*8e1f0*/  IMAD.WIDE.U32 R14, R22, 0x2, R14 ;  /* 0x00000002160e7825 */ /* 0x000fc800078e000e */
[----:B------:R-:W-:Y:S01]  /*8e200*/  IMAD.MOV.U32 R16, RZ, RZ, R15 ;  /* 0x000000ffff107224 */ /* 0x000fe200078e000f */
[----:B------:R-:W-:Y:S01]  /*8e210*/  MOV R104, R14 ;  /* 0x0000000e00687202 */ /* 0x000fe20000000f00 */
        /* <DEDUP_REMOVED lines=9> */
[C---:B------:R-:W-:Y:S01]  /*8e2b0*/  ISETP.GT.U32.AND P0, PT, R18.reuse, R11, PT ;  /* 0x0000000b1200720c */ /* 0x040fe20003f04070 */
[----:B------:R-:W-:Y:S01]  /*8e2c0*/  IMAD.SHL.U32 R105, R105, 0x2, RZ ;  /* 0x0000000269697824 */ /* 0x000fe200078e00ff */
[----:B------:R-:W-:Y:S02]  /*8e2d0*/  ISETP.GT.U32.AND P1, PT, R18, -0x1, PT ;  /* 0xffffffff1200780c */ /* 0x000fe40003f24070 */
[----:B------:R-:W-:Y:S02]  /*8e2e0*/  MOV R106, R18 ;  /* 0x00000012006a7202 */ /* 0x000fe40000000f00 */
        /* <DEDUP_REMOVED lines=28> */
.L_x_374:
        /* <DEDUP_REMOVED lines=8> */
[----:B------:R-:W-:-:S07]  /*8e530*/  IMAD.MOV.U32 R2, RZ, RZ, RZ ;  /* 0x000000ffff027224 */ /* 0x000fce00078e00ff */
.L_x_331:
[----:B------:R-:W-:Y:S05]  /*8e540*/  BSYNC.RECONVERGENT B4 ;  /* 0x0000000000047941 */ /* 0x000fea0003800200 */
.L_x_330:
        /* <DEDUP_REMOVED lines=52> */
[----:B------:R-:W-:Y:S02]  /*8e890*/  MOV R29, R95 ;  /* 0x0000005f001d7202 */ /* 0x000fe40000000f00 */
[----:B------:R-:W-:Y:S02]  /*8e8a0*/  MOV R31, R85 ;  /* 0x00000055001f7202 */ /* 0x000fe40000000f00 */
[----:B------:R-:W-:-:S02]  /*8e8b0*/  MOV R33, R97 ;  /* 0x0000006100217202 */ /* 0x000fc40000000f00 */
[----:B------:R-:W-:Y:S02]  /*8e8c0*/  MOV R35, R66 ;  /* 0x0000004200237202 */ /* 0x000fe40000000f00 */
[----:B------:R-:W-:Y:S02]  /*8e8d0*/  MOV R37, R57 ;  /* 0x0000003900257202 */ /* 0x000fe40000000f00 */
[----:B------:R-:W-:Y:S02]  /*8e8e0*/  MOV R39, R55 ;  /* 0x0000003700277202 */ /* 0x000fe40000000f00 */
[----:B------:R-:W-:Y:S02]  /*8e8f0*/  MOV R41, R53 ;  /* 0x0000003500297202 */ /* 0x000fe40000000f00 */
[----:B------:R-:W-:Y:S01]  /*8e900*/  MOV R43, R50 ;  /* 0x00000032002b7202 */ /* 0x000fe20000000f00 */
[----:B------:R-:W-:Y:S06]  /*8e910*/  @P0 BRA `(.L_x_375) ;  /* 0xfffffc0c00840947 */ /* 0x000fec000383ffff */
.L_x_221:
[----:B------:R-:W-:Y:S05]  /*8e920*/  BSYNC.RECONVERGENT B3 ;  /* 0x0000000000037941 */ /* 0x000fea0003800200 */
.L_x_220:
[----:B------:R-:W-:Y:S05]  /*8e930*/  WARPSYNC.ALL ;  /* 0x0000000000007948 */ /* 0x000fea0003800000 */
[----:B------:R-:W0:Y:S01]  /*8e940*/  S2R R31, SR_TID.X ;  /* 0x00000000001f7919 */ /* 0x000e220000002100 */
[----:B------:R-:W0:Y:S01]  /*8e950*/  S2UR UR6, SR_CTAID.X ;  /* 0x00000000000679c3 */ /* 0x000e220000002500 */
[----:B------:R-:W-:Y:S01]  /*8e960*/  ISETP.NE.AND P0, PT, R3, RZ, PT ;  /* 0x000000ff0300720c */ /* 0x000fe20003f05270 */
[----:B------:R-:W1:Y:S01]  /*8e970*/  LDCU UR12, c[0x3][0xe0] ;  /* 0x00c01c00ff0c77ac */ /* 0x000e620008000800 */
[----:B------:R-:W-:Y:S05]  /*8e980*/  BSSY.RECONVERGENT B4, `(.L_x_376) ;  /* 0x000000b000047945 */ /* 0x000fea0003800200 */
        /* <DEDUP_REMOVED lines=9> */
[----:B------:R-:W-:Y:S05]  /*8ea20*/  @P0 BRA `(.L_x_378) ;  /* 0x0000000000500947 */ /* 0x000fea0003800000 */
.L_x_377:
[----:B------:R-:W-:Y:S05]  /*8ea30*/  BSYNC.RECONVERGENT B4 ;  /* 0x0000000000047941 */ /* 0x000fea0003800200 */
.L_x_376:
[----:B------:R-:W-:Y:S01]  /*8ea40*/  HFMA2 R5, -RZ, RZ, 0, 5.9604644775390625e-08 ;  /* 0x00000001ff057431 */ /* 0x000fe200000001ff */
[----:B------:R-:W-:Y:S04]  /*8ea50*/  STG.E desc[UR4][R2.64], RZ ;  /* 0x000000ff02007986 */ /* 0x000fe8000c101904 */
        /* <DEDUP_REMOVED lines=15> */
[----:B------:R-:W-:Y:S01]  /*8eb50*/  STG.E desc[UR4][R2.64+0x40], R5 ;  /* 0x0000400502007986 */ /* 0x000fe2000c101904 */
[----:B------:R-:W-:Y:S05]  /*8eb60*/  EXIT ;  /* 0x000000000000794d */ /* 0x000fea0003800000 */
.L_x_378:
[----:B------:R-:W0:Y:S01]  /*8eb70*/  LDCU.64 UR6, c[0x3][0x120] ;  /* 0x00c02400ff0677ac */ /* 0x000e220008000a00 */
[----:B------:R-:W-:Y:S01]  /*8eb80*/  BSSY.RECONVERGENT B3, `(.L_x_379) ;  /* 0x0000757000037945 */ /* 0x000fe20003800200 */
[----:B------:R-:W-:Y:S01]  /*8eb90*/  IMAD.MOV.U32 R2, RZ, RZ, RZ ;  /* 0x000000ffff027224 */ /* 0x000fe200078e00ff */
[----:B------:R-:W-:Y:S01]  /*8eba0*/  MOV R3, 0x1 ;  /* 0x0000000100037802 */ /* 0x000fe20000000f00 */
[----:B------:R-:W1:Y:S01]  /*8ebb0*/  LDCU.128 UR8, c[0x3][0x110] ;  /* 0x00c02200ff0877ac */ /* 0x000e620008000c00 */
[----:B------:R-:W-:Y:S02]  /*8ebc0*/  CS2R R28, SRZ ;  /* 0x00000000001c7805 */ /* 0x000fe4000001ff00 */
[----:B------:R-:W-:Y:S02]  /*8ebd0*/  CS2R R30, SRZ ;  /* 0x00000000001e7805 */ /* 0x000fe4000001ff00 */
[----:B------:R-:W-:Y:S02]  /*8ebe0*/  CS2R R32, SRZ ;  /* 0x0000000000207805 */ /* 0x000fe4000001ff00 */
        /* <DEDUP_REMOVED lines=10> */
[----:B------:R-:W-:Y:S02]  /*8ec90*/  HFMA2 R2, -RZ, RZ, 0, 0 ;  /* 0x00000000ff027431 */ /* 0x000fe400000001ff */
[----:B------:R-:W-:Y:S01]  /*8eca0*/  IMAD.MOV.U32 R34, RZ, RZ, -0x3d3 ;  /* 0xfffffc2dff227424 */ /* 0x000fe200078e00ff */
[----:B------:R-:W-:Y:S01]  /*8ecb0*/  MOV R69, R20 ;  /* 0x0000001400457202 */ /* 0x000fe20000000f00 */
[----:B------:R-:W-:Y:S01]  /*8ecc0*/  IMAD.MOV.U32 R3, RZ, RZ, 0x1 ;  /* 0x00000001ff037424 */ /* 0x000fe200078e00ff */
[----:B------:R-:W-:Y:S01]  /*8ecd0*/  MOV R47, R22 ;  /* 0x00000016002f7202 */ /* 0x000fe20000000f00 */
[----:B------:R-:W-:Y:S01]  /*8ece0*/  IMAD.MOV.U32 R68, RZ, RZ, R21 ;  /* 0x000000ffff447224 */ /* 0x000fe200078e0015 */
[----:B------:R-:W-:Y:S01]  /*8ecf0*/  MOV R79, R24 ;  /* 0x00000018004f7202 */ /* 0x000fe20000000f00 */
[----:B------:R-:W-:Y:S01]  /*8ed00*/  IMAD.MOV.U32 R80, RZ, RZ, R23 ;  /* 0x000000ffff507224 */ /* 0x000fe200078e0017 */
[----:B------:R-:W-:Y:S01]  /*8ed10*/  MOV R35, R26 ;  /* 0x0000001a00237202 */ /* 0x000fe20000000f00 */
[----:B------:R-:W-:Y:S01]  /*8ed20*/  IMAD.MOV.U32 R46, RZ, RZ, R25 ;  /* 0x000000ffff2e7224 */ /* 0x000fe200078e0019 */
[----:B------:R-:W-:Y:S01]  /*8ed30*/  MOV R38, 0xffffffff ;  /* 0xffffffff00267802 */ /* 0x000fe20000000f00 */
[----:B------:R-:W-:Y:S01]  /*8ed40*/  IMAD.MOV.U32 R36, RZ, RZ, R27 ;  /* 0x000000ffff247224 */ /* 0x000fe200078e001b */
[----:B------:R-:W-:Y:S01]  /*8ed50*/  MOV R40, 0xffffffff ;  /* 0xffffffff00287802 */ /* 0x000fe20000000f00 */
[----:B------:R-:W-:Y:S01]  /*8ed60*/  IMAD.MOV.U32 R39, RZ, RZ, -0x1 ;  /* 0xffffffffff277424 */ /* 0x000fe200078e00ff */
[----:B------:R-:W-:Y:S01]  /*8ed70*/  MOV R42, 0xffffffff ;  /* 0xffffffff002a7802 */ /* 0x000fe20000000f00 */
[----:B------:R-:W-:Y:S01]  /*8ed80*/  IMAD.MOV.U32 R41, RZ, RZ, -0x1 ;  /* 0xffffffffff297424 */ /* 0x000fe200078e00ff */
[----:B------:R-:W-:Y:S01]  /*8ed90*/  MOV R44, 0xfffffffe ;  /* 0xfffffffe002c7802 */ /* 0x000fe20000000f00 */
[----:B------:R-:W-:-:S07]  /*8eda0*/  IMAD.MOV.U32 R43, RZ, RZ, -0x1 ;  /* 0xffffffffff2b7424 */ /* 0x000fce00078e00ff */
.L_x_387:
[----:B------:R-:W-:-:S04]  /*8edb0*/  LOP3.LUT R37, R34, 0x1, RZ, 0xc0, !PT ;  /* 0x0000000122257812 */ /* 0x000fc800078ec0ff */
[----:B------:R-:W-:-:S13]  /*8edc0*/  ISETP.NE.U32.AND P0, PT, R37, 0x1, PT ;  /* 0x000000012500780c */ /* 0x000fda0003f05070 */
[----:B------:R-:W-:Y:S05]  /*8edd0*/  @P0 BRA `(.L_x_381) ;  /* 0x0000001c00a00947 */ /* 0x000fea0003800000 */
[----:B------:R-:W-:Y:S02]  /*8ede0*/  HFMA2 R49, -RZ, RZ, 0, 0 ;  /* 0x00000000ff317431 */ /* 0x000fe400000001ff */
[----:B------:R-:W-:-:S04]  /*8edf0*/  IMAD.WIDE.U32 R56, R69, R3, RZ ;  /* 0x0000000345387225 */ /* 0x000fc800078e00ff */
[----:B------:R-:W-:Y:S01]  /*8ee00*/  HFMA2 R53, -RZ, RZ, 0, 0 ;  /* 0x00000000ff357431 */ /* 0x000fe200000001ff */
[----:B------:R-:W-:Y:S01]  /*8ee10*/  MOV R51, RZ ;  /* 0x000000ff00337202 */ /* 0x000fe20000000f00 */
[----:B------:R-:W-:Y:S01]  /*8ee20*/  BSSY.RECONVERGENT B5, `(.L_x_381) ;  /* 0x00001e3000057945 */ /* 0x000fe20003800200 */
[----:B------:R-:W-:Y:S01]  /*8ee30*/  IMAD.MOV.U32 R48, RZ, RZ, R57 ;  /* 0x000000ffff307224 */ /* 0x000fe200078e0039 */
[----:B------:R-:W-:Y:S01]  /*8ee40*/  MOV R57, RZ ;  /* 0x000000ff00397202 */ /* 0x000fe20000000f00 */
[----:B------:R-:W-:Y:S02]  /*8ee50*/  IMAD.MOV.U32 R71, RZ, RZ, RZ ;  /* 0x000000ffff477224 */ /* 0x000fe400078e00ff */
[----:B------:R-:W-:Y:S02]  /*8ee60*/  IMAD.MOV.U32 R67, RZ, RZ, RZ ;  /* 0x000000ffff437224 */ /* 0x000fe400078e00ff */
[----:B------:R-:W-:-:S04]  /*8ee70*/  IMAD.WIDE.U32 R48, R3, R68, R48 ;  /* 0x0000004403307225 */ /* 0x000fc800078e0030 */
[----:B------:R-:W-:Y:S02]  /*8ee80*/  IMAD.MOV.U32 R50, RZ, RZ, R49 ;  /* 0x000000ffff327224 */ /* 0x000fe400078e0031 */
[----:B------:R-:W-:Y:S02]  /*8ee90*/  IMAD.MOV.U32 R52, RZ, RZ, R48 ;  /* 0x000000ffff347224 */ /* 0x000fe400078e0030 */
[----:B------:R-:W-:-:S04]  /*8eea0*/  IMAD.WIDE.U32 R48, R3, R47, R50 ;  /* 0x0000002f03307225 */ /* 0x000fc800078e0032 */
[----:B------:R-:W-:-:S04]  /*8eeb0*/  IMAD.WIDE.U32 R50, R2, R69, R52 ;  /* 0x0000004502327225 */ /* 0x000fc800078e0034 */
[----:B------:R-:W-:Y:S01]  /*8eec0*/  IMAD R37, R56, UR12, RZ ;  /* 0x0000000c38257c24 */ /* 0x000fe2000f8e02ff */
        /* <DEDUP_REMOVED lines=19> */
[----:B------:R-:W-:-:S03]  /*8f000*/  IADD3.X R59, PT, PT, RZ, RZ, RZ, P0, !PT ;  /* 0x000000ffff3b7210 */ /* 0x000fc600007fe4ff */
[----:B------:R-:W-:-:S04]  /*8f010*/  IMAD.WIDE.U32 R48, R3, R46, R48 ;  /* 0x0000002e03307225 */ /* 0x000fc800078e0030 */
[----:B------:R-:W-:-:S04]  /*8f020*/  IMAD.WIDE.U32 R54, R2, R80, R58 ;  /* 0x0000005002367225 */ /* 0x000fc800078e003a */
[----:B------:R-:W-:Y:S01]  /*8f030*/  IMAD.WIDE.U32 R58, R28, R68, R60 ;  /* 0x000000441c3a7225 */ /* 0x000fe200078e003c */
[----:B------:R-:W-:Y:S02]  /*8f040*/  IADD3 R60, P0, PT, R48, R55, RZ ;  /* 0x00000037303c7210 */ /* 0x000fe40007f1e0ff */
[----:B------:R-:W-:Y:S01]  /*8f050*/  MOV R48, R49 ;  /* 0x0000003100307202 */ /* 0x000fe20000000f00 */
[----:B------:R-:W-:Y:S01]  /*8f060*/  IMAD.MOV.U32 R49, RZ, RZ, RZ ;  /* 0x000000ffff317224 */ /* 0x000fe200078e00ff */
[----:B------:R-:W-:Y:S02]  /*8f070*/  IADD3 R62, P1, PT, R54, R59, RZ ;  /* 0x0000003b363e7210 */ /* 0x000fe40007f3e0ff */
[----:B------:R-:W-:Y:S01]  /*8f080*/  IADD3.X R61, PT, PT, RZ, RZ, RZ, P0, !PT ;  /* 0x000000ffff3d7210 */ /* 0x000fe200007fe4ff */
[----:B------:R-:W-:Y:S01]  /*8f090*/  IMAD.WIDE.U32 R48, R3, R35, R48 ;  /* 0x0000002303307225 */ /* 0x000fe200078e0030 */
[----:B------:R-:W-:-:S03]  /*8f0a0*/  MOV R70, R58 ;  /* 0x0000003a00467202 */ /* 0x000fc60000000f00 */
[----:B------:R-:W-:Y:S02]  /*8f0b0*/  IMAD.X R63, RZ, RZ, RZ, P1 ;  /* 0x000000ffff3f7224 */ /* 0x000fe400008e06ff */
[----:B------:R-:W-:-:S04]  /*8f0c0*/  IMAD.WIDE.U32 R54, R2, R79, R60 ;  /* 0x0000004f02367225 */ /* 0x000fc800078e003c */
[----:B------:R-:W-:Y:S01]  /*8f0d0*/  IMAD.WIDE.U32 R58, R28, R47, R62 ;  /* 0x0000002f1c3a7225 */ /* 0x000fe200078e003e */
[----:B------:R-:W-:-:S03]  /*8f0e0*/  IADD3 R60, P0, PT, R48, R55, RZ ;  /* 0x00000037303c7210 */ /* 0x000fc60007f1e0ff */
[----:B------:R-:W-:Y:S01]  /*8f0f0*/  IMAD.WIDE.U32 R70, R29, R69, R70 ;  /* 0x000000451d467225 */ /* 0x000fe200078e0046 */
[----:B------:R-:W-:Y:S02]  /*8f100*/  IADD3 R62, P1, PT, R54, R59, RZ ;  /* 0x0000003b363e7210 */ /* 0x000fe40007f3e0ff */
[----:B------:R-:W-:Y:S01]  /*8f110*/  IADD3.X R61, PT, PT, RZ, RZ, RZ, P0, !PT ;  /* 0x000000ffff3d7210 */ /* 0x000fe200007fe4ff */
[----:B------:R-:W-:Y:S02]  /*8f120*/  IMAD.MOV.U32 R48, RZ, RZ, R49 ;  /* 0x000000ffff307224 */ /* 0x000fe400078e0031 */
[----:B------:R-:W-:Y:S01]  /*8f130*/  HFMA2 R49, -RZ, RZ, 0, 0 ;  /* 0x00000000ff317431 */ /* 0x000fe200000001ff */
        /* <DEDUP_REMOVED lines=12> */
[----:B------:R-:W-:Y:S01]  /*8f200*/  MOV R66, R60 ;  /* 0x0000003c00427202 */ /* 0x000fe20000000f00 */
[----:B------:R-:W-:-:S04]  /*8f210*/  IMAD.WIDE.U32 R60, R28, R79, R54 ;  /* 0x0000004f1c3c7225 */ /* 0x000fc800078e0036 */
        /* <DEDUP_REMOVED lines=9> */
[----:B------:R-:W-:Y:S02]  /*8f2b0*/  IADD3 R62, P3, PT, R62, R55, RZ ;  /* 0x000000373e3e7210 */ /* 0x000fe40007f7e0ff */
        /* <DEDUP_REMOVED lines=11> */
[----:B------:R-:W-:Y:S01]  /*8f370*/  IADD3.X R61, PT, PT, RZ, RZ, RZ, P2, !PT ;  /* 0x000000ffff3d7210 */ /* 0x000fe200017fe4ff */
[----:B------:R-:W-:-:S04]  /*8f380*/  IMAD.WIDE.U32 R58, R28, R35, R62 ;  /* 0x000000231c3a7225 */ /* 0x000fc800078e003e */
[----:B------:R-:W-:Y:S01]  /*8f390*/  IMAD.WIDE.U32 R62, R29, R79, R64 ;  /* 0x0000004f1d3e7225 */ /* 0x000fe200078e0040 */
[----:B------:R-:W-:-:S03]  /*8f3a0*/  IADD3 R2, P0, PT, R3, R59, RZ ;  /* 0x0000003b03027210 */ /* 0x000fc60007f1e0ff */
[----:B------:R-:W-:-:S04]  /*8f3b0*/  IMAD.WIDE.U32 R64, R30, R47, R60 ;  /* 0x0000002f1e407225 */ /* 0x000fc800078e003c */
[----:B------:R-:W-:Y:S01]  /*8f3c0*/  HFMA2 R61, -RZ, RZ, 0, 0 ;  /* 0x00000000ff3d7431 */ /* 0x000fe200000001ff */
[----:B------:R-:W-:Y:S01]  /*8f3d0*/  IADD3 R58, P1, PT, R58, R63, RZ ;  /* 0x0000003f3a3a7210 */ /* 0x000fe20007f3e0ff */
[----:B------:R-:W-:Y:S01]  /*8f3e0*/  IMAD.MOV.U32 R60, RZ, RZ, R48 ;  /* 0x000000ffff3c7224 */ /* 0x000fe200078e0030 */
[----:B------:R-:W-:Y:S01]  /*8f3f0*/  IADD3 R66, P2, PT, R62, R65, RZ ;  /* 0x000000413e427210 */ /* 0x000fe20007f5e0ff */
[----:B------:R-:W-:Y:S01]  /*8f400*/  IMAD.X R3, RZ, RZ, RZ, P0 ;  /* 0x000000ffff037224 */ /* 0x000fe200000e06ff */
[----:B------:R-:W-:Y:S01]  /*8f410*/  IADD3.X R59, PT, PT, RZ, RZ, RZ, P1, !PT ;  /* 0x000000ffff3b7210 */ /* 0x000fe20000ffe4ff */
[----:B------:R-:W0:Y:S02]  /*8f420*/  LDC.64 R48, c[0x3][RZ] ;  /* 0x00c00000ff307b82 */ /* 0x000e240000000a00 */
        /* <DEDUP_REMOVED lines=18> */
[----:B0-----:R-:W-:Y:S01]  /*8f550*/  IMAD.HI.U32 R57, R37, R48, R56 ;  /* 0x0000003025397227 */ /* 0x001fe200078e0038 */
[----:B------:R-:W-:-:S03]  /*8f560*/  IADD3 R62, P1, PT, R66, R73, RZ ;  /* 0x00000049423e7210 */ /* 0x000fc60007f3e0ff */
[----:B------:R-:W-:-:S04]  /*8f570*/  IMAD.WIDE.U32 R58, R31, R47, R58 ;  /* 0x0000002f1f3a7225 */ /* 0x000fc800078e003a */
[----:B------:R-:W-:Y:S01]  /*8f580*/  IMAD.X R65, RZ, RZ, RZ, P0 ;  /* 0x000000ffff417224 */ /* 0x000fe200000e06ff */
[----:B------:R-:W-:Y:S01]  /*8f590*/  IADD3 R66, P0, PT, R50, R57, RZ ;  /* 0x0000003932427210 */ /* 0x000fe20007f1e0ff */
[----:B------:R-:W-:Y:S01]  /*8f5a0*/  IMAD.WIDE.U32 R2, R32, R69, R2 ;  /* 0x0000004520027225 */ /* 0x000fe200078e0002 */
[----:B------:R-:W-:Y:S01]  /*8f5b0*/  IADD3 R28, P2, PT, R72, R59, RZ ;  /* 0x0000003b481c7210 */ /* 0x000fe20007f5e0ff */
[----:B------:R-:W0:Y:S01]  /*8f5c0*/  LDC.64 R50, c[0x3][0x8] ;  /* 0x00c00200ff327b82 */ /* 0x000e220000000a00 */
[----:B------:R-:W-:Y:S01]  /*8f5d0*/  IADD3.X R67, PT, PT, RZ, RZ, RZ, P0, !PT ;  /* 0x000000ffff437210 */ /* 0x000fe200007fe4ff */
[----:B------:R-:W-:Y:S01]  /*8f5e0*/  IMAD.X R63, RZ, RZ, RZ, P1 ;  /* 0x000000ffff3f7224 */ /* 0x000fe200008e06ff */
[----:B------:R-:W-:Y:S01]  /*8f5f0*/  IADD3 R72, P1, PT, R58, R3, RZ ;  /* 0x000000033a487210 */ /* 0x000fe20007f3e0ff */
[----:B------:R-:W-:-:S03]  /*8f600*/  IMAD.WIDE.U32 R64, R29, R36, R64 ;  /* 0x000000241d407225 */ /* 0x000fc600078e0040 */
        /* <DEDUP_REMOVED lines=12> */
[----:B------:R-:W-:Y:S01]  /*8f6d0*/  IMAD R45, R58, UR12, RZ ;  /* 0x0000000c3a2d7c24 */ /* 0x000fe2000f8e02ff */
[----:B------:R-:W-:Y:S01]  /*8f6e0*/  IADD3.X R63, PT, PT, RZ, RZ, RZ, P1, !PT ;  /* 0x000000ffff3f7210 */ /* 0x000fe20000ffe4ff */
[----:B------:R-:W-:Y:S01]  /*8f6f0*/  IMAD.WIDE.U32 R56, R30, R35, R56 ;  /* 0x000000231e387225 */ /* 0x000fe200078e0038 */
[----:B------:R-:W-:-:S03]  /*8f700*/  MOV R29, RZ ;  /* 0x000000ff001d7202 */ /* 0x000fc60000000f00 */
[----:B------:R-:W-:Y:S01]  /*8f710*/  IMAD.X R73, RZ, RZ, RZ, P2 ;  /* 0x000000ffff497224 */ /* 0x000fe200010e06ff */
[----:B------:R-:W-:Y:S01]  /*8f720*/  IADD3 R64, P0, PT, R65, R57, RZ ;  /* 0x0000003941407210 */ /* 0x000fe20007f1e0ff */
[----:B------:R-:W-:-:S04]  /*8f730*/  IMAD.WIDE.U32 R62, R31, R79, R62 ;  /* 0x0000004f1f3e7225 */ /* 0x000fc800078e003e */
[----:B------:R-:W-:Y:S01]  /*8f740*/  IMAD.MOV.U32 R59, RZ, RZ, RZ ;  /* 0x000000ffff3b7224 */ /* 0x000fe200078e00ff */
[----:B------:R-:W-:Y:S01]  /*8f750*/  IADD3 R66, P1, PT, R56, R63, RZ ;  /* 0x0000003f38427210 */ /* 0x000fe20007f3e0ff */
[----:B------:R-:W-:-:S03]  /*8f760*/  IMAD.WIDE.U32 R72, R32, R47, R72 ;  /* 0x0000002f20487225 */ /* 0x000fc600078e0048 */
[----:B------:R-:W-:Y:S01]  /*8f770*/  IADD3.X R67, PT, PT, RZ, RZ, RZ, P1, !PT ;  /* 0x000000ffff437210 */ /* 0x000fe20000ffe4ff */
[----:B------:R-:W-:-:S04]  /*8f780*/  IMAD.WIDE.U32 R28, R33, R69, R28 ;  /* 0x00000045211c7225 */ /* 0x000fc800078e001c */
[----:B------:R-:W-:Y:S01]  /*8f790*/  IMAD.HI.U32 R59, R45, R48, R58 ;  /* 0x000000302d3b7227 */ /* 0x000fe200078e003a */
[----:B------:R-:W-:-:S03]  /*8f7a0*/  IADD3 R56, P2, PT, R72, R29, RZ ;  /* 0x0000001d48387210 */ /* 0x000fc60007f5e0ff */
[----:B0-----:R-:W-:Y:S01]  /*8f7b0*/  IMAD.WIDE.U32 R52, R37, R50, R52 ;  /* 0x0000003225347225 */ /* 0x001fe200078e0034 */
[----:B------:R-:W-:-:S03]  /*8f7c0*/  IADD3.X R57, PT, PT, RZ, RZ, RZ, P2, !PT ;  /* 0x000000ffff397210 */ /* 0x000fc600017fe4ff */
[----:B------:R-:W-:Y:S01]  /*8f7d0*/  IMAD.X R65, RZ, RZ, RZ, P0 ;  /* 0x000000ffff417224 */ /* 0x000fe200000e06ff */
[----:B------:R-:W-:Y:S01]  /*8f7e0*/  IADD3 R72, P3, PT, R52, R59, RZ ;  /* 0x0000003b34487210 */ /* 0x000fe20007f7e0ff */
[----:B------:R-:W-:Y:S01]  /*8f7f0*/  IMAD.WIDE.U32 R66, R31, R46, R66 ;  /* 0x0000002e1f427225 */ /* 0x000fe200078e0042 */
[----:B------:R-:W-:Y:S02]  /*8f800*/  IADD3 R70, P1, PT, R70, R53, RZ ;  /* 0x0000003546467210 */ /* 0x000fe40007f3e0ff */
[----:B------:R-:W0:Y:S01]  /*8f810*/  LDC.64 R52, c[0x3][0x10] ;  /* 0x00c00400ff347b82 */ /* 0x000e220000000a00 */
[----:B------:R-:W-:Y:S01]  /*8f820*/  IADD3 R58, P0, PT, R62, R73, RZ ;  /* 0x000000493e3a7210 */ /* 0x000fe20007f1e0ff */
        /* <DEDUP_REMOVED lines=9> */
[----:B------:R-:W-:Y:S01]  /*8f8c0*/  HFMA2 R73, -RZ, RZ, 0, 0 ;  /* 0x00000000ff497431 */ /* 0x000fe200000001ff */
[----:B------:R-:W-:Y:S01]  /*8f8d0*/  IADD3 R70, P3, PT, R54, R71, RZ ;  /* 0x0000004736467210 */ /* 0x000fe20007f7e0ff */
[----:B------:R-:W-:Y:S01]  /*8f8e0*/  IMAD.WIDE.U32 R56, R33, R68, R56 ;  /* 0x0000004421387225 */ /* 0x000fe200078e0038 */
[----:B------:R-:W-:Y:S02]  /*8f8f0*/  IADD3 R66, P1, PT, R66, R59, RZ ;  /* 0x0000003b42427210 */ /* 0x000fe40007f3e0ff */
[----:B------:R-:W-:Y:S01]  /*8f900*/  IADD3.X R71, PT, PT, RZ, RZ, RZ, P3, !PT ;  /* 0x000000ffff477210 */ /* 0x000fe20001ffe4ff */
[----:B------:R-:W-:Y:S01]  /*8f910*/  IMAD.X R63, RZ, RZ, RZ, P0 ;  /* 0x000000ffff3f7224 */ /* 0x000fe200000e06ff */
[----:B------:R-:W-:Y:S01]  /*8f920*/  IADD3 R58, P2, PT, R58, R57, RZ ;  /* 0x000000393a3a7210 */ /* 0x000fe20007f5e0ff */
[----:B------:R-:W-:Y:S02]  /*8f930*/  IMAD R29, R72, UR12, RZ ;  /* 0x0000000c481d7c24 */ /* 0x000fe4000f8e02ff */
[----:B------:R-:W-:Y:S01]  /*8f940*/  IMAD.WIDE.U32 R62, R31, R35, R62 ;  /* 0x000000231f3e7225 */ /* 0x000fe200078e003e */
[----:B------:R-:W-:-:S03]  /*8f950*/  IADD3.X R59, PT, PT, RZ, RZ, RZ, P2, !PT ;  /* 0x000000ffff3b7210 */ /* 0x000fc600017fe4ff */
        /* <DEDUP_REMOVED lines=22> */
[----:B------:R-:W-:Y:S01]  /*8fac0*/  IMAD.WIDE.U32 R74, R32, R46, R62 ;  /* 0x0000002e204a7225 */ /* 0x000fe200078e003e */
[----:B------:R-:W-:Y:S02]  /*8fad0*/  IADD3 R66, P2, PT, R72, R61, RZ ;  /* 0x0000003d48427210 */ /* 0x000fe40007f5e0ff */
[----:B------:R-:W-:Y:S01]  /*8fae0*/  MOV R61, RZ ;  /* 0x000000ff003d7202 */ /* 0x000fe20000000f00 */
[----:B------:R-:W-:Y:S01]  /*8faf0*/  IMAD.WIDE.U32 R62, R33, R80, R54 ;  /* 0x00000050213e7225 */ /* 0x000fe200078e0036 */
[----:B------:R-:W-:Y:S01]  /*8fb00*/  IADD3 R64, P0, PT, R30, R75, RZ ;  /* 0x0000004b1e407210 */ /* 0x000fe20007f1e0ff */
[----:B------:R-:W0:Y:S02]  /*8fb10*/  LDC.64 R54, c[0x3][0x18] ;  /* 0x00c00600ff367b82 */ /* 0x000e240000000a00 */
[----:B------:R-:W-:Y:S01]  /*8fb20*/  IMAD.WIDE.U32 R70, R37, R53, R70 ;  /* 0x0000003525467225 */ /* 0x000fe200078e0046 */
[----:B------:R-:W-:Y:S02]  /*8fb30*/  IADD3 R72, P1, PT, R74, R63, RZ ;  /* 0x0000003f4a487210 */ /* 0x000fe40007f3e0ff */
[----:B------:R-:W-:Y:S01]  /*8fb40*/  IADD3.X R65, PT, PT, RZ, RZ, RZ, P0, !PT ;  /* 0x000000ffff417210 */ /* 0x000fe200007fe4ff */
[----:B------:R-:W-:Y:S01]  /*8fb50*/  IMAD.X R67, RZ, RZ, RZ, P2 ;  /* 0x000000ffff437224 */ /* 0x000fe200010e06ff */
[----:B------:R-:W-:Y:S01]  /*8fb60*/  IADD3 R74, P2, PT, R70, R73, RZ ;  /* 0x00000049464a7210 */ /* 0x000fe20007f5e0ff */
[----:B------:R-:W-:-:S02]  /*8fb70*/  IMAD R57, R60, UR12, RZ ;  /* 0x0000000c3c397c24 */ /* 0x000fc4000f8e02ff */
[----:B------:R-:W-:-:S04]  /*8fb80*/  IMAD.WIDE.U32 R66, R29, R50, R66 ;  /* 0x000000321d427225 */ /* 0x000fc800078e0042 */
[----:B------:R-:W-:Y:S01]  /*8fb90*/  IMAD.X R75, RZ, RZ, RZ, P2 ;  /* 0x000000ffff4b7224 */ /* 0x000fe200010e06ff */
[----:B------:R-:W-:Y:S01]  /*8fba0*/  IADD3 R70, P2, PT, R2, R71, RZ ;  /* 0x0000004702467210 */ /* 0x000fe20007f5e0ff */
[----:B------:R-:W-:-:S04]  /*8fbb0*/  IMAD.HI.U32 R61, R57, R48, R60 ;  /* 0x00000030393d7227 */ /* 0x000fc800078e003c */
        /* <DEDUP_REMOVED lines=8> */
[----:B0-----:R-:W-:-:S03]  /*8fc40*/  IMAD.WIDE.U32 R70, R37, R54, R70 ;  /* 0x0000003625467225 */ /* 0x001fc600078e0046 */
[----:B------:R-:W-:Y:S01]  /*8fc50*/  IADD3.X R31, PT, PT, RZ, RZ, RZ, P0, !PT ;  /* 0x000000ffff1f7210 */ /* 0x000fe200007fe4ff */
[----:B------:R-:W-:Y:S01]  /*8fc60*/  IMAD.WIDE.U32 R72, R33, R79, R72 ;  /* 0x0000004f21487225 */ /* 0x000fe200078e0048 */
[----:B------:R-:W-:-:S03]  /*8fc70*/  IADD3 R60, P0, PT, R28, R71, RZ ;  /* 0x000000471c3c7210 */ /* 0x000fc60007f1e0ff */
[----:B------:R-:W-:Y:S02]  /*8fc80*/  HFMA2 R71, -RZ, RZ, 0, 0 ;  /* 0x00000000ff477431 */ /* 0x000fe400000001ff */
[----:B------:R-:W-:Y:S01]  /*8fc90*/  IMAD.X R67, RZ, RZ, RZ, P2 ;  /* 0x000000ffff437224 */ /* 0x000fe200010e06ff */
[----:B------:R-:W-:Y:S01]  /*8fca0*/  IADD3 R74, P2, PT, R70, R75, RZ ;  /* 0x0000004b464a7210 */ /* 0x000fe20007f5e0ff */
[----:B------:R-:W-:Y:S01]  /*8fcb0*/  IMAD.WIDE.U32 R2, R57, R49, R2 ;  /* 0x0000003139027225 */ /* 0x000fe200078e0002 */
[----:B------:R-:W-:Y:S02]  /*8fcc0*/  IADD3 R64, P1, PT, R64, R73, RZ ;  /* 0x0000004940407210 */ /* 0x000fe40007f3e0ff */
[----:B------:R-:W-:Y:S01]  /*8fcd0*/  IADD3.X R75, PT, PT, RZ, RZ, RZ, P2, !PT ;  /* 0x000000ffff4b7210 */ /* 0x000fe200017fe4ff */
[----:B------:R-:W-:Y:S01]  /*8fce0*/  IMAD.WIDE.U32 R66, R29, R51, R66 ;  /* 0x000000331d427225 */ /* 0x000fe200078e0042 */
[----:B------:R-:W-:-:S03]  /*8fcf0*/  IADD3.X R65, PT, PT, RZ, RZ, RZ, P1, !PT ;  /* 0x000000ffff417210 */ /* 0x000fc60000ffe4ff */
[----:B------:R-:W-:Y:S02]  /*8fd00*/  IMAD R59, R2, UR12, RZ ;  /* 0x0000000c023b7c24 */ /* 0x000fe4000f8e02ff */
[----:B------:R-:W-:Y:S02]  /*8fd10*/  IMAD.MOV.U32 R70, RZ, RZ, R2 ;  /* 0x000000ffff467224 */ /* 0x000fe400078e0002 */
[----:B------:R-:W-:-:S04]  /*8fd20*/  IMAD.WIDE.U32 R74, R45, R53, R74 ;  /* 0x000000352d4a7225 */ /* 0x000fc800078e004a */
[----:B------:R-:W-:Y:S01]  /*8fd30*/  IMAD.X R61, RZ, RZ, RZ, P0 ;  /* 0x000000ffff3d7224 */ /* 0x000fe200000e06ff */
[----:B------:R-:W-:Y:S01]  /*8fd40*/  IADD3 R2, P0, PT, R66, R3, RZ ;  /* 0x0000000342027210 */ /* 0x000fe20007f1e0ff */
[----:B------:R-:W-:-:S04]  /*8fd50*/  IMAD.WIDE.U32 R30, R32, R36, R30 ;  /* 0x00000024201e7225 */ /* 0x000fc800078e001e */
        /* <DEDUP_REMOVED lines=29> */
[----:B------:R-:W-:-:S03]  /*8ff30*/  MOV R3, RZ ;  /* 0x000000ff00037202 */ /* 0x000fc60000000f00 */
[----:B------:R-:W-:Y:S01]  /*8ff40*/  IMAD.WIDE.U32 R60, R45, R55, R60 ;  /* 0x000000372d3c7225 */ /* 0x000fe200078e003c */
[----:B------:R-:W-:-:S03]  /*8ff50*/  IADD3 R30, P4, PT, R66, R31, RZ ;  /* 0x0000001f421e7210 */ /* 0x000fc60007f9e0ff */
[----:B------:R-:W-:Y:S01]  /*8ff60*/  IMAD.X R71, RZ, RZ, RZ, P1 ;  /* 0x000000ffff477224 */ /* 0x000fe200008e06ff */
[----:B------:R-:W-:Y:S01]  /*8ff70*/  IADD3 R37, P1, PT, R58, R37, RZ ;  /* 0x000000253a257210 */ /* 0x000fe20007f3e0ff */
[----:B------:R-:W-:Y:S01]  /*8ff80*/  IMAD R32, R2, UR12, RZ ;  /* 0x0000000c02207c24 */ /* 0x000fe2000f8e02ff */
[----:B------:R-:W-:Y:S01]  /*8ff90*/  IADD3 R66, P3, PT, R60, R67, RZ ;  /* 0x000000433c427210 */ /* 0x000fe20007f7e0ff */
[----:B------:R-:W-:Y:S01]  /*8ffa0*/  IMAD.WIDE.U32 R70, R59, R50, R70 ;  /* 0x000000323b467225 */ /* 0x000fe200078e0046 */
[----:B------:R-:W-:Y:S02]  /*8ffb0*/  IADD3 R61, P2, PT, R61, R37, RZ ;  /* 0x000000253d3d7210 */ /* 0x000fe40007f5e0ff */
[----:B------:R-:W-:Y:S01]  /*8ffc0*/  IADD3.X R31, PT, PT, RZ, RZ, RZ, P4, !PT ;  /* 0x000000ffff1f7210 */ /* 0x000fe200027fe4ff */
[----:B------:R-:W-:Y:S01]  /*8ffd0*/  IMAD.HI.U32 R3, R32, R48, R2 ;  /* 0x0000003020037227 */ /* 0x000fe200078e0002 */
[----:B------:R-:W-:-:S03]  /*8ffe0*/  IADD3.X R45, PT, PT, RZ, RZ, RZ, P1, !PT ;  /* 0x000000ffff2d7210 */ /* 0x000fc60000ffe4ff */
        /* <DEDUP_REMOVED lines=16> */
[----:B------:R-:W-:Y:S01]  /*900f0*/  IMAD R30, R2, UR12, RZ ;  /* 0x0000000c021e7c24 */ /* 0x000fe2000f8e02ff */
[----:B------:R-:W-:Y:S01]  /*90100*/  MOV R66, R2 ;  /* 0x0000000200427202 */ /* 0x000fe20000000f00 */
[----:B------:R-:W-:Y:S01]  /*90110*/  IMAD.WIDE.U32 R60, R29, R55, R60 ;  /* 0x000000371d3c7225 */ /* 0x000fe200078e003c */
[----:B------:R-:W-:-:S03]  /*90120*/  IADD3 R73, P1, PT, R72, R73, RZ ;  /* 0x0000004948497210 */ /* 0x000fc60007f3e0ff */
[----:B------:R-:W-:Y:S01]  /*90130*/  IMAD.WIDE.U32 R62, R57, R53, R62 ;  /* 0x00000035393e7225 */ /* 0x000fe200078e003e */
[----:B------:R-:W-:-:S03]  /*90140*/  IADD3.X R45, PT, PT, RZ, RZ, RZ, P1, !PT ;  /* 0x000000ffff2d7210 */ /* 0x000fc60000ffe4ff */
[----:B------:R-:W-:Y:S01]  /*90150*/  IMAD.WIDE.U32 R70, R59, R51, R70 ;  /* 0x000000333b467225 */ /* 0x000fe200078e0046 */
[----:B------:R-:W-:Y:S02]  /*90160*/  IADD3 R2, P4, PT, R60, R63, RZ ;  /* 0x0000003f3c027210 */ /* 0x000fe40007f9e0ff */
[----:B------:R-:W-:Y:S01]  /*90170*/  IADD3 R64, P1, PT, R64, R45, RZ ;  /* 0x0000002d40407210 */ /* 0x000fe20007f3e0ff */
[----:B------:R-:W-:Y:S02]  /*90180*/  IMAD.MOV.U32 R67, RZ, RZ, RZ ;  /* 0x000000ffff437224 */ /* 0x000fe400078e00ff */
        /* <DEDUP_REMOVED lines=34> */
[----:B------:R-:W-:Y:S01]  /*903b0*/  IMAD R31, R56, UR12, RZ ;  /* 0x0000000c381f7c24 */ /* 0x000fe2000f8e02ff */
[----:B------:R-:W-:Y:S02]  /*903c0*/  IADD3 R62, P1, PT, R64, R61, RZ ;  /* 0x0000003d403e7210 */ /* 0x000fe40007f3e0ff */
[----:B------:R-:W-:Y:S01]  /*903d0*/  IADD3 R64, P6, PT, R60, R57, RZ ;  /* 0x000000393c407210 */ /* 0x000fe20007fde0ff */
[----:B------:R-:W-:Y:S01]  /*903e0*/  IMAD.MOV.U32 R57, RZ, RZ, RZ ;  /* 0x000000ffff397224 */ /* 0x000fe200078e00ff */
        /* <DEDUP_REMOVED lines=8> */
[----:B------:R-:W-:Y:S01]  /*90470*/  IMAD.HI.U32 R29, R31, R48, R56 ;  /* 0x000000301f1d7227 */ /* 0x000fe200078e0038 */
[----:B------:R-:W-:Y:S02]  /*90480*/  IADD3 R56, P1, PT, R61, R37, RZ ;  /* 0x000000253d387210 */ /* 0x000fe40007f3e0ff */
[----:B------:R-:W-:Y:S02]  /*90490*/  IADD3 R62, P6, PT, R62, R3, RZ ;  /* 0x000000033e3e7210 */ /* 0x000fe40007fde0ff */
        /* <DEDUP_REMOVED lines=37> */
[----:B------:R-:W-:Y:S01]  /*906f0*/  IADD3.X R58, PT, PT, RZ, RZ, RZ, P3, !PT ;  /* 0x000000ffff3a7210 */ /* 0x000fe20001ffe4ff */
[----:B------:R-:W-:-:S04]  /*90700*/  IMAD.WIDE.U32 R60, R30, R53, R60 ;  /* 0x000000351e3c7225 */ /* 0x000fc800078e003c */
[----:B------:R-:W-:-:S04]  /*90710*/  IMAD.WIDE.U32 R28, R31, R51, R28 ;  /* 0x000000331f1c7225 */ /* 0x000fc800078e001c */
[----:B------:R-:W-:Y:S01]  /*90720*/  IMAD.X R3, RZ, RZ, RZ, P4 ;  /* 0x000000ffff037224 */ /* 0x000fe200020e06ff */
        /* <DEDUP_REMOVED lines=30> */
[----:B------:R-:W-:-:S02]  /*90910*/  IADD3.X R30, PT, PT, RZ, RZ, RZ, P0, !PT ;  /* 0x000000ffff1e7210 */ /* 0x000fc400007fe4ff */
[----:B------:R-:W-:Y:S01]  /*90920*/  IADD3.X R33, PT, PT, RZ, RZ, RZ, P4, !PT ;  /* 0x000000ffff217210 */ /* 0x000fe200027fe4ff */
        /* <DEDUP_REMOVED lines=42> */
.L_x_382:
        /* <DEDUP_REMOVED lines=8> */
.L_x_383:
[----:B------:R-:W-:Y:S05]  /*90c50*/  BSYNC.RECONVERGENT B5 ;  /* 0x0000000000057941 */ /* 0x000fea0003800200 */
.L_x_381:
[----:B------:R-:W-:Y:S02]  /*90c60*/  HFMA2 R49, -RZ, RZ, 0, 0 ;  /* 0x00000000ff317431 */ /* 0x000fe400000001ff */
[----:B------:R-:W-:Y:S01]  /*90c70*/  IMAD.WIDE.U32 R72, R69, R69, RZ ;  /* 0x0000004545487225 */ /* 0x000fe200078e00ff */
[----:B------:R-:W-:-:S03]  /*90c80*/  MOV R51, RZ ;  /* 0x000000ff00337202 */ /* 0x000fc60000000f00 */
[----:B------:R-:W-:Y:S01]  /*90c90*/  HFMA2 R71, -RZ, RZ, 0, 0 ;  /* 0x00000000ff477431 */ /* 0x000fe200000001ff */
[----:B------:R-:W0:Y:S01]  /*90ca0*/  LDC R45, c[0x3][0xe0] ;  /* 0x00c03800ff2d7b82 */ /* 0x000e220000000800 */
[----:B------:R-:W-:Y:S01]  /*90cb0*/  IMAD.MOV.U32 R48, RZ, RZ, R73 ;  /* 0x000000ffff307224 */ /* 0x000fe200078e0049 */
[----:B------:R-:W-:Y:S01]  /*90cc0*/  BSSY.RECONVERGENT B5, `(.L_x_384) ;  /* 0x00001e1000057945 */ /* 0x000fe20003800200 */
[----:B------:R-:W-:Y:S02]  /*90cd0*/  IMAD.MOV.U32 R59, RZ, RZ, RZ ;  /* 0x000000ffff3b7224 */ /* 0x000fe400078e00ff */
        /* <DEDUP_REMOVED lines=8> */
[----:B------:R-:W-:Y:S02]  /*90d60*/  IMAD.MOV.U32 R50, RZ, RZ, R51 ;  /* 0x000000ffff327224 */ /* 0x000fe400078e0033 */
[----:B------:R-:W-:Y:S02]  /*90d70*/  HFMA2 R51, -RZ, RZ, 0, 0 ;  /* 0x00000000ff337431 */ /* 0x000fe400000001ff */
[----:B0-----:R-:W-:Y:S01]  /*90d80*/  IMAD R37, R72, R45, RZ ;  /* 0x0000002d48257224 */ /* 0x001fe200078e02ff */
[----:B------:R-:W-:-:S03]  /*90d90*/  IADD3.X R53, PT, PT, RZ, RZ, RZ, P0, !PT ;  /* 0x000000ffff357210 */ /* 0x000fc600007fe4ff */
[----:B------:R-:W-:-:S04]  /*90da0*/  IMAD.WIDE.U32 R52, R68, R68, R52 ;  /* 0x0000004444347225 */ /* 0x000fc800078e0034 */
[----:B------:R-:W-:Y:S01]  /*90db0*/  IMAD.WIDE.U32 R50, R80, R69, R50 ;  /* 0x0000004550327225 */ /* 0x000fe200078e0032 */
[----:B------:R-:W-:Y:S02]  /*90dc0*/  MOV R58, R52 ;  /* 0x00000034003a7202 */ /* 0x000fe40000000f00 */
[----:B------:R-:W-:-:S03]  /*90dd0*/  IADD3 R54, P0, PT, R50, R53, RZ ;  /* 0x0000003532367210 */ /* 0x000fc60007f1e0ff */
[----:B------:R-:W-:Y:S01]  /*90de0*/  IMAD.WIDE.U32 R58, R47, R69, R58 ;  /* 0x000000452f3a7225 */ /* 0x000fe200078e003a */
[----:B------:R-:W-:-:S03]  /*90df0*/  MOV R50, R51 ;  /* 0x0000003300327202 */ /* 0x000fc60000000f00 */
[----:B------:R-:W-:Y:S02]  /*90e00*/  IMAD.X R55, RZ, RZ, RZ, P0 ;  /* 0x000000ffff377224 */ /* 0x000fe400000e06ff */
[----:B------:R-:W-:Y:S02]  /*90e10*/  IMAD.MOV.U32 R51, RZ, RZ, RZ ;  /* 0x000000ffff337224 */ /* 0x000fe400078e00ff */
        /* <DEDUP_REMOVED lines=32> */
[----:B------:R-:W-:-:S04]  /*91020*/  IMAD.WIDE.U32 R50, R36, R69, R50 ;  /* 0x0000004524327225 */ /* 0x000fc800078e0032 */
[----:B------:R-:W-:Y:S01]  /*91030*/  IMAD.WIDE.U32 R56, R80, R68, R64 ;  /* 0x0000004450387225 */ /* 0x000fe200078e0040 */
[----:B------:R-:W-:Y:S02]  /*91040*/  IADD3 R62, P0, PT, R50, R53, RZ ;  /* 0x00000035323e7210 */ /* 0x000fe40007f1e0ff */
[----:B------:R-:W-:Y:S02]  /*91050*/  IADD3 R64, P1, PT, R52, R55, RZ ;  /* 0x0000003734407210 */ /* 0x000fe40007f3e0ff */
[----:B------:R-:W-:Y:S01]  /*91060*/  IADD3 R66, P2, PT, R54, R57, RZ ;  /* 0x0000003936427210 */ /* 0x000fe20007f5e0ff */
[----:B------:R-:W-:Y:S01]  /*91070*/  IMAD.X R63, RZ, RZ, RZ, P0 ;  /* 0x000000ffff3f7224 */ /* 0x000fe200000e06ff */
[----:B------:R-:W-:Y:S02]  /*91080*/  IADD3.X R65, PT, PT, RZ, RZ, RZ, P1, !PT ;  /* 0x000000ffff417210 */ /* 0x000fe40000ffe4ff */
[----:B------:R-:W-:Y:S01]  /*91090*/  MOV R74, R56 ;  /* 0x00000038004a7202 */ /* 0x000fe20000000f00 */
        /* <DEDUP_REMOVED lines=13> */
[----:B------:R-:W-:Y:S01]  /*91170*/  LOP3.LUT R56, R72, 0xfffffffd, RZ, 0xc0, !PT ;  /* 0xfffffffd48387812 */ /* 0x000fe200078ec0ff */
        /* <DEDUP_REMOVED lines=10> */
[----:B------:R-:W0:Y:S01]  /*91220*/  LDC.64 R54, c[0x3][RZ] ;  /* 0x00c00000ff367b82 */ /* 0x000e220000000a00 */
[----:B------:R-:W-:Y:S01]  /*91230*/  IMAD.WIDE.U32 R66, R35, R47, R66 ;  /* 0x0000002f23427225 */ /* 0x000fe200078e0042 */
[----:B------:R-:W-:-:S03]  /*91240*/  IADD3.X R51, PT, PT, RZ, RZ, RZ, P2, !PT ;  /* 0x000000ffff337210 */ /* 0x000fc600017fe4ff */
        /* <DEDUP_REMOVED lines=17> */
[----:B------:R-:W-:Y:S01]  /*91360*/  MOV R51, RZ ;  /* 0x000000ff00337202 */ /* 0x000fe20000000f00 */
        /* <DEDUP_REMOVED lines=11> */
[----:B0-----:R-:W-:Y:S01]  /*91420*/  IMAD.HI.U32 R49, R37, R54, R56 ;  /* 0x0000003625317227 */ /* 0x001fe200078e0038 */
[----:B------:R-:W-:Y:S01]  /*91430*/  IADD3 R62, P0, PT, R63, R53, RZ ;  /* 0x000000353f3e7210 */ /* 0x000fe20007f1e0ff */
[----:B------:R-:W0:Y:S01]  /*91440*/  LDC.64 R56, c[0x3][0x8] ;  /* 0x00c00200ff387b82 */ /* 0x000e220000000a00 */
[----:B------:R-:W-:Y:S01]  /*91450*/  IADD3 R52, P1, PT, R52, R67, RZ ;  /* 0x0000004334347210 */ /* 0x000fe20007f3e0ff */
[----:B------:R-:W-:Y:S01]  /*91460*/  IMAD.X R65, RZ, RZ, RZ, P3 ;  /* 0x000000ffff417224 */ /* 0x000fe200018e06ff */
        /* <DEDUP_REMOVED lines=14> */
[----:B------:R-:W-:Y:S01]  /*91550*/  IADD3.X R67, PT, PT, RZ, RZ, RZ, P2, !PT ;  /* 0x000000ffff437210 */ /* 0x000fe200017fe4ff */
[----:B------:R-:W-:Y:S01]  /*91560*/  IMAD R78, R48, R45, RZ ;  /* 0x0000002d304e7224 */ /* 0x000fe200078e02ff */
[----:B------:R-:W-:Y:S01]  /*91570*/  IADD3.X R73, PT, PT, RZ, RZ, RZ, P0, !PT ;  /* 0x000000ffff497210 */ /* 0x000fe200007fe4ff */
[----:B------:R-:W-:Y:S01]  /*91580*/  IMAD.X R53, RZ, RZ, RZ, P1 ;  /* 0x000000ffff357224 */ /* 0x000fe200008e06ff */
[----:B------:R-:W-:Y:S01]  /*91590*/  IADD3 R58, P2, PT, R58, R49, RZ ;  /* 0x000000313a3a7210 */ /* 0x000fe20007f5e0ff */
[----:B------:R-:W-:-:S02]  /*915a0*/  HFMA2 R49, -RZ, RZ, 0, 0 ;  /* 0x00000000ff317431 */ /* 0x000fc400000001ff */
        /* <DEDUP_REMOVED lines=13> */
[----:B0-----:R-:W-:Y:S02]  /*91680*/  IMAD.WIDE.U32 R48, R37, R56, R58 ;  /* 0x0000003825307225 */ /* 0x001fe400078e003a */
[----:B------:R-:W0:Y:S02]  /*91690*/  LDC.64 R58, c[0x3][0x10] ;  /* 0x00c00400ff3a7b82 */ /* 0x000e240000000a00 */
[----:B------:R-:W-:Y:S01]  /*916a0*/  IMAD.X R53, RZ, RZ, RZ, P2 ;  /* 0x000000ffff357224 */ /* 0x000fe200010e06ff */
[----:B------:R-:W-:Y:S01]  /*916b0*/  IADD3 R60, P0, PT, R60, R49, RZ ;  /* 0x000000313c3c7210 */ /* 0x000fe20007f1e0ff */
[----:B------:R-:W-:Y:S01]  /*916c0*/  IMAD.WIDE.U32 R66, R36, R68, R66 ;  /* 0x0000004424427225 */ /* 0x000fe200078e0042 */
[----:B------:R-:W-:-:S02]  /*916d0*/  IADD3 R68, P1, PT, R48, R69, RZ ;  /* 0x0000004530447210 */ /* 0x000fc40007f3e0ff */
        /* <DEDUP_REMOVED lines=13> */
[----:B------:R-:W-:Y:S01]  /*917b0*/  MOV R69, RZ ;  /* 0x000000ff00457202 */ /* 0x000fe20000000f00 */
        /* <DEDUP_REMOVED lines=10> */
[----:B------:R-:W-:-:S04]  /*91860*/  IMAD.WIDE.U32 R76, R78, R56, R76 ;  /* 0x000000384e4c7225 */ /* 0x000fc800078e004c */
[----:B------:R-:W-:-:S04]  /*91870*/  IMAD.HI.U32 R69, R47, R54, R68 ;  /* 0x000000362f457227 */ /* 0x000fc800078e0044 */
[----:B------:R-:W-:Y:S01]  /*91880*/  IMAD.X R63, RZ, RZ, RZ, P1 ;  /* 0x000000ffff3f7224 */ /* 0x000fe200008e06ff */
[----:B------:R-:W-:Y:S01]  /*91890*/  IADD3 R72, P1, PT, R72, R49, RZ ;  /* 0x0000003148487210 */ /* 0x000fe20007f3e0ff */
[----:B0-----:R-:W-:Y:S01]  /*918a0*/  IMAD.WIDE.U32 R60, R37, R58, R60 ;  /* 0x0000003a253c7225 */ /* 0x001fe200078e003c */
[----:B------:R-:W-:-:S03]  /*918b0*/  IADD3 R68, P2, PT, R76, R69, RZ ;  /* 0x000000454c447210 */ /* 0x000fc60007f5e0ff */
[----:B------:R-:W-:Y:S01]  /*918c0*/  IMAD.X R73, RZ, RZ, RZ, P1 ;  /* 0x000000ffff497224 */ /* 0x000fe200008e06ff */
[----:B------:R-:W-:Y:S01]  /*918d0*/  IADD3.X R69, PT, PT, RZ, RZ, RZ, P2, !PT ;  /* 0x000000ffff457210 */ /* 0x000fe200017fe4ff */
[----:B------:R-:W-:Y:S01]  /*918e0*/  IMAD.WIDE.U32 R62, R36, R80, R62 ;  /* 0x00000050243e7225 */ /* 0x000fe200078e003e */
[----:B------:R-:W-:Y:S02]  /*918f0*/  IADD3 R76, P2, PT, R60, R77, RZ ;  /* 0x0000004d3c4c7210 */ /* 0x000fe40007f5e0ff */
[----:B------:R-:W-:Y:S01]  /*91900*/  IADD3 R70, P1, PT, R70, R61, RZ ;  /* 0x0000003d46467210 */ /* 0x000fe20007f3e0ff */
[----:B------:R-:W-:Y:S01]  /*91910*/  IMAD.WIDE.U32 R72, R35, R46, R72 ;  /* 0x0000002e23487225 */ /* 0x000fe200078e0048 */
[----:B------:R-:W0:Y:S01]  /*91920*/  LDC.64 R60, c[0x3][0x18] ;  /* 0x00c00600ff3c7b82 */ /* 0x000e220000000a00 */
[----:B------:R-:W-:Y:S02]  /*91930*/  IADD3.X R77, PT, PT, RZ, RZ, RZ, P2, !PT ;  /* 0x000000ffff4d7210 */ /* 0x000fe400017fe4ff */
        /* <DEDUP_REMOVED lines=14> */
[----:B------:R-:W-:Y:S01]  /*91a20*/  IMAD.WIDE.U32 R74, R36, R79, R74 ;  /* 0x0000004f244a7225 */ /* 0x000fe200078e004a */
[----:B------:R-:W-:Y:S02]  /*91a30*/  IADD3.X R77, PT, PT, RZ, RZ, RZ, P2, !PT ;  /* 0x000000ffff4d7210 */ /* 0x000fe400017fe4ff */
        /* <DEDUP_REMOVED lines=19> */
[----:B------:R-:W-:Y:S02]  /*91b70*/  IADD3.X R65, PT, PT, RZ, RZ, RZ, P1, !PT ;  /* 0x000000ffff417210 */ /* 0x000fe40000ffe4ff */
[----:B------:R-:W-:Y:S01]  /*91b80*/  IADD3.X R51, PT, PT, RZ, RZ, RZ, P2, !PT ;  /* 0x000000ffff337210 */ /* 0x000fe200017fe4ff */
        /* <DEDUP_REMOVED lines=41> */
[----:B------:R-:W-:Y:S01]  /*91e20*/  IADD3 R50, P3, PT, R48, R51, RZ ;  /* 0x0000003330327210 */ /* 0x000fe20007f7e0ff */
[----:B------:R-:W-:Y:S01]  /*91e30*/  IMAD.WIDE.U32 R70, R37, R56, R70 ;  /* 0x0000003825467225 */ /* 0x000fe200078e0046 */
[----:B------:R-:W-:Y:S02]  /*91e40*/  IADD3 R63, P2, PT, R49, R63, RZ ;  /* 0x0000003f313f7210 */ /* 0x000fe40007f5e0ff */
[----:B------:R-:W-:Y:S01]  /*91e50*/  IADD3.X R51, PT, PT, RZ, RZ, RZ, P3, !PT ;  /* 0x000000ffff337210 */ /* 0x000fe20001ffe4ff */
[----:B------:R-:W-:-:S04]  /*91e60*/  IMAD.HI.U32 R65, R35, R54, R64 ;  /* 0x0000003623417227 */ /* 0x000fc800078e0040 */
[----:B------:R-:W-:Y:S01]  /*91e70*/  IMAD.X R69, RZ, RZ, RZ, P1 ;  /* 0x000000ffff457224 */ /* 0x000fe200008e06ff */
[----:B------:R-:W-:Y:S01]  /*91e80*/  IADD3 R48, P3, PT, R70, R65, RZ ;  /* 0x0000004146307210 */ /* 0x000fe20007f7e0ff */
[----:B------:R-:W-:Y:S02]  /*91e90*/  IMAD.X R67, RZ, RZ, RZ, P4 ;  /* 0x000000ffff437224 */ /* 0x000fe400020e06ff */
        /* <DEDUP_REMOVED lines=9> */
[----:B------:R-:W-:-:S02]  /*91f30*/  IADD3 R62, P4, PT, R50, R65, RZ ;  /* 0x00000041323e7210 */ /* 0x000fc40007f9e0ff */
[----:B------:R-:W-:Y:S01]  /*91f40*/  IADD3 R50, P5, PT, R64, R71, RZ ;  /* 0x0000004740327210 */ /* 0x000fe20007fbe0ff */
[----:B------:R-:W-:Y:S01]  /*91f50*/  IMAD.X R67, RZ, RZ, RZ, P3 ;  /* 0x000000ffff437224 */ /* 0x000fe200018e06ff */
[----:B------:R-:W-:Y:S01]  /*91f60*/  IADD3.X R63, PT, PT, RZ, RZ, RZ, P4, !PT ;  /* 0x000000ffff3f7210 */ /* 0x000fe200027fe4ff */
[----:B------:R-:W-:Y:S01]  /*91f70*/  IMAD.WIDE.U32 R64, R35, R55, R48 ;  /* 0x0000003723407225 */ /* 0x000fe200078e0030 */
[----:B------:R-:W-:Y:S02]  /*91f80*/  IADD3 R75, P1, PT, R74, R75, RZ ;  /* 0x0000004b4a4b7210 */ /* 0x000fe40007f3e0ff */
[----:B------:R-:W-:Y:S01]  /*91f90*/  IADD3.X R52, PT, PT, RZ, RZ, RZ, P2, !PT ;  /* 0x000000ffff347210 */ /* 0x000fe200017fe4ff */
[----:B------:R-:W-:Y:S02]  /*91fa0*/  IMAD.X R51, RZ, RZ, RZ, P5 ;  /* 0x000000ffff337224 */ /* 0x000fe400028e06ff */
[----:B------:R-:W-:Y:S01]  /*91fb0*/  IMAD.WIDE.U32 R46, R47, R61, R66 ;  /* 0x0000003d2f2e7225 */ /* 0x000fe200078e0042 */
[----:B------:R-:W-:-:S03]  /*91fc0*/  IADD3 R52, P3, PT, R52, R75, RZ ;  /* 0x0000004b34347210 */ /* 0x000fc60007f7e0ff */
[----:B------:R-:W-:-:S04]  /*91fd0*/  IMAD.WIDE.U32 R66, R53, R59, R62 ;  /* 0x0000003b35427225 */ /* 0x000fc800078e003e */
[----:B------:R-:W-:-:S04]  /*91fe0*/  IMAD.WIDE.U32 R62, R37, R57, R50 ;  /* 0x00000039253e7225 */ /* 0x000fc800078e0032 */
[----:B------:R-:W-:Y:S01]  /*91ff0*/  HFMA2 R51, -RZ, RZ, 0, 0 ;  /* 0x00000000ff337431 */ /* 0x000fe200000001ff */
[----:B------:R-:W-:Y:S01]  /*92000*/  IADD3 R70, P4, PT, R46, R67, RZ ;  /* 0x000000432e467210 */ /* 0x000fe20007f9e0ff */
[----:B------:R-:W-:Y:S02]  /*92010*/  IMAD R48, R64, R45, RZ ;  /* 0x0000002d40307224 */ /* 0x000fe400078e02ff */
[----:B------:R-:W-:Y:S01]  /*92020*/  IMAD.MOV.U32 R50, RZ, RZ, R64 ;  /* 0x000000ffff327224 */ /* 0x000fe200078e0040 */
[----:B------:R-:W-:Y:S01]  /*92030*/  IADD3.X R71, PT, PT, RZ, RZ, RZ, P4, !PT ;  /* 0x000000ffff477210 */ /* 0x000fe200027fe4ff */
[----:B------:R-:W-:Y:S01]  /*92040*/  IMAD.WIDE.U32 R72, R36, R36, R72 ;  /* 0x0000002424487225 */ /* 0x000fe200078e0048 */
[----:B------:R-:W-:Y:S02]  /*92050*/  IADD3 R64, P5, PT, R62, R65, RZ ;  /* 0x000000413e407210 */ /* 0x000fe40007fbe0ff */
[----:B------:R-:W-:Y:S01]  /*92060*/  IADD3 R47, P4, PT, R47, R69, RZ ;  /* 0x000000452f2f7210 */ /* 0x000fe20007f9e0ff */
[----:B------:R-:W-:Y:S01]  /*92070*/  IMAD.HI.U32 R49, R48, R54, R50 ;  /* 0x0000003630317227 */ /* 0x000fe200078e0032 */
[----:B------:R-:W-:-:S02]  /*92080*/  IADD3 R50, P2, PT, R66, R63, RZ ;  /* 0x0000003f42327210 */ /* 0x000fc40007f5e0ff */
[----:B------:R-:W-:Y:S01]  /*92090*/  IADD3.X R65, PT, PT, RZ, RZ, RZ, P5, !PT ;  /* 0x000000ffff417210 */ /* 0x000fe20002ffe4ff */
[----:B------:R-:W-:Y:S01]  /*920a0*/  IMAD.X R51, RZ, RZ, RZ, P1 ;  /* 0x000000ffff337224 */ /* 0x000fe200008e06ff */
[----:B------:R-:W-:Y:S01]  /*920b0*/  IADD3.X R69, PT, PT, RZ, RZ, RZ, P4, !PT ;  /* 0x000000ffff457210 */ /* 0x000fe200027fe4ff */
        /* <DEDUP_REMOVED lines=28> */
[----:B------:R-:W-:Y:S01]  /*92280*/  IMAD R49, R50, R45, RZ ;  /* 0x0000002d32317224 */ /* 0x000fe200078e02ff */
[----:B------:R-:W-:Y:S01]  /*92290*/  IADD3 R69, P4, PT, R53, R69, RZ ;  /* 0x0000004535457210 */ /* 0x000fe20007f9e0ff */
[----:B------:R-:W-:Y:S01]  /*922a0*/  IMAD.WIDE.U32 R62, R37, R60, R46 ;  /* 0x0000003c253e7225 */ /* 0x000fe200078e002e */
[----:B------:R-:W-:Y:S02]  /*922b0*/  IADD3.X R53, PT, PT, RZ, RZ, RZ, P1, !PT ;  /* 0x000000ffff357210 */ /* 0x000fe40000ffe4ff */
[----:B------:R-:W-:Y:S01]  /*922c0*/  MOV R51, RZ ;  /* 0x000000ff00337202 */ /* 0x000fe20000000f00 */
[----:B------:R-:W-:Y:S02]  /*922d0*/  IMAD.X R67, RZ, RZ, RZ, P6 ;  /* 0x000000ffff437224 */ /* 0x000fe400030e06ff */
[----:B------:R-:W-:-:S04]  /*922e0*/  IMAD.WIDE.U32 R52, R35, R58, R52 ;  /* 0x0000003a23347225 */ /* 0x000fc800078e0034 */
        /* <DEDUP_REMOVED lines=15> */
[----:B------:R-:W-:Y:S01]  /*923e0*/  IMAD.X R37, RZ, RZ, RZ, P4 ;  /* 0x000000ffff257224 */ /* 0x000fe200020e06ff */
[----:B------:R-:W-:Y:S01]  /*923f0*/  IADD3 R62, P3, PT, R50, R65, RZ ;  /* 0x00000041323e7210 */ /* 0x000fe20007f7e0ff */
[----:B------:R-:W-:-:S03]  /*92400*/  IMAD.WIDE.U32 R52, R48, R57, R52 ;  /* 0x0000003930347225 */ /* 0x000fc600078e0034 */
        /* <DEDUP_REMOVED lines=24> */
[----:B------:R-:W-:Y:S01]  /*92590*/  MOV R69, R46 ;  /* 0x0000002e00457202 */ /* 0x000fe20000000f00 */
        /* <DEDUP_REMOVED lines=23> */
[----:B------:R-:W-:Y:S01]  /*92710*/  IADD3 R72, PT, PT, R72, R73, R47 ;  /* 0x0000004948487210 */ /* 0x000fe20007ffe02f */
[----:B------:R-:W-:Y:S01]  /*92720*/  IMAD.WIDE.U32 R52, R49, R59, R62 ;  /* 0x0000003b31347225 */ /* 0x000fe200078e003e */
[----:B------:R-:W-:-:S03]  /*92730*/  IADD3.X R47, PT, PT, RZ, RZ, RZ, P3, !PT ;  /* 0x000000ffff2f7210 */ /* 0x000fc60001ffe4ff */
[----:B------:R-:W-:Y:S01]  /*92740*/  IMAD.X R48, RZ, RZ, RZ, P2 ;  /* 0x000000ffff307224 */ /* 0x000fe200010e06ff */
[----:B------:R-:W-:Y:S02]  /*92750*/  IADD3 R62, P6, PT, R36, R53, RZ ;  /* 0x00000035243e7210 */ /* 0x000fe40007fde0ff */
[----:B------:R-:W-:Y:S02]  /*92760*/  MOV R79, R52 ;  /* 0x00000034004f7202 */ /* 0x000fe40000000f00 */
        /* <DEDUP_REMOVED lines=8> */
[----:B------:R-:W-:Y:S02]  /*927f0*/  IADD3 R36, P0, PT, R63, R37, RZ ;  /* 0x000000253f247210 */ /* 0x000fe40007f1e0ff */
[----:B------:R-:W-:Y:S01]  /*92800*/  IADD3 R72, PT, PT, R35, R72, R47 ;  /* 0x0000004823487210 */ /* 0x000fe20007ffe02f */
[----:B------:R-:W-:Y:S01]  /*92810*/  IMAD.X R35, RZ, RZ, RZ, P1 ;  /* 0x000000ffff237224 */ /* 0x000fe200008e06ff */
[----:B------:R-:W-:Y:S02]  /*92820*/  IADD3.X R37, PT, PT, RZ, RZ, RZ, P0, !PT ;  /* 0x000000ffff257210 */ /* 0x000fe400007fe4ff */
[----:B------:R-:W-:Y:S01]  /*92830*/  IADD3.X R47, PT, PT, RZ, RZ, RZ, P2, !PT ;  /* 0x000000ffff2f7210 */ /* 0x000fe200017fe4ff */
[----:B------:R-:W-:-:S03]  /*92840*/  IMAD.WIDE.U32 R48, R49, R61, R36 ;  /* 0x0000003d31307225 */ /* 0x000fc600078e0024 */
[----:B------:R-:W-:Y:S01]  /*92850*/  IADD3 R35, PT, PT, R35, R72, R47 ;  /* 0x0000004823237210 */ /* 0x000fe20007ffe02f */
[----:B------:R-:W-:Y:S02]  /*92860*/  IMAD.X R36, RZ, RZ, RZ, P4 ;  /* 0x000000ffff247224 */ /* 0x000fe400020e06ff */
[----:B------:R-:W-:-:S03]  /*92870*/  IMAD.MOV.U32 R47, RZ, RZ, R50 ;  /* 0x000000ffff2f7224 */ /* 0x000fc600078e0032 */
        /* <DEDUP_REMOVED lines=29> */
.L_x_385:
        /* <DEDUP_REMOVED lines=8> */
.L_x_386:
[----:B------:R-:W-:Y:S05]  /*92ad0*/  BSYNC.RECONVERGENT B5 ;  /* 0x0000000000057941 */ /* 0x000fea0003800200 */
.L_x_384:
        /* <DEDUP_REMOVED lines=13> */
[----:B------:R-:W-:Y:S02]  /*92bb0*/  HFMA2 R37, -RZ, RZ, 0, 0 ;  /* 0x00000000ff257431 */ /* 0x000fe400000001ff */
[----:B------:R-:W-:-:S04]  /*92bc0*/  IMAD.WIDE.U32 R34, R3, R20, RZ ;  /* 0x0000001403227225 */ /* 0x000fc800078e00ff */
[----:B------:R-:W-:Y:S01]  /*92bd0*/  HFMA2 R41, -RZ, RZ, 0, 0 ;  /* 0x00000000ff297431 */ /* 0x000fe200000001ff */
[----:B------:R-:W-:Y:S01]  /*92be0*/  MOV R39, RZ ;  /* 0x000000ff00277202 */ /* 0x000fe20000000f00 */
[----:B------:R-:W-:Y:S01]  /*92bf0*/  BSSY.RECONVERGENT B5, `(.L_x_388) ;  /* 0x00001de000057945 */ /* 0x000fe20003800200 */
[----:B------:R-:W-:Y:S02]  /*92c00*/  IMAD.MOV.U32 R36, RZ, RZ, R35 ;  /* 0x000000ffff247224 */ /* 0x000fe400078e0023 */
[----:B------:R-:W-:Y:S02]  /*92c10*/  IMAD.MOV.U32 R35, RZ, RZ, RZ ;  /* 0x000000ffff237224 */ /* 0x000fe400078e00ff */
[----:B------:R-:W-:-:S04]  /*92c20*/  IMAD.WIDE.U32 R36, R2, R20, R36 ;  /* 0x0000001402247225 */ /* 0x000fc800078e0024 */
[----:B------:R-:W-:Y:S02]  /*92c30*/  IMAD.MOV.U32 R38, RZ, RZ, R37 ;  /* 0x000000ffff267224 */ /* 0x000fe400078e0025 */
[----:B------:R-:W-:Y:S02]  /*92c40*/  IMAD.MOV.U32 R40, RZ, RZ, R36 ;  /* 0x000000ffff287224 */ /* 0x000fe400078e0024 */
[----:B------:R-:W-:-:S04]  /*92c50*/  IMAD.WIDE.U32 R38, R28, R20, R38 ;  /* 0x000000141c267225 */ /* 0x000fc800078e0026 */
[----:B------:R-:W-:-:S04]  /*92c60*/  IMAD.WIDE.U32 R40, R3, R21, R40 ;  /* 0x0000001503287225 */ /* 0x000fc800078e0028 */
[----:B------:R-:W-:Y:S01]  /*92c70*/  IMAD R36, R34, R45, RZ ;  /* 0x0000002d22247224 */ /* 0x000fe200078e02ff */
[----:B------:R-:W-:-:S03]  /*92c80*/  IADD3 R42, P0, PT, R38, R41, RZ ;  /* 0x00000029262a7210 */ /* 0x000fc60007f1e0ff */
[----:B------:R-:W-:Y:S01]  /*92c90*/  IMAD.HI.U32 R35, R36, R54, R34 ;  /* 0x0000003624237227 */ /* 0x000fe200078e0022 */
[----:B------:R-:W-:-:S03]  /*92ca0*/  IADD3.X R43, PT, PT, RZ, RZ, RZ, P0, !PT ;  /* 0x000000ffff2b7210 */ /* 0x000fc600007fe4ff */
[----:B------:R-:W-:Y:S01]  /*92cb0*/  IMAD.MOV.U32 R34, RZ, RZ, R39 ;  /* 0x000000ffff227224 */ /* 0x000fe200078e0027 */
[----:B------:R-:W-:Y:S01]  /*92cc0*/  IADD3 R46, P0, PT, R40, R35, RZ ;  /* 0x00000023282e7210 */ /* 0x000fe20007f1e0ff */
[----:B------:R-:W-:Y:S01]  /*92cd0*/  IMAD.WIDE.U32 R40, R2, R21, R42 ;  /* 0x0000001502287225 */ /* 0x000fe200078e002a */
[----:B------:R-:W-:-:S03]  /*92ce0*/  MOV R35, RZ ;  /* 0x000000ff00237202 */ /* 0x000fc60000000f00 */
[----:B------:R-:W-:Y:S02]  /*92cf0*/  HFMA2 R43, -RZ, RZ, 0, 0 ;  /* 0x00000000ff2b7431 */ /* 0x000fe400000001ff */
[----:B------:R-:W-:Y:S02]  /*92d00*/  IMAD.X R47, RZ, RZ, RZ, P0 ;  /* 0x000000ffff2f7224 */ /* 0x000fe400000e06ff */
[----:B------:R-:W-:-:S04]  /*92d10*/  IMAD.WIDE.U32 R34, R29, R20, R34 ;  /* 0x000000141d227225 */ /* 0x000fc800078e0022 */
[----:B------:R-:W-:Y:S01]  /*92d20*/  IMAD.MOV.U32 R42, RZ, RZ, R40 ;  /* 0x000000ffff2a7224 */ /* 0x000fe200078e0028 */
[----:B------:R-:W-:Y:S01]  /*92d30*/  IADD3 R48, P0, PT, R34, R41, RZ ;  /* 0x0000002922307210 */ /* 0x000fe20007f1e0ff */
[----:B------:R-:W-:Y:S01]  /*92d40*/  IMAD.MOV.U32 R39, RZ, RZ, RZ ;  /* 0x000000ffff277224 */ /* 0x000fe200078e00ff */
[----:B------:R-:W-:Y:S01]  /*92d50*/  MOV R38, R35 ;  /* 0x0000002300267202 */ /* 0x000fe20000000f00 */
        /* <DEDUP_REMOVED lines=10> */
[----:B------:R-:W-:Y:S01]  /*92e00*/  IMAD.MOV.U32 R38, RZ, RZ, R39 ;  /* 0x000000ffff267224 */ /* 0x000fe200078e0027 */
[----:B------:R-:W-:Y:S01]  /*92e10*/  MOV R39, RZ ;  /* 0x000000ff00277202 */ /* 0x000fe20000000f00 */
[----:B------:R-:W-:Y:S01]  /*92e20*/  IMAD.HI.U32 R53, R35, R54, R46 ;  /* 0x0000003623357227 */ /* 0x000fe200078e002e */
[----:B------:R-:W-:-:S03]  /*92e30*/  IADD3 R46, P1, PT, R40, R43, RZ ;  /* 0x0000002b282e7210 */ /* 0x000fc60007f3e0ff */
        /* <DEDUP_REMOVED lines=11> */
[----:B------:R-:W-:Y:S01]  /*92ef0*/  MOV R46, R42 ;  /* 0x0000002a002e7202 */ /* 0x000fe20000000f00 */
[----:B------:R-:W-:Y:S01]  /*92f00*/  IMAD.MOV.U32 R47, RZ, RZ, RZ ;  /* 0x000000ffff2f7224 */ /* 0x000fe200078e00ff */
[----:B------:R-:W-:Y:S01]  /*92f10*/  IADD3 R62, P1, PT, R40, R43, RZ ;  /* 0x0000002b283e7210 */ /* 0x000fe20007f3e0ff */
        /* <DEDUP_REMOVED lines=9> */
[----:B------:R-:W-:Y:S01]  /*92fb0*/  MOV R48, R52 ;  /* 0x0000003400307202 */ /* 0x000fe20000000f00 */
[----:B------:R-:W-:Y:S02]  /*92fc0*/  IMAD.MOV.U32 R38, RZ, RZ, R39 ;  /* 0x000000ffff267224 */ /* 0x000fe400078e0027 */
[----:B------:R-:W-:Y:S02]  /*92fd0*/  HFMA2 R39, -RZ, RZ, 0, 0 ;  /* 0x00000000ff277431 */ /* 0x000fe400000001ff */
[----:B------:R-:W-:-:S04]  /*92fe0*/  IMAD.WIDE.U32 R42, R28, R22, R62 ;  /* 0x000000161c2a7225 */ /* 0x000fc800078e003e */
[----:B------:R-:W-:Y:S01]  /*92ff0*/  IMAD R34, R52, R45, RZ ;  /* 0x0000002d34227224 */ /* 0x000fe200078e02ff */
[----:B------:R-:W-:Y:S01]  /*93000*/  IADD3 R42, P2, PT, R42, R47, RZ ;  /* 0x0000002f2a2a7210 */ /* 0x000fe20007f5e0ff */
[----:B------:R-:W-:Y:S02]  /*93010*/  IMAD.MOV.U32 R49, RZ, RZ, RZ ;  /* 0x000000ffff317224 */ /* 0x000fe400078e00ff */
[----:B------:R-:W-:Y:S02]  /*93020*/  IMAD.X R47, RZ, RZ, RZ, P0 ;  /* 0x000000ffff2f7224 */ /* 0x000fe400000e06ff */
[----:B------:R-:W-:Y:S01]  /*93030*/  IMAD.HI.U32 R37, R34, R54, R48 ;  /* 0x0000003622257227 */ /* 0x000fe200078e0030 */
[----:B------:R-:W-:Y:S02]  /*93040*/  IADD3 R48, P1, PT, R40, R43, RZ ;  /* 0x0000002b28307210 */ /* 0x000fe40007f3e0ff */
        /* <DEDUP_REMOVED lines=10> */
[----:B------:R-:W-:-:S03]  /*930f0*/  MOV R48, R46 ;  /* 0x0000002e00307202 */ /* 0x000fc60000000f00 */
[----:B------:R-:W-:Y:S01]  /*93100*/  IMAD.MOV.U32 R49, RZ, RZ, RZ ;  /* 0x000000ffff317224 */ /* 0x000fe200078e00ff */
        /* <DEDUP_REMOVED lines=30> */
[----:B------:R-:W-:-:S04]  /*932f0*/  IMAD.WIDE.U32 R52, R34, R55, R52 ;  /* 0x0000003722347225 */ /* 0x000fc800078e0034 */
[----:B------:R-:W-:Y:S01]  /*93300*/  IMAD.WIDE.U32 R42, R31, R22, R50 ;  /* 0x000000161f2a7225 */ /* 0x000fe200078e0032 */
[----:B------:R-:W-:-:S03]  /*93310*/  MOV R50, R52 ;  /* 0x0000003400327202 */ /* 0x000fc60000000f00 */
[----:B------:R-:W-:Y:S01]  /*93320*/  IMAD R37, R52, R45, RZ ;  /* 0x0000002d34257224 */ /* 0x000fe200078e02ff */
[----:B------:R-:W-:Y:S01]  /*93330*/  IADD3 R62, P0, PT, R40, R43, RZ ;  /* 0x0000002b283e7210 */ /* 0x000fe20007f1e0ff */
[----:B------:R-:W-:Y:S01]  /*93340*/  IMAD.MOV.U32 R51, RZ, RZ, RZ ;  /* 0x000000ffff337224 */ /* 0x000fe200078e00ff */
[----:B------:R-:W-:Y:S01]  /*93350*/  IADD3 R38, P1, PT, R42, R47, RZ ;  /* 0x0000002f2a267210 */ /* 0x000fe20007f3e0ff */
[----:B------:R-:W-:Y:S01]  /*93360*/  IMAD.WIDE.U32 R48, R3, R25, R48 ;  /* 0x0000001903307225 */ /* 0x000fe200078e0030 */
[----:B------:R-:W-:-:S03]  /*93370*/  IADD3.X R47, PT, PT, RZ, RZ, RZ, P2, !PT ;  /* 0x000000ffff2f7210 */ /* 0x000fc600017fe4ff */
[----:B------:R-:W-:Y:S01]  /*93380*/  IMAD.HI.U32 R71, R37, R54, R50 ;  /* 0x0000003625477227 */ /* 0x000fe200078e0032 */
[----:B------:R-:W-:-:S03]  /*93390*/  IADD3 R52, P3, PT, R48, R39, RZ ;  /* 0x0000002730347210 */ /* 0x000fc60007f7e0ff */
        /* <DEDUP_REMOVED lines=11> */
[----:B------:R-:W-:Y:S02]  /*93450*/  IADD3 R52, P1, PT, R42, R41, RZ ;  /* 0x000000292a347210 */ /* 0x000fe40007f3e0ff */
        /* <DEDUP_REMOVED lines=11> */
[----:B------:R-:W-:Y:S01]  /*93510*/  IMAD.WIDE.U32 R40, R31, R23, R52 ;  /* 0x000000171f287225 */ /* 0x000fe200078e0034 */
[----:B------:R-:W-:-:S03]  /*93520*/  MOV R53, RZ ;  /* 0x000000ff00357202 */ /* 0x000fc60000000f00 */
[----:B------:R-:W-:-:S04]  /*93530*/  IMAD.WIDE.U32 R46, R29, R24, R62 ;  /* 0x000000181d2e7225 */ /* 0x000fc800078e003e */
[----:B------:R-:W-:Y:S01]  /*93540*/  IMAD.WIDE.U32 R48, R2, R25, R64 ;  /* 0x0000001902307225 */ /* 0x000fe200078e0040 */
[----:B------:R-:W-:Y:S02]  /*93550*/  IADD3 R64, P0, PT, R42, R41, RZ ;  /* 0x000000292a407210 */ /* 0x000fe40007f1e0ff */
[----:B------:R-:W-:Y:S01]  /*93560*/  IADD3 R50, P1, PT, R40, R47, RZ ;  /* 0x0000002f28327210 */ /* 0x000fe20007f3e0ff */
[----:B------:R-:W-:Y:S01]  /*93570*/  IMAD.X R69, RZ, RZ, RZ, P4 ;  /* 0x000000ffff457224 */ /* 0x000fe200020e06ff */
[----:B------:R-:W-:Y:S01]  /*93580*/  IADD3 R66, P2, PT, R46, R49, RZ ;  /* 0x000000312e427210 */ /* 0x000fe20007f5e0ff */
[----:B------:R-:W-:Y:S02]  /*93590*/  IMAD.MOV.U32 R52, RZ, RZ, R48 ;  /* 0x000000ffff347224 */ /* 0x000fe400078e0030 */
[----:B------:R-:W-:-:S04]  /*935a0*/  IMAD.WIDE.U32 R62, R35, R58, R68 ;  /* 0x0000003a233e7225 */ /* 0x000fc800078e0044 */
[----:B------:R-:W-:Y:S01]  /*935b0*/  IMAD.WIDE.U32 R40, R37, R55, R70 ;  /* 0x0000003725287225 */ /* 0x000fe200078e0046 */
[----:B------:R-:W-:Y:S02]  /*935c0*/  IADD3 R72, P3, PT, R62, R51, RZ ;  /* 0x000000333e487210 */ /* 0x000fe40007f7e0ff */
[----:B------:R-:W-:Y:S01]  /*935d0*/  IADD3.X R51, PT, PT, RZ, RZ, RZ, P1, !PT ;  /* 0x000000ffff337210 */ /* 0x000fe20000ffe4ff */
[----:B------:R-:W-:Y:S01]  /*935e0*/  IMAD.WIDE.U32 R52, R3, R26, R52 ;  /* 0x0000001a03347225 */ /* 0x000fe200078e0034 */
[----:B------:R-:W-:-:S03]  /*935f0*/  MOV R48, R40 ;  /* 0x0000002800307202 */ /* 0x000fc60000000f00 */
[----:B------:R-:W-:Y:S02]  /*93600*/  IMAD R38, R40, R45, RZ ;  /* 0x0000002d28267224 */ /* 0x000fe400078e02ff */
[----:B------:R-:W-:Y:S02]  /*93610*/  IMAD.MOV.U32 R49, RZ, RZ, RZ ;  /* 0x000000ffff317224 */ /* 0x000fe400078e00ff */
[----:B------:R-:W-:Y:S01]  /*93620*/  IMAD.X R65, RZ, RZ, RZ, P0 ;  /* 0x000000ffff417224 */ /* 0x000fe200000e06ff */
[----:B------:R-:W-:Y:S01]  /*93630*/  IADD3 R42, P0, PT, R52, R39, RZ ;  /* 0x00000027342a7210 */ /* 0x000fe20007f1e0ff */
[----:B------:R-:W-:Y:S02]  /*93640*/  IMAD.X R67, RZ, RZ, RZ, P2 ;  /* 0x000000ffff437224 */ /* 0x000fe400010e06ff */
[----:B------:R-:W-:-:S04]  /*93650*/  IMAD.HI.U32 R39, R38, R54, R48 ;  /* 0x0000003626277227 */ /* 0x000fc800078e0030 */
        /* <DEDUP_REMOVED lines=22> */
[----:B------:R-:W-:Y:S01]  /*937c0*/  IMAD.WIDE.U32 R50, R29, R25, R66 ;  /* 0x000000191d327225 */ /* 0x000fe200078e0042 */
[----:B------:R-:W-:Y:S02]  /*937d0*/  MOV R40, R52 ;  /* 0x0000003400287202 */ /* 0x000fe40000000f00 */
[----:B------:R-:W-:Y:S01]  /*937e0*/  IADD3.X R73, PT, PT, RZ, RZ, RZ, P4, !PT ;  /* 0x000000ffff497210 */ /* 0x000fe200027fe4ff */
[----:B------:R-:W-:Y:S01]  /*937f0*/  IMAD.X R65, RZ, RZ, RZ, P1 ;  /* 0x000000ffff417224 */ /* 0x000fe200008e06ff */
[----:B------:R-:W-:Y:S01]  /*93800*/  IADD3 R42, P2, PT, R48, R51, RZ ;  /* 0x00000033302a7210 */ /* 0x000fe20007f5e0ff */
[----:B------:R-:W-:Y:S01]  /*93810*/  IMAD.MOV.U32 R41, RZ, RZ, RZ ;  /* 0x000000ffff297224 */ /* 0x000fe200078e00ff */
        /* <DEDUP_REMOVED lines=22> */
[----:B------:R-:W-:Y:S02]  /*93980*/  IADD3 R68, P5, PT, R46, R49, RZ ;  /* 0x000000312e447210 */ /* 0x000fe40007fbe0ff */
[----:B------:R-:W-:Y:S01]  /*93990*/  IADD3.X R49, PT, PT, RZ, RZ, RZ, P1, !PT ;  /* 0x000000ffff317210 */ /* 0x000fe20000ffe4ff */
[----:B------:R-:W-:Y:S01]  /*939a0*/  IMAD.WIDE.U32 R40, R38, R55, R70 ;  /* 0x0000003726287225 */ /* 0x000fe200078e0046 */
[----:B------:R-:W-:Y:S02]  /*939b0*/  IADD3 R50, P0, PT, R42, R63, RZ ;  /* 0x0000003f2a327210 */ /* 0x000fe40007f1e0ff */
[----:B------:R-:W-:Y:S01]  /*939c0*/  IADD3.X R65, PT, PT, RZ, RZ, RZ, P3, !PT ;  /* 0x000000ffff417210 */ /* 0x000fe20001ffe4ff */
[----:B------:R-:W-:Y:S01]  /*939d0*/  IMAD R36, R40, R45, RZ ;  /* 0x0000002d28247224 */ /* 0x000fe200078e02ff */
[----:B------:R-:W-:Y:S01]  /*939e0*/  IADD3.X R69, PT, PT, RZ, RZ, RZ, P5, !PT ;  /* 0x000000ffff457210 */ /* 0x000fe20002ffe4ff */
[----:B------:R-:W-:-:S02]  /*939f0*/  IMAD.MOV.U32 R52, RZ, RZ, R40 ;  /* 0x000000ffff347224 */ /* 0x000fc400078e0028 */
[----:B------:R-:W-:Y:S02]  /*93a00*/  IMAD.X R63, RZ, RZ, RZ, P2 ;  /* 0x000000ffff3f7224 */ /* 0x000fe400010e06ff */
[----:B------:R-:W-:Y:S02]  /*93a10*/  IMAD.X R67, RZ, RZ, RZ, P4 ;  /* 0x000000ffff437224 */ /* 0x000fe400020e06ff */
[----:B------:R-:W-:-:S04]  /*93a20*/  IMAD.HI.U32 R39, R36, R54, R52 ;  /* 0x0000003624277227 */ /* 0x000fc800078e0034 */
        /* <DEDUP_REMOVED lines=60> */
[----:B------:R-:W-:Y:S01]  /*93df0*/  MOV R51, RZ ;  /* 0x000000ff00337202 */ /* 0x000fe20000000f00 */
[----:B------:R-:W-:Y:S01]  /*93e00*/  IMAD.MOV.U32 R50, RZ, RZ, R40 ;  /* 0x000000ffff327224 */ /* 0x000fe200078e0028 */
[----:B------:R-:W-:Y:S01]  /*93e10*/  IADD3.X R67, PT, PT, RZ, RZ, RZ, P3, !PT ;  /* 0x000000ffff437210 */ /* 0x000fe20001ffe4ff */
[----:B------:R-:W-:-:S04]  /*93e20*/  IMAD.WIDE.U32 R48, R32, R26, R52 ;  /* 0x0000001a20307225 */ /* 0x000fc800078e0034 */
[----:B------:R-:W-:-:S04]  /*93e30*/  IMAD.HI.U32 R39, R35, R54, R50 ;  /* 0x0000003623277227 */ /* 0x000fc800078e0032 */
[----:B------:R-:W-:Y:S01]  /*93e40*/  IMAD.WIDE.U32 R50, R30, R27, R46 ;  /* 0x0000001b1e327225 */ /* 0x000fe200078e002e */
        /* <DEDUP_REMOVED lines=100> */
[----:B------:R-:W-:Y:S02]  /*94490*/  IADD3.X R53, PT, PT, RZ, RZ, RZ, P5, !PT ;  /* 0x000000ffff357210 */ /* 0x000fe40002ffe4ff */
        /* <DEDUP_REMOVED lines=24> */
[----:B------:R-:W-:Y:S01]  /*94620*/  IMAD.WIDE.U32 R48, R35, R61, R50 ;  /* 0x0000003d23307225 */ /* 0x000fe200078e0032 */
[----:B------:R-:W-:-:S02]  /*94630*/  IADD3.X R53, PT, PT, RZ, RZ, RZ, P0, !PT ;  /* 0x000000ffff357210 */ /* 0x000fc400007fe4ff */
[----:B------:R-:W-:Y:S01]  /*94640*/  IADD3 R37, P0, PT, R37, R34, RZ ;  /* 0x0000002225257210 */ /* 0x000fe20007f1e0ff */
[----:B------:R-:W-:-:S03]  /*94650*/  IMAD.WIDE.U32 R34, R45, R59, R52 ;  /* 0x0000003b2d227225 */ /* 0x000fc600078e0034 */
[----:B------:R-:W-:Y:S02]  /*94660*/  IADD3 R44, P2, PT, R44, R37, RZ ;  /* 0x000000252c2c7210 */ /* 0x000fe40007f5e0ff */
[----:B------:R-:W-:Y:S02]  /*94670*/  IADD3.X R37, PT, PT, RZ, RZ, RZ, P3, !PT ;  /* 0x000000ffff257210 */ /* 0x000fe40001ffe4ff */
[----:B------:R-:W-:Y:S02]  /*94680*/  IADD3 R50, P6, PT, R48, R35, RZ ;  /* 0x0000002330327210 */ /* 0x000fe40007fde0ff */
[----:B------:R-:W-:Y:S02]  /*94690*/  IADD3.X R35, PT, PT, RZ, RZ, RZ, P4, !PT ;  /* 0x000000ffff237210 */ /* 0x000fe400027fe4ff */
[----:B------:R-:W-:Y:S01]  /*946a0*/  IADD3 R37, P3, PT, R37, R44, RZ ;  /* 0x0000002c25257210 */ /* 0x000fe20007f7e0ff */
[----:B------:R-:W-:Y:S01]  /*946b0*/  IMAD.X R51, RZ, RZ, RZ, P6 ;  /* 0x000000ffff337224 */ /* 0x000fe200030e06ff */
[----:B------:R-:W-:Y:S01]  /*946c0*/  IADD3 R35, PT, PT, R35, R47, R46 ;  /* 0x0000002f23237210 */ /* 0x000fe20007ffe02e */
[----:B------:R-:W-:Y:S01]  /*946d0*/  IMAD.X R44, RZ, RZ, RZ, P0 ;  /* 0x000000ffff2c7224 */ /* 0x000fe200000e06ff */
[----:B------:R-:W-:Y:S01]  /*946e0*/  IADD3 R49, P4, PT, R49, R37, RZ ;  /* 0x0000002531317210 */ /* 0x000fe20007f9e0ff */
[----:B------:R-:W-:Y:S01]  /*946f0*/  IMAD.WIDE.U32 R46, R45, R60, R50 ;  /* 0x0000003c2d2e7225 */ /* 0x000fe200078e0032 */
[----:B------:R-:W-:-:S04]  /*94700*/  IADD3.X R37, PT, PT, RZ, RZ, RZ, P1, !PT ;  /* 0x000000ffff257210 */ /* 0x000fc80000ffe4ff */
[----:B------:R-:W-:Y:S02]  /*94710*/  IADD3 R48, P0, PT, R47, R49, RZ ;  /* 0x000000312f307210 */ /* 0x000fe40007f1e0ff */
[----:B------:R-:W-:Y:S01]  /*94720*/  IADD3 R35, PT, PT, R44, R35, R37 ;  /* 0x000000232c237210 */ /* 0x000fe20007ffe025 */
[----:B------:R-:W-:Y:S01]  /*94730*/  IMAD.X R44, RZ, RZ, RZ, P3 ;  /* 0x000000ffff2c7224 */ /* 0x000fe200018e06ff */
[----:B------:R-:W-:Y:S02]  /*94740*/  IADD3.X R37, PT, PT, RZ, RZ, RZ, P2, !PT ;  /* 0x000000ffff257210 */ /* 0x000fe400017fe4ff */
[----:B------:R-:W-:Y:S02]  /*94750*/  IADD3.X R49, PT, PT, RZ, RZ, RZ, P0, !PT ;  /* 0x000000ffff317210 */ /* 0x000fe400007fe4ff */
        /* <DEDUP_REMOVED lines=31> */
.L_x_389:
        /* <DEDUP_REMOVED lines=8> */
.L_x_390:
[----:B------:R-:W-:Y:S05]  /*949d0*/  BSYNC.RECONVERGENT B5 ;  /* 0x0000000000057941 */ /* 0x000fea0003800200 */
.L_x_388:
        /* <DEDUP_REMOVED lines=25> */
[----:B0-----:R-:W-:Y:S01]  /*94b70*/  MOV R28, UR6 ;  /* 0x00000006001c7c02 */ /* 0x001fe20008000f00 */
[----:B------:R-:W-:Y:S01]  /*94b80*/  IMAD.U32 R3, RZ, RZ, UR7 ;  /* 0x00000007ff037e24 */ /* 0x000fe2000f8e00ff */
[----:B-1----:R-:W-:Y:S01]  /*94b90*/  MOV R30, UR8 ;  /* 0x00000008001e7c02 */ /* 0x002fe20008000f00 */
[----:B------:R-:W-:Y:S01]  /*94ba0*/  IMAD.U32 R29, RZ, RZ, UR9 ;  /* 0x00000009ff1d7e24 */ /* 0x000fe2000f8e00ff */
[----:B--2---:R-:W-:Y:S01]  /*94bb0*/  MOV R32, UR10 ;  /* 0x0000000a00207c02 */ /* 0x004fe20008000f00 */
[----:B------:R-:W-:Y:S01]  /*94bc0*/  IMAD.U32 R31, RZ, RZ, UR11 ;  /* 0x0000000bff1f7e24 */ /* 0x000fe2000f8e00ff */
[----:B---3--:R-:W-:Y:S01]  /*94bd0*/  MOV R42, UR14 ;  /* 0x0000000e002a7c02 */ /* 0x008fe20008000f00 */
[----:B------:R-:W-:-:S04]  /*94be0*/  IMAD.U32 R33, RZ, RZ, UR15 ;  /* 0x0000000fff217e24 */ /* 0x000fc8000f8e00ff */
[----:B------:R-:W-:Y:S05]  /*94bf0*/  @!P0 BRA `(.L_x_392) ;  /* 0x0000000c00c48947 */ /* 0x000fea0003800000 */
[----:B------:R-:W-:Y:S01]  /*94c00*/  HFMA2 R43, -RZ, RZ, 0, 5.9604644775390625e-08 ;  /* 0x00000001ff2b7431 */ /* 0x000fe200000001ff */
[----:B------:R-:W-:Y:S02]  /*94c10*/  CS2R R46, SRZ ;  /* 0x00000000002e7805 */ /* 0x000fe4000001ff00 */
[----:B------:R-:W-:Y:S02]  /*94c20*/  CS2R R48, SRZ ;  /* 0x0000000000307805 */ /* 0x000fe4000001ff00 */
[----:B------:R-:W-:Y:S02]  /*94c30*/  CS2R R50, SRZ ;  /* 0x0000000000327805 */ /* 0x000fe4000001ff00 */
[----:B------:R-:W-:Y:S01]  /*94c40*/  CS2R R52, SRZ ;  /* 0x0000000000347805 */ /* 0x000fe2000001ff00 */
[----:B------:R-:W-:Y:S01]  /*94c50*/  IMAD.MOV.U32 R44, RZ, RZ, RZ ;  /* 0x000000ffff2c7224 */ /* 0x000fe200078e00ff */
[----:B------:R-:W-:Y:S02]  /*94c60*/  CS2R R54, SRZ ;  /* 0x0000000000367805 */ /* 0x000fe4000001ff00 */
[----:B------:R-:W-:-:S02]  /*94c70*/  CS2R R56, SRZ ;  /* 0x0000000000387805 */ /* 0x000fc4000001ff00 */
[----:B------:R-:W-:Y:S02]  /*94c80*/  CS2R R58, SRZ ;  /* 0x00000000003a7805 */ /* 0x000fe4000001ff00 */
[----:B------:R-:W-:Y:S02]  /*94c90*/  MOV R66, 0x1 ;  /* 0x0000000100427802 */ /* 0x000fe40000000f00 */
[----:B------:R-:W-:Y:S02]  /*94ca0*/  CS2R R68, SRZ ;  /* 0x0000000000447805 */ /* 0x000fe4000001ff00 */
[----:B------:R-:W-:Y:S02]  /*94cb0*/  CS2R R70, SRZ ;  /* 0x0000000000467805 */ /* 0x000fe4000001ff00 */
[----:B------:R-:W-:Y:S01]  /*94cc0*/  CS2R R72, SRZ ;  /* 0x0000000000487805 */ /* 0x000fe2000001ff00 */
        /* <DEDUP_REMOVED lines=8> */
[----:B------:R-:W-:-:S07]  /*94d50*/  IMAD.MOV.U32 R64, RZ, RZ, R27 ;  /* 0x000000ffff407224 */ /* 0x000fce00078e001b */
.L_x_408:
[----:B------:R-:W-:Y:S01]  /*94d60*/  LOP3.LUT R74, R45, 0x1, RZ, 0xc0, !PT ;  /* 0x000000012d4a7812 */ /* 0x000fe200078ec0ff */
[----:B------:R-:W-:Y:S03]  /*94d70*/  BSSY.RECONVERGENT B6, `(.L_x_393) ;  /* 0x000003e000067945 */ /* 0x000fe60003800200 */
[----:B------:R-:W-:-:S13]  /*94d80*/  ISETP.NE.U32.AND P0, PT, R74, 0x1, PT ;  /* 0x000000014a00780c */ /* 0x000fda0003f05070 */
[----:B------:R-:W-:Y:S05]  /*94d90*/  @!P0 BRA `(.L_x_394) ;  /* 0x0000000000ec8947 */ /* 0x000fea0003800000 */
.L_x_397:
        /* <DEDUP_REMOVED lines=19> */
[----:B------:R-:W-:Y:S01]  /*94ed0*/  IADD3 R55, PT, PT, R55, -R23, RZ ;  /* 0x8000001737377210 */ /* 0x000fe20007ffe0ff */
[----:B------:R-:W-:Y:S01]  /*94ee0*/  IMAD.IADD R56, R56, 0x1, -R24 ;  /* 0x0000000138387824 */ /* 0x000fe200078e0a18 */
[----:B------:R-:W-:Y:S01]  /*94ef0*/  IADD3 R57, PT, PT, R57, -R25, RZ ;  /* 0x8000001939397210 */ /* 0x000fe20007ffe0ff */
[----:B------:R-:W-:Y:S01]  /*94f00*/  IMAD.IADD R58, R58, 0x1, -R26 ;  /* 0x000000013a3a7824 */ /* 0x000fe200078e0a1a */
[----:B------:R-:W-:Y:S02]  /*94f10*/  IADD3 R59, PT, PT, R59, -R27, RZ ;  /* 0x8000001b3b3b7210 */ /* 0x000fe40007ffe0ff */
        /* <DEDUP_REMOVED lines=17> */
.L_x_396:
[----:B------:R-:W-:Y:S05]  /*95030*/  BSYNC.RECONVERGENT B7 ;  /* 0x0000000000077941 */ /* 0x000fea0003800200 */
.L_x_395:
        /* <DEDUP_REMOVED lines=17> */
.L_x_394:
[----:B------:R-:W-:Y:S05]  /*95150*/  BSYNC.RECONVERGENT B6 ;  /* 0x0000000000067941 */ /* 0x000fea0003800200 */
.L_x_393:
[----:B------:R-:W-:Y:S01]  /*95160*/  LOP3.LUT R74, R28, 0x1, RZ, 0xc0, !PT ;  /* 0x000000011c4a7812 */ /* 0x000fe200078ec0ff */
[----:B------:R-:W-:Y:S03]  /*95170*/  BSSY.RECONVERGENT B6, `(.L_x_398) ;  /* 0x000003e000067945 */ /* 0x000fe60003800200 */
[----:B------:R-:W-:-:S13]  /*95180*/  ISETP.NE.U32.AND P0, PT, R74, 0x1, PT ;  /* 0x000000014a00780c */ /* 0x000fda0003f05070 */
[----:B------:R-:W-:Y:S05]  /*95190*/  @!P0 BRA `(.L_x_399) ;  /* 0x0000000000ec8947 */ /* 0x000fea0003800000 */
.L_x_402:
        /* <DEDUP_REMOVED lines=41> */
.L_x_401:
[----:B------:R-:W-:Y:S05]  /*95430*/  BSYNC.RECONVERGENT B7 ;  /* 0x0000000000077941 */ /* 0x000fea0003800200 */
.L_x_400:
        /* <DEDUP_REMOVED lines=17> */
.L_x_399:
[----:B------:R-:W-:Y:S05]  /*95550*/  BSYNC.RECONVERGENT B6 ;  /* 0x0000000000067941 */ /* 0x000fea0003800200 */
.L_x_398:
        /* <DEDUP_REMOVED lines=35> */
.L_x_405:
[----:B------:R-:W-:Y:S05]  /*95790*/  BSYNC.RELIABLE B7 ;  /* 0x0000000000077941 */ /* 0x000fea0003800100 */
.L_x_404:
        /* <DEDUP_REMOVED lines=24> */
[----:B------:R-:W-:Y:S06]  /*95920*/  BRA `(.L_x_407) ;  /* 0x0000000000607947 */ /* 0x000fec0003800000 */
.L_x_406:
        /* <DEDUP_REMOVED lines=24> */
.L_x_407:
[----:B------:R-:W-:Y:S05]  /*95ab0*/  BSYNC.RECONVERGENT B6 ;  /* 0x0000000000067941 */ /* 0x000fea0003800200 */
.L_x_403:
[----:B------:R-:W-:-:S04]  /*95ac0*/  LOP3.LUT R74, R67, R45, R2, 0xfe, !PT ;  /* 0x0000002d434a7212 */ /* 0x000fc800078efe02 */
[----:B------:R-:W-:-:S04]  /*95ad0*/  LOP3.LUT R74, R63, R74, R60, 0xfe, !PT ;  /* 0x0000004a3f4a7212 */ /* 0x000fc800078efe3c */
[----:B------:R-:W-:-:S04]  /*95ae0*/  LOP3.LUT R75, R65, R74, R62, 0xfe, !PT ;  /* 0x0000004a414b7212 */ /* 0x000fc800078efe3e */
[----:B------:R-:W-:-:S13]  /*95af0*/  LOP3.LUT P0, RZ, R75, R64, RZ, 0xfc, !PT ;  /* 0x000000404bff7212 */ /* 0x000fda000780fcff */
[----:B------:R-:W-:Y:S05]  /*95b00*/  @P0 BRA `(.L_x_408) ;  /* 0xfffffff000940947 */ /* 0x000fea000383ffff */
.L_x_392:
[----:B------:R-:W-:Y:S05]  /*95b10*/  BSYNC.RECONVERGENT B5 ;  /* 0x0000000000057941 */ /* 0x000fea0003800200 */
.L_x_391:
        /* <DEDUP_REMOVED lines=25> */
.L_x_413:
        /* <DEDUP_REMOVED lines=41> */
.L_x_411:
[----:B------:R-:W-:Y:S05]  /*95f40*/  BSYNC.RELIABLE B6 ;  /* 0x0000000000067941 */ /* 0x000fea0003800100 */
.L_x_410:
[----:B------:R-:W0:Y:S01]  /*95f50*/  LDCU.128 UR8, c[0x3][URZ] ;  /* 0x00c00000ff0877ac */ /* 0x000e220008000c00 */
[----:B------:R-:W-:Y:S01]  /*95f60*/  IADD3 R33, PT, PT, R33, -R20, RZ ;  /* 0x8000001421217210 */ /* 0x000fe20007ffe0ff */
[----:B------:R-:W1:Y:S01]  /*95f70*/  LDCU.64 UR6, c[0x3][0x10] ;  /* 0x00c00200ff0677ac */ /* 0x000e620008000a00 */
[----:B------:R-:W2:Y:S01]  /*95f80*/  LDCU UR13, c[0x3][0x18] ;  /* 0x00c00300ff0d77ac */ /* 0x000ea20008000800 */
[----:B0-----:R-:W-:Y:S01]  /*95f90*/  VIADD R3, R3, -UR8 ;  /* 0x8000000803037c36 */ /* 0x001fe20008000000 */
[----:B------:R-:W-:Y:S01]  /*95fa0*/  IADD3 R2, PT, PT, R2, -UR9, RZ ;  /* 0x8000000902027c10 */ /* 0x000fe2000fffe0ff */
[----:B------:R-:W-:Y:S01]  /*95fb0*/  VIADD R28, R28, -UR10 ;  /* 0x8000000a1c1c7c36 */ /* 0x000fe20008000000 */
[----:B------:R-:W-:Y:S01]  /*95fc0*/  IADD3 R29, PT, PT, R29, -UR11, RZ ;  /* 0x8000000b1d1d7c10 */ /* 0x000fe2000fffe0ff */
[----:B-1----:R-:W-:Y:S01]  /*95fd0*/  VIADD R30, R30, -UR6 ;  /* 0x800000061e1e7c36 */ /* 0x002fe20008000000 */
[----:B------:R-:W-:Y:S01]  /*95fe0*/  IADD3 R31, PT, PT, R31, -UR7, RZ ;  /* 0x800000071f1f7c10 */ /* 0x000fe2000fffe0ff */
[----:B--2---:R-:W-:Y:S01]  /*95ff0*/  VIADD R32, R32, -UR13 ;  /* 0x8000000d20207c36 */ /* 0x004fe20008000000 */
[----:B------:R-:W-:Y:S06]  /*96000*/  BRA `(.L_x_413) ;  /* 0xfffffffc00287947 */ /* 0x000fec000383ffff */
.L_x_412:
[----:B------:R-:W-:Y:S05]  /*96010*/  BSYNC.RECONVERGENT B5 ;  /* 0x0000000000057941 */ /* 0x000fea0003800200 */
.L_x_409:
        /* <DEDUP_REMOVED lines=13> */
.L_x_380:
[----:B------:R-:W-:Y:S05]  /*960f0*/  BSYNC.RECONVERGENT B3 ;  /* 0x0000000000037941 */ /* 0x000fea0003800200 */
.L_x_379:
[----:B------:R-:W-:Y:S02]  /*96100*/  HFMA2 R21, -RZ, RZ, 0, 0 ;  /* 0x00000000ff157431 */ /* 0x000fe400000001ff */
[----:B------:R-:W-:Y:S01]  /*96110*/  IMAD.WIDE.U32 R40, R3, R3, RZ ;  /* 0x0000000303287225 */ /* 0x000fe200078e00ff */
[----:B------:R-:W-:Y:S01]  /*96120*/  MOV R23, RZ ;  /* 0x000000ff00177202 */ /* 0x000fe20000000f00 */
[----:B------:R-:W-:Y:S02]  /*96130*/  BSSY.RECONVERGENT B3, `(.L_x_414) ;  /* 0x00001ea000037945 */ /* 0x000fe40003800200 */
[----:B------:R-:W-:Y:S02]  /*96140*/  IMAD.MOV.U32 R20, RZ, RZ, R41 ;  /* 0x000000ffff147224 */ /* 0x000fe400078e0029 */
[----:B------:R-:W-:Y:S02]  /*96150*/  IMAD.MOV.U32 R39, RZ, RZ, RZ ;  /* 0x000000ffff277224 */ /* 0x000fe400078e00ff */
        /* <DEDUP_REMOVED lines=9> */
[----:B------:R-:W-:Y:S01]  /*961f0*/  HFMA2 R23, -RZ, RZ, 0, 0 ;  /* 0x00000000ff177431 */ /* 0x000fe200000001ff */
        /* <DEDUP_REMOVED lines=11> */
[----:B------:R-:W-:-:S03]  /*962b0*/  IADD3 R34, P1, PT, R24, R39, RZ ;  /* 0x0000002718227210 */ /* 0x000fc60007f3e0ff */
[----:B------:R-:W-:Y:S01]  /*962c0*/  IMAD.MOV.U32 R39, RZ, RZ, RZ ;  /* 0x000000ffff277224 */ /* 0x000fe200078e00ff */
[----:B------:R-:W-:Y:S01]  /*962d0*/  IADD3 R26, P0, PT, R22, R25, RZ ;  /* 0x00000019161a7210 */ /* 0x000fe20007f1e0ff */
        /* <DEDUP_REMOVED lines=16> */
[----:B------:R-:W-:-:S04]  /*963e0*/  IMAD.WIDE.U32 R34, R28, R28, R24 ;  /* 0x0000001c1c227225 */ /* 0x000fc800078e0018 */
[----:B------:R-:W-:Y:S01]  /*963f0*/  IMAD.WIDE.U32 R24, R29, R3, R36 ;  /* 0x000000031d187225 */ /* 0x000fe200078e0024 */
[----:B------:R-:W-:Y:S02]  /*96400*/  IADD3 R36, P0, PT, R22, R27, RZ ;  /* 0x0000001b16247210 */ /* 0x000fe40007f1e0ff */
[----:B------:R-:W-:Y:S01]  /*96410*/  IADD3 R42, P1, PT, R26, R35, RZ ;  /* 0x000000231a2a7210 */ /* 0x000fe20007f3e0ff */
[----:B------:R-:W-:Y:S02]  /*96420*/  IMAD.MOV.U32 R22, RZ, RZ, R23 ;  /* 0x000000ffff167224 */ /* 0x000fe400078e0017 */
[----:B------:R-:W-:Y:S01]  /*96430*/  HFMA2 R23, -RZ, RZ, 0, 0 ;  /* 0x00000000ff177431 */ /* 0x000fe200000001ff */
        /* <DEDUP_REMOVED lines=14> */
[----:B------:R-:W-:-:S03]  /*96520*/  MOV R46, R36 ;  /* 0x00000024002e7202 */ /* 0x000fc60000000f00 */
        /* <DEDUP_REMOVED lines=9> */
[----:B------:R-:W-:Y:S02]  /*965c0*/  IADD3.X R37, PT, PT, RZ, RZ, RZ, P2, !PT ;  /* 0x000000ffff257210 */ /* 0x000fe400017fe4ff */
        /* <DEDUP_REMOVED lines=8> */
[----:B------:R-:W-:Y:S01]  /*96650*/  HFMA2 R37, -RZ, RZ, 0, 0 ;  /* 0x00000000ff257431 */ /* 0x000fe200000001ff */
[----:B------:R-:W1:Y:S01]  /*96660*/  LDC.64 R22, c[0x3][RZ] ;  /* 0x00c00000ff167b82 */ /* 0x000e620000000a00 */
        /* <DEDUP_REMOVED lines=8> */
[----:B------:R-:W-:Y:S01]  /*966f0*/  IMAD.MOV.U32 R36, RZ, RZ, R48 ;  /* 0x000000ffff247224 */ /* 0x000fe200078e0030 */
[----:B------:R-:W-:Y:S01]  /*96700*/  IADD3 R44, P1, PT, R44, R47, RZ ;  /* 0x0000002f2c2c7210 */ /* 0x000fe20007f3e0ff */
[----:B------:R-:W-:Y:S01]  /*96710*/  IMAD.WIDE.U32 R50, R30, R28, R50 ;  /* 0x0000001c1e327225 */ /* 0x000fe200078e0032 */
[----:B------:R-:W-:Y:S02]  /*96720*/  LOP3.LUT R48, R40, 0xfffffffd, RZ, 0xc0, !PT ;  /* 0xfffffffd28307812 */ /* 0x000fe400078ec0ff */
[----:B------:R-:W-:Y:S01]  /*96730*/  IADD3.X R45, PT, PT, RZ, RZ, RZ, P1, !PT ;  /* 0x000000ffff2d7210 */ /* 0x000fe20000ffe4ff */
[----:B------:R-:W-:Y:S01]  /*96740*/  IMAD.WIDE.U32 R36, R31, R3, R36 ;  /* 0x000000031f247225 */ /* 0x000fe200078e0024 */
[----:B------:R-:W-:-:S03]  /*96750*/  IADD3 R46, P2, PT, R46, R51, RZ ;  /* 0x000000332e2e7210 */ /* 0x000fc60007f5e0ff */
[----:B0-----:R-:W-:Y:S01]  /*96760*/  IMAD R35, R40, R34, RZ ;  /* 0x0000002228237224 */ /* 0x001fe200078e02ff */
[----:B------:R-:W-:Y:S01]  /*96770*/  IADD3 R50, P3, PT, R50, R37, RZ ;  /* 0x0000002532327210 */ /* 0x000fe20007f7e0ff */
[----:B------:R-:W-:Y:S01]  /*96780*/  IMAD.MOV.U32 R49, RZ, RZ, RZ ;  /* 0x000000ffff317224 */ /* 0x000fe200078e00ff */
[----:B------:R-:W-:Y:S01]  /*96790*/  IADD3.X R47, PT, PT, RZ, RZ, RZ, P2, !PT ;  /* 0x000000ffff2f7210 */ /* 0x000fe200017fe4ff */
[----:B------:R-:W-:Y:S02]  /*967a0*/  IMAD.X R43, RZ, RZ, RZ, P0 ;  /* 0x000000ffff2b7224 */ /* 0x000fe400000e06ff */
[----:B-1----:R-:W-:-:S04]  /*967b0*/  IMAD.HI.U32 R49, R35, R22, R48 ;  /* 0x0000001623317227 */ /* 0x002fc800078e0030 */
[----:B------:R-:W-:Y:S01]  /*967c0*/  IMAD.WIDE.U32 R40, R33, R28, R42 ;  /* 0x0000001c21287225 */ /* 0x000fe200078e002a */
[----:B------:R-:W-:-:S03]  /*967d0*/  IADD3 R54, P1, PT, R20, R49, RZ ;  /* 0x0000003114367210 */ /* 0x000fc60007f3e0ff */
        /* <DEDUP_REMOVED lines=10> */
[----:B------:R-:W0:Y:S01]  /*96880*/  LDC.64 R20, c[0x3][0x8] ;  /* 0x00c00200ff147b82 */ /* 0x000e220000000a00 */
[----:B------:R-:W-:Y:S02]  /*96890*/  IADD3.X R49, PT, PT, RZ, RZ, RZ, P0, !PT ;  /* 0x000000ffff317210 */ /* 0x000fe400007fe4ff */
[----:B------:R-:W-:Y:S01]  /*968a0*/  IMAD.WIDE.U32 R46, R35, R23, R54 ;  /* 0x00000017232e7225 */ /* 0x000fe200078e0036 */
[----:B------:R-:W-:-:S03]  /*968b0*/  IADD3 R50, P0, PT, R41, R43, RZ ;  /* 0x0000002b29327210 */ /* 0x000fc60007f1e0ff */
[----:B------:R-:W-:Y:S01]  /*968c0*/  IMAD.X R53, RZ, RZ, RZ, P1 ;  /* 0x000000ffff357224 */ /* 0x000fe200008e06ff */
[----:B------:R-:W-:Y:S01]  /*968d0*/  IADD3 R56, P2, PT, R38, R47, RZ ;  /* 0x0000002f26387210 */ /* 0x000fe20007f5e0ff */
[----:B------:R-:W-:Y:S01]  /*968e0*/  IMAD.WIDE.U32 R40, R30, R30, R48 ;  /* 0x0000001e1e287225 */ /* 0x000fe200078e0030 */
[----:B------:R-:W-:Y:S02]  /*968f0*/  MOV R38, R44 ;  /* 0x0000002c00267202 */ /* 0x000fe40000000f00 */
[----:B------:R-:W-:Y:S01]  /*96900*/  IADD3.X R57, PT, PT, RZ, RZ, RZ, P2, !PT ;  /* 0x000000ffff397210 */ /* 0x000fe200017fe4ff */
[----:B------:R-:W-:Y:S01]  /*96910*/  IMAD.WIDE.U32 R44, R31, R28, R52 ;  /* 0x0000001c1f2c7225 */ /* 0x000fe200078e0034 */
[----:B------:R-:W-:Y:S02]  /*96920*/  IADD3 R42, P1, PT, R42, R41, RZ ;  /* 0x000000292a2a7210 */ /* 0x000fe40007f3e0ff */
[----:B------:R-:W-:Y:S01]  /*96930*/  IADD3.X R51, PT, PT, RZ, RZ, RZ, P0, !PT ;  /* 0x000000ffff337210 */ /* 0x000fe200007fe4ff */
[----:B------:R-:W-:Y:S01]  /*96940*/  IMAD R37, R46, R34, RZ ;  /* 0x000000222e257224 */ /* 0x000fe200078e02ff */
[----:B------:R-:W-:Y:S01]  /*96950*/  IADD3 R52, P2, PT, R40, R45, RZ ;  /* 0x0000002d28347210 */ /* 0x000fe20007f5e0ff */
[----:B------:R-:W-:-:S02]  /*96960*/  IMAD.MOV.U32 R47, RZ, RZ, RZ ;  /* 0x000000ffff2f7224 */ /* 0x000fc400078e00ff */
[----:B------:R-:W-:Y:S01]  /*96970*/  IMAD.WIDE.U32 R38, R32, R3, R38 ;  /* 0x0000000320267225 */ /* 0x000fe200078e0026 */
[----:B------:R-:W-:-:S03]  /*96980*/  IADD3.X R53, PT, PT, RZ, RZ, RZ, P2, !PT ;  /* 0x000000ffff357210 */ /* 0x000fc600017fe4ff */
[----:B------:R-:W-:Y:S01]  /*96990*/  IMAD.HI.U32 R47, R37, R22, R46 ;  /* 0x00000016252f7227 */ /* 0x000fe200078e002e */
[----:B------:R-:W-:-:S03]  /*969a0*/  IADD3 R54, P3, PT, R44, R39, RZ ;  /* 0x000000272c367210 */ /* 0x000fc60007f7e0ff */
[----:B0-----:R-:W-:-:S04]  /*969b0*/  IMAD.WIDE.U32 R48, R35, R20, R56 ;  /* 0x0000001423307225 */ /* 0x001fc800078e0038 */
        /* <DEDUP_REMOVED lines=20> */
[----:B------:R-:W-:Y:S01]  /*96b00*/  HFMA2 R51, -RZ, RZ, 0, 0 ;  /* 0x00000000ff337431 */ /* 0x000fe200000001ff */
[----:B------:R-:W-:Y:S01]  /*96b10*/  MOV R48, R46 ;  /* 0x0000002e00307202 */ /* 0x000fe20000000f00 */
[----:B------:R-:W-:Y:S01]  /*96b20*/  IMAD.WIDE.U32 R42, R31, R30, R42 ;  /* 0x0000001e1f2a7225 */ /* 0x000fe200078e002a */
[----:B------:R-:W-:-:S03]  /*96b30*/  IADD3 R40, P0, PT, R41, R25, RZ ;  /* 0x0000001929287210 */ /* 0x000fc60007f1e0ff */
[----:B------:R-:W-:Y:S01]  /*96b40*/  IMAD R39, R50, R34, RZ ;  /* 0x0000002232277224 */ /* 0x000fe200078e02ff */
[----:B------:R-:W-:Y:S01]  /*96b50*/  IADD3 R52, P1, PT, R24, R43, RZ ;  /* 0x0000002b18347210 */ /* 0x000fe20007f3e0ff */
[----:B------:R-:W-:Y:S01]  /*96b60*/  IMAD.WIDE.U32 R44, R32, R28, R44 ;  /* 0x0000001c202c7225 */ /* 0x000fe200078e002c */
[----:B------:R-:W0:Y:S02]  /*96b70*/  LDC.64 R24, c[0x3][0x10] ;  /* 0x00c00400ff187b82 */ /* 0x000e240000000a00 */
[----:B------:R-:W-:Y:S01]  /*96b80*/  IADD3.X R53, PT, PT, RZ, RZ, RZ, P1, !PT ;  /* 0x000000ffff357210 */ /* 0x000fe20000ffe4ff */
[----:B------:R-:W-:Y:S01]  /*96b90*/  IMAD.X R55, RZ, RZ, RZ, P3 ;  /* 0x000000ffff377224 */ /* 0x000fe200018e06ff */
[----:B------:R-:W-:Y:S01]  /*96ba0*/  IADD3 R42, P2, PT, R42, R45, RZ ;  /* 0x0000002d2a2a7210 */ /* 0x000fe20007f5e0ff */
[----:B------:R-:W-:Y:S01]  /*96bb0*/  IMAD.HI.U32 R59, R39, R22, R50 ;  /* 0x00000016273b7227 */ /* 0x000fe200078e0032 */
[----:B------:R-:W-:-:S03]  /*96bc0*/  IADD3 R50, P3, PT, R26, R49, RZ ;  /* 0x000000311a327210 */ /* 0x000fc60007f7e0ff */
[----:B------:R-:W-:Y:S01]  /*96bd0*/  IMAD.MOV.U32 R49, RZ, RZ, RZ ;  /* 0x000000ffff317224 */ /* 0x000fe200078e00ff */
[----:B------:R-:W-:Y:S01]  /*96be0*/  IADD3.X R51, PT, PT, RZ, RZ, RZ, P3, !PT ;  /* 0x000000ffff337210 */ /* 0x000fe20001ffe4ff */
[----:B------:R-:W-:Y:S02]  /*96bf0*/  IMAD.X R41, RZ, RZ, RZ, P0 ;  /* 0x000000ffff297224 */ /* 0x000fe400000e06ff */
[----:B------:R-:W-:-:S04]  /*96c00*/  IMAD.WIDE.U32 R48, R33, R3, R48 ;  /* 0x0000000321307225 */ /* 0x000fc800078e0030 */
[----:B------:R-:W-:-:S04]  /*96c10*/  IMAD.WIDE.U32 R26, R33, R30, R40 ;  /* 0x0000001e211a7225 */ /* 0x000fc800078e0028 */
[----:B------:R-:W-:Y:S02]  /*96c20*/  IMAD.X R43, RZ, RZ, RZ, P2 ;  /* 0x000000ffff2b7224 */ /* 0x000fe400010e06ff */
        /* <DEDUP_REMOVED lines=8> */
[----:B0-----:R-:W-:Y:S01]  /*96cb0*/  IMAD.WIDE.U32 R50, R35, R24, R50 ;  /* 0x0000001823327225 */ /* 0x001fe200078e0032 */
        /* <DEDUP_REMOVED lines=22> */
[----:B------:R-:W-:Y:S02]  /*96e20*/  HFMA2 R47, -RZ, RZ, 0, 0 ;  /* 0x00000000ff2f7431 */ /* 0x000fe400000001ff */
[----:B------:R-:W-:Y:S01]  /*96e30*/  IMAD R41, R46, R34, RZ ;  /* 0x000000222e297224 */ /* 0x000fe200078e02ff */
[----:B------:R-:W-:Y:S01]  /*96e40*/  IADD3 R56, P3, PT, R52, R27, RZ ;  /* 0x0000001b34387210 */ /* 0x000fe20007f7e0ff */
[----:B------:R-:W-:Y:S01]  /*96e50*/  IMAD.X R55, RZ, RZ, RZ, P1 ;  /* 0x000000ffff377224 */ /* 0x000fe200008e06ff */
[----:B------:R-:W0:Y:S01]  /*96e60*/  LDC.64 R26, c[0x3][0x18] ;  /* 0x00c00600ff1a7b82 */ /* 0x000e220000000a00 */
[----:B------:R-:W-:Y:S02]  /*96e70*/  IMAD.X R59, RZ, RZ, RZ, P4 ;  /* 0x000000ffff3b7224 */ /* 0x000fe400020e06ff */
[----:B------:R-:W-:-:S04]  /*96e80*/  IMAD.WIDE.U32 R50, R33, R31, R50 ;  /* 0x0000001f21327225 */ /* 0x000fc800078e0032 */
[----:B------:R-:W-:-:S04]  /*96e90*/  IMAD.HI.U32 R61, R41, R22, R46 ;  /* 0x00000016293d7227 */ /* 0x000fc800078e002e */
        /* <DEDUP_REMOVED lines=18> */
[----:B0-----:R-:W-:Y:S01]  /*96fc0*/  IMAD.WIDE.U32 R54, R35, R26, R58 ;  /* 0x0000001a23367225 */ /* 0x001fe200078e003a */
[----:B------:R-:W-:-:S03]  /*96fd0*/  IADD3 R56, P1, PT, R52, R47, RZ ;  /* 0x0000002f34387210 */ /* 0x000fc60007f3e0ff */
[----:B------:R-:W-:Y:S01]  /*96fe0*/  IMAD.WIDE.U32 R60, R41, R23, R60 ;  /* 0x00000017293c7225 */ /* 0x000fe200078e003c */
[----:B------:R-:W-:Y:S02]  /*96ff0*/  IADD3 R48, P2, PT, R48, R55, RZ ;  /* 0x0000003730307210 */ /* 0x000fe40007f5e0ff */
[----:B------:R-:W-:Y:S01]  /*97000*/  IADD3 R52, P3, PT, R54, R57, RZ ;  /* 0x0000003936347210 */ /* 0x000fe20007f7e0ff */
[----:B------:R-:W-:Y:S01]  /*97010*/  IMAD R38, R60, R34, RZ ;  /* 0x000000223c267224 */ /* 0x000fe200078e02ff */
[----:B------:R-:W-:Y:S01]  /*97020*/  MOV R54, R60 ;  /* 0x0000003c00367202 */ /* 0x000fe20000000f00 */
[----:B------:R-:W-:Y:S01]  /*97030*/  IMAD.WIDE.U32 R58, R39, R21, R62 ;  /* 0x00000015273a7225 */ /* 0x000fe200078e003e */
[----:B------:R-:W-:Y:S02]  /*97040*/  IADD3.X R53, PT, PT, RZ, RZ, RZ, P3, !PT ;  /* 0x000000ffff357210 */ /* 0x000fe40001ffe4ff */
[----:B------:R-:W-:Y:S01]  /*97050*/  IADD3.X R57, PT, PT, RZ, RZ, RZ, P1, !PT ;  /* 0x000000ffff397210 */ /* 0x000fe20000ffe4ff */
[----:B------:R-:W-:-:S02]  /*97060*/  IMAD.MOV.U32 R55, RZ, RZ, RZ ;  /* 0x000000ffff377224 */ /* 0x000fc400078e00ff */
[----:B------:R-:W-:Y:S01]  /*97070*/  IMAD.X R49, RZ, RZ, RZ, P2 ;  /* 0x000000ffff317224 */ /* 0x000fe200010e06ff */
[----:B------:R-:W-:Y:S01]  /*97080*/  IADD3 R60, P2, PT, R58, R61, RZ ;  /* 0x0000003d3a3c7210 */ /* 0x000fe20007f5e0ff */
[----:B------:R-:W-:-:S04]  /*97090*/  IMAD.HI.U32 R63, R38, R22, R54 ;  /* 0x00000016263f7227 */ /* 0x000fc800078e0036 */
        /* <DEDUP_REMOVED lines=12> */
[----:B------:R-:W-:Y:S01]  /*97160*/  IADD3.X R49, PT, PT, RZ, RZ, RZ, P0, !PT ;  /* 0x000000ffff317210 */ /* 0x000fe200007fe4ff */
[----:B------:R-:W-:Y:S01]  /*97170*/  IMAD.WIDE.U32 R58, R39, R24, R58 ;  /* 0x00000018273a7225 */ /* 0x000fe200078e003a */
[----:B------:R-:W-:Y:S02]  /*97180*/  IADD3 R62, P1, PT, R60, R63, RZ ;  /* 0x0000003f3c3e7210 */ /* 0x000fe40007f3e0ff */
        /* <DEDUP_REMOVED lines=13> */
[----:B------:R-:W-:-:S04]  /*97260*/  IMAD.WIDE.U32 R52, R37, R27, R52 ;  /* 0x0000001b25347225 */ /* 0x000fc800078e0034 */
[----:B------:R-:W-:Y:S01]  /*97270*/  IMAD.X R37, RZ, RZ, RZ, P0 ;  /* 0x000000ffff257224 */ /* 0x000fe200000e06ff */
[----:B------:R-:W-:Y:S01]  /*97280*/  IADD3 R60, P0, PT, R56, R59, RZ ;  /* 0x0000003b383c7210 */ /* 0x000fe20007f1e0ff */
[----:B------:R-:W-:Y:S02]  /*97290*/  HFMA2 R59, -RZ, RZ, 0, 0 ;  /* 0x00000000ff3b7431 */ /* 0x000fe400000001ff */
[----:B------:R-:W-:-:S04]  /*972a0*/  IMAD.WIDE.U32 R54, R39, R25, R54 ;  /* 0x0000001927367225 */ /* 0x000fc800078e0036 */
[----:B------:R-:W-:Y:S01]  /*972b0*/  IMAD.X R61, RZ, RZ, RZ, P0 ;  /* 0x000000ffff3d7224 */ /* 0x000fe200000e06ff */
[----:B------:R-:W-:Y:S01]  /*972c0*/  IADD3 R37, P0, PT, R42, R37, RZ ;  /* 0x000000252a257210 */ /* 0x000fe20007f1e0ff */
[----:B------:R-:W-:Y:S01]  /*972d0*/  IMAD R35, R58, R34, RZ ;  /* 0x000000223a237224 */ /* 0x000fe200078e02ff */
[----:B------:R-:W-:Y:S02]  /*972e0*/  IADD3 R56, P4, PT, R54, R57, RZ ;  /* 0x0000003936387210 */ /* 0x000fe40007f9e0ff */
[----:B------:R-:W-:Y:S01]  /*972f0*/  IADD3 R42, P2, PT, R52, R55, RZ ;  /* 0x00000037342a7210 */ /* 0x000fe20007f5e0ff */
[----:B------:R-:W-:Y:S01]  /*97300*/  IMAD.HI.U32 R59, R35, R22, R58 ;  /* 0x00000016233b7227 */ /* 0x000fe200078e003a */
[----:B------:R-:W-:Y:S02]  /*97310*/  IADD3.X R45, PT, PT, RZ, RZ, RZ, P0, !PT ;  /* 0x000000ffff2d7210 */ /* 0x000fe400007fe4ff */
[----:B------:R-:W-:Y:S01]  /*97320*/  IADD3.X R57, PT, PT, RZ, RZ, RZ, P4, !PT ;  /* 0x000000ffff397210 */ /* 0x000fe200027fe4ff */
[----:B------:R-:W-:Y:S01]  /*97330*/  IMAD.WIDE.U32 R54, R38, R20, R60 ;  /* 0x0000001426367225 */ /* 0x000fe200078e003c */
[----:B------:R-:W-:-:S02]  /*97340*/  IADD3 R40, P0, PT, R44, R45, RZ ;  /* 0x0000002d2c287210 */ /* 0x000fc40007f1e0ff */
        /* <DEDUP_REMOVED lines=18> */
[----:B------:R-:W-:Y:S01]  /*97470*/  MOV R54, R52 ;  /* 0x0000003400367202 */ /* 0x000fe20000000f00 */
        /* <DEDUP_REMOVED lines=9> */
[----:B------:R-:W-:Y:S01]  /*97510*/  IADD3.X R45, PT, PT, RZ, RZ, RZ, P1, !PT ;  /* 0x000000ffff2d7210 */ /* 0x000fe20000ffe4ff */
[----:B------:R-:W-:Y:S01]  /*97520*/  IMAD.HI.U32 R55, R39, R22, R54 ;  /* 0x0000001627377227 */ /* 0x000fe200078e0036 */
        /* <DEDUP_REMOVED lines=14> */
[----:B------:R-:W-:Y:S01]  /*97610*/  IMAD.MOV.U32 R53, RZ, RZ, RZ ;  /* 0x000000ffff357224 */ /* 0x000fe200078e00ff */
[----:B------:R-:W-:Y:S02]  /*97620*/  IADD3 R44, P5, PT, R44, R47, RZ ;  /* 0x0000002f2c2c7210 */ /* 0x000fe40007fbe0ff */
[----:B------:R-:W-:Y:S01]  /*97630*/  IADD3 R46, P6, PT, R46, R55, RZ ;  /* 0x000000372e2e7210 */ /* 0x000fe20007fde0ff */
[----:B------:R-:W-:Y:S01]  /*97640*/  IMAD.X R43, RZ, RZ, RZ, P4 ;  /* 0x000000ffff2b7224 */ /* 0x000fe200020e06ff */
[----:B------:R-:W-:-:S02]  /*97650*/  IADD3.X R45, PT, PT, RZ, RZ, RZ, P5, !PT ;  /* 0x000000ffff2d7210 */ /* 0x000fc40002ffe4ff */
        /* <DEDUP_REMOVED lines=15> */
[----:B------:R-:W-:Y:S01]  /*97750*/  IMAD R44, R46, R34, RZ ;  /* 0x000000222e2c7224 */ /* 0x000fe200078e02ff */
[----:B------:R-:W-:Y:S02]  /*97760*/  IADD3.X R43, PT, PT, RZ, RZ, RZ, P2, !PT ;  /* 0x000000ffff2b7210 */ /* 0x000fe400017fe4ff */
[----:B------:R-:W-:Y:S01]  /*97770*/  IADD3 R37, P1, PT, R41, R37, RZ ;  /* 0x0000002529257210 */ /* 0x000fe20007f3e0ff */
[----:B------:R-:W-:Y:S01]  /*97780*/  IMAD.X R51, RZ, RZ, RZ, P5 ;  /* 0x000000ffff337224 */ /* 0x000fe200028e06ff */
[----:B------:R-:W-:Y:S01]  /*97790*/  MOV R52, R46 ;  /* 0x0000002e00347202 */ /* 0x000fe20000000f00 */
        /* <DEDUP_REMOVED lines=15> */
[----:B------:R-:W-:-:S03]  /*97890*/  IADD3.X R38, PT, PT, RZ, RZ, RZ, P0, !PT ;  /* 0x000000ffff267210 */ /* 0x000fc600007fe4ff */
[----:B------:R-:W-:Y:S02]  /*978a0*/  IMAD.X R37, RZ, RZ, RZ, P1 ;  /* 0x000000ffff257224 */ /* 0x000fe400008e06ff */
[----:B------:R-:W-:Y:S01]  /*978b0*/  IMAD.WIDE.U32 R48, R39, R21, R50 ;  /* 0x0000001527307225 */ /* 0x000fe200078e0032 */
[----:B------:R-:W-:Y:S02]  /*978c0*/  IADD3 R50, P6, PT, R42, R47, RZ ;  /* 0x0000002f2a327210 */ /* 0x000fe40007fde0ff */
[----:B------:R-:W-:Y:S01]  /*978d0*/  IADD3 R37, P5, PT, R37, R54, RZ ;  /* 0x0000003625257210 */ /* 0x000fe20007fbe0ff */
        /* <DEDUP_REMOVED lines=31> */
[----:B------:R-:W-:Y:S02]  /*97ad0*/  IADD3.X R55, PT, PT, RZ, RZ, RZ, P2, !PT ;  /* 0x000000ffff377210 */ /* 0x000fe400017fe4ff */
        /* <DEDUP_REMOVED lines=10> */
[----:B------:R-:W-:Y:S01]  /*97b80*/  IADD3 R36, P1, PT, R36, R41, RZ ;  /* 0x0000002924247210 */ /* 0x000fe20007f3e0ff */
[----:B------:R-:W-:Y:S01]  /*97b90*/  IMAD.WIDE.U32 R50, R39, R27, R52 ;  /* 0x0000001b27327225 */ /* 0x000fe200078e0034 */
[----:B------:R-:W-:Y:S02]  /*97ba0*/  IADD3.X R55, PT, PT, RZ, RZ, RZ, P0, !PT ;  /* 0x000000ffff377210 */ /* 0x000fe400007fe4ff */
[----:B------:R-:W-:Y:S01]  /*97bb0*/  IADD3 R35, P0, PT, R35, R36, RZ ;  /* 0x0000002423237210 */ /* 0x000fe20007f1e0ff */
[----:B------:R-:W-:Y:S02]  /*97bc0*/  IMAD.X R36, RZ, RZ, RZ, P3 ;  /* 0x000000ffff247224 */ /* 0x000fe400018e06ff */
[----:B------:R-:W-:-:S03]  /*97bd0*/  IMAD.WIDE.U32 R38, R44, R25, R54 ;  /* 0x000000192c267225 */ /* 0x000fc600078e0036 */
[----:B------:R-:W-:Y:S02]  /*97be0*/  IADD3 R36, P3, PT, R36, R35, RZ ;  /* 0x0000002324247210 */ /* 0x000fe40007f7e0ff */
[----:B------:R-:W-:Y:S02]  /*97bf0*/  IADD3.X R35, PT, PT, RZ, RZ, RZ, P2, !PT ;  /* 0x000000ffff237210 */ /* 0x000fe400017fe4ff */
[----:B------:R-:W-:Y:S01]  /*97c00*/  IADD3 R52, P6, PT, R50, R39, RZ ;  /* 0x0000002732347210 */ /* 0x000fe20007fde0ff */
[----:B------:R-:W-:Y:S01]  /*97c10*/  IMAD.X R39, RZ, RZ, RZ, P5 ;  /* 0x000000ffff277224 */ /* 0x000fe200028e06ff */
[----:B------:R-:W-:Y:S02]  /*97c20*/  IADD3 R35, P2, PT, R35, R36, RZ ;  /* 0x0000002423237210 */ /* 0x000fe40007f5e0ff */
[----:B------:R-:W-:Y:S01]  /*97c30*/  IADD3.X R36, PT, PT, RZ, RZ, RZ, P4, !PT ;  /* 0x000000ffff247210 */ /* 0x000fe200027fe4ff */
[----:B------:R-:W-:Y:S01]  /*97c40*/  IMAD.X R53, RZ, RZ, RZ, P6 ;  /* 0x000000ffff357224 */ /* 0x000fe200030e06ff */
[----:B------:R-:W-:-:S02]  /*97c50*/  IADD3 R35, P4, PT, R51, R35, RZ ;  /* 0x0000002333237210 */ /* 0x000fc40007f9e0ff */
[----:B------:R-:W-:Y:S01]  /*97c60*/  IADD3 R37, PT, PT, R36, R37, R39 ;  /* 0x0000002524257210 */ /* 0x000fe20007ffe027 */
[----:B------:R-:W-:Y:S01]  /*97c70*/  IMAD.WIDE.U32 R50, R44, R26, R52 ;  /* 0x0000001a2c327225 */ /* 0x000fe200078e0034 */
[----:B------:R-:W-:Y:S02]  /*97c80*/  IADD3.X R39, PT, PT, RZ, RZ, RZ, P1, !PT ;  /* 0x000000ffff277210 */ /* 0x000fe40000ffe4ff */
[----:B------:R-:W-:Y:S01]  /*97c90*/  MOV R41, R38 ;  /* 0x0000002600297202 */ /* 0x000fe20000000f00 */
[----:B------:R-:W-:Y:S01]  /*97ca0*/  IMAD.X R52, RZ, RZ, RZ, P0 ;  /* 0x000000ffff347224 */ /* 0x000fe200000e06ff */
[----:B------:R-:W-:Y:S01]  /*97cb0*/  IADD3 R36, P0, PT, R51, R35, RZ ;  /* 0x0000002333247210 */ /* 0x000fe20007f1e0ff */
[----:B------:R-:W-:-:S03]  /*97cc0*/  IMAD.MOV.U32 R38, RZ, RZ, R50 ;  /* 0x000000ffff267224 */ /* 0x000fc600078e0032 */
[----:B------:R-:W-:Y:S01]  /*97cd0*/  IADD3 R35, PT, PT, R52, R37, R39 ;  /* 0x0000002534237210 */ /* 0x000fe20007ffe027 */
[----:B------:R-:W-:Y:S01]  /*97ce0*/  IMAD.X R52, RZ, RZ, RZ, P2 ;  /* 0x000000ffff347224 */ /* 0x000fe200010e06ff */
[----:B------:R-:W-:Y:S02]  /*97cf0*/  IADD3.X R37, PT, PT, RZ, RZ, RZ, P0, !PT ;  /* 0x000000ffff257210 */ /* 0x000fe400007fe4ff */
[----:B------:R-:W-:Y:S01]  /*97d00*/  IADD3.X R39, PT, PT, RZ, RZ, RZ, P3, !PT ;  /* 0x000000ffff277210 */ /* 0x000fe20001ffe4ff */
[----:B------:R-:W-:-:S03]  /*97d10*/  IMAD.WIDE.U32 R44, R44, R27, R36 ;  /* 0x0000001b2c2c7225 */ /* 0x000fc600078e0024 */
[----:B------:R-:W-:Y:S02]  /*97d20*/  IADD3 R35, PT, PT, R52, R35, R39 ;  /* 0x0000002334237210 */ /* 0x000fe40007ffe027 */
[----:B------:R-:W-:Y:S01]  /*97d30*/  MOV R39, R40 ;  /* 0x0000002800277202 */ /* 0x000fe20000000f00 */
[----:B------:R-:W-:Y:S01]  /*97d40*/  IMAD.X R36, RZ, RZ, RZ, P4 ;  /* 0x000000ffff247224 */ /* 0x000fe200020e06ff */
[----:B------:R-:W-:Y:S01]  /*97d50*/  MOV R37, R46 ;  /* 0x0000002e00257202 */ /* 0x000fe20000000f00 */
[----:B------:R-:W-:Y:S02]  /*97d60*/  IMAD.MOV.U32 R40, RZ, RZ, R42 ;  /* 0x000000ffff287224 */ /* 0x000fe400078e002a */
[----:B------:R-:W-:Y:S01]  /*97d70*/  IMAD.MOV.U32 R42, RZ, RZ, R48 ;  /* 0x000000ffff2a7224 */ /* 0x000fe200078e0030 */
[----:B------:R-:W-:Y:S02]  /*97d80*/  IADD3 R36, PT, PT, R45, R35, R36 ;  /* 0x000000232d247210 */ /* 0x000fe40007ffe024 */
[----:B------:R-:W-:-:S02]  /*97d90*/  MOV R35, R44 ;  /* 0x0000002c00237202 */ /* 0x000fc40000000f00 */
        /* <DEDUP_REMOVED lines=27> */
.L_x_415:
        /* <DEDUP_REMOVED lines=8> */
.L_x_416:
[----:B------:R-:W-:Y:S05]  /*97fd0*/  BSYNC.RECONVERGENT B3 ;  /* 0x0000000000037941 */ /* 0x000fea0003800200 */
.L_x_414:
[----:B------:R-:W-:Y:S02]  /*97fe0*/  HFMA2 R47, -RZ, RZ, 0, 0 ;  /* 0x00000000ff2f7431 */ /* 0x000fe400000001ff */
[----:B------:R-:W-:-:S04]  /*97ff0*/  IMAD.WIDE.U32 R44, R3, R39, RZ ;  /* 0x00000027032c7225 */ /* 0x000fc800078e00ff */
[----:B------:R-:W-:Y:S01]  /*98000*/  HFMA2 R51, -RZ, RZ, 0, 0 ;  /* 0x00000000ff337431 */ /* 0x000fe200000001ff */
[----:B------:R-:W-:Y:S01]  /*98010*/  MOV R49, RZ ;  /* 0x000000ff00317202 */ /* 0x000fe20000000f00 */
[----:B------:R-:W-:Y:S01]  /*98020*/  BSSY.RECONVERGENT B3, `(.L_x_417) ;  /* 0x00001e5000037945 */ /* 0x000fe20003800200 */
[----:B------:R-:W-:Y:S02]  /*98030*/  IMAD.MOV.U32 R46, RZ, RZ, R45 ;  /* 0x000000ffff2e7224 */ /* 0x000fe400078e002d */
[----:B------:R-:W-:Y:S02]  /*98040*/  IMAD R43, R44, R34, RZ ;  /* 0x000000222c2b7224 */ /* 0x000fe400078e02ff */
[----:B------:R-:W-:Y:S02]  /*98050*/  IMAD.MOV.U32 R45, RZ, RZ, RZ ;  /* 0x000000ffff2d7224 */ /* 0x000fe400078e00ff */
[----:B------:R-:W-:-:S04]  /*98060*/  IMAD.WIDE.U32 R46, R39, R2, R46 ;  /* 0x00000002272e7225 */ /* 0x000fc800078e002e */
[----:B------:R-:W-:Y:S02]  /*98070*/  IMAD.MOV.U32 R48, RZ, RZ, R47 ;  /* 0x000000ffff307224 */ /* 0x000fe400078e002f */
[----:B------:R-:W-:Y:S02]  /*98080*/  IMAD.MOV.U32 R50, RZ, RZ, R46 ;  /* 0x000000ffff327224 */ /* 0x000fe400078e002e */
[----:B------:R-:W-:-:S04]  /*98090*/  IMAD.WIDE.U32 R46, R39, R28, R48 ;  /* 0x0000001c272e7225 */ /* 0x000fc800078e0030 */
[----:B------:R-:W-:-:S04]  /*980a0*/  IMAD.WIDE.U32 R48, R40, R3, R50 ;  /* 0x0000000328307225 */ /* 0x000fc800078e0032 */
[----:B------:R-:W-:Y:S01]  /*980b0*/  IMAD.HI.U32 R45, R43, R22, R44 ;  /* 0x000000162b2d7227 */ /* 0x000fe200078e002c */
[----:B------:R-:W-:-:S03]  /*980c0*/  IADD3 R50, P0, PT, R46, R49, RZ ;  /* 0x000000312e327210 */ /* 0x000fc60007f1e0ff */
[----:B------:R-:W-:Y:S01]  /*980d0*/  IMAD.MOV.U32 R44, RZ, RZ, R47 ;  /* 0x000000ffff2c7224 */ /* 0x000fe200078e002f */
[----:B------:R-:W-:Y:S01]  /*980e0*/  IADD3.X R51, PT, PT, RZ, RZ, RZ, P0, !PT ;  /* 0x000000ffff337210 */ /* 0x000fe200007fe4ff */
[----:B------:R-:W-:Y:S01]  /*980f0*/  IMAD.MOV.U32 R47, RZ, RZ, RZ ;  /* 0x000000ffff2f7224 */ /* 0x000fe200078e00ff */
[----:B------:R-:W-:Y:S02]  /*98100*/  IADD3 R52, P0, PT, R48, R45, RZ ;  /* 0x0000002d30347210 */ /* 0x000fe40007f1e0ff */
[----:B------:R-:W-:Y:S01]  /*98110*/  MOV R45, RZ ;  /* 0x000000ff002d7202 */ /* 0x000fe20000000f00 */
[----:B------:R-:W-:-:S04]  /*98120*/  IMAD.WIDE.U32 R48, R40, R2, R50 ;  /* 0x0000000228307225 */ /* 0x000fc800078e0032 */
[----:B------:R-:W-:Y:S02]  /*98130*/  HFMA2 R51, -RZ, RZ, 0, 0 ;  /* 0x00000000ff337431 */ /* 0x000fe400000001ff */
[----:B------:R-:W-:-:S04]  /*98140*/  IMAD.WIDE.U32 R44, R39, R29, R44 ;  /* 0x0000001d272c7225 */ /* 0x000fc800078e002c */
[----:B------:R-:W-:Y:S01]  /*98150*/  IMAD.X R53, RZ, RZ, RZ, P0 ;  /* 0x000000ffff357224 */ /* 0x000fe200000e06ff */
[----:B------:R-:W-:Y:S01]  /*98160*/  IADD3 R54, P0, PT, R44, R49, RZ ;  /* 0x000000312c367210 */ /* 0x000fe20007f1e0ff */
[----:B------:R-:W-:Y:S01]  /*98170*/  IMAD.MOV.U32 R50, RZ, RZ, R48 ;  /* 0x000000ffff327224 */ /* 0x000fe200078e0030 */
        /* <DEDUP_REMOVED lines=31> */
[----:B------:R-:W-:Y:S02]  /*98370*/  IMAD.X R61, RZ, RZ, RZ, P1 ;  /* 0x000000ffff3d7224 */ /* 0x000fe400008e06ff */
        /* <DEDUP_REMOVED lines=11> */
[----:B------:R-:W-:Y:S02]  /*98430*/  IMAD.MOV.U32 R46, RZ, RZ, R47 ;  /* 0x000000ffff2e7224 */ /* 0x000fe400078e002f */
[----:B------:R-:W-:-:S02]  /*98440*/  HFMA2 R47, -RZ, RZ, 0, 0 ;  /* 0x00000000ff2f7431 */ /* 0x000fc400000001ff */
[----:B------:R-:W-:Y:S01]  /*98450*/  IMAD.HI.U32 R65, R45, R22, R54 ;  /* 0x000000162d417227 */ /* 0x000fe200078e0036 */
[----:B------:R-:W-:Y:S02]  /*98460*/  IADD3 R54, P1, PT, R48, R51, RZ ;  /* 0x0000003330367210 */ /* 0x000fe40007f3e0ff */
[----:B------:R-:W-:Y:S01]  /*98470*/  IADD3.X R51, PT, PT, RZ, RZ, RZ, P2, !PT ;  /* 0x000000ffff337210 */ /* 0x000fe200017fe4ff */
[----:B------:R-:W-:Y:S02]  /*98480*/  IMAD.X R53, RZ, RZ, RZ, P0 ;  /* 0x000000ffff357224 */ /* 0x000fe400000e06ff */
[----:B------:R-:W-:Y:S02]  /*98490*/  IMAD.X R55, RZ, RZ, RZ, P1 ;  /* 0x000000ffff377224 */ /* 0x000fe400008e06ff */
[----:B------:R-:W-:-:S04]  /*984a0*/  IMAD.WIDE.U32 R48, R40, R31, R52 ;  /* 0x0000001f28307225 */ /* 0x000fc800078e0034 */
[----:B------:R-:W-:-:S04]  /*984b0*/  IMAD.WIDE.U32 R52, R42, R2, R50 ;  /* 0x000000022a347225 */ /* 0x000fc800078e0032 */
[----:B------:R-:W-:-:S04]  /*984c0*/  IMAD.WIDE.U32 R46, R39, R33, R46 ;  /* 0x00000021272e7225 */ /* 0x000fc800078e002e */
[----:B------:R-:W-:Y:S01]  /*984d0*/  IMAD.WIDE.U32 R56, R43, R21, R56 ;  /* 0x000000152b387225 */ /* 0x000fe200078e0038 */
[----:B------:R-:W-:-:S03]  /*984e0*/  IADD3 R58, P0, PT, R46, R49, RZ ;  /* 0x000000312e3a7210 */ /* 0x000fc60007f1e0ff */
[----:B------:R-:W-:Y:S01]  /*984f0*/  IMAD.WIDE.U32 R50, R37, R29, R54 ;  /* 0x0000001d25327225 */ /* 0x000fe200078e0036 */
[----:B------:R-:W-:Y:S02]  /*98500*/  MOV R54, R52 ;  /* 0x0000003400367202 */ /* 0x000fe40000000f00 */
[----:B------:R-:W-:Y:S01]  /*98510*/  IADD3 R62, P2, PT, R56, R59, RZ ;  /* 0x0000003b383e7210 */ /* 0x000fe20007f5e0ff */
[----:B------:R-:W-:Y:S01]  /*98520*/  IMAD.MOV.U32 R55, RZ, RZ, RZ ;  /* 0x000000ffff377224 */ /* 0x000fe200078e00ff */
[----:B------:R-:W-:Y:S02]  /*98530*/  IADD3.X R59, PT, PT, RZ, RZ, RZ, P0, !PT ;  /* 0x000000ffff3b7210 */ /* 0x000fe400007fe4ff */
        /* <DEDUP_REMOVED lines=29> */
[----:B------:R-:W-:Y:S02]  /*98710*/  IMAD R46, R60, R34, RZ ;  /* 0x000000223c2e7224 */ /* 0x000fe400078e02ff */
[----:B------:R-:W-:Y:S02]  /*98720*/  IMAD.MOV.U32 R57, RZ, RZ, RZ ;  /* 0x000000ffff397224 */ /* 0x000fe400078e00ff */
[----:B------:R-:W-:Y:S01]  /*98730*/  IMAD.WIDE.U32 R54, R41, R2, R62 ;  /* 0x0000000229367225 */ /* 0x000fe200078e003e */
[----:B------:R-:W-:-:S03]  /*98740*/  IADD3 R62, P0, PT, R48, R51, RZ ;  /* 0x00000033303e7210 */ /* 0x000fc60007f1e0ff */
[----:B------:R-:W-:Y:S01]  /*98750*/  IMAD.HI.U32 R69, R46, R22, R56 ;  /* 0x000000162e457227 */ /* 0x000fe200078e0038 */
        /* <DEDUP_REMOVED lines=29> */
[----:B------:R-:W-:Y:S01]  /*98930*/  HFMA2 R59, -RZ, RZ, 0, 0 ;  /* 0x00000000ff3b7431 */ /* 0x000fe200000001ff */
[----:B------:R-:W-:Y:S01]  /*98940*/  IADD3.X R69, PT, PT, RZ, RZ, RZ, P3, !PT ;  /* 0x000000ffff457210 */ /* 0x000fe20001ffe4ff */
[----:B------:R-:W-:Y:S01]  /*98950*/  IMAD.WIDE.U32 R56, R38, R2, R64 ;  /* 0x0000000226387225 */ /* 0x000fe200078e0040 */
[----:B------:R-:W-:-:S03]  /*98960*/  IADD3 R64, P0, PT, R52, R49, RZ ;  /* 0x0000003134407210 */ /* 0x000fc60007f1e0ff */
[----:B------:R-:W-:Y:S02]  /*98970*/  IMAD.X R61, RZ, RZ, RZ, P2 ;  /* 0x000000ffff3d7224 */ /* 0x000fe400010e06ff */
[----:B------:R-:W-:Y:S02]  /*98980*/  IMAD.MOV.U32 R58, RZ, RZ, R56 ;  /* 0x000000ffff3a7224 */ /* 0x000fe400078e0038 */
[----:B------:R-:W-:-:S04]  /*98990*/  IMAD.WIDE.U32 R54, R41, R29, R60 ;  /* 0x0000001d29367225 */ /* 0x000fc800078e003c */
[----:B------:R-:W-:Y:S01]  /*989a0*/  IMAD.X R67, RZ, RZ, RZ, P4 ;  /* 0x000000ffff437224 */ /* 0x000fe200020e06ff */
[----:B------:R-:W-:Y:S01]  /*989b0*/  IADD3 R50, P1, PT, R48, R55, RZ ;  /* 0x0000003730327210 */ /* 0x000fe20007f3e0ff */
[----:B------:R-:W-:Y:S01]  /*989c0*/  IMAD.WIDE.U32 R58, R35, R3, R58 ;  /* 0x00000003233a7225 */ /* 0x000fe200078e003a */
[----:B------:R-:W-:-:S03]  /*989d0*/  IADD3 R62, P2, PT, R54, R57, RZ ;  /* 0x00000039363e7210 */ /* 0x000fc60007f5e0ff */
[----:B------:R-:W-:Y:S02]  /*989e0*/  IMAD.X R65, RZ, RZ, RZ, P0 ;  /* 0x000000ffff417224 */ /* 0x000fe400000e06ff */
[----:B------:R-:W-:-:S04]  /*989f0*/  IMAD.WIDE.U32 R48, R46, R23, R68 ;  /* 0x000000172e307225 */ /* 0x000fc800078e0044 */
[----:B------:R-:W-:Y:S01]  /*98a00*/  IMAD.WIDE.U32 R60, R44, R24, R66 ;  /* 0x000000182c3c7225 */ /* 0x000fe200078e0042 */
[----:B------:R-:W-:Y:S02]  /*98a10*/  IADD3 R66, P3, PT, R58, R51, RZ ;  /* 0x000000333a427210 */ /* 0x000fe40007f7e0ff */
[----:B------:R-:W-:Y:S01]  /*98a20*/  IADD3.X R51, PT, PT, RZ, RZ, RZ, P1, !PT ;  /* 0x000000ffff337210 */ /* 0x000fe20000ffe4ff */
[----:B------:R-:W-:Y:S01]  /*98a30*/  IMAD.WIDE.U32 R54, R42, R32, R64 ;  /* 0x000000202a367225 */ /* 0x000fe200078e0040 */
[----:B------:R-:W-:Y:S02]  /*98a40*/  MOV R56, R48 ;  /* 0x0000003000387202 */ /* 0x000fe40000000f00 */
[----:B------:R-:W-:Y:S01]  /*98a50*/  IADD3 R68, P4, PT, R60, R63, RZ ;  /* 0x0000003f3c447210 */ /* 0x000fe20007f9e0ff */
[----:B------:R-:W-:Y:S01]  /*98a60*/  IMAD R47, R48, R34, RZ ;  /* 0x00000022302f7224 */ /* 0x000fe200078e02ff */
[----:B------:R-:W-:Y:S01]  /*98a70*/  IADD3 R58, P0, PT, R53, R55, RZ ;  /* 0x00000037353a7210 */ /* 0x000fe20007f1e0ff */
[----:B------:R-:W-:Y:S01]  /*98a80*/  IMAD.MOV.U32 R57, RZ, RZ, RZ ;  /* 0x000000ffff397224 */ /* 0x000fe200078e00ff */
[----:B------:R-:W-:Y:S01]  /*98a90*/  IADD3.X R67, PT, PT, RZ, RZ, RZ, P3, !PT ;  /* 0x000000ffff437210 */ /* 0x000fe20001ffe4ff */
[----:B------:R-:W-:-:S02]  /*98aa0*/  IMAD.X R63, RZ, RZ, RZ, P2 ;  /* 0x000000ffff3f7224 */ /* 0x000fc400010e06ff */
[----:B------:R-:W-:-:S04]  /*98ab0*/  IMAD.WIDE.U32 R52, R41, R30, R50 ;  /* 0x0000001e29347225 */ /* 0x000fc800078e0032 */
        /* <DEDUP_REMOVED lines=63> */
[----:B------:R-:W-:Y:S01]  /*98eb0*/  HFMA2 R63, -RZ, RZ, 0, 0 ;  /* 0x00000000ff3f7431 */ /* 0x000fe200000001ff */
[----:B------:R-:W-:Y:S01]  /*98ec0*/  IADD3.X R53, PT, PT, RZ, RZ, RZ, P2, !PT ;  /* 0x000000ffff357210 */ /* 0x000fe200017fe4ff */
        /* <DEDUP_REMOVED lines=52> */
[----:B------:R-:W-:Y:S01]  /*99210*/  IMAD.WIDE.U32 R52, R36, R30, R56 ;  /* 0x0000001e24347225 */ /* 0x000fe200078e0038 */
[----:B------:R-:W-:-:S03]  /*99220*/  IADD3.X R59, PT, PT, RZ, RZ, RZ, P2, !PT ;  /* 0x000000ffff3b7210 */ /* 0x000fc600017fe4ff */
        /* <DEDUP_REMOVED lines=49> */
[----:B------:R-:W-:Y:S01]  /*99540*/  IMAD.WIDE.U32 R44, R46, R27, R52 ;  /* 0x0000001b2e2c7225 */ /* 0x000fe200078e0034 */
[----:B------:R-:W-:-:S02]  /*99550*/  IADD3 R28, P0, PT, R29, R31, RZ ;  /* 0x0000001f1d1c7210 */ /* 0x000fc40007f1e0ff */
        /* <DEDUP_REMOVED lines=8> */
[----:B------:R-:W-:Y:S01]  /*995e0*/  HFMA2 R53, -RZ, RZ, 0, 0 ;  /* 0x00000000ff357431 */ /* 0x000fe200000001ff */
[----:B------:R-:W-:Y:S01]  /*995f0*/  IADD3 R51, P2, PT, R45, R61, RZ ;  /* 0x0000003d2d337210 */ /* 0x000fe20007f5e0ff */
[----:B------:R-:W-:Y:S01]  /*99600*/  IMAD.WIDE.U32 R30, R47, R26, R54 ;  /* 0x0000001a2f1e7225 */ /* 0x000fe200078e0036 */
[----:B------:R-:W-:-:S03]  /*99610*/  IADD3.X R45, PT, PT, RZ, RZ, RZ, P5, !PT ;  /* 0x000000ffff2d7210 */ /* 0x000fc60002ffe4ff */
[----:B------:R-:W-:Y:S01]  /*99620*/  IMAD.X R49, RZ, RZ, RZ, P6 ;  /* 0x000000ffff317224 */ /* 0x000fe200030e06ff */
[----:B------:R-:W-:Y:S01]  /*99630*/  IADD3 R50, P6, PT, R31, R51, RZ ;  /* 0x000000331f327210 */ /* 0x000fe20007fde0ff */
[----:B------:R-:W-:-:S03]  /*99640*/  IMAD.WIDE.U32 R44, R2, R24, R44 ;  /* 0x00000018022c7225 */ /* 0x000fc600078e002c */
[----:B------:R-:W-:Y:S01]  /*99650*/  IADD3.X R51, PT, PT, RZ, RZ, RZ, P6, !PT ;  /* 0x000000ffff337210 */ /* 0x000fe200037fe4ff */
[----:B------:R-:W-:Y:S02]  /*99660*/  IMAD R32, R52, R34, RZ ;  /* 0x0000002234207224 */ /* 0x000fe400078e02ff */
        /* <DEDUP_REMOVED lines=27> */
[----:B------:R-:W-:-:S03]  /*99820*/  IADD3.X R31, PT, PT, RZ, RZ, RZ, P4, !PT ;  /* 0x000000ffff1f7210 */ /* 0x000fc600027fe4ff */
        /* <DEDUP_REMOVED lines=32> */
[----:B------:R-:W-:-:S03]  /*99a30*/  IMAD.X R53, RZ, RZ, RZ, P6 ;  /* 0x000000ffff357224 */ /* 0x000fc600030e06ff */
        /* <DEDUP_REMOVED lines=11> */
[----:B------:R-:W-:Y:S02]  /*99af0*/  IADD3.X R28, PT, PT, RZ, RZ, RZ, P4, !PT ;  /* 0x000000ffff1c7210 */ /* 0x000fe400027fe4ff */
[----:B------:R-:W-:Y:S02]  /*99b00*/  IADD3 R3, P4, PT, R3, R2, RZ ;  /* 0x0000000203037210 */ /* 0x000fe40007f9e0ff */
[----:B------:R-:W-:Y:S01]  /*99b10*/  IADD3 R28, PT, PT, R28, R29, R33 ;  /* 0x0000001d1c1c7210 */ /* 0x000fe20007ffe021 */
[----:B------:R-:W-:Y:S01]  /*99b20*/  IMAD.X R29, RZ, RZ, RZ, P0 ;  /* 0x000000ffff1d7224 */ /* 0x000fe200000e06ff */
[----:B------:R-:W-:Y:S02]  /*99b30*/  IADD3.X R2, PT, PT, RZ, RZ, RZ, P1, !PT ;  /* 0x000000ffff027210 */ /* 0x000fe40000ffe4ff */
[----:B------:R-:W-:Y:S01]  /*99b40*/  IADD3 R54, P0, PT, R53, R3, RZ ;  /* 0x0000000335367210 */ /* 0x000fe20007f1e0ff */
[----:B------:R-:W-:Y:S01]  /*99b50*/  IMAD.X R3, RZ, RZ, RZ, P3 ;  /* 0x000000ffff037224 */ /* 0x000fe200018e06ff */
[----:B------:R-:W-:-:S02]  /*99b60*/  IADD3 R28, PT, PT, R29, R28, R2 ;  /* 0x0000001c1d1c7210 */ /* 0x000fc40007ffe002 */
[----:B------:R-:W-:Y:S02]  /*99b70*/  IADD3.X R2, PT, PT, RZ, RZ, RZ, P2, !PT ;  /* 0x000000ffff027210 */ /* 0x000fe400017fe4ff */
[----:B------:R-:W-:Y:S02]  /*99b80*/  IADD3.X R55, PT, PT, RZ, RZ, RZ, P0, !PT ;  /* 0x000000ffff377210 */ /* 0x000fe400007fe4ff */
[----:B------:R-:W-:Y:S01]  /*99b90*/  IADD3 R3, PT, PT, R3, R28, R2 ;  /* 0x0000001c03037210 */ /* 0x000fe20007ffe002 */
[----:B------:R-:W-:Y:S01]  /*99ba0*/  IMAD.X R2, RZ, RZ, RZ, P4 ;  /* 0x000000ffff027224 */ /* 0x000fe200020e06ff */
[----:B------:R-:W-:Y:S01]  /*99bb0*/  MOV R29, R46 ;  /* 0x0000002e001d7202 */ /* 0x000fe20000000f00 */
        /* <DEDUP_REMOVED lines=35> */
.L_x_418:
        /* <DEDUP_REMOVED lines=8> */
.L_x_419:
[----:B------:R-:W-:Y:S05]  /*99e70*/  BSYNC.RECONVERGENT B3 ;  /* 0x0000000000037941 */ /* 0x000fea0003800200 */
.L_x_417:
[----:B------:R-:W-:Y:S02]  /*99e80*/  HFMA2 R47, -RZ, RZ, 0, 0 ;  /* 0x00000000ff2f7431 */ /* 0x000fe400000001ff */
[----:B------:R-:W-:-:S04]  /*99e90*/  IMAD.WIDE.U32 R44, R39, R4, RZ ;  /* 0x00000004272c7225 */ /* 0x000fc800078e00ff */
[----:B------:R-:W-:Y:S01]  /*99ea0*/  HFMA2 R51, -RZ, RZ, 0, 0 ;  /* 0x00000000ff337431 */ /* 0x000fe200000001ff */
[----:B------:R-:W-:Y:S01]  /*99eb0*/  MOV R49, RZ ;  /* 0x000000ff00317202 */ /* 0x000fe20000000f00 */
[----:B------:R-:W-:Y:S01]  /*99ec0*/  BSSY.RECONVERGENT B3, `(.L_x_420) ;  /* 0x00001f4000037945 */ /* 0x000fe20003800200 */
[----:B------:R-:W-:Y:S01]  /*99ed0*/  IMAD.MOV.U32 R46, RZ, RZ, R45 ;  /* 0x000000ffff2e7224 */ /* 0x000fe200078e002d */
[----:B------:R-:W-:Y:S01]  /*99ee0*/  MOV R45, RZ ;  /* 0x000000ff002d7202 */ /* 0x000fe20000000f00 */
[----:B------:R-:W-:Y:S01]  /*99ef0*/  IMAD R43, R44, R34, RZ ;  /* 0x000000222c2b7224 */ /* 0x000fe200078e02ff */
[----:B------:R-:W-:Y:S01]  /*99f00*/  BSSY.RELIABLE B5, `(.L_x_421) ;  /* 0x00001df000057945 */ /* 0x000fe20003800100 */
        /* <DEDUP_REMOVED lines=15> */
[----:B------:R-:W-:Y:S01]  /*9a000*/  HFMA2 R47, -RZ, RZ, 0, 0 ;  /* 0x00000000ff2f7431 */ /* 0x000fe200000001ff */
[----:B------:R-:W-:Y:S01]  /*9a010*/  MOV R44, R45 ;  /* 0x0000002d002c7202 */ /* 0x000fe20000000f00 */
[----:B------:R-:W-:Y:S02]  /*9a020*/  IMAD.MOV.U32 R45, RZ, RZ, RZ ;  /* 0x000000ffff2d7224 */ /* 0x000fe400078e00ff */
[----:B------:R-:W-:Y:S02]  /*9a030*/  IMAD.X R49, RZ, RZ, RZ, P0 ;  /* 0x000000ffff317224 */ /* 0x000fe400000e06ff */
[----:B------:R-:W-:-:S04]  /*9a040*/  IMAD.WIDE.U32 R44, R41, R4, R44 ;  /* 0x00000004292c7225 */ /* 0x000fc800078e002c */
[----:B------:R-:W-:-:S04]  /*9a050*/  IMAD.WIDE.U32 R48, R37, R5, R48 ;  /* 0x0000000525307225 */ /* 0x000fc800078e0030 */
[----:B------:R-:W-:Y:S01]  /*9a060*/  IMAD.WIDE.U32 R46, R39, R6, R46 ;  /* 0x00000006272e7225 */ /* 0x000fe200078e002e */
[----:B------:R-:W-:Y:S02]  /*9a070*/  IADD3 R50, P0, PT, R44, R49, RZ ;  /* 0x000000312c327210 */ /* 0x000fe40007f1e0ff */
[----:B------:R-:W-:Y:S01]  /*9a080*/  MOV R49, RZ ;  /* 0x000000ff00317202 */ /* 0x000fe20000000f00 */
[----:B------:R-:W-:Y:S01]  /*9a090*/  IMAD R44, R52, R34, RZ ;  /* 0x00000022342c7224 */ /* 0x000fe200078e02ff */
[----:B------:R-:W-:Y:S01]  /*9a0a0*/  IADD3 R56, P1, PT, R46, R53, RZ ;  /* 0x000000352e387210 */ /* 0x000fe20007f3e0ff */
[----:B------:R-:W-:Y:S02]  /*9a0b0*/  HFMA2 R53, -RZ, RZ, 0, 0 ;  /* 0x00000000ff357431 */ /* 0x000fe400000001ff */
[----:B------:R-:W-:Y:S01]  /*9a0c0*/  IMAD.X R51, RZ, RZ, RZ, P0 ;  /* 0x000000ffff337224 */ /* 0x000fe200000e06ff */
[----:B------:R-:W-:Y:S01]  /*9a0d0*/  IADD3 R54, P0, PT, R48, R47, RZ ;  /* 0x0000002f30367210 */ /* 0x000fe20007f1e0ff */
[----:B------:R-:W-:Y:S01]  /*9a0e0*/  IMAD.MOV.U32 R47, RZ, RZ, RZ ;  /* 0x000000ffff2f7224 */ /* 0x000fe200078e00ff */
[----:B------:R-:W-:Y:S01]  /*9a0f0*/  MOV R46, R45 ;  /* 0x0000002d002e7202 */ /* 0x000fe20000000f00 */
        /* <DEDUP_REMOVED lines=8> */
[----:B------:R-:W-:Y:S02]  /*9a180*/  MOV R54, R52 ;  /* 0x0000003400367202 */ /* 0x000fe40000000f00 */
[----:B------:R-:W-:Y:S01]  /*9a190*/  IADD3 R60, P1, PT, R50, R53, RZ ;  /* 0x00000035323c7210 */ /* 0x000fe20007f3e0ff */
[----:B------:R-:W-:Y:S02]  /*9a1a0*/  IMAD.MOV.U32 R55, RZ, RZ, RZ ;  /* 0x000000ffff377224 */ /* 0x000fe400078e00ff */
[----:B------:R-:W-:Y:S01]  /*9a1b0*/  IMAD.MOV.U32 R48, RZ, RZ, R47 ;  /* 0x000000ffff307224 */ /* 0x000fe200078e002f */
[----:B------:R-:W-:Y:S01]  /*9a1c0*/  IADD3.X R61, PT, PT, RZ, RZ, RZ, P1, !PT ;  /* 0x000000ffff3d7210 */ /* 0x000fe20000ffe4ff */
        /* <DEDUP_REMOVED lines=8> */
[----:B------:R-:W-:-:S03]  /*9a250*/  IADD3.X R59, PT, PT, RZ, RZ, RZ, P2, !PT ;  /* 0x000000ffff3b7210 */ /* 0x000fc600017fe4ff */
[----:B------:R-:W-:Y:S02]  /*9a260*/  HFMA2 R61, -RZ, RZ, 0, 0 ;  /* 0x00000000ff3d7431 */ /* 0x000fe400000001ff */
[----:B------:R-:W-:Y:S01]  /*9a270*/  IMAD.X R63, RZ, RZ, RZ, P0 ;  /* 0x000000ffff3f7224 */ /* 0x000fe200000e06ff */
[----:B------:R-:W-:Y:S01]  /*9a280*/  IADD3 R48, P0, PT, R48, R51, RZ ;  /* 0x0000003330307210 */ /* 0x000fe20007f1e0ff */
[----:B------:R-:W-:Y:S01]  /*9a290*/  IMAD.MOV.U32 R46, RZ, RZ, R49 ;  /* 0x000000ffff2e7224 */ /* 0x000fe200078e0031 */
        /* <DEDUP_REMOVED lines=12> */
[----:B------:R-:W-:-:S03]  /*9a360*/  IADD3 R58, P1, PT, R48, R51, RZ ;  /* 0x00000033303a7210 */ /* 0x000fc60007f3e0ff */
[----:B------:R-:W-:Y:S02]  /*9a370*/  IMAD R4, R56, R34, RZ ;  /* 0x0000002238047224 */ /* 0x000fe400078e02ff */
[----:B------:R-:W-:Y:S01]  /*9a380*/  IMAD.MOV.U32 R60, RZ, RZ, R56 ;  /* 0x000000ffff3c7224 */ /* 0x000fe200078e0038 */
[----:B------:R-:W-:Y:S01]  /*9a390*/  IADD3 R56, P0, PT, R46, R49, RZ ;  /* 0x000000312e387210 */ /* 0x000fe20007f1e0ff */
[----:B------:R-:W-:Y:S01]  /*9a3a0*/  IMAD.X R59, RZ, RZ, RZ, P1 ;  /* 0x000000ffff3b7224 */ /* 0x000fe200008e06ff */
[----:B------:R-:W-:Y:S01]  /*9a3b0*/  IADD3 R46, P2, PT, R50, R53, RZ ;  /* 0x00000035322e7210 */ /* 0x000fe20007f5e0ff */
[----:B------:R-:W-:Y:S01]  /*9a3c0*/  IMAD.HI.U32 R61, R4, R22, R60 ;  /* 0x00000016043d7227 */ /* 0x000fe200078e003c */
[----:B------:R-:W-:Y:S02]  /*9a3d0*/  IADD3.X R57, PT, PT, RZ, RZ, RZ, P0, !PT ;  /* 0x000000ffff397210 */ /* 0x000fe400007fe4ff */
[----:B------:R-:W-:Y:S01]  /*9a3e0*/  MOV R53, RZ ;  /* 0x000000ff00357202 */ /* 0x000fe20000000f00 */
[----:B------:R-:W-:-:S04]  /*9a3f0*/  IMAD.WIDE.U32 R50, R41, R6, R58 ;  /* 0x0000000629327225 */ /* 0x000fc800078e003a */
        /* <DEDUP_REMOVED lines=11> */
[----:B------:R-:W-:Y:S01]  /*9a4b0*/  IMAD.WIDE.U32 R46, R43, R24, R58 ;  /* 0x000000182b2e7225 */ /* 0x000fe200078e003a */
[----:B------:R-:W-:Y:S02]  /*9a4c0*/  IADD3 R58, P4, PT, R54, R61, RZ ;  /* 0x0000003d363a7210 */ /* 0x000fe40007f9e0ff */
[----:B------:R-:W-:Y:S02]  /*9a4d0*/  IADD3 R54, P0, PT, R50, R49, RZ ;  /* 0x0000003132367210 */ /* 0x000fe40007f1e0ff */
[----:B------:R-:W-:Y:S01]  /*9a4e0*/  IADD3 R60, P2, PT, R48, R53, RZ ;  /* 0x00000035303c7210 */ /* 0x000fe20007f5e0ff */
[----:B------:R-:W-:Y:S01]  /*9a4f0*/  IMAD.WIDE.U32 R48, R36, R5, R56 ;  /* 0x0000000524307225 */ /* 0x000fe200078e0038 */
[----:B------:R-:W-:-:S03]  /*9a500*/  IADD3.X R53, PT, PT, RZ, RZ, RZ, P1, !PT ;  /* 0x000000ffff357210 */ /* 0x000fc60000ffe4ff */
[----:B------:R-:W-:Y:S01]  /*9a510*/  HFMA2 R57, -RZ, RZ, 0, 0 ;  /* 0x00000000ff397431 */ /* 0x000fe200000001ff */
        /* <DEDUP_REMOVED lines=10> */
[----:B------:R-:W-:Y:S01]  /*9a5c0*/  IMAD.MOV.U32 R55, RZ, RZ, RZ ;  /* 0x000000ffff377224 */ /* 0x000fe200078e00ff */
[----:B------:R-:W-:Y:S01]  /*9a5d0*/  IADD3.X R61, PT, PT, RZ, RZ, RZ, P0, !PT ;  /* 0x000000ffff3d7210 */ /* 0x000fe200007fe4ff */
[----:B------:R-:W-:-:S04]  /*9a5e0*/  IMAD.WIDE.U32 R58, R4, R23, R58 ;  /* 0x00000017043a7225 */ /* 0x000fc800078e003a */
[----:B------:R-:W-:-:S04]  /*9a5f0*/  IMAD.WIDE.U32 R54, R39, R9, R54 ;  /* 0x0000000927367225 */ /* 0x000fc800078e0036 */
[----:B------:R-:W-:Y:S01]  /*9a600*/  IMAD.X R63, RZ, RZ, RZ, P3 ;  /* 0x000000ffff3f7224 */ /* 0x000fe200018e06ff */
[----:B------:R-:W-:Y:S01]  /*9a610*/  IADD3 R48, P3, PT, R54, R47, RZ ;  /* 0x0000002f36307210 */ /* 0x000fe20007f7e0ff */
[----:B------:R-:W-:Y:S01]  /*9a620*/  IMAD.WIDE.U32 R50, R35, R6, R60 ;  /* 0x0000000623327225 */ /* 0x000fe200078e003c */
[----:B------:R-:W-:-:S03]  /*9a630*/  IADD3.X R47, PT, PT, RZ, RZ, RZ, P1, !PT ;  /* 0x000000ffff2f7210 */ /* 0x000fc60000ffe4ff */
[----:B------:R-:W-:Y:S02]  /*9a640*/  IMAD R5, R58, R34, RZ ;  /* 0x000000223a057224 */ /* 0x000fe400078e02ff */
[----:B------:R-:W-:Y:S01]  /*9a650*/  IMAD.MOV.U32 R56, RZ, RZ, R58 ;  /* 0x000000ffff387224 */ /* 0x000fe200078e003a */
        /* <DEDUP_REMOVED lines=30> */
[----:B------:R-:W-:Y:S02]  /*9a840*/  IMAD.X R61, RZ, RZ, RZ, P0 ;  /* 0x000000ffff3d7224 */ /* 0x000fe400000e06ff */
[----:B------:R-:W-:Y:S02]  /*9a850*/  IMAD.X R65, RZ, RZ, RZ, P3 ;  /* 0x000000ffff417224 */ /* 0x000fe400018e06ff */
[----:B------:R-:W-:Y:S01]  /*9a860*/  IMAD.WIDE.U32 R56, R44, R24, R62 ;  /* 0x000000182c387225 */ /* 0x000fe200078e003e */
[----:B------:R-:W-:-:S03]  /*9a870*/  IADD3 R62, P3, PT, R54, R49, RZ ;  /* 0x00000031363e7210 */ /* 0x000fc60007f7e0ff */
[----:B------:R-:W-:-:S04]  /*9a880*/  IMAD.WIDE.U32 R48, R35, R7, R60 ;  /* 0x0000000723307225 */ /* 0x000fc800078e003c */
[----:B------:R-:W-:Y:S01]  /*9a890*/  HFMA2 R61, -RZ, RZ, 0, 0 ;  /* 0x00000000ff3d7431 */ /* 0x000fe200000001ff */
[----:B------:R-:W-:Y:S01]  /*9a8a0*/  IADD3 R66, P0, PT, R56, R59, RZ ;  /* 0x0000003b38427210 */ /* 0x000fe20007f1e0ff */
[----:B------:R-:W-:Y:S01]  /*9a8b0*/  IMAD.WIDE.U32 R46, R5, R23, R64 ;  /* 0x00000017052e7225 */ /* 0x000fe200078e0040 */
[----:B------:R-:W-:Y:S02]  /*9a8c0*/  IADD3.X R59, PT, PT, RZ, RZ, RZ, P1, !PT ;  /* 0x000000ffff3b7210 */ /* 0x000fe40000ffe4ff */
[----:B------:R-:W-:Y:S01]  /*9a8d0*/  IADD3.X R63, PT, PT, RZ, RZ, RZ, P3, !PT ;  /* 0x000000ffff3f7210 */ /* 0x000fe20001ffe4ff */
[----:B------:R-:W-:Y:S01]  /*9a8e0*/  IMAD R6, R46, R34, RZ ;  /* 0x000000222e067224 */ /* 0x000fe200078e02ff */
[----:B------:R-:W-:Y:S01]  /*9a8f0*/  IADD3.X R67, PT, PT, RZ, RZ, RZ, P0, !PT ;  /* 0x000000ffff437210 */ /* 0x000fe200007fe4ff */
[----:B------:R-:W-:Y:S02]  /*9a900*/  IMAD.MOV.U32 R60, RZ, RZ, R46 ;  /* 0x000000ffff3c7224 */ /* 0x000fe400078e002e */
[----:B------:R-:W-:-:S02]  /*9a910*/  IMAD.X R53, RZ, RZ, RZ, P2 ;  /* 0x000000ffff357224 */ /* 0x000fc400010e06ff */
[----:B------:R-:W-:Y:S01]  /*9a920*/  IMAD.HI.U32 R45, R6, R22, R60 ;  /* 0x00000016062d7227 */ /* 0x000fe200078e003c */
[----:B------:R-:W-:-:S03]  /*9a930*/  IADD3 R60, P1, PT, R51, R49, RZ ;  /* 0x00000031333c7210 */ /* 0x000fc60007f3e0ff */
        /* <DEDUP_REMOVED lines=44> */
[----:B------:R-:W-:-:S04]  /*9ac00*/  IMAD.WIDE.U32 R50, R43, R27, R58 ;  /* 0x0000001b2b327225 */ /* 0x000fc800078e003a */
[----:B------:R-:W-:-:S04]  /*9ac10*/  IMAD.WIDE.U32 R58, R4, R24, R60 ;  /* 0x00000018043a7225 */ /* 0x000fc800078e003c */
[----:B------:R-:W-:Y:S01]  /*9ac20*/  IMAD.X R67, RZ, RZ, RZ, P4 ;  /* 0x000000ffff437224 */ /* 0x000fe200020e06ff */
[----:B------:R-:W-:Y:S01]  /*9ac30*/  IADD3 R62, P4, PT, R50, R53, RZ ;  /* 0x00000035323e7210 */ /* 0x000fe20007f9e0ff */
[----:B------:R-:W-:Y:S01]  /*9ac40*/  IMAD.X R57, RZ, RZ, RZ, P2 ;  /* 0x000000ffff397224 */ /* 0x000fe200010e06ff */
[----:B------:R-:W-:Y:S01]  /*9ac50*/  IADD3.X R53, PT, PT, RZ, RZ, RZ, P1, !PT ;  /* 0x000000ffff357210 */ /* 0x000fe20000ffe4ff */
[----:B------:R-:W-:Y:S01]  /*9ac60*/  IMAD.WIDE.U32 R60, R6, R23, R66 ;  /* 0x00000017063c7225 */ /* 0x000fe200078e0042 */
[----:B------:R-:W-:Y:S02]  /*9ac70*/  IADD3 R64, P1, PT, R58, R55, RZ ;  /* 0x000000373a407210 */ /* 0x000fe40007f3e0ff */
[----:B------:R-:W-:Y:S01]  /*9ac80*/  IADD3.X R63, PT, PT, RZ, RZ, RZ, P4, !PT ;  /* 0x000000ffff3f7210 */ /* 0x000fe200027fe4ff */
[----:B------:R-:W-:Y:S02]  /*9ac90*/  IMAD.X R55, RZ, RZ, RZ, P3 ;  /* 0x000000ffff377224 */ /* 0x000fe400018e06ff */
[----:B------:R-:W-:-:S04]  /*9aca0*/  IMAD.WIDE.U32 R48, R36, R8, R52 ;  /* 0x0000000824307225 */ /* 0x000fc800078e0034 */
[----:B------:R-:W-:Y:S01]  /*9acb0*/  IMAD.WIDE.U32 R52, R40, R11, R54 ;  /* 0x0000000b28347225 */ /* 0x000fe200078e0036 */
[----:B------:R-:W-:-:S03]  /*9acc0*/  MOV R54, R60 ;  /* 0x0000003c00367202 */ /* 0x000fc60000000f00 */
[----:B------:R-:W-:Y:S01]  /*9acd0*/  IMAD R7, R60, R34, RZ ;  /* 0x000000223c077224 */ /* 0x000fe200078e02ff */
[----:B------:R-:W-:Y:S01]  /*9ace0*/  IADD3 R43, P2, PT, R52, R51, RZ ;  /* 0x00000033342b7210 */ /* 0x000fe20007f5e0ff */
[----:B------:R-:W-:-:S04]  /*9acf0*/  IMAD.WIDE.U32 R50, R42, R10, R56 ;  /* 0x0000000a2a327225 */ /* 0x000fc800078e0038 */
[----:B------:R-:W-:Y:S01]  /*9ad00*/  IMAD.MOV.U32 R55, RZ, RZ, RZ ;  /* 0x000000ffff377224 */ /* 0x000fe200078e00ff */
[----:B------:R-:W-:Y:S01]  /*9ad10*/  IADD3 R52, P3, PT, R50, R53, RZ ;  /* 0x0000003532347210 */ /* 0x000fe20007f7e0ff */
[----:B------:R-:W-:Y:S01]  /*9ad20*/  IMAD.X R65, RZ, RZ, RZ, P1 ;  /* 0x000000ffff417224 */ /* 0x000fe200008e06ff */
[----:B------:R-:W-:Y:S01]  /*9ad30*/  IADD3 R50, P1, PT, R46, R51, RZ ;  /* 0x000000332e327210 */ /* 0x000fe20007f3e0ff */
[----:B------:R-:W-:Y:S01]  /*9ad40*/  IMAD.HI.U32 R39, R7, R22, R54 ;  /* 0x0000001607277227 */ /* 0x000fe200078e0036 */
        /* <DEDUP_REMOVED lines=32> */
[----:B------:R-:W-:Y:S02]  /*9af50*/  IADD3.X R51, PT, PT, RZ, RZ, RZ, P6, !PT ;  /* 0x000000ffff337210 */ /* 0x000fe400037fe4ff */
[----:B------:R-:W-:Y:S01]  /*9af60*/  IADD3 R56, P0, PT, R48, R39, RZ ;  /* 0x0000002730387210 */ /* 0x000fe20007f1e0ff */
[----:B------:R-:W-:-:S03]  /*9af70*/  IMAD.WIDE.U32 R42, R38, R10, R54 ;  /* 0x0000000a262a7225 */ /* 0x000fc600078e0036 */
        /* <DEDUP_REMOVED lines=215> */
.L_x_422:
[----:B------:R-:W-:Y:S05]  /*9bcf0*/  BSYNC.RELIABLE B5 ;  /* 0x0000000000057941 */ /* 0x000fea0003800100 */
.L_x_421:
        /* <DEDUP_REMOVED lines=16> */
.L_x_423:
[----:B------:R-:W-:Y:S05]  /*9be00*/  BSYNC.RECONVERGENT B3 ;  /* 0x0000000000037941 */ /* 0x000fea0003800200 */
.L_x_420:
[----:B01----:R-:W-:-:S04]  /*9be10*/  IMAD.WIDE.U32 R6, R3, R12, RZ ;  /* 0x0000000c03067225 */ /* 0x003fc800078e00ff */
[----:B------:R-:W-:Y:S01]  /*9be20*/  HFMA2 R41, -RZ, RZ, 0, 0 ;  /* 0x00000000ff297431 */ /* 0x000fe200000001ff */
[----:B------:R-:W-:Y:S04]  /*9be30*/  BSSY.RECONVERGENT B3, `(.L_x_424) ;  /* 0x00001f4000037945 */ /* 0x000fe80003800200 */
[----:B------:R-:W-:Y:S01]  /*9be40*/  BSSY.RELIABLE B6, `(.L_x_425) ;  /* 0x00001e2000067945 */ /* 0x000fe20003800100 */
[----:B------:R-:W-:Y:S01]  /*9be50*/  IMAD.MOV.U32 R9, RZ, RZ, RZ ;  /* 0x000000ffff097224 */ /* 0x000fe200078e00ff */
[----:B------:R-:W-:Y:S01]  /*9be60*/  MOV R8, R7 ;  /* 0x0000000700087202 */ /* 0x000fe20000000f00 */
[----:B------:R-:W-:Y:S02]  /*9be70*/  IMAD.MOV.U32 R11, RZ, RZ, RZ ;  /* 0x000000ffff0b7224 */ /* 0x000fe400078e00ff */
[----:B------:R-:W-:-:S02]  /*9be80*/  IMAD.MOV.U32 R37, RZ, RZ, RZ ;  /* 0x000000ffff257224 */ /* 0x000fc400078e00ff */
[----:B------:R-:W-:-:S04]  /*9be90*/  IMAD.WIDE.U32 R8, R28, R12, R8 ;  /* 0x0000000c1c087225 */ /* 0x000fc800078e0008 */
[----:B------:R-:W-:Y:S01]  /*9bea0*/  IMAD R0, R6, R34, RZ ;  /* 0x0000002206007224 */ /* 0x000fe200078e02ff */
[----:B------:R-:W-:Y:S01]  /*9beb0*/  MOV R10, R9 ;  /* 0x00000009000a7202 */ /* 0x000fe20000000f00 */
[----:B------:R-:W-:Y:S01]  /*9bec0*/  IMAD.MOV.U32 R7, RZ, RZ, RZ ;  /* 0x000000ffff077224 */ /* 0x000fe200078e00ff */
[----:B------:R-:W-:-:S03]  /*9bed0*/  MOV R36, R8 ;  /* 0x0000000800247202 */ /* 0x000fc60000000f00 */
[----:B------:R-:W-:-:S04]  /*9bee0*/  IMAD.WIDE.U32 R8, R29, R12, R10 ;  /* 0x0000000c1d087225 */ /* 0x000fc800078e000a */
[----:B------:R-:W-:-:S04]  /*9bef0*/  IMAD.WIDE.U32 R10, R3, R13, R36 ;  /* 0x0000000d030a7225 */ /* 0x000fc800078e0024 */
[----:B------:R-:W-:Y:S01]  /*9bf00*/  IMAD.HI.U32 R39, R0, R22, R6 ;  /* 0x0000001600277227 */ /* 0x000fe200078e0006 */
[----:B------:R-:W-:Y:S02]  /*9bf10*/  IADD3 R36, P0, PT, R8, R11, RZ ;  /* 0x0000000b08247210 */ /* 0x000fe40007f1e0ff */
[----:B------:R-:W-:Y:S02]  /*9bf20*/  MOV R6, R9 ;  /* 0x0000000900067202 */ /* 0x000fe40000000f00 */
[----:B------:R-:W-:Y:S02]  /*9bf30*/  IADD3.X R37, PT, PT, RZ, RZ, RZ, P0, !PT ;  /* 0x000000ffff257210 */ /* 0x000fe400007fe4ff */
        /* <DEDUP_REMOVED lines=19> */
[----:B------:R-:W-:Y:S01]  /*9c070*/  MOV R9, RZ ;  /* 0x000000ff00097202 */ /* 0x000fe20000000f00 */
[----:B------:R-:W-:Y:S01]  /*9c080*/  IMAD.MOV.U32 R39, RZ, RZ, RZ ;  /* 0x000000ffff277224 */ /* 0x000fe200078e00ff */
[----:B------:R-:W-:Y:S01]  /*9c090*/  IADD3.X R11, PT, PT, RZ, RZ, RZ, P0, !PT ;  /* 0x000000ffff0b7210 */ /* 0x000fe200007fe4ff */
[----:B------:R-:W-:-:S04]  /*9c0a0*/  IMAD.WIDE.U32 R36, R30, R13, R36 ;  /* 0x0000000d1e247225 */ /* 0x000fc800078e0024 */
[----:B------:R-:W-:-:S04]  /*9c0b0*/  IMAD.WIDE.U32 R8, R32, R12, R8 ;  /* 0x0000000c20087225 */ /* 0x000fc800078e0008 */
[----:B------:R-:W-:Y:S01]  /*9c0c0*/  IMAD.HI.U32 R49, R6, R22, R38 ;  /* 0x0000001606317227 */ /* 0x000fe200078e0026 */
[----:B------:R-:W-:Y:S02]  /*9c0d0*/  IADD3 R44, P0, PT, R8, R37, RZ ;  /* 0x00000025082c7210 */ /* 0x000fe40007f1e0ff */
[----:B------:R-:W-:Y:S01]  /*9c0e0*/  MOV R8, R9 ;  /* 0x0000000900087202 */ /* 0x000fe20000000f00 */
[----:B------:R-:W-:Y:S01]  /*9c0f0*/  IMAD.WIDE.U32 R38, R28, R14, R10 ;  /* 0x0000000e1c267225 */ /* 0x000fe200078e000a */
[----:B------:R-:W-:-:S03]  /*9c100*/  IADD3.X R45, PT, PT, RZ, RZ, RZ, P0, !PT ;  /* 0x000000ffff2d7210 */ /* 0x000fc600007fe4ff */
[----:B------:R-:W-:Y:S01]  /*9c110*/  IMAD.X R43, RZ, RZ, RZ, P1 ;  /* 0x000000ffff2b7224 */ /* 0x000fe200008e06ff */
[----:B------:R-:W-:Y:S01]  /*9c120*/  IADD3 R46, P1, PT, R36, R39, RZ ;  /* 0x00000027242e7210 */ /* 0x000fe20007f3e0ff */
[----:B------:R-:W-:Y:S02]  /*9c130*/  IMAD.MOV.U32 R40, RZ, RZ, R38 ;  /* 0x000000ffff287224 */ /* 0x000fe400078e0026 */
[----:B------:R-:W-:-:S04]  /*9c140*/  IMAD.WIDE.U32 R42, R0, R20, R42 ;  /* 0x00000014002a7225 */ /* 0x000fc800078e002a */
[----:B------:R-:W-:Y:S01]  /*9c150*/  IMAD.WIDE.U32 R40, R3, R15, R40 ;  /* 0x0000000f03287225 */ /* 0x000fe200078e0028 */
[----:B------:R-:W-:-:S03]  /*9c160*/  IADD3 R48, P0, PT, R42, R49, RZ ;  /* 0x000000312a307210 */ /* 0x000fc60007f1e0ff */
[----:B------:R-:W-:Y:S01]  /*9c170*/  IMAD.MOV.U32 R9, RZ, RZ, RZ ;  /* 0x000000ffff097224 */ /* 0x000fe200078e00ff */
[----:B------:R-:W-:Y:S01]  /*9c180*/  IADD3.X R49, PT, PT, RZ, RZ, RZ, P0, !PT ;  /* 0x000000ffff317210 */ /* 0x000fe200007fe4ff */
[----:B------:R-:W-:Y:S02]  /*9c190*/  IMAD.X R47, RZ, RZ, RZ, P1 ;  /* 0x000000ffff2f7224 */ /* 0x000fe400008e06ff */
[----:B------:R-:W-:Y:S01]  /*9c1a0*/  IMAD.WIDE.U32 R36, R31, R13, R44 ;  /* 0x0000000d1f247225 */ /* 0x000fe200078e002c */
[----:B------:R-:W-:-:S03]  /*9c1b0*/  IADD3 R44, P2, PT, R40, R43, RZ ;  /* 0x0000002b282c7210 */ /* 0x000fc60007f5e0ff */
[----:B------:R-:W-:-:S04]  /*9c1c0*/  IMAD.WIDE.U32 R8, R33, R12, R8 ;  /* 0x0000000c21087225 */ /* 0x000fc800078e0008 */
[----:B------:R-:W-:Y:S01]  /*9c1d0*/  IMAD.WIDE.U32 R38, R29, R14, R46 ;  /* 0x0000000e1d267225 */ /* 0x000fe200078e002e */
[----:B------:R-:W-:Y:S02]  /*9c1e0*/  IADD3 R8, P0, PT, R8, R37, RZ ;  /* 0x0000002508087210 */ /* 0x000fe40007f1e0ff */
[----:B------:R-:W-:Y:S01]  /*9c1f0*/  MOV R10, R9 ;  /* 0x00000009000a7202 */ /* 0x000fe20000000f00 */
[----:B------:R-:W-:Y:S01]  /*9c200*/  IMAD.X R45, RZ, RZ, RZ, P2 ;  /* 0x000000ffff2d7224 */ /* 0x000fe200010e06ff */
[----:B------:R-:W-:Y:S01]  /*9c210*/  IADD3 R36, P1, PT, R36, R39, RZ ;  /* 0x0000002724247210 */ /* 0x000fe20007f3e0ff */
[----:B------:R-:W-:Y:S01]  /*9c220*/  IMAD.WIDE.U32 R42, R6, R23, R48 ;  /* 0x00000017062a7225 */ /* 0x000fe200078e0030 */
[----:B------:R-:W-:Y:S02]  /*9c230*/  IADD3 R38, P2, PT, R38, R41, RZ ;  /* 0x0000002926267210 */ /* 0x000fe40007f5e0ff */
[----:B------:R-:W-:Y:S01]  /*9c240*/  IADD3.X R9, PT, PT, RZ, RZ, RZ, P0, !PT ;  /* 0x000000ffff097210 */ /* 0x000fe200007fe4ff */
[----:B------:R-:W-:Y:S01]  /*9c250*/  IMAD.MOV.U32 R11, RZ, RZ, RZ ;  /* 0x000000ffff0b7224 */ /* 0x000fe200078e00ff */
[----:B------:R-:W-:Y:S01]  /*9c260*/  IADD3.X R39, PT, PT, RZ, RZ, RZ, P2, !PT ;  /* 0x000000ffff277210 */ /* 0x000fe200017fe4ff */
[----:B------:R-:W-:Y:S01]  /*9c270*/  IMAD.X R37, RZ, RZ, RZ, P1 ;  /* 0x000000ffff257224 */ /* 0x000fe200008e06ff */
[----:B------:R-:W-:Y:S01]  /*9c280*/  MOV R46, R42 ;  /* 0x0000002a002e7202 */ /* 0x000fe20000000f00 */
[----:B------:R-:W-:-:S02]  /*9c290*/  IMAD R7, R42, R34, RZ ;  /* 0x000000222a077224 */ /* 0x000fc400078e02ff */
[----:B------:R-:W-:Y:S02]  /*9c2a0*/  IMAD.MOV.U32 R47, RZ, RZ, RZ ;  /* 0x000000ffff2f7224 */ /* 0x000fe400078e00ff */
[----:B------:R-:W-:-:S04]  /*9c2b0*/  IMAD.WIDE.U32 R40, R0, R21, R44 ;  /* 0x0000001500287225 */ /* 0x000fc800078e002c */
[----:B------:R-:W-:-:S04]  /*9c2c0*/  IMAD.WIDE.U32 R10, R2, R12, R10 ;  /* 0x0000000c020a7225 */ /* 0x000fc800078e000a */
        /* <DEDUP_REMOVED lines=34> */
[----:B------:R-:W-:Y:S01]  /*9c4f0*/  IMAD.WIDE.U32 R10, R2, R13, R42 ;  /* 0x0000000d020a7225 */ /* 0x000fe200078e002a */
[----:B------:R-:W-:-:S03]  /*9c500*/  IADD3 R36, P2, PT, R36, R39, RZ ;  /* 0x0000002724247210 */ /* 0x000fc60007f5e0ff */
[----:B------:R-:W-:Y:S02]  /*9c510*/  HFMA2 R39, -RZ, RZ, 0, 0 ;  /* 0x00000000ff277431 */ /* 0x000fe400000001ff */
[----:B------:R-:W-:Y:S02]  /*9c520*/  IMAD.X R13, RZ, RZ, RZ, P1 ;  /* 0x000000ffff0d7224 */ /* 0x000fe400008e06ff */
        /* <DEDUP_REMOVED lines=9> */
[----:B------:R-:W-:Y:S02]  /*9c5c0*/  IMAD.X R47, RZ, RZ, RZ, P0 ;  /* 0x000000ffff2f7224 */ /* 0x000fe400000e06ff */
[----:B------:R-:W-:-:S04]  /*9c5d0*/  IMAD.HI.U32 R51, R8, R22, R42 ;  /* 0x0000001608337227 */ /* 0x000fc800078e002a */
        /* <DEDUP_REMOVED lines=35> */
[----:B------:R-:W-:-:S03]  /*9c810*/  IADD3 R42, P0, PT, R42, R45, RZ ;  /* 0x0000002d2a2a7210 */ /* 0x000fc60007f1e0ff */
[----:B------:R-:W-:Y:S01]  /*9c820*/  IMAD.WIDE.U32 R38, R3, R18, R38 ;  /* 0x0000001203267225 */ /* 0x000fe200078e0026 */
[----:B------:R-:W-:-:S03]  /*9c830*/  MOV R44, R46 ;  /* 0x0000002e002c7202 */ /* 0x000fc60000000f00 */
[----:B------:R-:W-:Y:S01]  /*9c840*/  IMAD R9, R46, R34, RZ ;  /* 0x000000222e097224 */ /* 0x000fe200078e02ff */
[----:B------:R-:W-:Y:S01]  /*9c850*/  IADD3 R50, P3, PT, R38, R41, RZ ;  /* 0x0000002926327210 */ /* 0x000fe20007f7e0ff */
[----:B------:R-:W-:-:S04]  /*9c860*/  IMAD.WIDE.U32 R12, R33, R15, R48 ;  /* 0x0000000f210c7225 */ /* 0x000fc800078e0030 */
[----:B------:R-:W-:Y:S02]  /*9c870*/  IMAD.MOV.U32 R45, RZ, RZ, RZ ;  /* 0x000000ffff2d7224 */ /* 0x000fe400078e00ff */
[----:B------:R-:W-:Y:S02]  /*9c880*/  IMAD.X R41, RZ, RZ, RZ, P1 ;  /* 0x000000ffff297224 */ /* 0x000fe400008e06ff */
[----:B------:R-:W-:-:S04]  /*9c890*/  IMAD.WIDE.U32 R36, R29, R17, R36 ;  /* 0x000000111d247225 */ /* 0x000fc800078e0024 */
[----:B------:R-:W-:Y:S01]  /*9c8a0*/  IMAD.HI.U32 R35, R9, R22, R44 ;  /* 0x0000001609237227 */ /* 0x000fe200078e002c */
[----:B------:R-:W-:Y:S02]  /*9c8b0*/  IADD3 R44, P1, PT, R11, R13, RZ ;  /* 0x0000000d0b2c7210 */ /* 0x000fe40007f3e0ff */
[----:B------:R-:W-:Y:S01]  /*9c8c0*/  IADD3 R36, P4, PT, R36, R39, RZ ;  /* 0x0000002724247210 */ /* 0x000fe20007f9e0ff */
[----:B------:R-:W-:Y:S01]  /*9c8d0*/  IMAD.WIDE.U32 R10, R31, R16, R40 ;  /* 0x000000101f0a7225 */ /* 0x000fe200078e0028 */
[----:B------:R-:W-:-:S03]  /*9c8e0*/  IADD3.X R45, PT, PT, RZ, RZ, RZ, P1, !PT ;  /* 0x000000ffff2d7210 */ /* 0x000fc60000ffe4ff */
[----:B------:R-:W-:Y:S02]  /*9c8f0*/  HFMA2 R39, -RZ, RZ, 0, 0 ;  /* 0x00000000ff277431 */ /* 0x000fe400000001ff */
[----:B------:R-:W-:Y:S01]  /*9c900*/  IMAD.X R51, RZ, RZ, RZ, P3 ;  /* 0x000000ffff337224 */ /* 0x000fe200018e06ff */
[----:B------:R-:W-:Y:S02]  /*9c910*/  IADD3 R12, P2, PT, R12, R11, RZ ;  /* 0x0000000b0c0c7210 */ /* 0x000fe40007f5e0ff */
        /* <DEDUP_REMOVED lines=47> */
[----:B------:R-:W-:Y:S01]  /*9cc10*/  IADD3.X R49, PT, PT, RZ, RZ, RZ, P1, !PT ;  /* 0x000000ffff317210 */ /* 0x000fe20000ffe4ff */
[----:B------:R-:W-:-:S04]  /*9cc20*/  IMAD.WIDE.U32 R10, R2, R16, R36 ;  /* 0x00000010020a7225 */ /* 0x000fc800078e0024 */
[----:B------:R-:W-:Y:S01]  /*9cc30*/  IMAD.WIDE.U32 R36, R28, R19, R44 ;  /* 0x000000131c247225 */ /* 0x000fe200078e002c */
[----:B------:R-:W-:-:S03]  /*9cc40*/  MOV R45, RZ ;  /* 0x000000ff002d7202 */ /* 0x000fc60000000f00 */
[----:B------:R-:W-:Y:S01]  /*9cc50*/  IMAD.X R47, RZ, RZ, RZ, P4 ;  /* 0x000000ffff2f7224 */ /* 0x000fe200020e06ff */
[----:B------:R-:W-:Y:S01]  /*9cc60*/  IADD3 R3, P2, PT, R36, R13, RZ ;  /* 0x0000000d24037210 */ /* 0x000fe20007f5e0ff */
[----:B------:R-:W-:Y:S01]  /*9cc70*/  IMAD.WIDE.U32 R12, R32, R17, R38 ;  /* 0x00000011200c7225 */ /* 0x000fe200078e0026 */
[----:B------:R-:W-:-:S03]  /*9cc80*/  IADD3 R40, P3, PT, R14, R37, RZ ;  /* 0x000000250e287210 */ /* 0x000fc60007f7e0ff */
        /* <DEDUP_REMOVED lines=11> */
[----:B------:R-:W-:-:S03]  /*9cd40*/  IADD3.X R3, PT, PT, RZ, RZ, RZ, P2, !PT ;  /* 0x000000ffff037210 */ /* 0x000fc600017fe4ff */
        /* <DEDUP_REMOVED lines=22> */
[----:B------:R-:W-:-:S04]  /*9ceb0*/  IMAD.HI.U32 R45, R0, R22, R44 ;  /* 0x00000016002d7227 */ /* 0x000fc800078e002c */
        /* <DEDUP_REMOVED lines=24> */
[----:B------:R-:W-:Y:S01]  /*9d040*/  IMAD R3, R16, R34, RZ ;  /* 0x0000002210037224 */ /* 0x000fe200078e02ff */
[----:B------:R-:W-:Y:S01]  /*9d050*/  IADD3 R10, P1, PT, R11, R13, RZ ;  /* 0x0000000d0b0a7210 */ /* 0x000fe20007f3e0ff */
[----:B------:R-:W-:Y:S01]  /*9d060*/  IMAD.WIDE.U32 R14, R31, R19, R36 ;  /* 0x000000131f0e7225 */ /* 0x000fe200078e0024 */
[----:B------:R-:W-:-:S03]  /*9d070*/  IADD3.X R11, PT, PT, RZ, RZ, RZ, P3, !PT ;  /* 0x000000ffff0b7210 */ /* 0x000fc60001ffe4ff */
[----:B------:R-:W-:Y:S02]  /*9d080*/  IMAD.MOV.U32 R29, RZ, RZ, RZ ;  /* 0x000000ffff1d7224 */ /* 0x000fe400078e00ff */
[----:B------:R-:W-:Y:S02]  /*9d090*/  IMAD.X R31, RZ, RZ, RZ, P5 ;  /* 0x000000ffff1f7224 */ /* 0x000fe400028e06ff */
[----:B------:R-:W-:Y:S01]  /*9d0a0*/  IMAD.HI.U32 R37, R3, R22, R28 ;  /* 0x0000001603257227 */ /* 0x000fe200078e001c */
[----:B------:R-:W-:Y:S02]  /*9d0b0*/  IADD3 R28, P3, PT, R12, R15, RZ ;  /* 0x0000000f0c1c7210 */ /* 0x000fe40007f7e0ff */
[----:B------:R-:W-:Y:S01]  /*9d0c0*/  IADD3 R15, P4, PT, R14, R11, RZ ;  /* 0x0000000b0e0f7210 */ /* 0x000fe20007f9e0ff */
[----:B------:R-:W-:Y:S01]  /*9d0d0*/  IMAD.X R36, RZ, RZ, RZ, P2 ;  /* 0x000000ffff247224 */ /* 0x000fe200010e06ff */
[----:B------:R-:W-:Y:S01]  /*9d0e0*/  IADD3.X R29, PT, PT, RZ, RZ, RZ, P3, !PT ;  /* 0x000000ffff1d7210 */ /* 0x000fe20001ffe4ff */
        /* <DEDUP_REMOVED lines=48> */
[----:B------:R-:W-:Y:S01]  /*9d3f0*/  IADD3 R12, P6, PT, R16, R29, RZ ;  /* 0x0000001d100c7210 */ /* 0x000fe20007fde0ff */
[----:B------:R-:W-:Y:S01]  /*9d400*/  IMAD.X R11, RZ, RZ, RZ, P5 ;  /* 0x000000ffff0b7224 */ /* 0x000fe200028e06ff */
[----:B------:R-:W-:Y:S01]  /*9d410*/  IADD3 R15, P2, PT, R13, R35, RZ ;  /* 0x000000230d0f7210 */ /* 0x000fe20007f5e0ff */
[----:B------:R-:W-:Y:S01]  /*9d420*/  IMAD.MOV.U32 R29, RZ, RZ, RZ ;  /* 0x000000ffff1d7224 */ /* 0x000fe200078e00ff */
[----:B------:R-:W-:Y:S01]  /*9d430*/  IADD3.X R13, PT, PT, RZ, RZ, RZ, P6, !PT ;  /* 0x000000ffff0d7210 */ /* 0x000fe200037fe4ff */
[----:B------:R-:W-:-:S04]  /*9d440*/  IMAD.WIDE.U32 R6, R9, R26, R6 ;  /* 0x0000001a09067225 */ /* 0x000fc800078e0006 */
[----:B------:R-:W-:Y:S01]  /*9d450*/  IMAD.WIDE.U32 R10, R0, R24, R10 ;  /* 0x00000018000a7225 */ /* 0x000fe200078e000a */
[----:B------:R-:W-:-:S03]  /*9d460*/  IADD3 R14, P6, PT, R7, R15, RZ ;  /* 0x0000000f070e7210 */ /* 0x000fc60007fde0ff */
[----:B------:R-:W-:-:S04]  /*9d470*/  IMAD.WIDE.U32 R12, R3, R20, R12 ;  /* 0x00000014030c7225 */ /* 0x000fc800078e000c */
[----:B------:R-:W-:Y:S01]  /*9d480*/  IMAD.HI.U32 R29, R34, R22, R28 ;  /* 0x00000016221d7227 */ /* 0x000fe200078e001c */
[----:B------:R-:W-:Y:S02]  /*9d490*/  IADD3.X R28, PT, PT, RZ, RZ, RZ, P4, !PT ;  /* 0x000000ffff1c7210 */ /* 0x000fe400027fe4ff */
[----:B------:R-:W-:Y:S01]  /*9d4a0*/  IADD3 R6, P4, PT, R6, R11, RZ ;  /* 0x0000000b06067210 */ /* 0x000fe20007f9e0ff */
[----:B------:R-:W-:Y:S01]  /*9d4b0*/  IMAD.X R15, RZ, RZ, RZ, P6 ;  /* 0x000000ffff0f7224 */ /* 0x000fe200030e06ff */
        /* <DEDUP_REMOVED lines=19> */
[----:B------:R-:W-:Y:S01]  /*9d5f0*/  IADD3 R10, P5, PT, R10, R7, RZ ;  /* 0x000000070a0a7210 */ /* 0x000fe20007fbe0ff */
[----:B------:R0:W-:Y:S01]  /*9d600*/  STG.E desc[UR4][R4.64+0x20], R6 ;  /* 0x0000200604007986 */ /* 0x0001e2000c101904 */
[----:B------:R-:W-:Y:S01]  /*9d610*/  IADD3 R33, P1, PT, R33, R28, RZ ;  /* 0x0000001c21217210 */ /* 0x000fe20007f3e0ff */
[----:B------:R-:W-:Y:S01]  /*9d620*/  IMAD.WIDE.U32 R12, R3, R24, R14 ;  /* 0x00000018030c7225 */ /* 0x000fe200078e000e */
[----:B------:R-:W-:-:S03]  /*9d630*/  IADD3 R14, P0, PT, R9, R17, RZ ;  /* 0x00000011090e7210 */ /* 0x000fc60007f1e0ff */
[----:B------:R-:W-:Y:S01]  /*9d640*/  IMAD.X R11, RZ, RZ, RZ, P5 ;  /* 0x000000ffff0b7224 */ /* 0x000fe200028e06ff */
[----:B------:R-:W-:Y:S01]  /*9d650*/  IADD3.X R15, PT, PT, RZ, RZ, RZ, P0, !PT ;  /* 0x000000ffff0f7210 */ /* 0x000fe200007fe4ff */
[----:B------:R-:W-:Y:S01]  /*9d660*/  IMAD.X R18, RZ, RZ, RZ, P4 ;  /* 0x000000ffff127224 */ /* 0x000fe200020e06ff */
[----:B------:R-:W-:Y:S01]  /*9d670*/  IADD3 R16, P4, PT, R8, R13, RZ ;  /* 0x0000000d08107210 */ /* 0x000fe20007f9e0ff */
[----:B------:R-:W-:-:S04]  /*9d680*/  IMAD.WIDE.U32 R8, R34, R20, R10 ;  /* 0x0000001422087225 */ /* 0x000fc800078e000a */
[----:B------:R-:W-:Y:S01]  /*9d690*/  IMAD.WIDE.U32 R10, R2, R19, R30 ;  /* 0x00000013020a7225 */ /* 0x000fe200078e001e */
[----:B------:R-:W-:Y:S01]  /*9d6a0*/  IADD3 R2, P0, PT, R18, R33, RZ ;  /* 0x0000002112027210 */ /* 0x000fe20007f1e0ff */
[----:B------:R0:W-:Y:S01]  /*9d6b0*/  STG.E desc[UR4][R4.64+0x24], R8 ;  /* 0x0000240804007986 */ /* 0x0001e2000c101904 */
[----:B------:R-:W-:Y:S01]  /*9d6c0*/  IADD3 R18, P5, PT, R12, R9, RZ ;  /* 0x000000090c127210 */ /* 0x000fe20007fbe0ff */
[----:B------:R-:W-:Y:S02]  /*9d6d0*/  IMAD.X R17, RZ, RZ, RZ, P4 ;  /* 0x000000ffff117224 */ /* 0x000fe400020e06ff */
[----:B------:R-:W-:Y:S01]  /*9d6e0*/  IMAD.WIDE.U32 R12, R0, R27, R14 ;  /* 0x0000001b000c7225 */ /* 0x000fe200078e000e */
[----:B------:R-:W-:-:S03]  /*9d6f0*/  IADD3.X R19, PT, PT, RZ, RZ, RZ, P5, !PT ;  /* 0x000000ffff137210 */ /* 0x000fc60002ffe4ff */
[----:B------:R-:W-:Y:S01]  /*9d700*/  IMAD.WIDE.U32 R14, R3, R25, R16 ;  /* 0x00000019030e7225 */ /* 0x000fe200078e0010 */
[----:B------:R-:W-:-:S03]  /*9d710*/  IADD3.X R17, PT, PT, RZ, RZ, RZ, P3, !PT ;  /* 0x000000ffff117210 */ /* 0x000fc60001ffe4ff */
[----:B------:R-:W-:Y:S01]  /*9d720*/  IMAD.WIDE.U32 R18, R34, R21, R18 ;  /* 0x0000001522127225 */ /* 0x000fe200078e0012 */
[----:B------:R-:W-:Y:S02]  /*9d730*/  IADD3 R16, P3, PT, R12, R15, RZ ;  /* 0x0000000f0c107210 */ /* 0x000fe40007f7e0ff */
[----:B------:R-:W-:Y:S01]  /*9d740*/  IADD3 R0, P5, PT, R10, R17, RZ ;  /* 0x000000110a007210 */ /* 0x000fe20007fbe0ff */
[----:B------:R-:W-:Y:S01]  /*9d750*/  IMAD.X R29, RZ, RZ, RZ, P2 ;  /* 0x000000ffff1d7224 */ /* 0x000fe200010e06ff */
[----:B------:R-:W-:Y:S01]  /*9d760*/  IADD3.X R17, PT, PT, RZ, RZ, RZ, P3, !PT ;  /* 0x000000ffff117210 */ /* 0x000fe20001ffe4ff */
[----:B------:R-:W-:Y:S01]  /*9d770*/  IMAD.X R31, RZ, RZ, RZ, P6 ;  /* 0x000000ffff1f7224 */ /* 0x000fe200030e06ff */
[----:B------:R-:W-:Y:S01]  /*9d780*/  IADD3 R14, P6, PT, R14, R19, RZ ;  /* 0x000000130e0e7210 */ /* 0x000fe20007fde0ff */
[----:B------:R0:W-:Y:S01]  /*9d790*/  STG.E desc[UR4][R4.64+0x28], R18 ;  /* 0x0000281204007986 */ /* 0x0001e2000c101904 */
[----:B------:R-:W-:Y:S02]  /*9d7a0*/  IADD3 R29, P2, PT, R29, R2, RZ ;  /* 0x000000021d1d7210 */ /* 0x000fe40007f5e0ff */
        /* <DEDUP_REMOVED lines=12> */
[----:B------:R0:W-:Y:S02]  /*9d870*/  STG.E desc[UR4][R4.64+0x2c], R16 ;  /* 0x00002c1004007986 */ /* 0x0001e4000c101904 */
        /* <DEDUP_REMOVED lines=9> */
[----:B------:R0:W-:Y:S01]  /*9d910*/  STG.E desc[UR4][R4.64+0x30], R14 ;  /* 0x0000300e04007986 */ /* 0x0001e2000c101904 */
[----:B------:R-:W-:Y:S02]  /*9d920*/  IADD3 R10, PT, PT, R10, R11, R29 ;  /* 0x0000000b0a0a7210 */ /* 0x000fe40007ffe01d */
[----:B------:R-:W-:Y:S01]  /*9d930*/  IADD3 R2, P3, PT, R0, R13, RZ ;  /* 0x0000000d00027210 */ /* 0x000fe20007f7e0ff */
[----:B------:R-:W-:Y:S01]  /*9d940*/  IMAD.X R0, RZ, RZ, RZ, P1 ;  /* 0x000000ffff007224 */ /* 0x000fe200008e06ff */
[----:B------:R-:W-:-:S02]  /*9d950*/  IADD3.X R13, PT, PT, RZ, RZ, RZ, P6, !PT ;  /* 0x000000ffff0d7210 */ /* 0x000fc400037fe4ff */
[----:B------:R-:W-:Y:S02]  /*9d960*/  IADD3 R3, P4, PT, R3, R2, RZ ;  /* 0x0000000203037210 */ /* 0x000fe40007f9e0ff */
[----:B------:R-:W-:Y:S01]  /*9d970*/  IADD3.X R11, PT, PT, RZ, RZ, RZ, P0, !PT ;  /* 0x000000ffff0b7210 */ /* 0x000fe200007fe4ff */
[----:B------:R-:W-:-:S03]  /*9d980*/  IMAD.WIDE.U32 R12, R34, R26, R12 ;  /* 0x0000001a220c7225 */ /* 0x000fc600078e000c */
[----:B------:R-:W-:Y:S01]  /*9d990*/  IADD3 R10, PT, PT, R11, R10, R0 ;  /* 0x0000000a0b0a7210 */ /* 0x000fe20007ffe000 */
[----:B------:R-:W-:Y:S01]  /*9d9a0*/  IMAD.X R0, RZ, RZ, RZ, P2 ;  /* 0x000000ffff007224 */ /* 0x000fe200010e06ff */
[----:B------:R-:W-:Y:S01]  /*9d9b0*/  IADD3 R2, P0, PT, R13, R3, RZ ;  /* 0x000000030d027210 */ /* 0x000fe20007f1e0ff */
[----:B------:R0:W-:Y:S01]  /*9d9c0*/  STG.E desc[UR4][R4.64+0x34], R12 ;  /* 0x0000340c04007986 */ /* 0x0001e2000c101904 */
[----:B------:R-:W-:-:S03]  /*9d9d0*/  IADD3.X R11, PT, PT, RZ, RZ, RZ, P3, !PT ;  /* 0x000000ffff0b7210 */ /* 0x000fc60001ffe4ff */
[----:B------:R-:W-:Y:S01]  /*9d9e0*/  IMAD.X R3, RZ, RZ, RZ, P0 ;  /* 0x000000ffff037224 */ /* 0x000fe200000e06ff */
[----:B------:R-:W-:Y:S02]  /*9d9f0*/  IADD3 R11, PT, PT, R11, R10, R0 ;  /* 0x0000000a0b0b7210 */ /* 0x000fe40007ffe000 */
[----:B------:R-:W-:Y:S01]  /*9da00*/  IADD3.X R0, PT, PT, RZ, RZ, RZ, P4, !PT ;  /* 0x000000ffff007210 */ /* 0x000fe200027fe4ff */
        /* <DEDUP_REMOVED lines=37> */
.L_x_426:
[----:B------:R-:W-:Y:S05]  /*9dc60*/  BSYNC.RELIABLE B6 ;  /* 0x0000000000067941 */ /* 0x000fea0003800100 */
.L_x_425:
        /* <DEDUP_REMOVED lines=16> */
.L_x_427:
[----:B------:R-:W-:Y:S05]  /*9dd70*/  BSYNC.RECONVERGENT B3 ;  /* 0x0000000000037941 */ /* 0x000fea0003800200 */
.L_x_424:
[----:B------:R-:W-:Y:S01]  /*9dd80*/  STG.E desc[UR4][R4.64+0x40], RZ ;  /* 0x000040ff04007986 */ /* 0x000fe2000c101904 */
[----:B------:R-:W-:Y:S05]  /*9dd90*/  EXIT ;  /* 0x000000000000794d */ /* 0x000fea0003800000 */
.L_x_428:
[----:B------:R-:W-:-:S00]  /*9dda0*/  BRA `(.L_x_428) ;  /* 0xfffffffc00fc7947 */ /* 0x000fc0000383ffff */
[----:B------:R-:W-:-:S00]  /*9ddb0*/  NOP ;  /* 0x0000000000007918 */ /* 0x000fc00000000000 */
        /* <DEDUP_REMOVED lines=12> */
.L_x_918:


//--------------------- .text._Z27test_modular_inverse_kernelPKjPjPii --------------------------
	.section	.text._Z27test_modular_inverse_kernelPKjPjPii,"ax",@progbits
	.align	128
        .global         _Z27test_modular_inverse_kernelPKjPjPii
        .type           _Z27test_modular_inverse_kernelPKjPjPii,@function
        .size           _Z27test_modular_inverse_kernelPKjPjPii,(.L_x_919 - _Z27test_modular_inverse_kernelPKjPjPii)
        .other          _Z27test_modular_inverse_kernelPKjPjPii,@"STO_CUDA_ENTRY STV_DEFAULT"
_Z27test_modular_inverse_kernelPKjPjPii:
.text._Z27test_modular_inverse_kernelPKjPjPii:
        /* <DEDUP_REMOVED lines=9> */
[----:B------:R-:W1:Y:S01]  /*0090*/  LDCU.64 UR4, c[0x0][0x358] ;  /* 0x00006b00ff0477ac */ /* 0x000e620008000a00 */
[----:B------:R-:W-:Y:S01]  /*00a0*/  IMAD.SHL.U32 R3, R0, 0x8, RZ ;  /* 0x0000000800037824 */ /* 0x000fe200078e00ff */
[----:B------:R-:W2:Y:S03]  /*00b0*/  LDCU UR8, c[0x3][0xe0] ;  /* 0x00c01c00ff0877ac */ /* 0x000ea60008000800 */
[----:B0-----:R-:W-:-:S05]  /*00c0*/  IMAD.WIDE R18, R3, 0x4, R18 ;  /* 0x0000000403127825 */ /* 0x001fca00078e0212 */
[----:B-1----:R-:W3:Y:S01]  /*00d0*/  LDG.E R0, desc[UR4][R18.64] ;  /* 0x0000000412007981 */ /* 0x002ee2000c1e1900 */
[----:B------:R-:W-:Y:S04]  /*00e0*/  BSSY.RECONVERGENT B1, `(.L_x_429) ;  /* 0x0000792000017945 */ /* 0x000fe80003800200 */
[----:B------:R-:W-:Y:S01]  /*00f0*/  BSSY.RELIABLE B0, `(.L_x_430) ;  /* 0x0000021000007945 */ /* 0x000fe20003800100 */
[----:B---3--:R-:W-:-:S13]  /*0100*/  ISETP.NE.AND P0, PT, R0, RZ, PT ;  /* 0x000000ff0000720c */ /* 0x008fda0003f05270 */
[----:B--2---:R-:W-:Y:S05]  /*0110*/  @P0 BRA `(.L_x_431) ;  /* 0x0000000000780947 */ /* 0x004fea0003800000 */
[----:B------:R-:W2:Y:S02]  /*0120*/  LDG.E R2, desc[UR4][R18.64+0x4] ;  /* 0x0000040412027981 */ /* 0x000ea4000c1e1900 */
[----:B--2---:R-:W-:-:S13]  /*0130*/  ISETP.NE.AND P0, PT, R2, RZ, PT ;  /* 0x000000ff0200720c */ /* 0x004fda0003f05270 */
[----:B------:R-:W-:Y:S05]  /*0140*/  @P0 BRA `(.L_x_431) ;  /* 0x00000000006c0947 */ /* 0x000fea0003800000 */
        /* <DEDUP_REMOVED lines=15> */
[----:B------:R-:W2:Y:S01]  /*0240*/  LDG.E R4, desc[UR4][R18.64+0x1c] ;  /* 0x00001c0412047981 */ /* 0x000ea2000c1e1900 */
[----:B------:R-:W-:Y:S02]  /*0250*/  CS2R R2, SRZ ;  /* 0x0000000000027805 */ /* 0x000fe4000001ff00 */
[----:B------:R-:W-:Y:S02]  /*0260*/  CS2R R6, SRZ ;  /* 0x0000000000067805 */ /* 0x000fe4000001ff00 */
[----:B------:R-:W-:Y:S02]  /*0270*/  CS2R R8, SRZ ;  /* 0x0000000000087805 */ /* 0x000fe4000001ff00 */
[----:B------:R-:W-:Y:S02]  /*0280*/  CS2R R12, SRZ ;  /* 0x00000000000c7805 */ /* 0x000fe4000001ff00 */
[----:B------:R-:W-:Y:S02]  /*0290*/  CS2R R10, SRZ ;  /* 0x00000000000a7805 */ /* 0x000fe4000001ff00 */
[----:B------:R-:W-:Y:S01]  /*02a0*/  CS2R R14, SRZ ;  /* 0x00000000000e7805 */ /* 0x000fe2000001ff00 */
[----:B------:R-:W-:Y:S01]  /*02b0*/  IMAD.MOV.U32 R25, RZ, RZ, RZ ;  /* 0x000000ffff197224 */ /* 0x000fe200078e00ff */
[----:B--2---:R-:W-:-:S02]  /*02c0*/  ISETP.NE.AND P0, PT, R4, RZ, PT ;  /* 0x000000ff0400720c */ /* 0x004fc40003f05270 */
[----:B------:R-:W-:-:S11]  /*02d0*/  CS2R R4, SRZ ;  /* 0x0000000000047805 */ /* 0x000fd6000001ff00 */
[----:B------:R-:W-:Y:S05]  /*02e0*/  @!P0 BREAK.RELIABLE B0 ;  /* 0x0000000000008942 */ /* 0x000fea0003800100 */
[----:B------:R-:W-:Y:S05]  /*02f0*/  @!P0 BRA `(.L_x_432) ;  /* 0x0000007400c08947 */ /* 0x000fea0003800000 */
.L_x_431:
[----:B------:R-:W-:Y:S05]  /*0300*/  BSYNC.RELIABLE B0 ;  /* 0x0000000000007941 */ /* 0x000fea0003800100 */
.L_x_430:
[----:B------:R-:W2:Y:S01]  /*0310*/  LDG.E R2, desc[UR4][R18.64+0x1c] ;  /* 0x00001c0412027981 */ /* 0x000ea2000c1e1900 */
[----:B------:R-:W2:Y:S01]  /*0320*/  LDCU UR6, c[0x3][0x124] ;  /* 0x00c02480ff0677ac */ /* 0x000ea20008000800 */
[----:B------:R-:W-:Y:S01]  /*0330*/  BSSY.RELIABLE B2, `(.L_x_433) ;  /* 0x0000024000027945 */ /* 0x000fe20003800100 */
[----:B--2---:R-:W-:-:S13]  /*0340*/  ISETP.NE.AND P0, PT, R2, UR6, PT ;  /* 0x0000000602007c0c */ /* 0x004fda000bf05270 */
[----:B------:R-:W-:Y:S05]  /*0350*/  @!P0 BRA `(.L_x_434) ;  /* 0x0000000000088947 */ /* 0x000fea0003800000 */
[----:B------:R0:W5:Y:S01]  /*0360*/  LDG.E R3, desc[UR4][R18.64+0x18] ;  /* 0x0000180412037981 */ /* 0x000162000c1e1900 */
[----:B------:R-:W-:Y:S05]  /*0370*/  BRA `(.L_x_435) ;  /* 0x00000000007c7947 */ /* 0x000fea0003800000 */
.L_x_434:
[----:B------:R-:W2:Y:S01]  /*0380*/  LDG.E R3, desc[UR4][R18.64+0x18] ;  /* 0x0000180412037981 */ /* 0x000ea2000c1e1900 */
[----:B------:R-:W2:Y:S02]  /*0390*/  LDCU UR6, c[0x3][0x120] ;  /* 0x00c02400ff0677ac */ /* 0x000ea40008000800 */
[----:B--2---:R-:W-:-:S13]  /*03a0*/  ISETP.NE.AND P0, PT, R3, UR6, PT ;  /* 0x0000000603007c0c */ /* 0x004fda000bf05270 */
[----:B------:R-:W-:Y:S05]  /*03b0*/  @P0 BRA `(.L_x_435) ;  /* 0x00000000006c0947 */ /* 0x000fea0003800000 */
        /* <DEDUP_REMOVED lines=17> */
[----:B------:R-:W0:Y:S01]  /*04d0*/  LDCU.64 UR6, c[0x3][0x108] ;  /* 0x00c02100ff0677ac */ /* 0x000e220008000a00 */
[----:B------:R-:W-:Y:S01]  /*04e0*/  HFMA2 R9, -RZ, RZ, 0, 5.9604644775390625e-08 ;  /* 0x00000001ff097431 */ /* 0x000fe200000001ff */
[----:B------:R-:W-:Y:S02]  /*04f0*/  CS2R R12, SRZ ;  /* 0x00000000000c7805 */ /* 0x000fe4000001ff00 */
[----:B------:R-:W-:Y:S02]  /*0500*/  CS2R R10, SRZ ;  /* 0x00000000000a7805 */ /* 0x000fe4000001ff00 */
[----:B------:R-:W-:Y:S01]  /*0510*/  CS2R R14, SRZ ;  /* 0x00000000000e7805 */ /* 0x000fe2000001ff00 */
[----:B------:R-:W-:Y:S01]  /*0520*/  IMAD.MOV.U32 R25, RZ, RZ, RZ ;  /* 0x000000ffff197224 */ /* 0x000fe200078e00ff */
[----:B0-----:R-:W-:Y:S02]  /*0530*/  ISETP.NE.AND P0, PT, R0, UR6, PT ;  /* 0x0000000600007c0c */ /* 0x001fe4000bf05270 */
[----:B--2---:R-:W-:-:S13]  /*0540*/  ISETP.EQ.AND P1, PT, R8, UR7, PT ;  /* 0x0000000708007c0c */ /* 0x004fda000bf22270 */
[----:B------:R-:W-:Y:S05]  /*0550*/  @!P0 BREAK.RELIABLE P1, B2 ;  /* 0x0000000000028942 */ /* 0x000fea0000800100 */
[----:B------:R-:W-:Y:S05]  /*0560*/  @!P0 BRA P1, `(.L_x_432) ;  /* 0x0000007400248947 */ /* 0x000fea0000800000 */
.L_x_435:
[----:B------:R-:W-:Y:S05]  /*0570*/  BSYNC.RELIABLE B2 ;  /* 0x0000000000027941 */ /* 0x000fea0003800100 */
.L_x_433:
[----:B------:R-:W2:Y:S04]  /*0580*/  LDG.E R8, desc[UR4][R18.64+0x4] ;  /* 0x0000040412087981 */ /* 0x000ea8000c1e1900 */
[----:B------:R-:W3:Y:S04]  /*0590*/  LDG.E R7, desc[UR4][R18.64+0x8] ;  /* 0x0000080412077981 */ /* 0x000ee8000c1e1900 */
[----:B------:R-:W4:Y:S04]  /*05a0*/  LDG.E R6, desc[UR4][R18.64+0xc] ;  /* 0x00000c0412067981 */ /* 0x000f28000c1e1900 */
[----:B------:R-:W4:Y:S04]  /*05b0*/  LDG.E R5, desc[UR4][R18.64+0x10] ;  /* 0x0000100412057981 */ /* 0x000f28000c1e1900 */
[----:B------:R-:W4:Y:S01]  /*05c0*/  LDG.E R4, desc[UR4][R18.64+0x14] ;  /* 0x0000140412047981 */ /* 0x000f22000c1e1900 */
[----:B------:R-:W-:Y:S01]  /*05d0*/  BSSY.RECONVERGENT B2, `(.L_x_436) ;  /* 0x00003ee000027945 */ /* 0x000fe20003800200 */
[----:B------:R-:W-:Y:S01]  /*05e0*/  IMAD.MOV.U32 R9, RZ, RZ, 0x1 ;  /* 0x00000001ff097424 */ /* 0x000fe200078e00ff */
[----:B------:R-:W-:-:S02]  /*05f0*/  CS2R R12, SRZ ;  /* 0x00000000000c7805 */ /* 0x000fc4000001ff00 */
[----:B------:R-:W-:Y:S01]  /*0600*/  MOV R16, 0xfffffc2d ;  /* 0xfffffc2d00107802 */ /* 0x000fe20000000f00 */
[----:B------:R-:W-:Y:S01]  /*0610*/  IMAD.MOV.U32 R52, RZ, RZ, R2 ;  /* 0x000000ffff347224 */ /* 0x000fe200078e0002 */
[----:B------:R-:W-:Y:S01]  /*0620*/  MOV R29, R0 ;  /* 0x00000000001d7202 */ /* 0x000fe20000000f00 */
[----:B-----5:R-:W-:Y:S01]  /*0630*/  IMAD.MOV.U32 R53, RZ, RZ, R3 ;  /* 0x000000ffff357224 */ /* 0x020fe200078e0003 */
[----:B------:R-:W-:Y:S02]  /*0640*/  CS2R R10, SRZ ;  /* 0x00000000000a7805 */ /* 0x000fe4000001ff00 */
[----:B------:R-:W-:Y:S01]  /*0650*/  CS2R R14, SRZ ;  /* 0x00000000000e7805 */ /* 0x000fe2000001ff00 */
[----:B------:R-:W-:Y:S01]  /*0660*/  IMAD.MOV.U32 R25, RZ, RZ, RZ ;  /* 0x000000ffff197224 */ /* 0x000fe200078e00ff */
[----:B------:R-:W-:Y:S01]  /*0670*/  MOV R46, 0xffffffff ;  /* 0xffffffff002e7802 */ /* 0x000fe20000000f00 */
[----:B------:R-:W-:Y:S01]  /*0680*/  IMAD.MOV.U32 R17, RZ, RZ, -0x2 ;  /* 0xfffffffeff117424 */ /* 0x000fe200078e00ff */
[----:B------:R-:W-:Y:S01]  /*0690*/  MOV R49, 0xffffffff ;  /* 0xffffffff00317802 */ /* 0x000fe20000000f00 */
[----:B------:R-:W-:-:S02]  /*06a0*/  IMAD.MOV.U32 R47, RZ, RZ, -0x1 ;  /* 0xffffffffff2f7424 */ /* 0x000fc400078e00ff */
[----:B------:R-:W-:Y:S02]  /*06b0*/  IMAD.MOV.U32 R48, RZ, RZ, -0x1 ;  /* 0xffffffffff307424 */ /* 0x000fe400078e00ff */
[----:B------:R-:W-:Y:S02]  /*06c0*/  IMAD.MOV.U32 R50, RZ, RZ, -0x1 ;  /* 0xffffffffff327424 */ /* 0x000fe400078e00ff */
[----:B------:R-:W-:Y:S01]  /*06d0*/  IMAD.MOV.U32 R51, RZ, RZ, -0x1 ;  /* 0xffffffffff337424 */ /* 0x000fe200078e00ff */
[----:B--2---:R-:W-:Y:S01]  /*06e0*/  MOV R30, R8 ;  /* 0x00000008001e7202 */ /* 0x004fe20000000f00 */
[----:B---3--:R-:W-:Y:S02]  /*06f0*/  IMAD.MOV.U32 R33, RZ, RZ, R7 ;  /* 0x000000ffff217224 */ /* 0x008fe400078e0007 */
[----:B----4-:R-:W-:Y:S01]  /*0700*/  IMAD.MOV.U32 R36, RZ, RZ, R6 ;  /* 0x000000ffff247224 */ /* 0x010fe200078e0006 */
[----:B------:R-:W-:Y:S01]  /*0710*/  MOV R41, R5 ;  /* 0x0000000500297202 */ /* 0x000fe20000000f00 */
[----:B------:R-:W-:-:S07]  /*0720*/  IMAD.MOV.U32 R24, RZ, RZ, R4 ;  /* 0x000000ffff187224 */ /* 0x000fce00078e0004 */
.L_x_443:
[----:B0-----:R-:W-:Y:S01]  /*0730*/  LOP3.LUT R18, R16, 0x1, RZ, 0xc0, !PT ;  /* 0x0000000110127812 */ /* 0x001fe200078ec0ff */
[----:B------:R-:W-:Y:S03]  /*0740*/  BSSY.RECONVERGENT B3, `(.L_x_437) ;  /* 0x00001e4000037945 */ /* 0x000fe60003800200 */
[----:B------:R-:W-:-:S13]  /*0750*/  ISETP.NE.U32.AND P0, PT, R18, 0x1, PT ;  /* 0x000000011200780c */ /* 0x000fda0003f05070 */
[----:B------:R-:W-:Y:S05]  /*0760*/  @P0 BRA `(.L_x_438) ;  /* 0x0000001c00840947 */ /* 0x000fea0003800000 */
[----:B------:R-:W-:Y:S02]  /*0770*/  HFMA2 R63, -RZ, RZ, 0, 0 ;  /* 0x00000000ff3f7431 */ /* 0x000fe400000001ff */
[----:B------:R-:W-:Y:S01]  /*0780*/  IMAD.WIDE.U32 R20, R29, R9, RZ ;  /* 0x000000091d147225 */ /* 0x000fe200078e00ff */
[----:B------:R-:W0:Y:S01]  /*0790*/  LDC.64 R18, c[0x3][RZ] ;  /* 0x00c00000ff127b82 */ /* 0x000e220000000a00 */
[----:B------:R-:W-:Y:S02]  /*07a0*/  MOV R65, RZ ;  /* 0x000000ff00417202 */ /* 0x000fe40000000f00 */
[----:B------:R-:W-:Y:S02]  /*07b0*/  IMAD.MOV.U32 R62, RZ, RZ, R21 ;  /* 0x000000ffff3e7224 */ /* 0x000fe400078e0015 */
[----:B------:R-:W-:Y:S02]  /*07c0*/  IMAD.MOV.U32 R45, RZ, RZ, RZ ;  /* 0x000000ffff2d7224 */ /* 0x000fe400078e00ff */
[----:B------:R-:W-:-:S02]  /*07d0*/  IMAD R56, R20, UR8, RZ ;  /* 0x0000000814387c24 */ /* 0x000fc4000f8e02ff */
[----:B------:R-:W-:-:S04]  /*07e0*/  IMAD.WIDE.U32 R62, R9, R30, R62 ;  /* 0x0000001e093e7225 */ /* 0x000fc800078e003e */
[----:B------:R-:W-:Y:S01]  /*07f0*/  IMAD.MOV.U32 R44, RZ, RZ, R63 ;  /* 0x000000ffff2c7224 */ /* 0x000fe200078e003f */
[----:B------:R-:W-:Y:S01]  /*0800*/  MOV R63, RZ ;  /* 0x000000ff003f7202 */ /* 0x000fe20000000f00 */
[----:B------:R-:W-:Y:S02]  /*0810*/  IMAD.MOV.U32 R21, RZ, RZ, RZ ;  /* 0x000000ffff157224 */ /* 0x000fe400078e00ff */
[----:B------:R-:W-:-:S04]  /*0820*/  IMAD.WIDE.U32 R44, R9, R33, R44 ;  /* 0x00000021092c7225 */ /* 0x000fc800078e002c */
[----:B------:R-:W-:-:S04]  /*0830*/  IMAD.WIDE.U32 R62, R10, R29, R62 ;  /* 0x0000001d0a3e7225 */ /* 0x000fc800078e003e */
[----:B0-----:R-:W-:Y:S01]  /*0840*/  IMAD.HI.U32 R21, R56, R18, R20 ;  /* 0x0000001238157227 */ /* 0x001fe200078e0014 */
[----:B------:R-:W-:-:S03]  /*0850*/  IADD3 R42, P0, PT, R44, R63, RZ ;  /* 0x0000003f2c2a7210 */ /* 0x000fc60007f1e0ff */
        /* <DEDUP_REMOVED lines=87> */
[----:B------:R-:W-:-:S04]  /*0dd0*/  IMAD.WIDE.U32 R58, R12, R24, R58 ;  /* 0x000000180c3a7225 */ /* 0x000fc800078e003a */
[----:B------:R-:W-:-:S04]  /*0de0*/  IMAD.WIDE.U32 R54, R25, R36, R54 ;  /* 0x0000002419367225 */ /* 0x000fc800078e0036 */
[----:B------:R-:W-:Y:S01]  /*0df0*/  IMAD.X R27, RZ, RZ, RZ, P0 ;  /* 0x000000ffff1b7224 */ /* 0x000fe200000e06ff */
[----:B------:R-:W-:Y:S02]  /*0e00*/  IADD3 R34, P0, PT, R44, R59, RZ ;  /* 0x0000003b2c227210 */ /* 0x000fe40007f1e0ff */
[----:B------:R-:W-:Y:S01]  /*0e10*/  IADD3 R58, P1, PT, R58, R55, RZ ;  /* 0x000000373a3a7210 */ /* 0x000fe20007f3e0ff */
[----:B------:R-:W-:-:S03]  /*0e20*/  IMAD.WIDE.U32 R26, R14, R30, R26 ;  /* 0x0000001e0e1a7225 */ /* 0x000fc600078e001a */
[----:B------:R-:W-:Y:S01]  /*0e30*/  IADD3.X R59, PT, PT, RZ, RZ, RZ, P1, !PT ;  /* 0x000000ffff3b7210 */ /* 0x000fe20000ffe4ff */
        /* <DEDUP_REMOVED lines=12> */
[----:B------:R-:W0:Y:S02]  /*0f00*/  LDC.64 R20, c[0x3][0x8] ;  /* 0x00c00200ff147b82 */ /* 0x000e240000000a00 */
        /* <DEDUP_REMOVED lines=18> */
[----:B------:R-:W-:Y:S01]  /*1030*/  IMAD R31, R62, UR8, RZ ;  /* 0x000000083e1f7c24 */ /* 0x000fe2000f8e02ff */
[----:B------:R-:W-:Y:S01]  /*1040*/  IADD3 R58, P2, PT, R58, R55, RZ ;  /* 0x000000373a3a7210 */ /* 0x000fe20007f5e0ff */
[----:B------:R-:W-:Y:S02]  /*1050*/  IMAD.X R43, RZ, RZ, RZ, P3 ;  /* 0x000000ffff2b7224 */ /* 0x000fe400018e06ff */
[----:B------:R-:W-:Y:S02]  /*1060*/  IMAD.MOV.U32 R63, RZ, RZ, RZ ;  /* 0x000000ffff3f7224 */ /* 0x000fe400078e00ff */
[----:B0-----:R-:W-:-:S04]  /*1070*/  IMAD.WIDE.U32 R42, R56, R20, R42 ;  /* 0x00000014382a7225 */ /* 0x001fc800078e002a */
[----:B------:R-:W-:-:S04]  /*1080*/  IMAD.HI.U32 R55, R31, R18, R62 ;  /* 0x000000121f377227 */ /* 0x000fc800078e003e */
[----:B------:R-:W-:-:S04]  /*1090*/  IMAD.WIDE.U32 R34, R14, R41, R34 ;  /* 0x000000290e227225 */ /* 0x000fc800078e0022 */
[----:B------:R-:W-:Y:S01]  /*10a0*/  IMAD.MOV.U32 R64, RZ, RZ, R54 ;  /* 0x000000ffff407224 */ /* 0x000fe200078e0036 */
[----:B------:R-:W-:Y:S01]  /*10b0*/  IADD3 R54, P3, PT, R42, R55, RZ ;  /* 0x000000372a367210 */ /* 0x000fe20007f7e0ff */
[----:B------:R-:W-:Y:S01]  /*10c0*/  IMAD.X R45, RZ, RZ, RZ, P0 ;  /* 0x000000ffff2d7224 */ /* 0x000fe200000e06ff */
[----:B------:R-:W-:Y:S01]  /*10d0*/  IADD3 R66, P0, PT, R66, R35, RZ ;  /* 0x0000002342427210 */ /* 0x000fe20007f1e0ff */
[----:B------:R-:W-:Y:S02]  /*10e0*/  IMAD.X R59, RZ, RZ, RZ, P2 ;  /* 0x000000ffff3b7224 */ /* 0x000fe400010e06ff */
[----:B------:R-:W-:Y:S01]  /*10f0*/  IMAD.X R55, RZ, RZ, RZ, P3 ;  /* 0x000000ffff377224 */ /* 0x000fe200018e06ff */
[----:B------:R-:W-:Y:S01]  /*1100*/  IADD3 R42, P3, PT, R22, R43, RZ ;  /* 0x0000002b162a7210 */ /* 0x000fe20007f7e0ff */
[----:B------:R-:W-:Y:S01]  /*1110*/  IMAD.WIDE.U32 R58, R11, R33, R58 ;  /* 0x000000210b3a7225 */ /* 0x000fe200078e003a */
[----:B------:R-:W-:Y:S01]  /*1120*/  IADD3.X R67, PT, PT, RZ, RZ, RZ, P0, !PT ;  /* 0x000000ffff437210 */ /* 0x000fe200007fe4ff */
[----:B------:R-:W0:Y:S02]  /*1130*/  LDC.64 R22, c[0x3][0x10] ;  /* 0x00c00400ff167b82 */ /* 0x000e240000000a00 */
        /* <DEDUP_REMOVED lines=23> */
[----:B------:R-:W-:Y:S02]  /*12b0*/  IMAD R9, R54, UR8, RZ ;  /* 0x0000000836097c24 */ /* 0x000fe4000f8e02ff */
[----:B------:R-:W-:Y:S01]  /*12c0*/  IMAD.WIDE.U32 R42, R31, R20, R42 ;  /* 0x000000141f2a7225 */ /* 0x000fe200078e002a */
[----:B------:R-:W-:-:S03]  /*12d0*/  IADD3.X R45, PT, PT, RZ, RZ, RZ, P1, !PT ;  /* 0x000000ffff2d7210 */ /* 0x000fc60000ffe4ff */
[----:B0-----:R-:W-:-:S04]  /*12e0*/  IMAD.WIDE.U32 R60, R56, R22, R60 ;  /* 0x00000016383c7225 */ /* 0x001fc800078e003c */
[----:B------:R-:W-:Y:S02]  /*12f0*/  IMAD.MOV.U32 R55, RZ, RZ, RZ ;  /* 0x000000ffff377224 */ /* 0x000fe400078e00ff */
[----:B------:R-:W-:Y:S02]  /*1300*/  IMAD.X R35, RZ, RZ, RZ, P2 ;  /* 0x000000ffff237224 */ /* 0x000fe400010e06ff */
[----:B------:R-:W-:-:S04]  /*1310*/  IMAD.WIDE.U32 R66, R11, R41, R66 ;  /* 0x000000290b427225 */ /* 0x000fc800078e0042 */
[----:B------:R-:W-:Y:S01]  /*1320*/  IMAD.HI.U32 R15, R9, R18, R54 ;  /* 0x00000012090f7227 */ /* 0x000fe200078e0036 */
        /* <DEDUP_REMOVED lines=20> */
[----:B------:R-:W0:Y:S03]  /*1470*/  LDC.64 R26, c[0x3][0x18] ;  /* 0x00c00600ff1a7b82 */ /* 0x000e260000000a00 */
        /* <DEDUP_REMOVED lines=10> */
[----:B------:R-:W-:Y:S01]  /*1520*/  IMAD.MOV.U32 R43, RZ, RZ, RZ ;  /* 0x000000ffff2b7224 */ /* 0x000fe200078e00ff */
[----:B------:R-:W-:Y:S01]  /*1530*/  IADD3 R62, P0, PT, R62, R15, RZ ;  /* 0x0000000f3e3e7210 */ /* 0x000fe20007f1e0ff */
[----:B------:R-:W-:Y:S02]  /*1540*/  IMAD.X R61, RZ, RZ, RZ, P3 ;  /* 0x000000ffff3d7224 */ /* 0x000fe400018e06ff */
        /* <DEDUP_REMOVED lines=9> */
[----:B0-----:R-:W-:-:S04]  /*15e0*/  IMAD.WIDE.U32 R10, R56, R26, R10 ;  /* 0x0000001a380a7225 */ /* 0x001fc800078e000a */
[----:B------:R-:W-:Y:S01]  /*15f0*/  IMAD.X R55, RZ, RZ, RZ, P2 ;  /* 0x000000ffff377224 */ /* 0x000fe200010e06ff */
[----:B------:R-:W-:Y:S01]  /*1600*/  IADD3 R60, P2, PT, R10, R61, RZ ;  /* 0x0000003d0a3c7210 */ /* 0x000fe20007f5e0ff */
[----:B------:R-:W-:Y:S01]  /*1610*/  IMAD.WIDE.U32 R42, R9, R21, R42 ;  /* 0x00000015092a7225 */ /* 0x000fe200078e002a */
[----:B------:R-:W-:-:S03]  /*1620*/  IADD3 R64, P1, PT, R64, R11, RZ ;  /* 0x0000000b40407210 */ /* 0x000fc60007f3e0ff */
[----:B------:R-:W-:Y:S02]  /*1630*/  HFMA2 R11, -RZ, RZ, 0, 0 ;  /* 0x00000000ff0b7431 */ /* 0x000fe400000001ff */
[----:B------:R-:W-:-:S04]  /*1640*/  IMAD.WIDE.U32 R54, R12, R19, R54 ;  /* 0x000000130c367225 */ /* 0x000fc800078e0036 */
[----:B------:R-:W-:Y:S02]  /*1650*/  IMAD.X R61, RZ, RZ, RZ, P2 ;  /* 0x000000ffff3d7224 */ /* 0x000fe400010e06ff */
[----:B------:R-:W-:Y:S02]  /*1660*/  IMAD R15, R54, UR8, RZ ;  /* 0x00000008360f7c24 */ /* 0x000fe4000f8e02ff */
[----:B------:R-:W-:Y:S02]  /*1670*/  IMAD.MOV.U32 R10, RZ, RZ, R54 ;  /* 0x000000ffff0a7224 */ /* 0x000fe400078e0036 */
        /* <DEDUP_REMOVED lines=28> */
[----:B------:R-:W-:Y:S01]  /*1840*/  IMAD.X R31, RZ, RZ, RZ, P1 ;  /* 0x000000ffff1f7224 */ /* 0x000fe200008e06ff */
[----:B------:R-:W-:Y:S01]  /*1850*/  IADD3 R42, P1, PT, R54, R11, RZ ;  /* 0x0000000b362a7210 */ /* 0x000fe20007f3e0ff */
[----:B------:R-:W-:Y:S01]  /*1860*/  IMAD.WIDE.U32 R56, R9, R23, R56 ;  /* 0x0000001709387225 */ /* 0x000fe200078e0038 */
[----:B------:R-:W-:-:S03]  /*1870*/  MOV R11, RZ ;  /* 0x000000ff000b7202 */ /* 0x000fc60000000f00 */
[----:B------:R-:W-:Y:S01]  /*1880*/  IMAD.X R43, RZ, RZ, RZ, P1 ;  /* 0x000000ffff2b7224 */ /* 0x000fe200008e06ff */
[----:B------:R-:W-:Y:S01]  /*1890*/  IADD3 R31, P1, PT, R34, R31, RZ ;  /* 0x0000001f221f7210 */ /* 0x000fe20007f3e0ff */
[----:B------:R-:W-:Y:S01]  /*18a0*/  IMAD R25, R10, UR8, RZ ;  /* 0x000000080a197c24 */ /* 0x000fe2000f8e02ff */
[----:B------:R-:W-:Y:S01]  /*18b0*/  IADD3 R54, P4, PT, R56, R55, RZ ;  /* 0x0000003738367210 */ /* 0x000fe20007f9e0ff */
[----:B------:R-:W-:Y:S01]  /*18c0*/  IMAD.WIDE.U32 R42, R15, R20, R42 ;  /* 0x000000140f2a7225 */ /* 0x000fe200078e002a */
[----:B------:R-:W-:Y:S02]  /*18d0*/  IADD3 R56, P3, PT, R58, R57, RZ ;  /* 0x000000393a387210 */ /* 0x000fe40007f7e0ff */
[----:B------:R-:W-:Y:S01]  /*18e0*/  IADD3 R31, P2, PT, R59, R31, RZ ;  /* 0x0000001f3b1f7210 */ /* 0x000fe20007f5e0ff */
[----:B------:R-:W-:Y:S01]  /*18f0*/  IMAD.X R39, RZ, RZ, RZ, P1 ;  /* 0x000000ffff277224 */ /* 0x000fe200008e06ff */
[----:B------:R-:W-:Y:S01]  /*1900*/  IADD3.X R57, PT, PT, RZ, RZ, RZ, P3, !PT ;  /* 0x000000ffff397210 */ /* 0x000fe20001ffe4ff */
[----:B------:R-:W-:-:S03]  /*1910*/  IMAD.HI.U32 R10, R25, R18, R10 ;  /* 0x00000012190a7227 */ /* 0x000fc600078e000a */
        /* <DEDUP_REMOVED lines=18> */
[----:B------:R-:W-:-:S04]  /*1a40*/  IMAD.WIDE.U32 R34, R9, R27, R34 ;  /* 0x0000001b09227225 */ /* 0x000fc800078e0022 */
[----:B------:R-:W-:-:S04]  /*1a50*/  IMAD.WIDE.U32 R56, R12, R23, R56 ;  /* 0x000000170c387225 */ /* 0x000fc800078e0038 */
[----:B------:R-:W-:-:S04]  /*1a60*/  IMAD.WIDE.U32 R42, R15, R21, R42 ;  /* 0x000000150f2a7225 */ /* 0x000fc800078e002a */
[----:B------:R-:W-:Y:S01]  /*1a70*/  IMAD R9, R10, UR8, RZ ;  /* 0x000000080a097c24 */ /* 0x000fe2000f8e02ff */
[----:B------:R-:W-:Y:S01]  /*1a80*/  IADD3 R10, P4, PT, R34, R57, RZ ;  /* 0x00000039220a7210 */ /* 0x000fe20007f9e0ff */
[----:B------:R-:W-:Y:S01]  /*1a90*/  IMAD.X R31, RZ, RZ, RZ, P2 ;  /* 0x000000ffff1f7224 */ /* 0x000fe200010e06ff */
[----:B------:R-:W-:Y:S01]  /*1aa0*/  IADD3 R42, P5, PT, R42, R11, RZ ;  /* 0x0000000b2a2a7210 */ /* 0x000fe20007fbe0ff */
[----:B------:R-:W-:Y:S01]  /*1ab0*/  IMAD.X R37, RZ, RZ, RZ, P1 ;  /* 0x000000ffff257224 */ /* 0x000fe200008e06ff */
[----:B------:R-:W-:Y:S01]  /*1ac0*/  IADD3.X R11, PT, PT, RZ, RZ, RZ, P4, !PT ;  /* 0x000000ffff0b7210 */ /* 0x000fe200027fe4ff */
[----:B------:R-:W-:Y:S01]  /*1ad0*/  IMAD.MOV.U32 R39, RZ, RZ, RZ ;  /* 0x000000ffff277224 */ /* 0x000fe200078e00ff */
[----:B------:R-:W-:Y:S01]  /*1ae0*/  IADD3 R56, P2, PT, R56, R43, RZ ;  /* 0x0000002b38387210 */ /* 0x000fe20007f5e0ff */
[----:B------:R-:W-:Y:S01]  /*1af0*/  IMAD.X R43, RZ, RZ, RZ, P5 ;  /* 0x000000ffff2b7224 */ /* 0x000fe200028e06ff */
[----:B------:R-:W-:Y:S01]  /*1b00*/  IADD3 R14, P3, PT, R31, R14, RZ ;  /* 0x0000000e1f0e7210 */ /* 0x000fe20007f7e0ff */
[----:B------:R-:W-:Y:S01]  /*1b10*/  IMAD.HI.U32 R38, R9, R18, R38 ;  /* 0x0000001209267227 */ /* 0x000fe200078e0026 */
[----:B------:R-:W-:-:S02]  /*1b20*/  IADD3 R31, P4, PT, R35, R28, RZ ;  /* 0x0000001c231f7210 */ /* 0x000fc40007f9e0ff */
[----:B------:R-:W-:Y:S01]  /*1b30*/  IADD3 R62, P1, PT, R62, R37, RZ ;  /* 0x000000253e3e7210 */ /* 0x000fe20007f3e0ff */
[----:B------:R-:W-:Y:S01]  /*1b40*/  IMAD.WIDE.U32 R34, R12, R26, R10 ;  /* 0x0000001a0c227225 */ /* 0x000fe200078e000a */
[----:B------:R-:W-:-:S03]  /*1b50*/  IADD3.X R37, PT, PT, RZ, RZ, RZ, P3, !PT ;  /* 0x000000ffff257210 */ /* 0x000fc60001ffe4ff */
[----:B------:R-:W-:Y:S01]  /*1b60*/  IMAD.X R57, RZ, RZ, RZ, P2 ;  /* 0x000000ffff397224 */ /* 0x000fe200010e06ff */
        /* <DEDUP_REMOVED lines=35> */
[----:B------:R-:W-:Y:S01]  /*1da0*/  IMAD R31, R38, UR8, RZ ;  /* 0x00000008261f7c24 */ /* 0x000fe2000f8e02ff */
        /* <DEDUP_REMOVED lines=74> */
[----:B------:R-:W-:Y:S02]  /*2250*/  IADD3 R44, PT, PT, R44, R45, R11 ;  /* 0x0000002d2c2c7210 */ /* 0x000fe40007ffe00b */
[----:B------:R-:W-:Y:S01]  /*2260*/  IADD3 R9, P4, PT, R15, R9, RZ ;  /* 0x000000090f097210 */ /* 0x000fe20007f9e0ff */
        /* <DEDUP_REMOVED lines=41> */
.L_x_439:
        /* <DEDUP_REMOVED lines=8> */
.L_x_438:
[----:B------:R-:W-:Y:S05]  /*2580*/  BSYNC.RECONVERGENT B3 ;  /* 0x0000000000037941 */ /* 0x000fea0003800200 */
.L_x_437:
[----:B------:R-:W-:Y:S02]  /*2590*/  HFMA2 R23, -RZ, RZ, 0, 0 ;  /* 0x00000000ff177431 */ /* 0x000fe400000001ff */
[C---:B------:R-:W-:Y:S01]  /*25a0*/  IMAD.WIDE.U32 R54, R29.reuse, R29, RZ ;  /* 0x0000001d1d367225 */ /* 0x040fe200078e00ff */
[----:B------:R-:W0:Y:S01]  /*25b0*/  LDC R59, c[0x3][0xe0] ;  /* 0x00c03800ff3b7b82 */ /* 0x000e220000000800 */
[----:B------:R-:W-:Y:S02]  /*25c0*/  BSSY.RECONVERGENT B3, `(.L_x_440) ;  /* 0x00001e1000037945 */ /* 0x000fe40003800200 */
[----:B------:R-:W-:Y:S01]  /*25d0*/  IMAD.MOV.U32 R22, RZ, RZ, R55 ;  /* 0x000000ffff167224 */ /* 0x000fe200078e0037 */
[----:B------:R-:W-:Y:S01]  /*25e0*/  LOP3.LUT R62, R54, 0xfffffffd, RZ, 0xc0, !PT ;  /* 0xfffffffd363e7812 */ /* 0x000fe200078ec0ff */
[----:B------:R-:W-:Y:S02]  /*25f0*/  IMAD.MOV.U32 R61, RZ, RZ, RZ ;  /* 0x000000ffff3d7224 */ /* 0x000fe400078e00ff */
[----:B------:R-:W-:Y:S01]  /*2600*/  IMAD.MOV.U32 R63, RZ, RZ, RZ ;  /* 0x000000ffff3f7224 */ /* 0x000fe200078e00ff */
[----:B------:R-:W1:Y:S01]  /*2610*/  LDC.64 R18, c[0x3][RZ] ;  /* 0x00c00000ff127b82 */ /* 0x000e620000000a00 */
        /* <DEDUP_REMOVED lines=45> */
[----:B------:R-:W-:Y:S01]  /*28f0*/  IMAD.WIDE.U32 R56, R30, R24, R56 ;  /* 0x000000181e387225 */ /* 0x000fe200078e0038 */
[----:B------:R-:W-:-:S03]  /*2900*/  MOV R61, RZ ;  /* 0x000000ff003d7202 */ /* 0x000fc60000000f00 */
[----:B------:R-:W-:Y:S02]  /*2910*/  IMAD.X R43, RZ, RZ, RZ, P2 ;  /* 0x000000ffff2b7224 */ /* 0x000fe400010e06ff */
        /* <DEDUP_REMOVED lines=17> */
[----:B------:R-:W-:Y:S01]  /*2a30*/  IADD3 R64, P1, PT, R64, R57, RZ ;  /* 0x0000003940407210 */ /* 0x000fe20007f3e0ff */
[----:B------:R-:W-:Y:S02]  /*2a40*/  IMAD.X R57, RZ, RZ, RZ, P2 ;  /* 0x000000ffff397224 */ /* 0x000fe400010e06ff */
[----:B------:R-:W-:Y:S01]  /*2a50*/  IMAD.X R45, RZ, RZ, RZ, P3 ;  /* 0x000000ffff2d7224 */ /* 0x000fe200018e06ff */
[----:B------:R-:W-:Y:S01]  /*2a60*/  IADD3.X R65, PT, PT, RZ, RZ, RZ, P1, !PT ;  /* 0x000000ffff417210 */ /* 0x000fe20000ffe4ff */
[----:B------:R-:W-:-:S02]  /*2a70*/  IMAD.X R61, RZ, RZ, RZ, P0 ;  /* 0x000000ffff3d7224 */ /* 0x000fc400000e06ff */
        /* <DEDUP_REMOVED lines=52> */
[----:B0-----:R-:W-:Y:S01]  /*2dc0*/  IMAD R57, R54, R59, RZ ;  /* 0x0000003b36397224 */ /* 0x001fe200078e02ff */
[----:B------:R-:W-:Y:S01]  /*2dd0*/  IADD3 R54, P0, PT, R60, R27, RZ ;  /* 0x0000001b3c367210 */ /* 0x000fe20007f1e0ff */
[----:B------:R-:W-:Y:S02]  /*2de0*/  IMAD.MOV.U32 R65, RZ, RZ, RZ ;  /* 0x000000ffff417224 */ /* 0x000fe400078e00ff */
[----:B------:R-:W-:Y:S01]  /*2df0*/  IMAD.X R27, RZ, RZ, RZ, P1 ;  /* 0x000000ffff1b7224 */ /* 0x000fe200008e06ff */
[----:B------:R-:W-:Y:S01]  /*2e00*/  IADD3.X R55, PT, PT, RZ, RZ, RZ, P0, !PT ;  /* 0x000000ffff377210 */ /* 0x000fe200007fe4ff */
[----:B------:R-:W-:Y:S02]  /*2e10*/  IMAD.X R21, RZ, RZ, RZ, P2 ;  /* 0x000000ffff157224 */ /* 0x000fe400010e06ff */
[----:B------:R-:W-:-:S04]  /*2e20*/  IMAD.WIDE.U32 R28, R29, R52, R64 ;  /* 0x000000341d1c7225 */ /* 0x000fc800078e0040 */
[----:B------:R-:W-:-:S04]  /*2e30*/  IMAD.WIDE.U32 R26, R41, R24, R26 ;  /* 0x00000018291a7225 */ /* 0x000fc800078e001a */
[----:B------:R-:W-:-:S04]  /*2e40*/  IMAD.WIDE.U32 R20, R33, R53, R20 ;  /* 0x0000003521147225 */ /* 0x000fc800078e0014 */
[----:B-1----:R-:W-:Y:S01]  /*2e50*/  IMAD.HI.U32 R23, R57, R18, R62 ;  /* 0x0000001239177227 */ /* 0x002fe200078e003e */
[----:B------:R-:W-:Y:S02]  /*2e60*/  IADD3 R62, P3, PT, R20, R29, RZ ;  /* 0x0000001d143e7210 */ /* 0x000fe40007f7e0ff */
[----:B------:R-:W-:Y:S01]  /*2e70*/  IADD3 R26, P2, PT, R26, R21, RZ ;  /* 0x000000151a1a7210 */ /* 0x000fe20007f5e0ff */
[----:B------:R-:W-:Y:S01]  /*2e80*/  IMAD.WIDE.U32 R54, R41, R53, R54 ;  /* 0x0000003529367225 */ /* 0x000fe200078e0036 */
[----:B------:R-:W0:Y:S01]  /*2e90*/  LDC.64 R20, c[0x3][0x8] ;  /* 0x00c00200ff147b82 */ /* 0x000e220000000a00 */
[----:B------:R-:W-:Y:S02]  /*2ea0*/  IADD3 R22, P1, PT, R22, R23, RZ ;  /* 0x0000001716167210 */ /* 0x000fe40007f3e0ff */
[----:B------:R-:W-:Y:S01]  /*2eb0*/  IMAD.X R63, RZ, RZ, RZ, P3 ;  /* 0x000000ffff3f7224 */ /* 0x000fe200018e06ff */
[----:B------:R-:W-:Y:S02]  /*2ec0*/  IADD3 R60, P0, PT, R61, R55, RZ ;  /* 0x000000373d3c7210 */ /* 0x000fe40007f1e0ff */
[----:B------:R-:W-:Y:S01]  /*2ed0*/  IADD3.X R23, PT, PT, RZ, RZ, RZ, P1, !PT ;  /* 0x000000ffff177210 */ /* 0x000fe20000ffe4ff */
        /* <DEDUP_REMOVED lines=16> */
[----:B------:R-:W-:Y:S01]  /*2fe0*/  IADD3.X R55, PT, PT, RZ, RZ, RZ, P1, !PT ;  /* 0x000000ffff377210 */ /* 0x000fe20000ffe4ff */
[----:B------:R-:W-:Y:S02]  /*2ff0*/  IMAD.MOV.U32 R23, RZ, RZ, RZ ;  /* 0x000000ffff177224 */ /* 0x000fe400078e00ff */
[----:B0-----:R-:W-:-:S04]  /*3000*/  IMAD.WIDE.U32 R34, R57, R20, R34 ;  /* 0x0000001439227225 */ /* 0x001fc800078e0022 */
[----:B------:R-:W-:Y:S01]  /*3010*/  IMAD.HI.U32 R23, R29, R18, R22 ;  /* 0x000000121d177227 */ /* 0x000fe200078e0016 */
[----:B------:R-:W-:-:S03]  /*3020*/  IADD3 R38, P2, PT, R38, R35, RZ ;  /* 0x0000002326267210 */ /* 0x000fc60007f5e0ff */
[----:B------:R-:W-:Y:S01]  /*3030*/  IMAD.X R61, RZ, RZ, RZ, P0 ;  /* 0x000000ffff3d7224 */ /* 0x000fe200000e06ff */
[----:B------:R-:W-:Y:S01]  /*3040*/  IADD3 R34, P0, PT, R34, R23, RZ ;  /* 0x0000001722227210 */ /* 0x000fe20007f1e0ff */
[-C--:B------:R-:W-:Y:S01]  /*3050*/  IMAD.WIDE.U32 R54, R41, R53.reuse, R54 ;  /* 0x0000003529367225 */ /* 0x080fe200078e0036 */
[----:B------:R-:W0:Y:S03]  /*3060*/  LDC.64 R22, c[0x3][0x10] ;  /* 0x00c00400ff167b82 */ /* 0x000e260000000a00 */
        /* <DEDUP_REMOVED lines=28> */
[----:B------:R-:W-:Y:S01]  /*3230*/  IMAD.WIDE.U32 R38, R29, R20, R38 ;  /* 0x000000141d267225 */ /* 0x000fe200078e0026 */
[----:B------:R-:W0:Y:S03]  /*3240*/  LDC.64 R26, c[0x3][0x18] ;  /* 0x00c00600ff1a7b82 */ /* 0x000e260000000a00 */
[----:B------:R-:W-:Y:S01]  /*3250*/  IMAD R31, R34, R59, RZ ;  /* 0x0000003b221f7224 */ /* 0x000fe200078e02ff */
[----:B------:R-:W-:Y:S01]  /*3260*/  IADD3 R42, P2, PT, R42, R39, RZ ;  /* 0x000000272a2a7210 */ /* 0x000fe20007f5e0ff */
[----:B------:R-:W-:Y:S02]  /*3270*/  IMAD.MOV.U32 R35, RZ, RZ, RZ ;  /* 0x000000ffff237224 */ /* 0x000fe400078e00ff */
[----:B------:R-:W-:Y:S01]  /*3280*/  IMAD.WIDE.U32 R44, R57, R23, R44 ;  /* 0x00000017392c7225 */ /* 0x000fe200078e002c */
[----:B------:R-:W-:-:S03]  /*3290*/  IADD3.X R43, PT, PT, RZ, RZ, RZ, P2, !PT ;  /* 0x000000ffff2b7210 */ /* 0x000fc600017fe4ff */
[----:B------:R-:W-:Y:S01]  /*32a0*/  IMAD.HI.U32 R33, R31, R18, R34 ;  /* 0x000000121f217227 */ /* 0x000fe200078e0022 */
[----:B------:R-:W-:-:S03]  /*32b0*/  IADD3 R34, P1, PT, R56, R45, RZ ;  /* 0x0000002d38227210 */ /* 0x000fc60007f3e0ff */
        /* <DEDUP_REMOVED lines=9> */
[----:B0-----:R-:W-:Y:S01]  /*3350*/  IMAD.WIDE.U32 R34, R57, R26, R34 ;  /* 0x0000001a39227225 */ /* 0x001fe200078e0022 */
[----:B------:R-:W-:Y:S02]  /*3360*/  IADD3 R42, P3, PT, R42, R39, RZ ;  /* 0x000000272a2a7210 */ /* 0x000fe40007f7e0ff */
[----:B------:R-:W-:Y:S01]  /*3370*/  IADD3.X R55, PT, PT, RZ, RZ, RZ, P1, !PT ;  /* 0x000000ffff377210 */ /* 0x000fe20000ffe4ff */
[----:B------:R-:W-:Y:S01]  /*3380*/  IMAD.MOV.U32 R39, RZ, RZ, RZ ;  /* 0x000000ffff277224 */ /* 0x000fe200078e00ff */
[----:B------:R-:W-:Y:S01]  /*3390*/  IADD3 R62, P2, PT, R28, R35, RZ ;  /* 0x000000231c3e7210 */ /* 0x000fe20007f5e0ff */
[----:B------:R-:W-:Y:S02]  /*33a0*/  IMAD R28, R38, R59, RZ ;  /* 0x0000003b261c7224 */ /* 0x000fe400078e02ff */
[----:B------:R-:W-:Y:S02]  /*33b0*/  IMAD.X R43, RZ, RZ, RZ, P3 ;  /* 0x000000ffff2b7224 */ /* 0x000fe400018e06ff */
[----:B------:R-:W-:-:S04]  /*33c0*/  IMAD.HI.U32 R38, R28, R18, R38 ;  /* 0x000000121c267227 */ /* 0x000fc800078e0026 */
[----:B------:R-:W-:-:S04]  /*33d0*/  IMAD.WIDE.U32 R42, R31, R20, R42 ;  /* 0x000000141f2a7225 */ /* 0x000fc800078e002a */
[----:B------:R-:W-:Y:S01]  /*33e0*/  IMAD.WIDE.U32 R44, R29, R22, R44 ;  /* 0x000000161d2c7225 */ /* 0x000fe200078e002c */
[----:B------:R-:W-:-:S03]  /*33f0*/  IADD3 R38, P4, PT, R42, R38, RZ ;  /* 0x000000262a267210 */ /* 0x000fc60007f9e0ff */
[----:B------:R-:W-:Y:S01]  /*3400*/  IMAD.X R63, RZ, RZ, RZ, P2 ;  /* 0x000000ffff3f7224 */ /* 0x000fe200010e06ff */
[----:B------:R-:W-:Y:S01]  /*3410*/  IADD3 R34, P3, PT, R34, R45, RZ ;  /* 0x0000002d22227210 */ /* 0x000fe20007f7e0ff */
        /* <DEDUP_REMOVED lines=11> */
[-C--:B------:R-:W-:Y:S01]  /*34d0*/  IMAD.WIDE.U32 R54, R24, R52.reuse, R54 ;  /* 0x0000003418367225 */ /* 0x080fe200078e0036 */
[----:B------:R-:W-:Y:S02]  /*34e0*/  IADD3 R34, P0, PT, R44, R43, RZ ;  /* 0x0000002b2c227210 */ /* 0x000fe40007f1e0ff */
[----:B------:R-:W-:Y:S01]  /*34f0*/  IADD3 R44, P2, PT, R62, R35, RZ ;  /* 0x000000233e2c7210 */ /* 0x000fe20007f5e0ff */
[----:B------:R-:W-:Y:S01]  /*3500*/  IMAD.WIDE.U32 R40, R53, R52, R40 ;  /* 0x0000003435287225 */ /* 0x000fe200078e0028 */
[----:B------:R-:W-:Y:S02]  /*3510*/  IADD3.X R35, PT, PT, RZ, RZ, RZ, P0, !PT ;  /* 0x000000ffff237210 */ /* 0x000fe400007fe4ff */
[----:B------:R-:W-:Y:S01]  /*3520*/  IADD3.X R39, PT, PT, RZ, RZ, RZ, P3, !PT ;  /* 0x000000ffff277210 */ /* 0x000fe20001ffe4ff */
[----:B------:R-:W-:Y:S01]  /*3530*/  IMAD R24, R42, R59, RZ ;  /* 0x0000003b2a187224 */ /* 0x000fe200078e02ff */
[----:B------:R-:W-:Y:S01]  /*3540*/  IADD3 R56, P0, PT, R40, R55, RZ ;  /* 0x0000003728387210 */ /* 0x000fe20007f1e0ff */
[----:B------:R-:W-:-:S02]  /*3550*/  IMAD.MOV.U32 R43, RZ, RZ, RZ ;  /* 0x000000ffff2b7224 */ /* 0x000fc400078e00ff */
[----:B------:R-:W-:-:S04]  /*3560*/  IMAD.WIDE.U32 R34, R28, R20, R34 ;  /* 0x000000141c227225 */ /* 0x000fc800078e0022 */
[----:B------:R-:W-:-:S04]  /*3570*/  IMAD.HI.U32 R33, R24, R18, R42 ;  /* 0x0000001218217227 */ /* 0x000fc800078e002a */
        /* <DEDUP_REMOVED lines=8> */
[----:B------:R-:W-:Y:S02]  /*3600*/  IADD3 R38, P0, PT, R41, R57, RZ ;  /* 0x0000003929267210 */ /* 0x000fe40007f1e0ff */
[----:B------:R-:W-:Y:S01]  /*3610*/  IADD3 R42, P2, PT, R45, R30, RZ ;  /* 0x0000001e2d2a7210 */ /* 0x000fe20007f5e0ff */
[----:B------:R-:W-:Y:S01]  /*3620*/  IMAD.WIDE.U32 R34, R24, R19, R34 ;  /* 0x0000001318227225 */ /* 0x000fe200078e0022 */
[----:B------:R-:W-:Y:S02]  /*3630*/  IADD3.X R41, PT, PT, RZ, RZ, RZ, P3, !PT ;  /* 0x000000ffff297210 */ /* 0x000fe40001ffe4ff */
[----:B------:R-:W-:Y:S01]  /*3640*/  IADD3 R44, P3, PT, R44, R39, RZ ;  /* 0x000000272c2c7210 */ /* 0x000fe20007f7e0ff */
        /* <DEDUP_REMOVED lines=32> */
[----:B------:R-:W-:Y:S01]  /*3850*/  IMAD.WIDE.U32 R34, R30, R19, R34 ;  /* 0x000000131e227225 */ /* 0x000fe200078e0022 */
[----:B------:R-:W-:Y:S02]  /*3860*/  IADD3.X R33, PT, PT, RZ, RZ, RZ, P3, !PT ;  /* 0x000000ffff217210 */ /* 0x000fe40001ffe4ff */
[----:B------:R-:W-:Y:S01]  /*3870*/  IADD3.X R37, PT, PT, RZ, RZ, RZ, P1, !PT ;  /* 0x000000ffff257210 */ /* 0x000fe20000ffe4ff */
[----:B------:R-:W-:-:S02]  /*3880*/  IMAD.X R41, RZ, RZ, RZ, P5 ;  /* 0x000000ffff297224 */ /* 0x000fc400028e06ff */
[----:B------:R-:W-:Y:S01]  /*3890*/  IMAD.WIDE.U32 R32, R31, R27, R32 ;  /* 0x0000001b1f207225 */ /* 0x000fe200078e0020 */
[----:B------:R-:W-:-:S03]  /*38a0*/  IADD3.X R31, PT, PT, RZ, RZ, RZ, P2, !PT ;  /* 0x000000ffff1f7210 */ /* 0x000fc600017fe4ff */
[----:B------:R-:W-:Y:S01]  /*38b0*/  IMAD.WIDE.U32 R44, R28, R23, R44 ;  /* 0x000000171c2c7225 */ /* 0x000fe200078e002c */
[----:B------:R-:W-:-:S03]  /*38c0*/  IADD3 R31, P3, PT, R31, R60, RZ ;  /* 0x0000003c1f1f7210 */ /* 0x000fc60007f7e0ff */
[----:B------:R-:W-:-:S04]  /*38d0*/  IMAD.WIDE.U32 R42, R24, R21, R40 ;  /* 0x00000015182a7225 */ /* 0x000fc800078e0028 */
[----:B------:R-:W-:Y:S01]  /*38e0*/  IMAD R29, R34, R59, RZ ;  /* 0x0000003b221d7224 */ /* 0x000fe200078e02ff */
[----:B------:R-:W-:Y:S01]  /*38f0*/  IADD3 R42, P5, PT, R42, R35, RZ ;  /* 0x000000232a2a7210 */ /* 0x000fe20007fbe0ff */
[----:B------:R-:W-:Y:S01]  /*3900*/  IMAD.MOV.U32 R40, RZ, RZ, R34 ;  /* 0x000000ffff287224 */ /* 0x000fe200078e0022 */
[----:B------:R-:W-:Y:S01]  /*3910*/  IADD3 R34, P4, PT, R32, R45, RZ ;  /* 0x0000002d20227210 */ /* 0x000fe20007f9e0ff */
[----:B------:R-:W-:Y:S01]  /*3920*/  IMAD.MOV.U32 R41, RZ, RZ, RZ ;  /* 0x000000ffff297224 */ /* 0x000fe200078e00ff */
        /* <DEDUP_REMOVED lines=15> */
[----:B------:R-:W-:Y:S01]  /*3a20*/  IADD3.X R37, PT, PT, RZ, RZ, RZ, P1, !PT ;  /* 0x000000ffff257210 */ /* 0x000fe20000ffe4ff */
[----:B------:R-:W-:-:S03]  /*3a30*/  IMAD.WIDE.U32 R42, R30, R20, R42 ;  /* 0x000000141e2a7225 */ /* 0x000fc600078e002a */
[----:B------:R-:W-:Y:S01]  /*3a40*/  IADD3 R31, P2, PT, R54, R31, RZ ;  /* 0x0000001f361f7210 */ /* 0x000fe20007f5e0ff */
[----:B------:R-:W-:Y:S01]  /*3a50*/  IMAD.X R35, RZ, RZ, RZ, P3 ;  /* 0x000000ffff237224 */ /* 0x000fe200018e06ff */
[----:B------:R-:W-:Y:S01]  /*3a60*/  IADD3 R44, P4, PT, R44, R43, RZ ;  /* 0x0000002b2c2c7210 */ /* 0x000fe20007f9e0ff */
[----:B------:R-:W-:Y:S01]  /*3a70*/  IMAD.WIDE.U32 R32, R28, R27, R32 ;  /* 0x0000001b1c207225 */ /* 0x000fe200078e0020 */
[----:B------:R-:W-:-:S03]  /*3a80*/  IADD3 R40, P6, PT, R42, R40, RZ ;  /* 0x000000282a287210 */ /* 0x000fc60007fde0ff */
[----:B------:R-:W-:Y:S02]  /*3a90*/  IMAD.X R45, RZ, RZ, RZ, P4 ;  /* 0x000000ffff2d7224 */ /* 0x000fe400020e06ff */
[----:B------:R-:W-:Y:S02]  /*3aa0*/  IMAD.X R41, RZ, RZ, RZ, P6 ;  /* 0x000000ffff297224 */ /* 0x000fe400030e06ff */
[----:B------:R-:W-:Y:S01]  /*3ab0*/  IMAD.X R39, RZ, RZ, RZ, P2 ;  /* 0x000000ffff277224 */ /* 0x000fe200010e06ff */
[----:B------:R-:W-:Y:S01]  /*3ac0*/  IADD3 R56, P2, PT, R56, R37, RZ ;  /* 0x0000002538387210 */ /* 0x000fe20007f5e0ff */
        /* <DEDUP_REMOVED lines=12> */
[----:B------:R-:W-:-:S03]  /*3b90*/  MOV R41, RZ ;  /* 0x000000ff00297202 */ /* 0x000fc60000000f00 */
[----:B------:R-:W-:Y:S01]  /*3ba0*/  IMAD.X R45, RZ, RZ, RZ, P6 ;  /* 0x000000ffff2d7224 */ /* 0x000fe200030e06ff */
[----:B------:R-:W-:Y:S01]  /*3bb0*/  IADD3 R32, P1, PT, R37, R33, RZ ;  /* 0x0000002125207210 */ /* 0x000fe20007f3e0ff */
[----:B------:R-:W-:-:S04]  /*3bc0*/  IMAD.WIDE.U32 R34, R30, R22, R34 ;  /* 0x000000161e227225 */ /* 0x000fc800078e0022 */
[----:B------:R-:W-:-:S04]  /*3bd0*/  IMAD.WIDE.U32 R44, R29, R20, R44 ;  /* 0x000000141d2c7225 */ /* 0x000fc800078e002c */
[----:B------:R-:W-:Y:S01]  /*3be0*/  IMAD R31, R40, R59, RZ ;  /* 0x0000003b281f7224 */ /* 0x000fe200078e02ff */
[----:B------:R-:W-:Y:S01]  /*3bf0*/  IADD3 R34, P6, PT, R34, R45, RZ ;  /* 0x0000002d22227210 */ /* 0x000fe20007fde0ff */
[----:B------:R-:W-:Y:S01]  /*3c00*/  IMAD.X R37, RZ, RZ, RZ, P5 ;  /* 0x000000ffff257224 */ /* 0x000fe200028e06ff */
[----:B------:R-:W-:Y:S01]  /*3c10*/  IADD3 R36, P5, PT, R36, R35, RZ ;  /* 0x0000002324247210 */ /* 0x000fe20007fbe0ff */
[----:B------:R-:W-:-:S04]  /*3c20*/  IMAD.HI.U32 R41, R31, R18, R40 ;  /* 0x000000121f297227 */ /* 0x000fc800078e0028 */
        /* <DEDUP_REMOVED lines=41> */
[----:B------:R-:W-:Y:S01]  /*3ec0*/  IMAD.MOV.U32 R30, RZ, RZ, R40 ;  /* 0x000000ffff1e7224 */ /* 0x000fe200078e0028 */
[----:B------:R-:W-:Y:S02]  /*3ed0*/  IADD3 R41, P2, PT, R41, R56, RZ ;  /* 0x0000003829297210 */ /* 0x000fe40007f5e0ff */
        /* <DEDUP_REMOVED lines=19> */
[----:B------:R-:W-:Y:S02]  /*4010*/  IMAD.X R29, RZ, RZ, RZ, P2 ;  /* 0x000000ffff1d7224 */ /* 0x000fe400010e06ff */
[----:B------:R-:W-:-:S03]  /*4020*/  IMAD.WIDE.U32 R34, R31, R23, R34 ;  /* 0x000000171f227225 */ /* 0x000fc600078e0022 */
[----:B------:R-:W-:Y:S01]  /*4030*/  IADD3 R29, P2, PT, R29, R24, RZ ;  /* 0x000000181d1d7210 */ /* 0x000fe20007f5e0ff */
[----:B------:R-:W-:Y:S01]  /*4040*/  IMAD.X R24, RZ, RZ, RZ, P1 ;  /* 0x000000ffff187224 */ /* 0x000fe200008e06ff */
[----:B------:R-:W-:Y:S02]  /*4050*/  IADD3 R28, P6, PT, R32, R35, RZ ;  /* 0x00000023201c7210 */ /* 0x000fe40007fde0ff */
[----:B------:R-:W-:Y:S02]  /*4060*/  MOV R41, R34 ;  /* 0x0000002200297202 */ /* 0x000fe40000000f00 */
[----:B------:R-:W-:Y:S01]  /*4070*/  IADD3 R35, P1, PT, R24, R29, RZ ;  /* 0x0000001d18237210 */ /* 0x000fe20007f3e0ff */
[----:B------:R-:W-:Y:S01]  /*4080*/  IMAD.X R29, RZ, RZ, RZ, P6 ;  /* 0x000000ffff1d7224 */ /* 0x000fe200030e06ff */
[----:B------:R-:W-:Y:S02]  /*4090*/  IADD3.X R24, PT, PT, RZ, RZ, RZ, P3, !PT ;  /* 0x000000ffff187210 */ /* 0x000fe40001ffe4ff */
[----:B------:R-:W-:Y:S01]  /*40a0*/  IADD3 R35, P4, PT, R33, R35, RZ ;  /* 0x0000002321237210 */ /* 0x000fe20007f9e0ff */
[----:B------:R-:W-:-:S04]  /*40b0*/  IMAD.WIDE.U32 R32, R31, R26, R28 ;  /* 0x0000001a1f207225 */ /* 0x000fc800078e001c */
        /* <DEDUP_REMOVED lines=8> */
[----:B------:R-:W-:Y:S02]  /*4140*/  IMAD.X R52, RZ, RZ, RZ, P4 ;  /* 0x000000ffff347224 */ /* 0x000fe400020e06ff */
[----:B------:R-:W-:Y:S02]  /*4150*/  IMAD.MOV.U32 R24, RZ, RZ, R32 ;  /* 0x000000ffff187224 */ /* 0x000fe400078e0020 */
        /* <DEDUP_REMOVED lines=31> */
.L_x_441:
        /* <DEDUP_REMOVED lines=8> */
.L_x_442:
[----:B------:R-:W-:Y:S05]  /*43d0*/  BSYNC.RECONVERGENT B3 ;  /* 0x0000000000037941 */ /* 0x000fea0003800200 */
.L_x_440:
        /* <DEDUP_REMOVED lines=13> */
[----:B------:R-:W-:Y:S05]  /*44b0*/  BSYNC.RECONVERGENT B2 ;  /* 0x0000000000027941 */ /* 0x000fea0003800200 */
.L_x_436:
[----:B------:R-:W-:Y:S02]  /*44c0*/  HFMA2 R29, -RZ, RZ, 0, 0 ;  /* 0x00000000ff1d7431 */ /* 0x000fe400000001ff */
[----:B------:R-:W-:Y:S01]  /*44d0*/  IMAD.WIDE.U32 R16, R9, R0, RZ ;  /* 0x0000000009107225 */ /* 0x000fe200078e00ff */
[----:B------:R-:W-:Y:S03]  /*44e0*/  BSSY.RECONVERGENT B2, `(.L_x_444) ;  /* 0x00001dc000027945 */ /* 0x000fe60003800200 */
[----:B------:R-:W-:Y:S02]  /*44f0*/  IMAD.MOV.U32 R28, RZ, RZ, R17 ;  /* 0x000000ffff1c7224 */ /* 0x000fe400078e0011 */
[----:B------:R-:W-:Y:S02]  /*4500*/  IMAD.MOV.U32 R31, RZ, RZ, RZ ;  /* 0x000000ffff1f7224 */ /* 0x000fe400078e00ff */
[----:B------:R-:W-:-:S02]  /*4510*/  IMAD.MOV.U32 R33, RZ, RZ, RZ ;  /* 0x000000ffff217224 */ /* 0x000fc400078e00ff */
[----:B------:R-:W-:-:S04]  /*4520*/  IMAD.WIDE.U32 R28, R0, R10, R28 ;  /* 0x0000000a001c7225 */ /* 0x000fc800078e001c */
[----:B------:R-:W-:Y:S01]  /*4530*/  IMAD.MOV.U32 R30, RZ, RZ, R29 ;  /* 0x000000ffff1e7224 */ /* 0x000fe200078e001d */
[----:B------:R-:W-:Y:S01]  /*4540*/  MOV R32, R28 ;  /* 0x0000001c00207202 */ /* 0x000fe20000000f00 */
[----:B------:R-:W-:Y:S02]  /*4550*/  IMAD.MOV.U32 R17, RZ, RZ, RZ ;  /* 0x000000ffff117224 */ /* 0x000fe400078e00ff */
        /* <DEDUP_REMOVED lines=8> */
[----:B------:R-:W-:Y:S02]  /*45e0*/  IMAD.MOV.U32 R17, RZ, RZ, RZ ;  /* 0x000000ffff117224 */ /* 0x000fe400078e00ff */
[----:B------:R-:W-:Y:S01]  /*45f0*/  IMAD.WIDE.U32 R34, R8, R10, R34 ;  /* 0x0000000a08227225 */ /* 0x000fe200078e0022 */
[----:B------:R-:W-:-:S03]  /*4600*/  IADD3.X R37, PT, PT, RZ, RZ, RZ, P0, !PT ;  /* 0x000000ffff257210 */ /* 0x000fc600007fe4ff */
[----:B------:R-:W-:-:S04]  /*4610*/  IMAD.WIDE.U32 R16, R0, R12, R16 ;  /* 0x0000000c00107225 */ /* 0x000fc800078e0010 */
[----:B------:R-:W-:Y:S01]  /*4620*/  IMAD.MOV.U32 R28, RZ, RZ, R17 ;  /* 0x000000ffff1c7224 */ /* 0x000fe200078e0011 */
[----:B------:R-:W-:Y:S01]  /*4630*/  IADD3 R32, P0, PT, R16, R35, RZ ;  /* 0x0000002310207210 */ /* 0x000fe20007f1e0ff */
[----:B------:R-:W-:-:S03]  /*4640*/  IMAD.WIDE.U32 R16, R31, R19, R36 ;  /* 0x000000131f107225 */ /* 0x000fc600078e0024 */
[----:B------:R-:W-:Y:S01]  /*4650*/  IADD3.X R33, PT, PT, RZ, RZ, RZ, P0, !PT ;  /* 0x000000ffff217210 */ /* 0x000fe200007fe4ff */
[----:B------:R-:W-:Y:S02]  /*4660*/  IMAD.MOV.U32 R36, RZ, RZ, R34 ;  /* 0x000000ffff247224 */ /* 0x000fe400078e0022 */
[----:B------:R-:W-:Y:S02]  /*4670*/  IMAD.MOV.U32 R37, RZ, RZ, RZ ;  /* 0x000000ffff257224 */ /* 0x000fe400078e00ff */
[----:B------:R-:W-:Y:S02]  /*4680*/  IMAD.MOV.U32 R29, RZ, RZ, RZ ;  /* 0x000000ffff1d7224 */ /* 0x000fe400078e00ff */
[----:B------:R-:W-:-:S04]  /*4690*/  IMAD.WIDE.U32 R36, R7, R9, R36 ;  /* 0x0000000907247225 */ /* 0x000fc800078e0024 */
[----:B------:R-:W-:Y:S01]  /*46a0*/  IMAD.WIDE.U32 R28, R0, R25, R28 ;  /* 0x00000019001c7225 */ /* 0x000fe200078e001c */
[----:B------:R-:W-:-:S03]  /*46b0*/  IADD3 R44, P2, PT, R36, R17, RZ ;  /* 0x00000011242c7210 */ /* 0x000fc60007f5e0ff */
[----:B------:R-:W-:Y:S02]  /*46c0*/  HFMA2 R17, -RZ, RZ, 0, 0 ;  /* 0x00000000ff117431 */ /* 0x000fe400000001ff */
[----:B------:R-:W-:-:S04]  /*46d0*/  IMAD.WIDE.U32 R32, R8, R15, R32 ;  /* 0x0000000f08207225 */ /* 0x000fc800078e0020 */
[----:B------:R-:W-:Y:S01]  /*46e0*/  IMAD R47, R16, R59, RZ ;  /* 0x0000003b102f7224 */ /* 0x000fe200078e02ff */
[----:B------:R-:W-:Y:S01]  /*46f0*/  IADD3 R28, P0, PT, R28, R33, RZ ;  /* 0x000000211c1c7210 */ /* 0x000fe20007f1e0ff */
[----:B------:R-:W-:Y:S01]  /*4700*/  IMAD.X R45, RZ, RZ, RZ, P2 ;  /* 0x000000ffff2d7224 */ /* 0x000fe200010e06ff */
[----:B------:R-:W-:Y:S01]  /*4710*/  IADD3 R36, P1, PT, R32, R37, RZ ;  /* 0x0000002520247210 */ /* 0x000fe20007f3e0ff */
[----:B------:R-:W-:Y:S01]  /*4720*/  IMAD.HI.U32 R39, R47, R18, R16 ;  /* 0x000000122f277227 */ /* 0x000fe200078e0010 */
[----:B------:R-:W-:-:S03]  /*4730*/  MOV R33, RZ ;  /* 0x000000ff00217202 */ /* 0x000fc60000000f00 */
[----:B------:R-:W-:Y:S01]  /*4740*/  IMAD.MOV.U32 R16, RZ, RZ, R29 ;  /* 0x000000ffff107224 */ /* 0x000fe200078e001d */
[----:B------:R-:W-:Y:S01]  /*4750*/  IADD3.X R29, PT, PT, RZ, RZ, RZ, P0, !PT ;  /* 0x000000ffff1d7210 */ /* 0x000fe200007fe4ff */
[----:B------:R-:W-:Y:S02]  /*4760*/  IMAD.X R37, RZ, RZ, RZ, P1 ;  /* 0x000000ffff257224 */ /* 0x000fe400008e06ff */
[----:B------:R-:W-:-:S04]  /*4770*/  IMAD.WIDE.U32 R16, R0, R14, R16 ;  /* 0x0000000e00107225 */ /* 0x000fc800078e0010 */
[----:B------:R-:W-:-:S04]  /*4780*/  IMAD.WIDE.U32 R28, R8, R12, R28 ;  /* 0x0000000c081c7225 */ /* 0x000fc800078e001c */
[----:B------:R-:W-:Y:S02]  /*4790*/  IMAD.MOV.U32 R32, RZ, RZ, R17 ;  /* 0x000000ffff207224 */ /* 0x000fe400078e0011 */
[----:B------:R-:W-:Y:S02]  /*47a0*/  HFMA2 R17, -RZ, RZ, 0, 0 ;  /* 0x00000000ff117431 */ /* 0x000fe400000001ff */
        /* <DEDUP_REMOVED lines=32> */
[----:B------:R-:W-:Y:S02]  /*49b0*/  IMAD.MOV.U32 R37, RZ, RZ, RZ ;  /* 0x000000ffff257224 */ /* 0x000fe400078e00ff */
        /* <DEDUP_REMOVED lines=54> */
[----:B------:R-:W-:Y:S01]  /*4d20*/  IMAD.MOV.U32 R41, RZ, RZ, RZ ;  /* 0x000000ffff297224 */ /* 0x000fe200078e00ff */
[----:B------:R-:W-:Y:S01]  /*4d30*/  IADD3 R34, P0, PT, R37, R49, RZ ;  /* 0x0000003125227210 */ /* 0x000fe20007f1e0ff */
[----:B------:R-:W-:Y:S01]  /*4d40*/  IMAD.WIDE.U32 R44, R31, R23, R44 ;  /* 0x000000171f2c7225 */ /* 0x000fe200078e002c */
[----:B------:R-:W-:Y:S02]  /*4d50*/  IADD3 R48, P1, PT, R48, R33, RZ ;  /* 0x0000002130307210 */ /* 0x000fe40007f3e0ff */
[----:B------:R-:W-:Y:S01]  /*4d60*/  IADD3.X R33, PT, PT, RZ, RZ, RZ, P2, !PT ;  /* 0x000000ffff217210 */ /* 0x000fe200017fe4ff */
[----:B------:R-:W-:Y:S01]  /*4d70*/  IMAD.X R29, RZ, RZ, RZ, P3 ;  /* 0x000000ffff1d7224 */ /* 0x000fe200018e06ff */
[----:B------:R-:W-:Y:S01]  /*4d80*/  IADD3 R38, P4, PT, R44, R39, RZ ;  /* 0x000000272c267210 */ /* 0x000fe20007f9e0ff */
[----:B------:R-:W-:-:S04]  /*4d90*/  IMAD.HI.U32 R41, R51, R18, R40 ;  /* 0x0000001233297227 */ /* 0x000fc800078e0028 */
[----:B------:R-:W-:Y:S02]  /*4da0*/  IMAD.X R35, RZ, RZ, RZ, P0 ;  /* 0x000000ffff237224 */ /* 0x000fe400000e06ff */
        /* <DEDUP_REMOVED lines=9> */
[----:B------:R-:W-:Y:S01]  /*4e40*/  IMAD.X R39, RZ, RZ, RZ, P4 ;  /* 0x000000ffff277224 */ /* 0x000fe200020e06ff */
[----:B------:R-:W-:Y:S01]  /*4e50*/  IADD3 R42, P0, PT, R34, R49, RZ ;  /* 0x00000031222a7210 */ /* 0x000fe20007f1e0ff */
[----:B------:R-:W-:Y:S01]  /*4e60*/  IMAD.MOV.U32 R29, RZ, RZ, RZ ;  /* 0x000000ffff1d7224 */ /* 0x000fe200078e00ff */
[----:B------:R-:W-:Y:S01]  /*4e70*/  IADD3 R48, P1, PT, R48, R33, RZ ;  /* 0x0000002130307210 */ /* 0x000fe20007f3e0ff */
[----:B------:R-:W-:-:S04]  /*4e80*/  IMAD.WIDE.U32 R38, R47, R22, R38 ;  /* 0x000000162f267225 */ /* 0x000fc800078e0026 */
[----:B------:R-:W-:Y:S01]  /*4e90*/  HFMA2 R33, -RZ, RZ, 0, 0 ;  /* 0x00000000ff217431 */ /* 0x000fe200000001ff */
[----:B------:R-:W-:Y:S01]  /*4ea0*/  IADD3.X R49, PT, PT, RZ, RZ, RZ, P1, !PT ;  /* 0x000000ffff317210 */ /* 0x000fe20000ffe4ff */
[----:B------:R-:W-:Y:S01]  /*4eb0*/  IMAD.WIDE.U32 R28, R3, R9, R28 ;  /* 0x00000009031c7225 */ /* 0x000fe200078e001c */
[----:B------:R-:W-:-:S03]  /*4ec0*/  IADD3 R34, P3, PT, R38, R17, RZ ;  /* 0x0000001126227210 */ /* 0x000fc60007f7e0ff */
[----:B------:R-:W-:Y:S01]  /*4ed0*/  IMAD.X R43, RZ, RZ, RZ, P0 ;  /* 0x000000ffff2b7224 */ /* 0x000fe200000e06ff */
[----:B------:R-:W-:Y:S01]  /*4ee0*/  IADD3 R44, P0, PT, R28, R45, RZ ;  /* 0x0000002d1c2c7210 */ /* 0x000fe20007f1e0ff */
        /* <DEDUP_REMOVED lines=57> */
[----:B------:R-:W-:Y:S02]  /*5280*/  IMAD.X R29, RZ, RZ, RZ, P2 ;  /* 0x000000ffff1d7224 */ /* 0x000fe400010e06ff */
[----:B------:R-:W-:-:S04]  /*5290*/  IMAD.WIDE.U32 R32, R24, R22, R32 ;  /* 0x0000001618207225 */ /* 0x000fc800078e0020 */
[----:B------:R-:W-:Y:S01]  /*52a0*/  IMAD R49, R36, R59, RZ ;  /* 0x0000003b24317224 */ /* 0x000fe200078e02ff */
[----:B------:R-:W-:Y:S01]  /*52b0*/  IADD3 R40, P0, PT, R32, R41, RZ ;  /* 0x0000002920287210 */ /* 0x000fe20007f1e0ff */
[----:B------:R-:W-:Y:S02]  /*52c0*/  IMAD.MOV.U32 R42, RZ, RZ, R36 ;  /* 0x000000ffff2a7224 */ /* 0x000fe400078e0024 */
[----:B------:R-:W-:Y:S02]  /*52d0*/  IMAD.MOV.U32 R43, RZ, RZ, RZ ;  /* 0x000000ffff2b7224 */ /* 0x000fe400078e00ff */
[----:B------:R-:W-:-:S04]  /*52e0*/  IMAD.WIDE.U32 R30, R5, R13, R30 ;  /* 0x0000000d051e7225 */ /* 0x000fc800078e001e */
        /* <DEDUP_REMOVED lines=52> */
[----:B------:R-:W-:Y:S02]  /*5630*/  IMAD.X R33, RZ, RZ, RZ, P2 ;  /* 0x000000ffff217224 */ /* 0x000fe400010e06ff */
[----:B------:R-:W-:-:S02]  /*5640*/  HFMA2 R17, -RZ, RZ, 0, 0 ;  /* 0x00000000ff117431 */ /* 0x000fc400000001ff */
        /* <DEDUP_REMOVED lines=8> */
[----:B------:R-:W-:Y:S02]  /*56d0*/  IMAD.X R29, RZ, RZ, RZ, P1 ;  /* 0x000000ffff1d7224 */ /* 0x000fe400008e06ff */
[----:B------:R-:W-:-:S04]  /*56e0*/  IMAD.WIDE.U32 R42, R3, R11, R42 ;  /* 0x0000000b032a7225 */ /* 0x000fc800078e002a */
[----:B------:R-:W-:Y:S01]  /*56f0*/  IMAD.HI.U32 R32, R39, R18, R16 ;  /* 0x0000001227207227 */ /* 0x000fe200078e0010 */
[----:B------:R-:W-:-:S03]  /*5700*/  IADD3 R16, P1, PT, R35, R43, RZ ;  /* 0x0000002b23107210 */ /* 0x000fc60007f3e0ff */
[----:B------:R-:W-:-:S04]  /*5710*/  IMAD.WIDE.U32 R28, R2, R25, R28 ;  /* 0x00000019021c7225 */ /* 0x000fc800078e001c */
[----:B------:R-:W-:Y:S02]  /*5720*/  IMAD.X R17, RZ, RZ, RZ, P0 ;  /* 0x000000ffff117224 */ /* 0x000fe400000e06ff */
[----:B------:R-:W-:Y:S02]  /*5730*/  IMAD.X R35, RZ, RZ, RZ, P4 ;  /* 0x000000ffff237224 */ /* 0x000fe400020e06ff */
        /* <DEDUP_REMOVED lines=88> */
[----:B------:R-:W-:-:S02]  /*5cc0*/  IMAD.X R24, RZ, RZ, RZ, P5 ;  /* 0x000000ffff187224 */ /* 0x000fc400028e06ff */
[----:B------:R-:W-:Y:S01]  /*5cd0*/  IMAD.WIDE.U32 R28, R39, R22, R28 ;  /* 0x00000016271c7225 */ /* 0x000fe200078e001c */
[----:B------:R-:W-:Y:S02]  /*5ce0*/  IADD3.X R31, PT, PT, RZ, RZ, RZ, P0, !PT ;  /* 0x000000ffff1f7210 */ /* 0x000fe400007fe4ff */
[----:B------:R-:W-:Y:S01]  /*5cf0*/  IADD3 R24, P0, PT, R24, R17, RZ ;  /* 0x0000001118187210 */ /* 0x000fe20007f1e0ff */
[----:B------:R-:W-:-:S04]  /*5d00*/  IMAD.WIDE.U32 R34, R59, R20, R34 ;  /* 0x000000143b227225 */ /* 0x000fc800078e0022 */
[----:B------:R-:W-:Y:S01]  /*5d10*/  IMAD.X R17, RZ, RZ, RZ, P2 ;  /* 0x000000ffff117224 */ /* 0x000fe200010e06ff */
[----:B------:R-:W-:Y:S01]  /*5d20*/  IADD3 R32, P2, PT, R32, R29, RZ ;  /* 0x0000001d20207210 */ /* 0x000fe20007f5e0ff */
[----:B------:R-:W-:Y:S01]  /*5d30*/  IMAD.WIDE.U32 R30, R49, R27, R30 ;  /* 0x0000001b311e7225 */ /* 0x000fe200078e001e */
[----:B------:R-:W-:Y:S02]  /*5d40*/  IADD3 R28, P5, PT, R28, R35, RZ ;  /* 0x000000231c1c7210 */ /* 0x000fe40007fbe0ff */
[----:B------:R-:W-:Y:S01]  /*5d50*/  IADD3.X R35, PT, PT, RZ, RZ, RZ, P3, !PT ;  /* 0x000000ffff237210 */ /* 0x000fe20001ffe4ff */
[----:B------:R-:W-:Y:S02]  /*5d60*/  IMAD.X R33, RZ, RZ, RZ, P2 ;  /* 0x000000ffff217224 */ /* 0x000fe400010e06ff */
[----:B------:R-:W-:Y:S02]  /*5d70*/  IMAD.X R29, RZ, RZ, RZ, P5 ;  /* 0x000000ffff1d7224 */ /* 0x000fe400028e06ff */
[----:B------:R-:W-:-:S02]  /*5d80*/  IMAD.X R43, RZ, RZ, RZ, P6 ;  /* 0x000000ffff2b7224 */ /* 0x000fc400030e06ff */
[----:B------:R-:W-:-:S03]  /*5d90*/  IMAD.WIDE.U32 R32, R39, R23, R32 ;  /* 0x0000001727207225 */ /* 0x000fc600078e0020 */
        /* <DEDUP_REMOVED lines=8> */
[----:B------:R-:W-:-:S02]  /*5e20*/  IADD3 R32, P6, PT, R32, R29, RZ ;  /* 0x0000001d20207210 */ /* 0x000fc40007fde0ff */
        /* <DEDUP_REMOVED lines=9> */
[----:B------:R-:W-:Y:S02]  /*5ec0*/  IADD3 R32, P0, PT, R36, R31, RZ ;  /* 0x0000001f24207210 */ /* 0x000fe40007f1e0ff */
        /* <DEDUP_REMOVED lines=13> */
[----:B------:R-:W-:Y:S01]  /*5fa0*/  IMAD.X R29, RZ, RZ, RZ, P0 ;  /* 0x000000ffff1d7224 */ /* 0x000fe200000e06ff */
        /* <DEDUP_REMOVED lines=39> */
.L_x_445:
        /* <DEDUP_REMOVED lines=8> */
.L_x_446:
[----:B------:R-:W-:Y:S05]  /*62a0*/  BSYNC.RECONVERGENT B2 ;  /* 0x0000000000027941 */ /* 0x000fea0003800200 */
.L_x_444:
        /* <DEDUP_REMOVED lines=15> */
[----:B------:R-:W-:Y:S01]  /*63a0*/  IMAD.MOV.U32 R17, RZ, RZ, RZ ;  /* 0x000000ffff117224 */ /* 0x000fe200078e00ff */
[----:B------:R-:W-:Y:S01]  /*63b0*/  LOP3.LUT R9, R5, R9, R6, 0xfe, !PT ;  /* 0x0000000905097212 */ /* 0x000fe200078efe06 */
[----:B------:R-:W1:Y:S01]  /*63c0*/  LDCU.64 UR10, c[0x3][0x8] ;  /* 0x00c00100ff0a77ac */ /* 0x000e620008000a00 */
[----:B------:R-:W-:Y:S02]  /*63d0*/  CS2R R18, SRZ ;  /* 0x0000000000127805 */ /* 0x000fe4000001ff00 */
[----:B------:R-:W-:Y:S02]  /*63e0*/  CS2R R20, SRZ ;  /* 0x0000000000147805 */ /* 0x000fe4000001ff00 */
[----:B------:R-:W-:Y:S01]  /*63f0*/  LOP3.LUT R9, R3, R9, R4, 0xfe, !PT ;  /* 0x0000000903097212 */ /* 0x000fe200078efe04 */
[----:B------:R-:W2:Y:S01]  /*6400*/  LDCU.64 UR12, c[0x3][0x10] ;  /* 0x00c00200ff0c77ac */ /* 0x000ea20008000a00 */
[----:B------:R-:W-:Y:S01]  /*6410*/  CS2R R22, SRZ ;  /* 0x0000000000167805 */ /* 0x000fe2000001ff00 */
[----:B------:R-:W-:Y:S01]  /*6420*/  IMAD.MOV.U32 R24, RZ, RZ, RZ ;  /* 0x000000ffff187224 */ /* 0x000fe200078e00ff */
[----:B------:R-:W-:Y:S01]  /*6430*/  LOP3.LUT P0, RZ, R9, R2, RZ, 0xfc, !PT ;  /* 0x0000000209ff7212 */ /* 0x000fe2000780fcff */
[----:B------:R-:W3:Y:S01]  /*6440*/  LDCU.64 UR14, c[0x3][0x18] ;  /* 0x00c00300ff0e77ac */ /* 0x000ee20008000a00 */
[----:B0-----:R-:W-:Y:S01]  /*6450*/  IMAD.U32 R9, RZ, RZ, UR6 ;  /* 0x00000006ff097e24 */ /* 0x001fe2000f8e00ff */
[----:B------:R-:W-:Y:S01]  /*6460*/  MOV R10, UR7 ;  /* 0x00000007000a7c02 */ /* 0x000fe20008000f00 */
[----:B-1----:R-:W-:-:S02]  /*6470*/  IMAD.U32 R11, RZ, RZ, UR10 ;  /* 0x0000000aff0b7e24 */ /* 0x002fc4000f8e00ff */
[----:B------:R-:W-:Y:S01]  /*6480*/  IMAD.U32 R12, RZ, RZ, UR11 ;  /* 0x0000000bff0c7e24 */ /* 0x000fe2000f8e00ff */
[----:B--2---:R-:W-:Y:S01]  /*6490*/  MOV R13, UR12 ;  /* 0x0000000c000d7c02 */ /* 0x004fe20008000f00 */
[----:B------:R-:W-:Y:S02]  /*64a0*/  IMAD.U32 R14, RZ, RZ, UR13 ;  /* 0x0000000dff0e7e24 */ /* 0x000fe4000f8e00ff */
[----:B---3--:R-:W-:Y:S01]  /*64b0*/  IMAD.U32 R15, RZ, RZ, UR14 ;  /* 0x0000000eff0f7e24 */ /* 0x008fe2000f8e00ff */
[----:B------:R-:W-:Y:S02]  /*64c0*/  MOV R16, UR15 ;  /* 0x0000000f00107c02 */ /* 0x000fe40008000f00 */
[----:B------:R-:W-:Y:S05]  /*64d0*/  @!P0 BRA `(.L_x_448) ;  /* 0x0000000c00cc8947 */ /* 0x000fea0003800000 */
[----:B------:R-:W-:Y:S01]  /*64e0*/  HFMA2 R49, -RZ, RZ, 0, 0 ;  /* 0x00000000ff317431 */ /* 0x000fe200000001ff */
[----:B------:R-:W-:Y:S01]  /*64f0*/  MOV R25, RZ ;  /* 0x000000ff00197202 */ /* 0x000fe20000000f00 */
[----:B------:R-:W-:Y:S01]  /*6500*/  IMAD.MOV.U32 R26, RZ, RZ, 0x1 ;  /* 0x00000001ff1a7424 */ /* 0x000fe200078e00ff */
[----:B------:R-:W-:Y:S01]  /*6510*/  CS2R R28, SRZ ;  /* 0x00000000001c7805 */ /* 0x000fe2000001ff00 */
[----:B------:R-:W-:Y:S01]  /*6520*/  IMAD.MOV.U32 R27, RZ, RZ, RZ ;  /* 0x000000ffff1b7224 */ /* 0x000fe200078e00ff */
[----:B------:R-:W-:Y:S02]  /*6530*/  CS2R R30, SRZ ;  /* 0x00000000001e7805 */ /* 0x000fe4000001ff00 */
[----:B------:R-:W-:Y:S02]  /*6540*/  CS2R R32, SRZ ;  /* 0x0000000000207805 */ /* 0x000fe4000001ff00 */
[----:B------:R-:W-:Y:S02]  /*6550*/  CS2R R34, SRZ ;  /* 0x0000000000227805 */ /* 0x000fe4000001ff00 */
[----:B------:R-:W-:Y:S01]  /*6560*/  CS2R R52, SRZ ;  /* 0x0000000000347805 */ /* 0x000fe2000001ff00 */
[----:B------:R-:W-:Y:S01]  /*6570*/  IMAD.MOV.U32 R51, RZ, RZ, RZ ;  /* 0x000000ffff337224 */ /* 0x000fe200078e00ff */
[----:B------:R-:W-:Y:S01]  /*6580*/  CS2R R54, SRZ ;  /* 0x0000000000367805 */ /* 0x000fe2000001ff00 */
[----:B------:R-:W-:Y:S01]  /*6590*/  IMAD.MOV.U32 R56, RZ, RZ, RZ ;  /* 0x000000ffff387224 */ /* 0x000fe200078e00ff */
[----:B------:R-:W-:-:S02]  /*65a0*/  MOV R36, 0x1 ;  /* 0x0000000100247802 */ /* 0x000fc40000000f00 */
        /* <DEDUP_REMOVED lines=8> */
[----:B------:R-:W-:Y:S02]  /*6630*/  IMAD.MOV.U32 R45, RZ, RZ, R6 ;  /* 0x000000ffff2d7224 */ /* 0x000fe400078e0006 */
[----:B------:R-:W-:-:S02]  /*6640*/  IMAD.MOV.U32 R47, RZ, RZ, R4 ;  /* 0x000000ffff2f7224 */ /* 0x000fc400078e0004 */
[----:B------:R-:W-:-:S07]  /*6650*/  IMAD.MOV.U32 R50, RZ, RZ, R3 ;  /* 0x000000ffff327224 */ /* 0x000fce00078e0003 */
.L_x_464:
[----:B------:R-:W-:Y:S01]  /*6660*/  LOP3.LUT R57, R44, 0x1, RZ, 0xc0, !PT ;  /* 0x000000012c397812 */ /* 0x000fe200078ec0ff */
[----:B------:R-:W-:Y:S03]  /*6670*/  BSSY.RECONVERGENT B3, `(.L_x_449) ;  /* 0x000003e000037945 */ /* 0x000fe60003800200 */
[----:B------:R-:W-:-:S13]  /*6680*/  ISETP.NE.U32.AND P0, PT, R57, 0x1, PT ;  /* 0x000000013900780c */ /* 0x000fda0003f05070 */
[----:B------:R-:W-:Y:S05]  /*6690*/  @!P0 BRA `(.L_x_450) ;  /* 0x0000000000ec8947 */ /* 0x000fea0003800000 */
.L_x_453:
        /* <DEDUP_REMOVED lines=16> */
[----:B------:R-:W-:Y:S01]  /*67a0*/  IADD3 R49, PT, PT, -R8, R49, RZ ;  /* 0x0000003108317210 */ /* 0x000fe20007ffe1ff */
[----:B------:R-:W-:Y:S01]  /*67b0*/  IMAD.IADD R34, R34, 0x1, -R7 ;  /* 0x0000000122227824 */ /* 0x000fe200078e0a07 */
[----:B------:R-:W1:Y:S01]  /*67c0*/  LDCU.128 UR16, c[0x3][0x10] ;  /* 0x00c00200ff1077ac */ /* 0x000e620008000c00 */
[----:B------:R-:W-:Y:S01]  /*67d0*/  IMAD.IADD R52, R52, 0x1, -R6 ;  /* 0x0000000134347824 */ /* 0x000fe200078e0a06 */
[----:B------:R-:W-:Y:S01]  /*67e0*/  IADD3 R51, PT, PT, -R5, R51, RZ ;  /* 0x0000003305337210 */ /* 0x000fe20007ffe1ff */
[----:B------:R-:W-:Y:S01]  /*67f0*/  IMAD.IADD R54, R54, 0x1, -R4 ;  /* 0x0000000136367824 */ /* 0x000fe200078e0a04 */
[----:B------:R-:W-:Y:S01]  /*6800*/  IADD3 R56, PT, PT, -R2, R56, RZ ;  /* 0x0000003802387210 */ /* 0x000fe20007ffe1ff */
        /* <DEDUP_REMOVED lines=18> */
.L_x_452:
[----:B------:R-:W-:Y:S05]  /*6930*/  BSYNC.RECONVERGENT B4 ;  /* 0x0000000000047941 */ /* 0x000fea0003800200 */
.L_x_451:
        /* <DEDUP_REMOVED lines=12> */
[--C-:B------:R-:W-:Y:S02]  /*6a00*/  SHF.L.W.U32.HI R42, R42, 0x1f, R55.reuse ;  /* 0x0000001f2a2a7819 */ /* 0x100fe40000010e37 */
[--C-:B------:R-:W-:Y:S02]  /*6a10*/  SHF.L.W.U32.HI R53, R53, 0x1f, R56.reuse ;  /* 0x0000001f35357819 */ /* 0x100fe40000010e38 */
[----:B------:R-:W-:Y:S02]  /*6a20*/  SHF.R.U32.HI R55, RZ, 0x1, R55 ;  /* 0x00000001ff377819 */ /* 0x000fe40000011637 */
[----:B------:R-:W-:Y:S01]  /*6a30*/  SHF.R.U32.HI R56, RZ, 0x1, R56 ;  /* 0x00000001ff387819 */ /* 0x000fe20000011638 */
[----:B------:R-:W-:Y:S06]  /*6a40*/  @P0 BRA `(.L_x_453) ;  /* 0xfffffffc00140947 */ /* 0x000fec000383ffff */
.L_x_450:
[----:B------:R-:W-:Y:S05]  /*6a50*/  BSYNC.RECONVERGENT B3 ;  /* 0x0000000000037941 */ /* 0x000fea0003800200 */
.L_x_449:
[----:B------:R-:W-:Y:S01]  /*6a60*/  LOP3.LUT R57, R9, 0x1, RZ, 0xc0, !PT ;  /* 0x0000000109397812 */ /* 0x000fe200078ec0ff */
[----:B------:R-:W-:Y:S03]  /*6a70*/  BSSY.RECONVERGENT B3, `(.L_x_454) ;  /* 0x000003e000037945 */ /* 0x000fe60003800200 */
[----:B------:R-:W-:-:S13]  /*6a80*/  ISETP.NE.U32.AND P0, PT, R57, 0x1, PT ;  /* 0x000000013900780c */ /* 0x000fda0003f05070 */
[----:B------:R-:W-:Y:S05]  /*6a90*/  @!P0 BRA `(.L_x_455) ;  /* 0x0000000000ec8947 */ /* 0x000fea0003800000 */
.L_x_458:
        /* <DEDUP_REMOVED lines=15> */
[----:B------:R-:W-:Y:S01]  /*6b90*/  IADD3 R26, PT, PT, -R0, R26, RZ ;  /* 0x0000001a001a7210 */ /* 0x000fe20007ffe1ff */
[----:B------:R-:W-:Y:S01]  /*6ba0*/  IMAD.IADD R25, R25, 0x1, -R8 ;  /* 0x0000000119197824 */ /* 0x000fe200078e0a08 */
[----:B------:R-:W-:Y:S01]  /*6bb0*/  IADD3 R27, PT, PT, -R6, R27, RZ ;  /* 0x0000001b061b7210 */ /* 0x000fe20007ffe1ff */
[----:B------:R-:W1:Y:S01]  /*6bc0*/  LDCU.128 UR16, c[0x3][0x10] ;  /* 0x00c00200ff1077ac */ /* 0x000e620008000c00 */
[----:B------:R-:W-:Y:S01]  /*6bd0*/  IMAD.IADD R28, R28, 0x1, -R7 ;  /* 0x000000011c1c7824 */ /* 0x000fe200078e0a07 */
[----:B------:R-:W-:Y:S01]  /*6be0*/  IADD3 R32, PT, PT, -R3, R32, RZ ;  /* 0x0000002003207210 */ /* 0x000fe20007ffe1ff */
[----:B------:R-:W-:Y:S02]  /*6bf0*/  IMAD.IADD R30, R30, 0x1, -R5 ;  /* 0x000000011e1e7824 */ /* 0x000fe400078e0a05 */
[----:B------:R-:W-:Y:S02]  /*6c00*/  IMAD.IADD R29, R29, 0x1, -R4 ;  /* 0x000000011d1d7824 */ /* 0x000fe400078e0a04 */
[----:B------:R-:W-:-:S02]  /*6c10*/  IMAD.IADD R31, R31, 0x1, -R2 ;  /* 0x000000011f1f7824 */ /* 0x000fc400078e0a02 */
        /* <DEDUP_REMOVED lines=17> */
.L_x_457:
[----:B------:R-:W-:Y:S05]  /*6d30*/  BSYNC.RECONVERGENT B4 ;  /* 0x0000000000047941 */ /* 0x000fea0003800200 */
.L_x_456:
        /* <DEDUP_REMOVED lines=17> */
.L_x_455:
[----:B------:R-:W-:Y:S05]  /*6e50*/  BSYNC.RECONVERGENT B3 ;  /* 0x0000000000037941 */ /* 0x000fea0003800200 */
.L_x_454:
        /* <DEDUP_REMOVED lines=35> */
.L_x_461:
[----:B------:R-:W-:Y:S05]  /*7090*/  BSYNC.RELIABLE B4 ;  /* 0x0000000000047941 */ /* 0x000fea0003800100 */
.L_x_460:
        /* <DEDUP_REMOVED lines=22> */
[----:B------:R-:W-:Y:S02]  /*7200*/  IMAD.IADD R53, R53, 0x1, -R32 ;  /* 0x0000000135357824 */ /* 0x000fe400078e0a20 */
[----:B------:R-:W-:Y:S01]  /*7210*/  IMAD.IADD R56, R56, 0x1, -R31 ;  /* 0x0000000138387824 */ /* 0x000fe200078e0a1f */
[----:B------:R-:W-:Y:S06]  /*7220*/  BRA `(.L_x_463) ;  /* 0x0000000000607947 */ /* 0x000fec0003800000 */
.L_x_462:
        /* <DEDUP_REMOVED lines=23> */
[----:B------:R-:W-:-:S07]  /*73a0*/  IMAD.IADD R31, R31, 0x1, -R56 ;  /* 0x000000011f1f7824 */ /* 0x000fce00078e0a38 */
.L_x_463:
[----:B------:R-:W-:Y:S05]  /*73b0*/  BSYNC.RECONVERGENT B3 ;  /* 0x0000000000037941 */ /* 0x000fea0003800200 */
.L_x_459:
[----:B------:R-:W-:-:S04]  /*73c0*/  LOP3.LUT R57, R46, R44, R43, 0xfe, !PT ;  /* 0x0000002c2e397212 */ /* 0x000fc800078efe2b */
[----:B------:R-:W-:-:S04]  /*73d0*/  LOP3.LUT R57, R48, R57, R45, 0xfe, !PT ;  /* 0x0000003930397212 */ /* 0x000fc800078efe2d */
[----:B------:R-:W-:-:S04]  /*73e0*/  LOP3.LUT R58, R50, R57, R47, 0xfe, !PT ;  /* 0x00000039323a7212 */ /* 0x000fc800078efe2f */
[----:B------:R-:W-:-:S13]  /*73f0*/  LOP3.LUT P0, RZ, R58, R37, RZ, 0xfc, !PT ;  /* 0x000000253aff7212 */ /* 0x000fda000780fcff */
[----:B------:R-:W-:Y:S05]  /*7400*/  @P0 BRA `(.L_x_464) ;  /* 0xfffffff000940947 */ /* 0x000fea000383ffff */
.L_x_448:
[----:B------:R-:W-:Y:S05]  /*7410*/  BSYNC.RECONVERGENT B2 ;  /* 0x0000000000027941 */ /* 0x000fea0003800200 */
.L_x_447:
[----:B------:R-:W0:Y:S01]  /*7420*/  LDCU.64 UR6, c[0x3][0x120] ;  /* 0x00c02400ff0677ac */ /* 0x000e220008000a00 */
[----:B------:R-:W-:Y:S01]  /*7430*/  HFMA2 R25, -RZ, RZ, 0, 0 ;  /* 0x00000000ff197431 */ /* 0x000fe200000001ff */
[----:B------:R-:W1:Y:S01]  /*7440*/  LDCU.128 UR12, c[0x3][0x110] ;  /* 0x00c02200ff0c77ac */ /* 0x000e620008000c00 */
[----:B0-----:R-:W-:-:S04]  /*7450*/  ISETP.NE.AND P0, PT, R15, UR6, PT ;  /* 0x000000060f007c0c */ /* 0x001fc8000bf05270 */
[----:B------:R-:W-:Y:S01]  /*7460*/  ISETP.NE.OR P0, PT, R16, UR7, P0 ;  /* 0x0000000710007c0c */ /* 0x000fe20008705670 */
[----:B------:R-:W0:Y:S03]  /*7470*/  LDCU.64 UR6, c[0x3][0x108] ;  /* 0x00c02100ff0677ac */ /* 0x000e260008000a00 */
[----:B-1----:R-:W-:Y:S02]  /*7480*/  ISETP.NE.OR P0, PT, R14, UR15, P0 ;  /* 0x0000000f0e007c0c */ /* 0x002fe40008705670 */
[----:B------:R-:W-:Y:S02]  /*7490*/  CS2R R14, SRZ ;  /* 0x00000000000e7805 */ /* 0x000fe4000001ff00 */
[----:B------:R-:W-:-:S04]  /*74a0*/  ISETP.NE.OR P0, PT, R13, UR14, P0 ;  /* 0x0000000e0d007c0c */ /* 0x000fc80008705670 */
[----:B------:R-:W-:Y:S02]  /*74b0*/  ISETP.NE.OR P0, PT, R12, UR13, P0 ;  /* 0x0000000d0c007c0c */ /* 0x000fe40008705670 */
[----:B------:R-:W-:Y:S02]  /*74c0*/  CS2R R12, SRZ ;  /* 0x00000000000c7805 */ /* 0x000fe4000001ff00 */
[----:B------:R-:W-:-:S04]  /*74d0*/  ISETP.NE.OR P0, PT, R11, UR12, P0 ;  /* 0x0000000c0b007c0c */ /* 0x000fc80008705670 */
[----:B0-----:R-:W-:Y:S02]  /*74e0*/  ISETP.NE.OR P0, PT, R10, UR7, P0 ;  /* 0x000000070a007c0c */ /* 0x001fe40008705670 */
[----:B------:R-:W-:Y:S02]  /*74f0*/  CS2R R10, SRZ ;  /* 0x00000000000a7805 */ /* 0x000fe4000001ff00 */
[----:B------:R-:W-:Y:S01]  /*7500*/  ISETP.NE.OR P0, PT, R9, UR6, P0 ;  /* 0x0000000609007c0c */ /* 0x000fe20008705670 */
[----:B------:R-:W-:-:S12]  /*7510*/  IMAD.MOV.U32 R9, RZ, RZ, RZ ;  /* 0x000000ffff097224 */ /* 0x000fd800078e00ff */
[----:B------:R-:W-:Y:S05]  /*7520*/  @P0 BRA `(.L_x_432) ;  /* 0x0000000400340947 */ /* 0x000fea0003800000 */
[----:B------:R-:W0:Y:S01]  /*7530*/  LDC R26, c[0x3][0x18] ;  /* 0x00c00600ff1a7b82 */ /* 0x000e220000000800 */
[----:B------:R-:W-:Y:S01]  /*7540*/  BSSY.RECONVERGENT B2, `(.L_x_465) ;  /* 0x000003e000027945 */ /* 0x000fe20003800200 */
[----:B------:R-:W-:Y:S01]  /*7550*/  IMAD.MOV.U32 R9, RZ, RZ, R17 ;  /* 0x000000ffff097224 */ /* 0x000fe200078e0011 */
[----:B------:R-:W-:Y:S01]  /*7560*/  MOV R10, R18 ;  /* 0x00000012000a7202 */ /* 0x000fe20000000f00 */
[----:B------:R-:W-:Y:S01]  /*7570*/  IMAD.MOV.U32 R15, RZ, RZ, R19 ;  /* 0x000000ffff0f7224 */ /* 0x000fe200078e0013 */
[----:B------:R-:W-:Y:S01]  /*7580*/  MOV R25, R21 ;  /* 0x0000001500197202 */ /* 0x000fe20000000f00 */
[----:B------:R-:W-:Y:S01]  /*7590*/  IMAD.MOV.U32 R12, RZ, RZ, R20 ;  /* 0x000000ffff0c7224 */ /* 0x000fe200078e0014 */
[----:B------:R-:W-:Y:S01]  /*75a0*/  MOV R13, R24 ;  /* 0x00000018000d7202 */ /* 0x000fe20000000f00 */
[----:B------:R-:W1:Y:S01]  /*75b0*/  LDC R16, c[0x3][0x1c] ;  /* 0x00c00700ff107b82 */ /* 0x000e620000000800 */
[----:B------:R-:W-:Y:S02]  /*75c0*/  IMAD.MOV.U32 R14, RZ, RZ, R22 ;  /* 0x000000ffff0e7224 */ /* 0x000fe400078e0016 */
[----:B------:R-:W-:-:S05]  /*75d0*/  IMAD.MOV.U32 R11, RZ, RZ, R23 ;  /* 0x000000ffff0b7224 */ /* 0x000fca00078e0017 */
[----:B------:R-:W2:Y:S08]  /*75e0*/  LDC R27, c[0x3][0x14] ;  /* 0x00c00500ff1b7b82 */ /* 0x000eb00000000800 */
[----:B------:R-:W3:Y:S08]  /*75f0*/  LDC R28, c[0x3][0x10] ;  /* 0x00c00400ff1c7b82 */ /* 0x000ef00000000800 */
[----:B------:R-:W4:Y:S08]  /*7600*/  LDC R29, c[0x3][0xc] ;  /* 0x00c00300ff1d7b82 */ /* 0x000f300000000800 */
[----:B------:R-:W0:Y:S02]  /*7610*/  LDC R30, c[0x3][0x8] ;  /* 0x00c00200ff1e7b82 */ /* 0x000e240000000800 */
.L_x_469:
[----:B-1----:R-:W-:Y:S01]  /*7620*/  ISETP.GT.U32.AND P0, PT, R13, R16, PT ;  /* 0x000000100d00720c */ /* 0x002fe20003f04070 */
[----:B------:R-:W-:-:S12]  /*7630*/  BSSY.RELIABLE B3, `(.L_x_466) ;  /* 0x0000022000037945 */ /* 0x000fd80003800100 */
[----:B------:R-:W-:Y:S05]  /*7640*/  @P0 BRA `(.L_x_467) ;  /* 0x0000000000800947 */ /* 0x000fea0003800000 */
[----:B------:R-:W-:-:S13]  /*7650*/  ISETP.GE.U32.AND P0, PT, R13, R16, PT ;  /* 0x000000100d00720c */ /* 0x000fda0003f06070 */
[----:B------:R-:W-:Y:S05]  /*7660*/  @!P0 BREAK.RELIABLE B3 ;  /* 0x0000000000038942 */ /* 0x000fea0003800100 */
[----:B------:R-:W-:Y:S05]  /*7670*/  @!P0 BRA `(.L_x_468) ;  /* 0x0000000000a88947 */ /* 0x000fea0003800000 */
[----:B0-----:R-:W-:-:S13]  /*7680*/  ISETP.GT.U32.AND P0, PT, R11, R26, PT ;  /* 0x0000001a0b00720c */ /* 0x001fda0003f04070 */
[----:B------:R-:W-:Y:S05]  /*7690*/  @P0 BRA `(.L_x_467) ;  /* 0x00000000006c0947 */ /* 0x000fea0003800000 */
[----:B------:R-:W-:-:S13]  /*76a0*/  ISETP.GE.U32.AND P0, PT, R11, R26, PT ;  /* 0x0000001a0b00720c */ /* 0x000fda0003f06070 */
[----:B------:R-:W-:Y:S05]  /*76b0*/  @!P0 BREAK.RELIABLE B3 ;  /* 0x0000000000038942 */ /* 0x000fea0003800100 */
[----:B------:R-:W-:Y:S05]  /*76c0*/  @!P0 BRA `(.L_x_468) ;  /* 0x0000000000948947 */ /* 0x000fea0003800000 */
[----:B--2---:R-:W-:-:S13]  /*76d0*/  ISETP.GT.U32.AND P0, PT, R14, R27, PT ;  /* 0x0000001b0e00720c */ /* 0x004fda0003f04070 */
[----:B------:R-:W-:Y:S05]  /*76e0*/  @P0 BRA `(.L_x_467) ;  /* 0x0000000000580947 */ /* 0x000fea0003800000 */
[----:B------:R-:W-:-:S13]  /*76f0*/  ISETP.GE.U32.AND P0, PT, R14, R27, PT ;  /* 0x0000001b0e00720c */ /* 0x000fda0003f06070 */
[----:B------:R-:W-:Y:S05]  /*7700*/  @!P0 BREAK.RELIABLE B3 ;  /* 0x0000000000038942 */ /* 0x000fea0003800100 */
[----:B------:R-:W-:Y:S05]  /*7710*/  @!P0 BRA `(.L_x_468) ;  /* 0x0000000000808947 */ /* 0x000fea0003800000 */
[----:B---3--:R-:W-:-:S13]  /*7720*/  ISETP.GT.U32.AND P0, PT, R25, R28, PT ;  /* 0x0000001c1900720c */ /* 0x008fda0003f04070 */
[----:B------:R-:W-:Y:S05]  /*7730*/  @P0 BRA `(.L_x_467) ;  /* 0x0000000000440947 */ /* 0x000fea0003800000 */
[----:B------:R-:W-:-:S13]  /*7740*/  ISETP.GE.U32.AND P0, PT, R25, R28, PT ;  /* 0x0000001c1900720c */ /* 0x000fda0003f06070 */
[----:B------:R-:W-:Y:S05]  /*7750*/  @!P0 BREAK.RELIABLE B3 ;  /* 0x0000000000038942 */ /* 0x000fea0003800100 */
[----:B------:R-:W-:Y:S05]  /*7760*/  @!P0 BRA `(.L_x_468) ;  /* 0x00000000006c8947 */ /* 0x000fea0003800000 */
[----:B----4-:R-:W-:-:S13]  /*7770*/  ISETP.GT.U32.AND P0, PT, R12, R29, PT ;  /* 0x0000001d0c00720c */ /* 0x010fda0003f04070 */
[----:B------:R-:W-:Y:S05]  /*7780*/  @P0 BRA `(.L_x_467) ;  /* 0x0000000000300947 */ /* 0x000fea0003800000 */
[----:B------:R-:W-:-:S13]  /*7790*/  ISETP.GE.U32.AND P0, PT, R12, R29, PT ;  /* 0x0000001d0c00720c */ /* 0x000fda0003f06070 */
[----:B------:R-:W-:Y:S05]  /*77a0*/  @!P0 BREAK.RELIABLE B3 ;  /* 0x0000000000038942 */ /* 0x000fea0003800100 */
[----:B------:R-:W-:Y:S05]  /*77b0*/  @!P0 BRA `(.L_x_468) ;  /* 0x0000000000588947 */ /* 0x000fea0003800000 */
[----:B------:R-:W-:-:S13]  /*77c0*/  ISETP.GT.U32.AND P0, PT, R15, R30, PT ;  /* 0x0000001e0f00720c */ /* 0x000fda0003f04070 */
        /* <DEDUP_REMOVED lines=8> */
.L_x_467:
[----:B------:R-:W-:Y:S05]  /*7850*/  BSYNC.RELIABLE B3 ;  /* 0x0000000000037941 */ /* 0x000fea0003800100 */
.L_x_466:
[----:B------:R-:W1:Y:S01]  /*7860*/  LDCU.128 UR12, c[0x3][URZ] ;  /* 0x00c00000ff0c77ac */ /* 0x000e620008000c00 */
[----:B------:R-:W-:Y:S01]  /*7870*/  IMAD.IADD R13, R13, 0x1, -R16 ;  /* 0x000000010d0d7824 */ /* 0x000fe200078e0a10 */
[----:B------:R-:W5:Y:S01]  /*7880*/  LDCU.64 UR6, c[0x3][0x10] ;  /* 0x00c00200ff0677ac */ /* 0x000f620008000a00 */
[----:B------:R-:W2:Y:S01]  /*7890*/  LDCU UR9, c[0x3][0x18] ;  /* 0x00c00300ff0977ac */ /* 0x000ea20008000800 */
[----:B-1----:R-:W-:Y:S01]  /*78a0*/  VIADD R9, R9, -UR12 ;  /* 0x8000000c09097c36 */ /* 0x002fe20008000000 */
[----:B------:R-:W-:Y:S01]  /*78b0*/  IADD3 R15, PT, PT, R15, -UR14, RZ ;  /* 0x8000000e0f0f7c10 */ /* 0x000fe2000fffe0ff */
[----:B------:R-:W-:Y:S02]  /*78c0*/  VIADD R10, R10, -UR13 ;  /* 0x8000000d0a0a7c36 */ /* 0x000fe40008000000 */
[----:B------:R-:W-:Y:S01]  /*78d0*/  VIADD R12, R12, -UR15 ;  /* 0x8000000f0c0c7c36 */ /* 0x000fe20008000000 */
[----:B-----5:R-:W-:Y:S01]  /*78e0*/  IADD3 R14, PT, PT, R14, -UR7, RZ ;  /* 0x800000070e0e7c10 */ /* 0x020fe2000fffe0ff */
[----:B------:R-:W-:-:S02]  /*78f0*/  VIADD R25, R25, -UR6 ;  /* 0x8000000619197c36 */ /* 0x000fc40008000000 */
[----:B--2---:R-:W-:Y:S01]  /*7900*/  VIADD R11, R11, -UR9 ;  /* 0x800000090b0b7c36 */ /* 0x004fe20008000000 */
[----:B------:R-:W-:Y:S06]  /*7910*/  BRA `(.L_x_469) ;  /* 0xfffffffc00407947 */ /* 0x000fec000383ffff */
.L_x_468:
[----:B------:R-:W-:Y:S05]  /*7920*/  BSYNC.RECONVERGENT B2 ;  /* 0x0000000000027941 */ /* 0x000fea0003800200 */
.L_x_465:
[----:B------:R-:W-:-:S13]  /*7930*/  ISETP.GT.AND P0, PT, R13, -0x1, PT ;  /* 0xffffffff0d00780c */ /* 0x000fda0003f04270 */
[----:B------:R-:W-:Y:S05]  /*7940*/  @P0 BRA `(.L_x_432) ;  /* 0x00000000002c0947 */ /* 0x000fea0003800000 */
[----:B------:R-:W1:Y:S01]  /*7950*/  LDCU.128 UR12, c[0x3][URZ] ;  /* 0x00c00000ff0c77ac */ /* 0x000e620008000c00 */
[----:B------:R-:W-:Y:S01]  /*7960*/  IADD3 R13, PT, PT, -R13, R16, RZ ;  /* 0x000000100d0d7210 */ /* 0x000fe20007ffe1ff */
[----:B------:R-:W5:Y:S01]  /*7970*/  LDCU.64 UR6, c[0x3][0x10] ;  /* 0x00c00200ff0677ac */ /* 0x000f620008000a00 */
[----:B------:R-:W0:Y:S01]  /*7980*/  LDCU UR9, c[0x3][0x18] ;  /* 0x00c00300ff0977ac */ /* 0x000e220008000800 */
[----:B-1----:R-:W-:Y:S02]  /*7990*/  IADD3 R9, PT, PT, -R9, UR12, RZ ;  /* 0x0000000c09097c10 */ /* 0x002fe4000fffe1ff */
[----:B------:R-:W-:Y:S02]  /*79a0*/  IADD3 R10, PT, PT, -R10, UR13, RZ ;  /* 0x0000000d0a0a7c10 */ /* 0x000fe4000fffe1ff */
[----:B------:R-:W-:Y:S02]  /*79b0*/  IADD3 R15, PT, PT, -R15, UR14, RZ ;  /* 0x0000000e0f0f7c10 */ /* 0x000fe4000fffe1ff */
[----:B------:R-:W-:-:S02]  /*79c0*/  IADD3 R12, PT, PT, -R12, UR15, RZ ;  /* 0x0000000f0c0c7c10 */ /* 0x000fc4000fffe1ff */
[----:B-----5:R-:W-:Y:S02]  /*79d0*/  IADD3 R25, PT, PT, -R25, UR6, RZ ;  /* 0x0000000619197c10 */ /* 0x020fe4000fffe1ff */
[----:B------:R-:W-:Y:S02]  /*79e0*/  IADD3 R14, PT, PT, -R14, UR7, RZ ;  /* 0x000000070e0e7c10 */ /* 0x000fe4000fffe1ff */
[----:B0-----:R-:W-:-:S07]  /*79f0*/  IADD3 R11, PT, PT, -R11, UR9, RZ ;  /* 0x000000090b0b7c10 */ /* 0x001fce000fffe1ff */
.L_x_432:
[----:B------:R-:W-:Y:S05]  /*7a00*/  BSYNC.RECONVERGENT B1 ;  /* 0x0000000000017941 */ /* 0x000fea0003800200 */
.L_x_429:
[----:B------:R-:W-:Y:S05]  /*7a10*/  WARPSYNC.ALL ;  /* 0x0000000000007948 */ /* 0x000fea0003800000 */
[----:B------:R-:W-:Y:S01]  /*7a20*/  IMAD.WIDE.U32 R16, R9, R0, RZ ;  /* 0x0000000009107225 */ /* 0x000fe200078e00ff */
[----:B------:R-:W0:Y:S03]  /*7a30*/  LDCU UR6, c[0x3][0xe0] ;  /* 0x00c01c00ff0677ac */ /* 0x000e260008000800 */
[----:B------:R-:W-:Y:S01]  /*7a40*/  HFMA2 R23, -RZ, RZ, 0, 0 ;  /* 0x00000000ff177431 */ /* 0x000fe200000001ff */
[----:B------:R-:W-:Y:S01]  /*7a50*/  MOV R33, RZ ;  /* 0x000000ff00217202 */ /* 0x000fe20000000f00 */
[----:B------:R-:W-:Y:S01]  /*7a60*/  IMAD.MOV.U32 R18, RZ, RZ, R17 ;  /* 0x000000ffff127224 */ /* 0x000fe200078e0011 */
[----:B------:R-:W2:Y:S01]  /*7a70*/  LDCU.128 UR8, c[0x3][URZ] ;  /* 0x00c00000ff0877ac */ /* 0x000ea20008000c00 */
[----:B------:R-:W-:Y:S01]  /*7a80*/  IMAD.MOV.U32 R19, RZ, RZ, RZ ;  /* 0x000000ffff137224 */ /* 0x000fe200078e00ff */
[----:B------:R-:W-:Y:S01]  /*7a90*/  BSSY.RECONVERGENT B1, `(.L_x_470) ;  /* 0x00001df000017945 */ /* 0x000fe20003800200 */
[----:B------:R-:W-:Y:S01]  /*7aa0*/  IMAD.MOV.U32 R21, RZ, RZ, RZ ;  /* 0x000000ffff157224 */ /* 0x000fe200078e00ff */
[----:B------:R-:W1:Y:S01]  /*7ab0*/  LDCU.128 UR12, c[0x3][0x10] ;  /* 0x00c00200ff0c77ac */ /* 0x000e620008000c00 */
[----:B------:R-:W-:-:S04]  /*7ac0*/  IMAD.WIDE.U32 R18, R0, R10, R18 ;  /* 0x0000000a00127225 */ /* 0x000fc800078e0012 */
[----:B------:R-:W-:Y:S01]  /*7ad0*/  IMAD.MOV.U32 R22, RZ, RZ, R18 ;  /* 0x000000ffff167224 */ /* 0x000fe200078e0012 */
[----:B------:R-:W-:Y:S01]  /*7ae0*/  MOV R20, R19 ;  /* 0x0000001300147202 */ /* 0x000fe20000000f00 */
[----:B------:R-:W-:Y:S02]  /*7af0*/  IMAD.MOV.U32 R17, RZ, RZ, RZ ;  /* 0x000000ffff117224 */ /* 0x000fe400078e00ff */
[----:B0-----:R-:W-:Y:S02]  /*7b00*/  IMAD R30, R16, UR6, RZ ;  /* 0x00000006101e7c24 */ /* 0x001fe4000f8e02ff */
[----:B------:R-:W-:-:S04]  /*7b10*/  IMAD.WIDE.U32 R18, R0, R15, R20 ;  /* 0x0000000f00127225 */ /* 0x000fc800078e0014 */
[----:B------:R-:W-:-:S04]  /*7b20*/  IMAD.WIDE.U32 R20, R9, R8, R22 ;  /* 0x0000000809147225 */ /* 0x000fc800078e0016 */
[----:B--2---:R-:W-:Y:S01]  /*7b30*/  IMAD.HI.U32 R27, R30, UR8, R16 ;  /* 0x000000081e1b7c27 */ /* 0x004fe2000f8e0010 */
[----:B------:R-:W-:Y:S02]  /*7b40*/  IADD3 R22, P0, PT, R18, R21, RZ ;  /* 0x0000001512167210 */ /* 0x000fe40007f1e0ff */
[----:B------:R-:W-:Y:S02]  /*7b50*/  MOV R16, R19 ;  /* 0x0000001300107202 */ /* 0x000fe40000000f00 */
[----:B------:R-:W-:Y:S01]  /*7b60*/  IADD3 R26, P1, PT, R20, R27, RZ ;  /* 0x0000001b141a7210 */ /* 0x000fe20007f3e0ff */
[----:B------:R-:W-:Y:S02]  /*7b70*/  IMAD.X R23, RZ, RZ, RZ, P0 ;  /* 0x000000ffff177224 */ /* 0x000fe400000e06ff */
        /* <DEDUP_REMOVED lines=10> */
[----:B------:R-:W-:Y:S01]  /*7c20*/  IMAD.WIDE.U32 R26, R30, UR9, R26 ;  /* 0x000000091e1a7c25 */ /* 0x000fe2000f8e001a */
[----:B------:R-:W-:-:S03]  /*7c30*/  IADD3 R22, P0, PT, R16, R21, RZ ;  /* 0x0000001510167210 */ /* 0x000fc60007f1e0ff */
[----:B------:R-:W-:Y:S01]  /*7c40*/  IMAD.WIDE.U32 R18, R9, R7, R18 ;  /* 0x0000000709127225 */ /* 0x000fe200078e0012 */
[----:B------:R-:W-:-:S03]  /*7c50*/  IADD3.X R23, PT, PT, RZ, RZ, RZ, P0, !PT ;  /* 0x000000ffff177210 */ /* 0x000fc600007fe4ff */
[----:B------:R-:W-:Y:S01]  /*7c60*/  IMAD R24, R26, UR6, RZ ;  /* 0x000000061a187c24 */ /* 0x000fe2000f8e02ff */
[----:B------:R-:W-:Y:S01]  /*7c70*/  IADD3 R16, P1, PT, R18, R27, RZ ;  /* 0x0000001b12107210 */ /* 0x000fe20007f3e0ff */
[----:B------:R-:W-:Y:S01]  /*7c80*/  IMAD.MOV.U32 R18, RZ, RZ, R17 ;  /* 0x000000ffff127224 */ /* 0x000fe200078e0011 */
[----:B---3--:R-:W-:Y:S01]  /*7c90*/  IADD3 R28, P0, PT, R20, R19, RZ ;  /* 0x00000013141c7210 */ /* 0x008fe20007f1e0ff */
[----:B------:R-:W-:Y:S02]  /*7ca0*/  IMAD.MOV.U32 R19, RZ, RZ, RZ ;  /* 0x000000ffff137224 */ /* 0x000fe400078e00ff */
[----:B------:R-:W-:Y:S02]  /*7cb0*/  HFMA2 R27, -RZ, RZ, 0, 0 ;  /* 0x00000000ff1b7431 */ /* 0x000fe400000001ff */
[----:B------:R-:W-:-:S04]  /*7cc0*/  IMAD.WIDE.U32 R22, R12, R8, R22 ;  /* 0x000000080c167225 */ /* 0x000fc800078e0016 */
[----:B------:R-:W-:-:S04]  /*7cd0*/  IMAD.WIDE.U32 R18, R0, R14, R18 ;  /* 0x0000000e00127225 */ /* 0x000fc800078e0012 */
[----:B----4-:R-:W-:Y:S01]  /*7ce0*/  IMAD.X R29, RZ, RZ, RZ, P0 ;  /* 0x000000ffff1d7224 */ /* 0x010fe200000e06ff */
[----:B------:R-:W-:Y:S01]  /*7cf0*/  IADD3 R20, P0, PT, R18, R23, RZ ;  /* 0x0000001712147210 */ /* 0x000fe20007f1e0ff */
[----:B------:R-:W-:Y:S01]  /*7d00*/  IMAD.X R17, RZ, RZ, RZ, P1 ;  /* 0x000000ffff117224 */ /* 0x000fe200008e06ff */
[----:B------:R-:W-:Y:S01]  /*7d10*/  MOV R18, R19 ;  /* 0x0000001300127202 */ /* 0x000fe20000000f00 */
[----:B------:R-:W-:-:S04]  /*7d20*/  IMAD.WIDE.U32 R28, R10, R7, R28 ;  /* 0x000000070a1c7225 */ /* 0x000fc800078e001c */
[----:B------:R-:W-:Y:S01]  /*7d30*/  IMAD.HI.U32 R37, R24, UR8, R26 ;  /* 0x0000000818257c27 */ /* 0x000fe2000f8e001a */
[----:B------:R-:W-:-:S03]  /*7d40*/  IADD3 R34, P1, PT, R22, R29, RZ ;  /* 0x0000001d16227210 */ /* 0x000fc60007f3e0ff */
[----:B------:R-:W-:-:S04]  /*7d50*/  IMAD.WIDE.U32 R26, R30, UR10, R16 ;  /* 0x0000000a1e1a7c25 */ /* 0x000fc8000f8e0010 */
[----:B------:R-:W-:Y:S02]  /*7d60*/  HFMA2 R17, -RZ, RZ, 0, 0 ;  /* 0x00000000ff117431 */ /* 0x000fe400000001ff */
[----:B------:R-:W-:Y:S02]  /*7d70*/  IMAD.MOV.U32 R19, RZ, RZ, RZ ;  /* 0x000000ffff137224 */ /* 0x000fe400078e00ff */
[----:B------:R-:W-:Y:S01]  /*7d80*/  IMAD.X R21, RZ, RZ, RZ, P0 ;  /* 0x000000ffff157224 */ /* 0x000fe200000e06ff */
[----:B------:R-:W-:Y:S01]  /*7d90*/  IADD3 R36, P0, PT, R26, R37, RZ ;  /* 0x000000251a247210 */ /* 0x000fe20007f1e0ff */
[----:B------:R-:W-:Y:S02]  /*7da0*/  IMAD.MOV.U32 R32, RZ, RZ, R28 ;  /* 0x000000ffff207224 */ /* 0x000fe400078e001c */
[----:B------:R-:W-:-:S04]  /*7db0*/  IMAD.WIDE.U32 R18, R0, R11, R18 ;  /* 0x0000000b00127225 */ /* 0x000fc800078e0012 */
        /* <DEDUP_REMOVED lines=8> */
[----:B------:R-:W-:Y:S01]  /*7e40*/  IMAD.MOV.U32 R16, RZ, RZ, R19 ;  /* 0x000000ffff107224 */ /* 0x000fe200078e0013 */
[----:B------:R-:W-:Y:S01]  /*7e50*/  IADD3 R32, P1, PT, R22, R29, RZ ;  /* 0x0000001d16207210 */ /* 0x000fe20007f3e0ff */
[----:B------:R-:W-:Y:S01]  /*7e60*/  IMAD.WIDE.U32 R20, R24, UR9, R36 ;  /* 0x0000000918147c25 */ /* 0x000fe2000f8e0024 */
[----:B------:R-:W-:Y:S02]  /*7e70*/  IADD3 R28, P2, PT, R28, R33, RZ ;  /* 0x000000211c1c7210 */ /* 0x000fe40007f5e0ff */
[----:B------:R-:W-:Y:S01]  /*7e80*/  IADD3.X R35, PT, PT, RZ, RZ, RZ, P3, !PT ;  /* 0x000000ffff237210 */ /* 0x000fe20001ffe4ff */
[----:B------:R-:W-:-:S04]  /*7e90*/  IMAD.WIDE.U32 R16, R0, R13, R16 ;  /* 0x0000000d00107225 */ /* 0x000fc800078e0010 */
[----:B------:R-:W-:Y:S02]  /*7ea0*/  IMAD.X R33, RZ, RZ, RZ, P1 ;  /* 0x000000ffff217224 */ /* 0x000fe400008e06ff */
[----:B------:R-:W-:-:S04]  /*7eb0*/  IMAD.WIDE.U32 R22, R14, R8, R26 ;  /* 0x000000080e167225 */ /* 0x000fc800078e001a */
[----:B------:R-:W-:Y:S02]  /*7ec0*/  IMAD.X R29, RZ, RZ, RZ, P2 ;  /* 0x000000ffff1d7224 */ /* 0x000fe400010e06ff */
[----:B------:R-:W-:Y:S01]  /*7ed0*/  IMAD.WIDE.U32 R26, R12, R7, R32 ;  /* 0x000000070c1a7225 */ /* 0x000fe200078e0020 */
[----:B------:R-:W-:-:S03]  /*7ee0*/  IADD3 R32, P0, PT, R16, R23, RZ ;  /* 0x0000001710207210 */ /* 0x000fc60007f1e0ff */
[----:B------:R-:W-:Y:S02]  /*7ef0*/  HFMA2 R23, -RZ, RZ, 0, 0 ;  /* 0x00000000ff177431 */ /* 0x000fe400000001ff */
[----:B------:R-:W-:Y:S01]  /*7f00*/  IMAD.WIDE.U32 R28, R10, R6, R28 ;  /* 0x000000060a1c7225 */ /* 0x000fe200078e001c */
[----:B------:R-:W-:-:S03]  /*7f10*/  IADD3.X R33, PT, PT, RZ, RZ, RZ, P0, !PT ;  /* 0x000000ffff217210 */ /* 0x000fc600007fe4ff */
[----:B------:R-:W-:Y:S01]  /*7f20*/  IMAD.WIDE.U32 R18, R30, UR11, R34 ;  /* 0x0000000b1e127c25 */ /* 0x000fe2000f8e0022 */
[----:B------:R-:W-:Y:S02]  /*7f30*/  IADD3 R34, P1, PT, R22, R27, RZ ;  /* 0x0000001b16227210 */ /* 0x000fe40007f3e0ff */
[----:B------:R-:W-:Y:S01]  /*7f40*/  IADD3 R16, P2, PT, R26, R29, RZ ;  /* 0x0000001d1a107210 */ /* 0x000fe20007f5e0ff */
[----:B------:R-:W-:Y:S02]  /*7f50*/  IMAD.MOV.U32 R22, RZ, RZ, R28 ;  /* 0x000000ffff167224 */ /* 0x000fe400078e001c */
[----:B------:R-:W-:Y:S02]  /*7f60*/  IMAD R31, R20, UR6, RZ ;  /* 0x00000006141f7c24 */ /* 0x000fe4000f8e02ff */
[----:B------:R-:W-:Y:S01]  /*7f70*/  IMAD.MOV.U32 R36, RZ, RZ, R20 ;  /* 0x000000ffff247224 */ /* 0x000fe200078e0014 */
[----:B------:R-:W-:Y:S01]  /*7f80*/  IADD3 R20, P4, PT, R18, R21, RZ ;  /* 0x0000001512147210 */ /* 0x000fe20007f9e0ff */
[----:B------:R-:W-:-:S02]  /*7f90*/  IMAD.X R35, RZ, RZ, RZ, P1 ;  /* 0x000000ffff237224 */ /* 0x000fc400008e06ff */
        /* <DEDUP_REMOVED lines=10> */
[----:B------:R-:W-:Y:S01]  /*8040*/  IADD3.X R19, PT, PT, RZ, RZ, RZ, P1, !PT ;  /* 0x000000ffff137210 */ /* 0x000fe20000ffe4ff */
[----:B------:R-:W-:-:S04]  /*8050*/  IMAD.HI.U32 R37, R31, UR8, R36 ;  /* 0x000000081f257c27 */ /* 0x000fc8000f8e0024 */
[----:B------:R-:W-:-:S04]  /*8060*/  IMAD.WIDE.U32 R32, R24, UR10, R20 ;  /* 0x0000000a18207c25 */ /* 0x000fc8000f8e0014 */
[----:B------:R-:W-:-:S04]  /*8070*/  IMAD.WIDE.U32 R20, R15, R6, R16 ;  /* 0x000000060f147225 */ /* 0x000fc800078e0010 */
[----:B-1----:R-:W-:Y:S01]  /*8080*/  IMAD.WIDE.U32 R16, R30, UR12, R34 ;  /* 0x0000000c1e107c25 */ /* 0x002fe2000f8e0022 */
[----:B------:R-:W-:-:S03]  /*8090*/  IADD3 R34, P4, PT, R32, R37, RZ ;  /* 0x0000002520227210 */ /* 0x000fc60007f9e0ff */
[----:B------:R-:W-:Y:S01]  /*80a0*/  IMAD.X R27, RZ, RZ, RZ, P0 ;  /* 0x000000ffff1b7224 */ /* 0x000fe200000e06ff */
[----:B------:R-:W-:Y:S01]  /*80b0*/  IADD3 R32, P0, PT, R28, R21, RZ ;  /* 0x000000151c207210 */ /* 0x000fe20007f1e0ff */
[----:B------:R-:W-:Y:S01]  /*80c0*/  IMAD.X R35, RZ, RZ, RZ, P4 ;  /* 0x000000ffff237224 */ /* 0x000fe200020e06ff */
[----:B------:R-:W-:Y:S01]  /*80d0*/  IADD3 R28, P2, PT, R20, R23, RZ ;  /* 0x00000017141c7210 */ /* 0x000fe20007f5e0ff */
[----:B------:R-:W-:Y:S01]  /*80e0*/  IMAD.WIDE.U32 R22, R13, R8, R26 ;  /* 0x000000080d167225 */ /* 0x000fe200078e001a */
[----:B------:R-:W-:-:S03]  /*80f0*/  IADD3 R20, P3, PT, R16, R33, RZ ;  /* 0x0000002110147210 */ /* 0x000fc60007f7e0ff */
[----:B------:R-:W-:Y:S02]  /*8100*/  IMAD.X R33, RZ, RZ, RZ, P0 ;  /* 0x000000ffff217224 */ /* 0x000fe400000e06ff */
[----:B------:R-:W-:Y:S02]  /*8110*/  IMAD.X R29, RZ, RZ, RZ, P2 ;  /* 0x000000ffff1d7224 */ /* 0x000fe400010e06ff */
[----:B------:R-:W-:-:S04]  /*8120*/  IMAD.WIDE.U32 R18, R14, R7, R18 ;  /* 0x000000070e127225 */ /* 0x000fc800078e0012 */
[----:B------:R-:W-:-:S04]  /*8130*/  IMAD.WIDE.U32 R32, R12, R6, R32 ;  /* 0x000000060c207225 */ /* 0x000fc800078e0020 */
[----:B------:R-:W-:Y:S01]  /*8140*/  IMAD.WIDE.U32 R26, R31, UR9, R34 ;  /* 0x000000091f1a7c25 */ /* 0x000fe2000f8e0022 */
[----:B------:R-:W-:-:S03]  /*8150*/  IADD3 R16, P1, PT, R18, R33, RZ ;  /* 0x0000002112107210 */ /* 0x000fc60007f3e0ff */
[----:B------:R-:W-:Y:S01]  /*8160*/  IMAD.WIDE.U32 R34, R10, R5, R28 ;  /* 0x000000050a227225 */ /* 0x000fe200078e001c */
[----:B------:R-:W-:Y:S02]  /*8170*/  IADD3 R28, P0, PT, R22, R19, RZ ;  /* 0x00000013161c7210 */ /* 0x000fe40007f1e0ff */
[----:B------:R-:W-:Y:S01]  /*8180*/  MOV R36, R26 ;  /* 0x0000001a00247202 */ /* 0x000fe20000000f00 */
[----:B------:R-:W-:Y:S01]  /*8190*/  IMAD.MOV.U32 R18, RZ, RZ, R34 ;  /* 0x000000ffff127224 */ /* 0x000fe200078e0022 */
[----:B------:R-:W-:Y:S01]  /*81a0*/  IADD3.X R29, PT, PT, RZ, RZ, RZ, P0, !PT ;  /* 0x000000ffff1d7210 */ /* 0x000fe200007fe4ff */
[----:B------:R-:W-:Y:S02]  /*81b0*/  IMAD.MOV.U32 R19, RZ, RZ, RZ ;  /* 0x000000ffff137224 */ /* 0x000fe400078e00ff */
[----:B------:R-:W-:Y:S02]  /*81c0*/  IMAD.X R21, RZ, RZ, RZ, P3 ;  /* 0x000000ffff157224 */ /* 0x000fe400018e06ff */
[----:B------:R-:W-:-:S04]  /*81d0*/  IMAD.WIDE.U32 R18, R9, R4, R18 ;  /* 0x0000000409127225 */ /* 0x000fc800078e0012 */
[----:B------:R-:W-:Y:S01]  /*81e0*/  IMAD R0, R26, UR6, RZ ;  /* 0x000000061a007c24 */ /* 0x000fe2000f8e02ff */
[----:B------:R-:W-:Y:S01]  /*81f0*/  IADD3 R26, P2, PT, R32, R35, RZ ;  /* 0x00000023201a7210 */ /* 0x000fe20007f5e0ff */
[----:B------:R-:W-:Y:S01]  /*8200*/  IMAD.WIDE.U32 R20, R24, UR11, R20 ;  /* 0x0000000b18147c25 */ /* 0x000fe2000f8e0014 */
        /* <DEDUP_REMOVED lines=10> */
[----:B------:R-:W-:-:S04]  /*82b0*/  IMAD.WIDE.U32 R26, R15, R5, R26 ;  /* 0x000000050f1a7225 */ /* 0x000fc800078e001a */
[----:B------:R-:W-:Y:S01]  /*82c0*/  IMAD.MOV.U32 R37, RZ, RZ, RZ ;  /* 0x000000ffff257224 */ /* 0x000fe200078e00ff */
[----:B------:R-:W-:Y:S01]  /*82d0*/  IADD3 R28, P1, PT, R16, R27, RZ ;  /* 0x0000001b101c7210 */ /* 0x000fe20007f3e0ff */
[----:B------:R-:W-:-:S03]  /*82e0*/  IMAD.WIDE.U32 R34, R30, UR13, R34 ;  /* 0x0000000d1e227c25 */ /* 0x000fc6000f8e0022 */
[----:B------:R-:W-:Y:S01]  /*82f0*/  IADD3.X R29, PT, PT, RZ, RZ, RZ, P1, !PT ;  /* 0x000000ffff1d7210 */ /* 0x000fe20000ffe4ff */
[----:B------:R-:W-:Y:S01]  /*8300*/  IMAD.HI.U32 R8, R0, UR8, R36 ;  /* 0x0000000800087c27 */ /* 0x000fe2000f8e0024 */
[----:B------:R-:W-:Y:S02]  /*8310*/  IADD3 R36, P3, PT, R26, R19, RZ ;  /* 0x000000131a247210 */ /* 0x000fe40007f7e0ff */
[----:B------:R-:W-:Y:S01]  /*8320*/  IADD3 R32, P4, PT, R34, R21, RZ ;  /* 0x0000001522207210 */ /* 0x000fe20007f9e0ff */
[----:B------:R-:W-:Y:S02]  /*8330*/  IMAD.X R19, RZ, RZ, RZ, P0 ;  /* 0x000000ffff137224 */ /* 0x000fe400000e06ff */
[----:B------:R-:W-:Y:S02]  /*8340*/  IMAD.X R21, RZ, RZ, RZ, P2 ;  /* 0x000000ffff157224 */ /* 0x000fe400010e06ff */
[----:B------:R-:W-:-:S04]  /*8350*/  IMAD.WIDE.U32 R16, R13, R7, R22 ;  /* 0x000000070d107225 */ /* 0x000fc800078e0016 */
[----:B------:R-:W-:Y:S02]  /*8360*/  IMAD.X R37, RZ, RZ, RZ, P3 ;  /* 0x000000ffff257224 */ /* 0x000fe400018e06ff */
[----:B------:R-:W-:-:S04]  /*8370*/  IMAD.WIDE.U32 R22, R31, UR10, R18 ;  /* 0x0000000a1f167c25 */ /* 0x000fc8000f8e0012 */
        /* <DEDUP_REMOVED lines=8> */
[----:B------:R-:W-:Y:S01]  /*8400*/  IMAD.MOV.U32 R20, RZ, RZ, R36 ;  /* 0x000000ffff147224 */ /* 0x000fe200078e0024 */
[----:B------:R-:W-:Y:S01]  /*8410*/  IADD3 R28, P2, PT, R28, R37, RZ ;  /* 0x000000251c1c7210 */ /* 0x000fe20007f5e0ff */
[----:B------:R-:W-:-:S02]  /*8420*/  IMAD.MOV.U32 R21, RZ, RZ, RZ ;  /* 0x000000ffff157224 */ /* 0x000fc400078e00ff */
[----:B------:R-:W-:Y:S02]  /*8430*/  HFMA2 R37, -RZ, RZ, 0, 0 ;  /* 0x00000000ff257431 */ /* 0x000fe400000001ff */
[----:B------:R-:W-:Y:S02]  /*8440*/  IMAD.X R33, RZ, RZ, RZ, P4 ;  /* 0x000000ffff217224 */ /* 0x000fe400020e06ff */
[----:B------:R-:W-:-:S04]  /*8450*/  IMAD.WIDE.U32 R20, R9, R3, R20 ;  /* 0x0000000309147225 */ /* 0x000fc800078e0014 */
[----:B------:R-:W-:Y:S01]  /*8460*/  IMAD.WIDE.U32 R32, R24, UR12, R32 ;  /* 0x0000000c18207c25 */ /* 0x000fe2000f8e0020 */
[----:B------:R-:W-:-:S03]  /*8470*/  IADD3 R34, P3, PT, R20, R35, RZ ;  /* 0x0000002314227210 */ /* 0x000fc60007f7e0ff */
[----:B------:R-:W-:Y:S01]  /*8480*/  IMAD.WIDE.U32 R18, R0, UR9, R18 ;  /* 0x0000000900127c25 */ /* 0x000fe2000f8e0012 */
[----:B------:R-:W-:-:S03]  /*8490*/  IADD3 R20, P0, PT, R32, R23, RZ ;  /* 0x0000001720147210 */ /* 0x000fc60007f1e0ff */
[----:B------:R-:W-:Y:S02]  /*84a0*/  IMAD R7, R18, UR6, RZ ;  /* 0x0000000612077c24 */ /* 0x000fe4000f8e02ff */
[----:B------:R-:W-:-:S04]  /*84b0*/  IMAD.WIDE.U32 R26, R11, R6, R26 ;  /* 0x000000060b1a7225 */ /* 0x000fc800078e001a */
[----:B------:R-:W-:Y:S02]  /*84c0*/  IMAD.MOV.U32 R36, RZ, RZ, R18 ;  /* 0x000000ffff247224 */ /* 0x000fe400078e0012 */
[----:B------:R-:W-:Y:S01]  /*84d0*/  IMAD.X R23, RZ, RZ, RZ, P1 ;  /* 0x000000ffff177224 */ /* 0x000fe200008e06ff */
[----:B------:R-:W-:Y:S01]  /*84e0*/  IADD3 R16, P1, PT, R17, R27, RZ ;  /* 0x0000001b11107210 */ /* 0x000fe20007f3e0ff */
[----:B------:R-:W-:Y:S02]  /*84f0*/  IMAD.X R29, RZ, RZ, RZ, P2 ;  /* 0x000000ffff1d7224 */ /* 0x000fe400010e06ff */
[----:B------:R-:W-:Y:S01]  /*8500*/  IMAD.HI.U32 R8, R7, UR8, R36 ;  /* 0x0000000807087c27 */ /* 0x000fe2000f8e0024 */
        /* <DEDUP_REMOVED lines=8> */
[----:B------:R-:W-:Y:S01]  /*8590*/  IMAD.WIDE.U32 R28, R30, UR14, R34 ;  /* 0x0000000e1e1c7c25 */ /* 0x000fe2000f8e0022 */
        /* <DEDUP_REMOVED lines=11> */
[----:B------:R-:W-:Y:S01]  /*8650*/  IMAD.WIDE.U32 R20, R31, UR11, R20 ;  /* 0x0000000b1f147c25 */ /* 0x000fe2000f8e0014 */
[----:B------:R-:W-:Y:S02]  /*8660*/  IADD3 R22, P3, PT, R22, R37, RZ ;  /* 0x0000002516167210 */ /* 0x000fe40007f7e0ff */
[----:B------:R-:W-:Y:S01]  /*8670*/  MOV R18, R36 ;  /* 0x0000002400127202 */ /* 0x000fe20000000f00 */
[----:B------:R-:W-:Y:S01]  /*8680*/  IMAD.X R33, RZ, RZ, RZ, P4 ;  /* 0x000000ffff217224 */ /* 0x000fe200020e06ff */
[----:B------:R-:W-:Y:S01]  /*8690*/  IADD3 R20, P0, PT, R20, R19, RZ ;  /* 0x0000001314147210 */ /* 0x000fe20007f1e0ff */
[----:B------:R-:W-:-:S02]  /*86a0*/  IMAD.MOV.U32 R19, RZ, RZ, RZ ;  /* 0x000000ffff137224 */ /* 0x000fc400078e00ff */
[----:B------:R-:W-:-:S04]  /*86b0*/  IMAD.WIDE.U32 R32, R24, UR13, R32 ;  /* 0x0000000d18207c25 */ /* 0x000fc8000f8e0020 */
        /* <DEDUP_REMOVED lines=13> */
[----:B------:R-:W-:Y:S02]  /*8790*/  IMAD.X R29, RZ, RZ, RZ, P5 ;  /* 0x000000ffff1d7224 */ /* 0x000fe400028e06ff */
[----:B------:R-:W-:-:S04]  /*87a0*/  IMAD.WIDE.U32 R38, R0, UR10, R20 ;  /* 0x0000000a00267c25 */ /* 0x000fc8000f8e0014 */
[----:B------:R-:W-:Y:S01]  /*87b0*/  IMAD.WIDE.U32 R26, R31, UR12, R28 ;  /* 0x0000000c1f1a7c25 */ /* 0x000fe2000f8e001c */
[----:B------:R-:W-:-:S03]  /*87c0*/  IADD3 R38, P5, PT, R38, R8, RZ ;  /* 0x0000000826267210 */ /* 0x000fc60007fbe0ff */
[----:B------:R-:W-:Y:S01]  /*87d0*/  IMAD.WIDE.U32 R20, R30, UR15, R36 ;  /* 0x0000000f1e147c25 */ /* 0x000fe2000f8e0024 */
        /* <DEDUP_REMOVED lines=10> */
[----:B------:R-:W-:-:S04]  /*8880*/  IMAD.WIDE.U32 R16, R7, UR9, R38 ;  /* 0x0000000907107c25 */ /* 0x000fc8000f8e0026 */
[----:B------:R-:W-:-:S04]  /*8890*/  IMAD.WIDE.U32 R38, R12, R3, R18 ;  /* 0x000000030c267225 */ /* 0x000fc800078e0012 */
[----:B------:R-:W-:Y:S02]  /*88a0*/  IMAD R5, R16, UR6, RZ ;  /* 0x0000000610057c24 */ /* 0x000fe4000f8e02ff */
[----:B------:R-:W-:-:S04]  /*88b0*/  IMAD.WIDE.U32 R22, R14, R4, R22 ;  /* 0x000000040e167225 */ /* 0x000fc800078e0016 */
[----:B------:R-:W-:Y:S01]  /*88c0*/  IMAD.MOV.U32 R18, RZ, RZ, R16 ;  /* 0x000000ffff127224 */ /* 0x000fe200078e0010 */
[----:B------:R-:W-:Y:S01]  /*88d0*/  IADD3 R20, P5, PT, R34, R23, RZ ;  /* 0x0000001722147210 */ /* 0x000fe20007fbe0ff */
[----:B------:R-:W-:Y:S02]  /*88e0*/  IMAD.MOV.U32 R19, RZ, RZ, RZ ;  /* 0x000000ffff137224 */ /* 0x000fe400078e00ff */
[----:B------:R-:W-:-:S04]  /*88f0*/  IMAD.WIDE.U32 R36, R10, R2, R36 ;  /* 0x000000020a247225 */ /* 0x000fc800078e0024 */
[----:B------:R-:W-:Y:S01]  /*8900*/  IMAD.HI.U32 R6, R5, UR8, R18 ;  /* 0x0000000805067c27 */ /* 0x000fe2000f8e0012 */
[----:B------:R-:W-:Y:S02]  /*8910*/  IADD3 R18, P3, PT, R22, R39, RZ ;  /* 0x0000002716127210 */ /* 0x000fe40007f7e0ff */
[----:B------:R-:W-:Y:S01]  /*8920*/  IADD3 R22, P1, PT, R38, R37, RZ ;  /* 0x0000002526167210 */ /* 0x000fe20007f3e0ff */
[----:B------:R-:W-:Y:S01]  /*8930*/  IMAD.WIDE.U32 R32, R24, UR14, R32 ;  /* 0x0000000e18207c25 */ /* 0x000fe2000f8e0020 */
        /* <DEDUP_REMOVED lines=8> */
[----:B------:R-:W-:-:S04]  /*89c0*/  IMAD.WIDE.U32 R28, R0, UR11, R28 ;  /* 0x0000000b001c7c25 */ /* 0x000fc8000f8e001c */
[----:B------:R-:W-:Y:S01]  /*89d0*/  IMAD.WIDE.U32 R18, R25, R3, R18 ;  /* 0x0000000319127225 */ /* 0x000fe200078e0012 */
        /* <DEDUP_REMOVED lines=8> */
[----:B------:R-:W-:Y:S01]  /*8a60*/  IMAD.WIDE.U32 R32, R31, UR13, R32 ;  /* 0x0000000d1f207c25 */ /* 0x000fe2000f8e0020 */
[----:B------:R-:W-:Y:S02]  /*8a70*/  IADD3 R20, P1, PT, R20, R19, RZ ;  /* 0x0000001314147210 */ /* 0x000fe40007f3e0ff */
[----:B------:R-:W-:Y:S01]  /*8a80*/  IADD3 R39, P3, PT, R22, R39, RZ ;  /* 0x0000002716277210 */ /* 0x000fe20007f7e0ff */
[----:B------:R-:W-:Y:S01]  /*8a90*/  IMAD.WIDE.U32 R26, R24, UR15, R26 ;  /* 0x0000000f181a7c25 */ /* 0x000fe2000f8e001a */
[----:B------:R-:W-:-:S03]  /*8aa0*/  IADD3 R28, P4, PT, R32, R29, RZ ;  /* 0x0000001d201c7210 */ /* 0x000fc60007f9e0ff */
        /* <DEDUP_REMOVED lines=21> */
[----:B------:R-:W-:Y:S01]  /*8c00*/  IMAD.WIDE.U32 R22, R31, UR14, R22 ;  /* 0x0000000e1f167c25 */ /* 0x000fe2000f8e0016 */
[----:B------:R-:W-:-:S03]  /*8c10*/  IADD3 R37, P0, PT, R37, R4, RZ ;  /* 0x0000000425257210 */ /* 0x000fc60007f1e0ff */
[----:B------:R-:W-:Y:S01]  /*8c20*/  IMAD.X R27, RZ, RZ, RZ, P5 ;  /* 0x000000ffff1b7224 */ /* 0x000fe200028e06ff */
[----:B------:R-:W-:Y:S01]  /*8c30*/  IADD3 R28, P4, PT, R22, R29, RZ ;  /* 0x0000001d161c7210 */ /* 0x000fe20007f9e0ff */
[----:B------:R-:W-:Y:S01]  /*8c40*/  IMAD.WIDE.U32 R16, R5, UR9, R32 ;  /* 0x0000000905107c25 */ /* 0x000fe2000f8e0020 */
[----:B------:R-:W-:Y:S02]  /*8c50*/  IADD3 R32, P5, PT, R23, R39, RZ ;  /* 0x0000002717207210 */ /* 0x000fe40007fbe0ff */
[----:B------:R-:W-:Y:S01]  /*8c60*/  IADD3.X R35, PT, PT, RZ, RZ, RZ, P0, !PT ;  /* 0x000000ffff237210 */ /* 0x000fe200007fe4ff */
[----:B------:R-:W-:Y:S02]  /*8c70*/  IMAD R4, R16, UR6, RZ ;  /* 0x0000000610047c24 */ /* 0x000fe4000f8e02ff */
[----:B------:R-:W-:-:S04]  /*8c80*/  IMAD.WIDE.U32 R26, R11, R3, R26 ;  /* 0x000000030b1a7225 */ /* 0x000fc800078e001a */
[----:B------:R-:W-:Y:S02]  /*8c90*/  IMAD.MOV.U32 R22, RZ, RZ, R16 ;  /* 0x000000ffff167224 */ /* 0x000fe400078e0010 */
[----:B------:R-:W-:Y:S02]  /*8ca0*/  IMAD.MOV.U32 R23, RZ, RZ, RZ ;  /* 0x000000ffff177224 */ /* 0x000fe400078e00ff */
[----:B------:R-:W-:-:S04]  /*8cb0*/  IMAD.WIDE.U32 R20, R25, R2, R20 ;  /* 0x0000000219147225 */ /* 0x000fc800078e0014 */
[----:B------:R-:W-:Y:S01]  /*8cc0*/  IMAD.HI.U32 R6, R4, UR8, R22 ;  /* 0x0000000804067c27 */ /* 0x000fe2000f8e0016 */
        /* <DEDUP_REMOVED lines=8> */
[----:B------:R-:W-:Y:S01]  /*8d50*/  IMAD.WIDE.U32 R32, R31, UR15, R32 ;  /* 0x0000000f1f207c25 */ /* 0x000fe2000f8e0020 */
[----:B------:R-:W-:-:S03]  /*8d60*/  IADD3 R35, P0, PT, R35, R20, RZ ;  /* 0x0000001423237210 */ /* 0x000fc60007f1e0ff */
[----:B------:R-:W-:-:S04]  /*8d70*/  IMAD.WIDE.U32 R28, R0, UR13, R28 ;  /* 0x0000000d001c7c25 */ /* 0x000fc8000f8e001c */
[----:B------:R-:W-:Y:S01]  /*8d80*/  IMAD.X R23, RZ, RZ, RZ, P3 ;  /* 0x000000ffff177224 */ /* 0x000fe200018e06ff */
        /* <DEDUP_REMOVED lines=12> */
[----:B------:R-:W-:-:S04]  /*8e50*/  IMAD.WIDE.U32 R20, R0, UR14, R20 ;  /* 0x0000000e00147c25 */ /* 0x000fc8000f8e0014 */
[----:B------:R-:W-:Y:S01]  /*8e60*/  IMAD.WIDE.U32 R22, R7, UR12, R22 ;  /* 0x0000000c07167c25 */ /* 0x000fe2000f8e0016 */
[----:B------:R-:W-:-:S03]  /*8e70*/  IADD3 R28, P5, PT, R21, R33, RZ ;  /* 0x00000021151c7210 */ /* 0x000fc60007fbe0ff */
[----:B------:R-:W-:Y:S01]  /*8e80*/  IMAD.X R8, RZ, RZ, RZ, P3 ;  /* 0x000000ffff087224 */ /* 0x000fe200018e06ff */
[----:B------:R-:W-:Y:S01]  /*8e90*/  IADD3 R16, P3, PT, R18, R27, RZ ;  /* 0x0000001b12107210 */ /* 0x000fe20007f7e0ff */
[----:B------:R-:W-:-:S03]  /*8ea0*/  IMAD.WIDE.U32 R26, R5, UR10, R30 ;  /* 0x0000000a051a7c25 */ /* 0x000fc6000f8e001e */
        /* <DEDUP_REMOVED lines=9> */
[----:B------:R-:W-:Y:S01]  /*8f40*/  IMAD.WIDE.U32 R20, R0, UR15, R28 ;  /* 0x0000000f00147c25 */ /* 0x000fe2000f8e001c */
[----:B------:R-:W-:-:S02]  /*8f50*/  IADD3.X R17, PT, PT, RZ, RZ, RZ, P3, !PT ;  /* 0x000000ffff117210 */ /* 0x000fc40001ffe4ff */
[----:B------:R-:W-:Y:S01]  /*8f60*/  IADD3 R18, P4, PT, R18, R3, RZ ;  /* 0x0000000312127210 */ /* 0x000fe20007f9e0ff */
[----:B------:R-:W-:Y:S02]  /*8f70*/  IMAD.X R35, RZ, RZ, RZ, P6 ;  /* 0x000000ffff237224 */ /* 0x000fe400030e06ff */
[----:B------:R-:W-:Y:S01]  /*8f80*/  IMAD.WIDE.U32 R22, R7, UR13, R30 ;  /* 0x0000000d07167c25 */ /* 0x000fe2000f8e001e */
[----:B------:R-:W-:-:S03]  /*8f90*/  IADD3.X R24, PT, PT, RZ, RZ, RZ, P4, !PT ;  /* 0x000000ffff187210 */ /* 0x000fc600027fe4ff */
[----:B------:R-:W-:Y:S01]  /*8fa0*/  IMAD.WIDE.U32 R26, R5, UR11, R32 ;  /* 0x0000000b051a7c25 */ /* 0x000fe2000f8e0020 */
[----:B------:R-:W-:-:S03]  /*8fb0*/  IADD3 R30, P2, PT, R20, R23, RZ ;  /* 0x00000017141e7210 */ /* 0x000fc60007f5e0ff */
[----:B------:R-:W-:Y:S01]  /*8fc0*/  IMAD.WIDE.U32 R28, R4, UR9, R34 ;  /* 0x00000009041c7c25 */ /* 0x000fe2000f8e0022 */
        /* <DEDUP_REMOVED lines=9> */
[----:B------:R-:W-:Y:S01]  /*9060*/  IMAD R0, R28, UR6, RZ ;  /* 0x000000061c007c24 */ /* 0x000fe2000f8e02ff */
[----:B------:R-:W-:Y:S01]  /*9070*/  IADD3 R18, P0, PT, R19, R17, RZ ;  /* 0x0000001113127210 */ /* 0x000fe20007f1e0ff */
[----:B------:R-:W-:Y:S01]  /*9080*/  IMAD.MOV.U32 R29, RZ, RZ, RZ ;  /* 0x000000ffff1d7224 */ /* 0x000fe200078e00ff */
[----:B------:R-:W-:Y:S01]  /*9090*/  IADD3 R19, P3, PT, R16, R37, RZ ;  /* 0x0000002510137210 */ /* 0x000fe20007f7e0ff */
[----:B------:R-:W-:-:S04]  /*90a0*/  IMAD.WIDE.U32 R16, R7, UR14, R30 ;  /* 0x0000000e07107c25 */ /* 0x000fc8000f8e001e */
[----:B------:R-:W-:Y:S01]  /*90b0*/  IMAD.WIDE.U32 R20, R5, UR12, R20 ;  /* 0x0000000c05147c25 */ /* 0x000fe2000f8e0014 */
[----:B------:R-:W-:-:S03]  /*90c0*/  IADD3 R26, P6, PT, R17, R27, RZ ;  /* 0x0000001b111a7210 */ /* 0x000fc60007fde0ff */
[----:B------:R-:W-:-:S04]  /*90d0*/  IMAD.WIDE.U32 R22, R4, UR10, R22 ;  /* 0x0000000a04167c25 */ /* 0x000fc8000f8e0016 */
[----:B------:R-:W-:Y:S01]  /*90e0*/  IMAD.HI.U32 R31, R0, UR8, R28 ;  /* 0x00000008001f7c27 */ /* 0x000fe2000f8e001c */
[----:B------:R-:W-:Y:S02]  /*90f0*/  IADD3 R28, P4, PT, R16, R21, RZ ;  /* 0x00000015101c7210 */ /* 0x000fe40007f9e0ff */
[----:B------:R-:W-:Y:S01]  /*9100*/  IADD3 R20, P5, PT, R20, R23, RZ ;  /* 0x0000001714147210 */ /* 0x000fe20007fbe0ff */
[----:B------:R-:W-:Y:S01]  /*9110*/  IMAD.X R27, RZ, RZ, RZ, P6 ;  /* 0x000000ffff1b7224 */ /* 0x000fe200030e06ff */
[----:B------:R-:W-:Y:S01]  /*9120*/  IADD3 R24, P6, PT, R24, R19, RZ ;  /* 0x0000001318187210 */ /* 0x000fe20007fde0ff */
[----:B------:R-:W-:Y:S01]  /*9130*/  IMAD.X R29, RZ, RZ, RZ, P4 ;  /* 0x000000ffff1d7224 */ /* 0x000fe200020e06ff */
[----:B------:R-:W-:Y:S01]  /*9140*/  IADD3.X R21, PT, PT, RZ, RZ, RZ, P5, !PT ;  /* 0x000000ffff157210 */ /* 0x000fe20002ffe4ff */
[----:B------:R-:W-:Y:S01]  /*9150*/  IMAD.WIDE.U32 R16, R7, UR15, R26 ;  /* 0x0000000f07107c25 */ /* 0x000fe2000f8e001a */
[----:B------:R-:W-:-:S03]  /*9160*/  IADD3 R30, P4, PT, R22, R31, RZ ;  /* 0x0000001f161e7210 */ /* 0x000fc60007f9e0ff */
[----:B------:R-:W-:Y:S01]  /*9170*/  IMAD.WIDE.U32 R6, R5, UR13, R28 ;  /* 0x0000000d05067c25 */ /* 0x000fe2000f8e001c */
[----:B------:R-:W-:-:S03]  /*9180*/  IADD3.X R29, PT, PT, RZ, RZ, RZ, P1, !PT ;  /* 0x000000ffff1d7210 */ /* 0x000fc60000ffe4ff */
[----:B------:R-:W-:Y:S01]  /*9190*/  IMAD.WIDE.U32 R20, R4, UR11, R20 ;  /* 0x0000000b04147c25 */ /* 0x000fe2000f8e0014 */
[----:B------:R-:W-:-:S03]  /*91a0*/  IADD3 R22, P1, PT, R16, R7, RZ ;  /* 0x0000000710167210 */ /* 0x000fc60007f3e0ff */
[----:B------:R-:W-:Y:S02]  /*91b0*/  IMAD.X R31, RZ, RZ, RZ, P4 ;  /* 0x000000ffff1f7224 */ /* 0x000fe400020e06ff */
        /* <DEDUP_REMOVED lines=8> */
[----:B------:R-:W-:Y:S01]  /*9240*/  IMAD.WIDE.U32 R16, R5, UR14, R22 ;  /* 0x0000000e05107c25 */ /* 0x000fe2000f8e0016 */
[----:B------:R-:W-:Y:S02]  /*9250*/  IADD3.X R21, PT, PT, RZ, RZ, RZ, P5, !PT ;  /* 0x000000ffff157210 */ /* 0x000fe40002ffe4ff */
[----:B------:R-:W-:Y:S01]  /*9260*/  IADD3 R29, P1, PT, R29, R24, RZ ;  /* 0x000000181d1d7210 */ /* 0x000fe20007f3e0ff */
[----:B------:R-:W-:Y:S01]  /*9270*/  IMAD.WIDE.U32 R22, R4, UR12, R26 ;  /* 0x0000000c04167c25 */ /* 0x000fe2000f8e001a */
[----:B------:R-:W-:-:S03]  /*9280*/  IADD3.X R7, PT, PT, RZ, RZ, RZ, P6, !PT ;  /* 0x000000ffff077210 */ /* 0x000fc600037fe4ff */
[----:B------:R-:W-:Y:S01]  /*9290*/  IMAD.X R19, RZ, RZ, RZ, P0 ;  /* 0x000000ffff137224 */ /* 0x000fe200000e06ff */
[----:B------:R-:W-:Y:S01]  /*92a0*/  IADD3 R26, P0, PT, R17, R3, RZ ;  /* 0x00000003111a7210 */ /* 0x000fe20007f1e0ff */
[----:B------:R-:W-:Y:S01]  /*92b0*/  IMAD.X R8, RZ, RZ, RZ, P4 ;  /* 0x000000ffff087224 */ /* 0x000fe200020e06ff */
[----:B------:R-:W-:Y:S01]  /*92c0*/  IADD3 R28, P4, PT, R16, R23, RZ ;  /* 0x00000017101c7210 */ /* 0x000fe20007f9e0ff */
[----:B------:R-:W-:Y:S01]  /*92d0*/  IMAD.WIDE.U32 R16, R0, UR10, R20 ;  /* 0x0000000a00107c25 */ /* 0x000fe2000f8e0014 */
[----:B------:R-:W-:Y:S02]  /*92e0*/  IADD3.X R27, PT, PT, RZ, RZ, RZ, P0, !PT ;  /* 0x000000ffff1b7210 */ /* 0x000fe400007fe4ff */
[----:B------:R-:W-:Y:S01]  /*92f0*/  IADD3 R8, P0, PT, R8, R29, RZ ;  /* 0x0000001d08087210 */ /* 0x000fe20007f1e0ff */
[----:B------:R-:W-:Y:S01]  /*9300*/  IMAD.WIDE.U32 R20, R13, R2, R18 ;  /* 0x000000020d147225 */ /* 0x000fe200078e0012 */
[----:B------:R-:W-:-:S03]  /*9310*/  IADD3 R2, P5, PT, R22, R17, RZ ;  /* 0x0000001116027210 */ /* 0x000fc60007fbe0ff */
[----:B------:R-:W-:Y:S02]  /*9320*/  IMAD.X R29, RZ, RZ, RZ, P4 ;  /* 0x000000ffff1d7224 */ /* 0x000fe400020e06ff */
[----:B------:R-:W-:Y:S02]  /*9330*/  IMAD.X R3, RZ, RZ, RZ, P5 ;  /* 0x000000ffff037224 */ /* 0x000fe400028e06ff */
[----:B------:R-:W-:Y:S01]  /*9340*/  IMAD.WIDE.U32 R18, R5, UR15, R26 ;  /* 0x0000000f05127c25 */ /* 0x000fe2000f8e001a */
[----:B------:R-:W-:-:S03]  /*9350*/  IADD3.X R5, PT, PT, RZ, RZ, RZ, P2, !PT ;  /* 0x000000ffff057210 */ /* 0x000fc600017fe4ff */
[----:B------:R-:W-:Y:S01]  /*9360*/  IMAD.WIDE.U32 R22, R4, UR13, R28 ;  /* 0x0000000d04167c25 */ /* 0x000fe2000f8e001c */
[----:B------:R-:W-:-:S03]  /*9370*/  IADD3 R5, P2, PT, R5, R8, RZ ;  /* 0x0000000805057210 */ /* 0x000fc60007f5e0ff */
[----:B------:R-:W-:-:S04]  /*9380*/  IMAD.WIDE.U32 R2, R0, UR11, R2 ;  /* 0x0000000b00027c25 */ /* 0x000fc8000f8e0002 */
[----:B------:R-:W-:Y:S01]  /*9390*/  IMAD.X R17, RZ, RZ, RZ, P3 ;  /* 0x000000ffff117224 */ /* 0x000fe200018e06ff */
[----:B------:R-:W-:Y:S02]  /*93a0*/  IADD3 R26, P3, PT, R18, R23, RZ ;  /* 0x00000017121a7210 */ /* 0x000fe40007f7e0ff */
[----:B------:R-:W-:Y:S02]  /*93b0*/  IADD3 R28, P6, PT, R22, R3, RZ ;  /* 0x00000003161c7210 */ /* 0x000fe40007fde0ff */
[----:B------:R-:W-:Y:S01]  /*93c0*/  IADD3 R8, P5, PT, R20, R17, RZ ;  /* 0x0000001114087210 */ /* 0x000fe20007fbe0ff */
[----:B------:R-:W-:Y:S01]  /*93d0*/  IMAD.X R27, RZ, RZ, RZ, P3 ;  /* 0x000000ffff1b7224 */ /* 0x000fe200018e06ff */
[----:B------:R-:W-:Y:S02]  /*93e0*/  IADD3.X R29, PT, PT, RZ, RZ, RZ, P6, !PT ;  /* 0x000000ffff1d7210 */ /* 0x000fe400037fe4ff */
[----:B------:R-:W-:Y:S01]  /*93f0*/  IADD3 R3, P3, PT, R19, R5, RZ ;  /* 0x0000000513037210 */ /* 0x000fe20007f7e0ff */
[----:B------:R-:W-:Y:S01]  /*9400*/  IMAD.WIDE.U32 R22, R4, UR14, R26 ;  /* 0x0000000e04167c25 */ /* 0x000fe2000f8e001a */
[----:B------:R-:W-:-:S03]  /*9410*/  IADD3 R7, P4, PT, R7, R8, RZ ;  /* 0x0000000807077210 */ /* 0x000fc60007f9e0ff */
[----:B------:R-:W-:Y:S01]  /*9420*/  IMAD.WIDE.U32 R18, R0, UR12, R28 ;  /* 0x0000000c00127c25 */ /* 0x000fe2000f8e001c */
[----:B------:R-:W-:Y:S02]  /*9430*/  IADD3 R26, P6, PT, R23, R3, RZ ;  /* 0x00000003171a7210 */ /* 0x000fe40007fde0ff */
[----:B------:R-:W-:Y:S01]  /*9440*/  IADD3.X R3, PT, PT, RZ, RZ, RZ, P0, !PT ;  /* 0x000000ffff037210 */ /* 0x000fe200007fe4ff */
[----:B------:R-:W-:Y:S01]  /*9450*/  IMAD.X R8, RZ, RZ, RZ, P1 ;  /* 0x000000ffff087224 */ /* 0x000fe200008e06ff */
[----:B------:R-:W-:Y:S01]  /*9460*/  IADD3 R28, P0, PT, R22, R19, RZ ;  /* 0x00000013161c7210 */ /* 0x000fe20007f1e0ff */
[----:B------:R-:W-:Y:S02]  /*9470*/  IMAD.X R27, RZ, RZ, RZ, P6 ;  /* 0x000000ffff1b7224 */ /* 0x000fe400030e06ff */
[----:B------:R-:W-:Y:S01]  /*9480*/  IMAD.X R20, RZ, RZ, RZ, P5 ;  /* 0x000000ffff147224 */ /* 0x000fe200028e06ff */
[----:B------:R-:W-:Y:S01]  /*9490*/  IADD3 R8, P1, PT, R8, R7, RZ ;  /* 0x0000000708087210 */ /* 0x000fe20007f3e0ff */
[----:B------:R-:W-:Y:S01]  /*94a0*/  IMAD.WIDE.U32 R22, R4, UR15, R26 ;  /* 0x0000000f04167c25 */ /* 0x000fe2000f8e001a */
[----:B------:R-:W-:-:S02]  /*94b0*/  IADD3.X R29, PT, PT, RZ, RZ, RZ, P0, !PT ;  /* 0x000000ffff1d7210 */ /* 0x000fc400007fe4ff */
[----:B------:R-:W-:Y:S01]  /*94c0*/  IADD3 R3, P0, PT, R3, R8, RZ ;  /* 0x0000000803037210 */ /* 0x000fe20007f1e0ff */
[----:B------:R-:W-:Y:S01]  /*94d0*/  IMAD.X R8, RZ, RZ, RZ, P2 ;  /* 0x000000ffff087224 */ /* 0x000fe200010e06ff */
[----:B------:R-:W-:Y:S01]  /*94e0*/  MOV R7, R2 ;  /* 0x0000000200077202 */ /* 0x000fe20000000f00 */
[----:B------:R-:W-:-:S03]  /*94f0*/  IMAD.WIDE.U32 R4, R0, UR13, R28 ;  /* 0x0000000d00047c25 */ /* 0x000fc6000f8e001c */
[----:B------:R-:W-:Y:S02]  /*9500*/  IADD3 R8, P2, PT, R8, R3, RZ ;  /* 0x0000000308087210 */ /* 0x000fe40007f5e0ff */
[----:B------:R-:W-:Y:S02]  /*9510*/  IADD3.X R3, PT, PT, RZ, RZ, RZ, P3, !PT ;  /* 0x000000ffff037210 */ /* 0x000fe40001ffe4ff */
[----:B------:R-:W-:Y:S02]  /*9520*/  IADD3 R26, P6, PT, R22, R5, RZ ;  /* 0x00000005161a7210 */ /* 0x000fe40007fde0ff */
[----:B------:R-:W-:Y:S01]  /*9530*/  IADD3 R5, P3, PT, R3, R8, RZ ;  /* 0x0000000803057210 */ /* 0x000fe20007f7e0ff */
[----:B------:R-:W-:Y:S01]  /*9540*/  IMAD.X R8, RZ, RZ, RZ, P0 ;  /* 0x000000ffff087224 */ /* 0x000fe200000e06ff */
[----:B------:R-:W-:Y:S01]  /*9550*/  IADD3.X R3, PT, PT, RZ, RZ, RZ, P4, !PT ;  /* 0x000000ffff037210 */ /* 0x000fe200027fe4ff */
[----:B------:R-:W-:Y:S01]  /*9560*/  IMAD.X R27, RZ, RZ, RZ, P6 ;  /* 0x000000ffff1b7224 */ /* 0x000fe200030e06ff */
[----:B------:R-:W-:-:S02]  /*9570*/  IADD3 R23, P4, PT, R23, R5, RZ ;  /* 0x0000000517177210 */ /* 0x000fc40007f9e0ff */
[----:B------:R-:W-:Y:S01]  /*9580*/  IADD3 R3, PT, PT, R3, R21, R20 ;  /* 0x0000001503037210 */ /* 0x000fe20007ffe014 */
[----:B------:R-:W-:Y:S01]  /*9590*/  IMAD.WIDE.U32 R20, R0, UR14, R26 ;  /* 0x0000000e00147c25 */ /* 0x000fe2000f8e001a */
[----:B------:R-:W-:-:S03]  /*95a0*/  IADD3.X R5, PT, PT, RZ, RZ, RZ, P1, !PT ;  /* 0x000000ffff057210 */ /* 0x000fc60000ffe4ff */
[----:B------:R-:W-:Y:S01]  /*95b0*/  IMAD.X R17, RZ, RZ, RZ, P4 ;  /* 0x000000ffff117224 */ /* 0x000fe200020e06ff */
[----:B------:R-:W-:Y:S02]  /*95c0*/  IADD3 R22, P0, PT, R21, R23, RZ ;  /* 0x0000001715167210 */ /* 0x000fe40007f1e0ff */
[----:B------:R-:W-:Y:S01]  /*95d0*/  IADD3 R3, PT, PT, R8, R3, R5 ;  /* 0x0000000308037210 */ /* 0x000fe20007ffe005 */
[----:B------:R-:W-:Y:S01]  /*95e0*/  IMAD.X R8, RZ, RZ, RZ, P3 ;  /* 0x000000ffff087224 */ /* 0x000fe200018e06ff */
[----:B------:R-:W-:Y:S02]  /*95f0*/  IADD3.X R23, PT, PT, RZ, RZ, RZ, P0, !PT ;  /* 0x000000ffff177210 */ /* 0x000fe400007fe4ff */
[----:B------:R-:W-:Y:S01]  /*9600*/  IADD3.X R5, PT, PT, RZ, RZ, RZ, P2, !PT ;  /* 0x000000ffff057210 */ /* 0x000fe200017fe4ff */
[----:B------:R-:W-:-:S03]  /*9610*/  IMAD.WIDE.U32 R22, R0, UR15, R22 ;  /* 0x0000000f00167c25 */ /* 0x000fc6000f8e0016 */
[----:B------:R-:W-:Y:S01]  /*9620*/  IADD3 R3, PT, PT, R8, R3, R5 ;  /* 0x0000000308037210 */ /* 0x000fe20007ffe005 */
[----:B------:R-:W-:-:S03]  /*9630*/  IMAD.MOV.U32 R0, RZ, RZ, R4 ;  /* 0x000000ffff007224 */ /* 0x000fc600078e0004 */
[----:B------:R-:W-:-:S04]  /*9640*/  IADD3 R17, PT, PT, R23, R3, R17 ;  /* 0x0000000317117210 */ /* 0x000fc80007ffe011 */
[----:B------:R-:W-:-:S13]  /*9650*/  ISETP.GT.U32.AND P0, PT, R17, UR15, PT ;  /* 0x0000000f11007c0c */ /* 0x000fda000bf04070 */
[----:B------:R-:W-:Y:S05]  /*9660*/  @P0 BRA `(.L_x_471) ;  /* 0x0000000000640947 */ /* 0x000fea0003800000 */
[----:B------:R-:W-:-:S13]  /*9670*/  ISETP.GE.U32.AND P0, PT, R17, UR15, PT ;  /* 0x0000000f11007c0c */ /* 0x000fda000bf06070 */
[----:B------:R-:W-:Y:S05]  /*9680*/  @!P0 BRA `(.L_x_472) ;  /* 0x00000000007c8947 */ /* 0x000fea0003800000 */
        /* <DEDUP_REMOVED lines=18> */
[----:B------:R-:W-:-:S04]  /*97b0*/  ISETP.GE.U32.AND P0, PT, R6, UR8, PT ;  /* 0x0000000806007c0c */ /* 0x000fc8000bf06070 */
[----:B------:R-:W-:-:S04]  /*97c0*/  ISETP.LT.U32.OR P0, PT, R16, UR9, !P0 ;  /* 0x0000000910007c0c */ /* 0x000fc8000c701470 */
[----:B------:R-:W-:-:S04]  /*97d0*/  ISETP.LE.U32.AND P0, PT, R16, UR9, P0 ;  /* 0x0000000910007c0c */ /* 0x000fc80008703070 */
[----:B------:R-:W-:-:S13]  /*97e0*/  ISETP.LT.U32.OR P0, PT, R7, UR10, P0 ;  /* 0x0000000a07007c0c */ /* 0x000fda0008701470 */
[----:B------:R-:W-:Y:S05]  /*97f0*/  @P0 BRA `(.L_x_472) ;  /* 0x0000000000200947 */ /* 0x000fea0003800000 */
.L_x_471:
[----:B------:R-:W-:Y:S01]  /*9800*/  IADD3 R6, PT, PT, R6, -UR8, RZ ;  /* 0x8000000806067c10 */ /* 0x000fe2000fffe0ff */
[----:B------:R-:W-:Y:S01]  /*9810*/  VIADD R16, R16, -UR9 ;  /* 0x8000000910107c36 */ /* 0x000fe20008000000 */
[----:B------:R-:W-:Y:S01]  /*9820*/  IADD3 R7, PT, PT, R7, -UR10, RZ ;  /* 0x8000000a07077c10 */ /* 0x000fe2000fffe0ff */
[----:B------:R-:W-:Y:S01]  /*9830*/  VIADD R18, R18, -UR11 ;  /* 0x8000000b12127c36 */ /* 0x000fe20008000000 */
[----:B------:R-:W-:Y:S01]  /*9840*/  IADD3 R0, PT, PT, R0, -UR12, RZ ;  /* 0x8000000c00007c10 */ /* 0x000fe2000fffe0ff */
[----:B------:R-:W-:Y:S01]  /*9850*/  VIADD R20, R20, -UR13 ;  /* 0x8000000d14147c36 */ /* 0x000fe20008000000 */
[----:B------:R-:W-:Y:S01]  /*9860*/  IADD3 R22, PT, PT, R22, -UR14, RZ ;  /* 0x8000000e16167c10 */ /* 0x000fe2000fffe0ff */
[----:B------:R-:W-:-:S07]  /*9870*/  VIADD R17, R17, -UR15 ;  /* 0x8000000f11117c36 */ /* 0x000fce0008000000 */
.L_x_472:
[----:B------:R-:W-:Y:S05]  /*9880*/  BSYNC.RECONVERGENT B1 ;  /* 0x0000000000017941 */ /* 0x000fea0003800200 */
.L_x_470:
[----:B------:R-:W0:Y:S01]  /*9890*/  S2R R8, SR_TID.X ;  /* 0x0000000000087919 */ /* 0x000e220000002100 */
[----:B------:R-:W0:Y:S01]  /*98a0*/  S2UR UR6, SR_CTAID.X ;  /* 0x00000000000679c3 */ /* 0x000e220000002500 */
[----:B------:R-:W-:Y:S02]  /*98b0*/  LOP3.LUT R21, R18, R7, R16, 0xfe, !PT ;  /* 0x0000000712157212 */ /* 0x000fe400078efe10 */
[----:B------:R-:W-:Y:S02]  /*98c0*/  ISETP.GT.U32.AND P0, PT, R6, 0x1, PT ;  /* 0x000000010600780c */ /* 0x000fe40003f04070 */
[----:B------:R-:W-:Y:S02]  /*98d0*/  LOP3.LUT R21, R20, R0, R21, 0xfe, !PT ;  /* 0x0000000014157212 */ /* 0x000fe400078efe15 */
[----:B------:R-:W-:Y:S01]  /*98e0*/  SEL R6, R6, RZ, !P0 ;  /* 0x000000ff06067207 */ /* 0x000fe20004000000 */
[----:B------:R-:W0:Y:S01]  /*98f0*/  LDC R19, c[0x0][0x360] ;  /* 0x0000d800ff137b82 */ /* 0x000e220000000800 */
[----:B------:R-:W-:-:S07]  /*9900*/  LOP3.LUT P1, RZ, R21, R17, R22, 0xfe, !PT ;  /* 0x0000001115ff7212 */ /* 0x000fce000782fe16 */
[----:B------:R-:W1:Y:S08]  /*9910*/  LDC.64 R2, c[0x0][0x388] ;  /* 0x0000e200ff027b82 */ /* 0x000e700000000a00 */
[----:B------:R-:W2:Y:S01]  /*9920*/  LDC.64 R4, c[0x0][0x390] ;  /* 0x0000e400ff047b82 */ /* 0x000ea20000000a00 */
[----:B0-----:R-:W-:-:S05]  /*9930*/  IMAD R19, R19, UR6, R8 ;  /* 0x0000000613137c24 */ /* 0x001fca000f8e0208 */
[----:B------:R-:W-:-:S05]  /*9940*/  SHF.L.U32 R7, R19, 0x3, RZ ;  /* 0x0000000313077819 */ /* 0x000fca00000006ff */
[----:B-1----:R-:W-:Y:S01]  /*9950*/  IMAD.WIDE R2, R7, 0x4, R2 ;  /* 0x0000000407027825 */ /* 0x002fe200078e0202 */
[----:B------:R-:W-:-:S04]  /*9960*/  SEL R7, R6, RZ, !P1 ;  /* 0x000000ff06077207 */ /* 0x000fc80004800000 */
[----:B------:R-:W-:Y:S01]  /*9970*/  STG.E desc[UR4][R2.64], R9 ;  /* 0x0000000902007986 */ /* 0x000fe2000c101904 */
[----:B--2---:R-:W-:-:S03]  /*9980*/  IMAD.WIDE R4, R19, 0x4, R4 ;  /* 0x0000000413047825 */ /* 0x004fc600078e0204 */
[----:B------:R-:W-:Y:S04]  /*9990*/  STG.E desc[UR4][R2.64+0x4], R10 ;  /* 0x0000040a02007986 */ /* 0x000fe8000c101904 */
[----:B------:R-:W-:Y:S04]  /*99a0*/  STG.E desc[UR4][R2.64+0x8], R15 ;  /* 0x0000080f02007986 */ /* 0x000fe8000c101904 */
[----:B------:R-:W-:Y:S04]  /*99b0*/  STG.E desc[UR4][R2.64+0xc], R12 ;  /* 0x00000c0c02007986 */ /* 0x000fe8000c101904 */
[----:B------:R-:W-:Y:S04]  /*99c0*/  STG.E desc[UR4][R2.64+0x10], R25 ;  /* 0x0000101902007986 */ /* 0x000fe8000c101904 */
[----:B------:R-:W-:Y:S04]  /*99d0*/  STG.E desc[UR4][R2.64+0x14], R14 ;  /* 0x0000140e02007986 */ /* 0x000fe8000c101904 */
[----:B------:R-:W-:Y:S04]  /*99e0*/  STG.E desc[UR4][R2.64+0x18], R11 ;  /* 0x0000180b02007986 */ /* 0x000fe8000c101904 */
[----:B------:R-:W-:Y:S04]  /*99f0*/  STG.E desc[UR4][R2.64+0x1c], R13 ;  /* 0x00001c0d02007986 */ /* 0x000fe8000c101904 */
[----:B------:R-:W-:Y:S01]  /*9a00*/  STG.E desc[UR4][R4.64], R7 ;  /* 0x0000000704007986 */ /* 0x000fe2000c101904 */
[----:B------:R-:W-:Y:S05]  /*9a10*/  EXIT ;  /* 0x000000000000794d */ /* 0x000fea0003800000 */
.L_x_473:
        /* <DEDUP_REMOVED lines=14> */
.L_x_919:


//--------------------- .text._Z27compress_public_keys_kernelPhPK7ECPointi --------------------------
	.section	.text._Z27compress_public_keys_kernelPhPK7ECPointi,"ax",@progbits
	.align	128
        .global         _Z27compress_public_keys_kernelPhPK7ECPointi
        .type           _Z27compress_public_keys_kernelPhPK7ECPointi,@function
        .size           _Z27compress_public_keys_kernelPhPK7ECPointi,(.L_x_920 - _Z27compress_public_keys_kernelPhPK7ECPointi)
        .other          _Z27compress_public_keys_kernelPhPK7ECPointi,@"STO_CUDA_ENTRY STV_DEFAULT"
_Z27compress_public_keys_kernelPhPK7ECPointi:
.text._Z27compress_public_keys_kernelPhPK7ECPointi:
        /* <DEDUP_REMOVED lines=10> */
[----:B------:R-:W2:Y:S01]  /*00a0*/  LDCU.64 UR6, c[0x0][0x380] ;  /* 0x00007000ff0677ac */ /* 0x000ea20008000a00 */
[----:B0-----:R-:W-:-:S05]  /*00b0*/  IMAD.WIDE R2, R5, 0x44, R2 ;  /* 0x0000004405027825 */ /* 0x001fca00078e0202 */
[----:B-1----:R-:W3:Y:S01]  /*00c0*/  LDG.E.U8 R0, desc[UR4][R2.64+0x20] ;  /* 0x0000200402007981 */ /* 0x002ee2000c1e1100 */
[----:B------:R-:W-:-:S05]  /*00d0*/  IMAD R5, R5, 0x21, RZ ;  /* 0x0000002105057824 */ /* 0x000fca00078e02ff */
[----:B--2---:R-:W-:-:S04]  /*00e0*/  IADD3 R4, P0, PT, R5, UR6, RZ ;  /* 0x0000000605047c10 */ /* 0x004fc8000ff1e0ff */
[----:B------:R-:W-:Y:S02]  /*00f0*/  LEA.HI.X.SX32 R5, R5, UR7, 0x1, P0 ;  /* 0x0000000705057c11 */ /* 0x000fe400080f0eff */
[----:B---3--:R-:W-:-:S04]  /*0100*/  LOP3.LUT R0, R0, 0x1, RZ, 0xc0, !PT ;  /* 0x0000000100007812 */ /* 0x008fc800078ec0ff */
[----:B------:R-:W-:-:S05]  /*0110*/  LOP3.LUT R7, R0, 0x2, RZ, 0xfc, !PT ;  /* 0x0000000200077812 */ /* 0x000fca00078efcff */
[----:B------:R0:W-:Y:S04]  /*0120*/  STG.E.U8 desc[UR4][R4.64], R7 ;  /* 0x0000000704007986 */ /* 0x0001e8000c101104 */
[----:B------:R-:W2:Y:S02]  /*0130*/  LDG.E R9, desc[UR4][R2.64+0x1c] ;  /* 0x00001c0402097981 */ /* 0x000ea4000c1e1900 */
[--C-:B--2---:R-:W-:Y:S02]  /*0140*/  SHF.R.U32.HI R11, RZ, 0x18, R9.reuse ;  /* 0x00000018ff0b7819 */ /* 0x104fe40000011609 */
[----:B------:R1:W-:Y:S01]  /*0150*/  STG.E.U8 desc[UR4][R4.64+0x4], R9 ;  /* 0x0000040904007986 */ /* 0x0003e2000c101104 */
[--C-:B------:R-:W-:Y:S02]  /*0160*/  SHF.R.U32.HI R13, RZ, 0x10, R9.reuse ;  /* 0x00000010ff0d7819 */ /* 0x100fe40000011609 */
[----:B------:R-:W-:Y:S01]  /*0170*/  SHF.R.U32.HI R15, RZ, 0x8, R9 ;  /* 0x00000008ff0f7819 */ /* 0x000fe20000011609 */
[----:B------:R2:W-:Y:S04]  /*0180*/  STG.E.U8 desc[UR4][R4.64+0x1], R11 ;  /* 0x0000010b04007986 */ /* 0x0005e8000c101104 */
[----:B------:R3:W-:Y:S04]  /*0190*/  STG.E.U8 desc[UR4][R4.64+0x2], R13 ;  /* 0x0000020d04007986 */ /* 0x0007e8000c101104 */
[----:B------:R4:W-:Y:S04]  /*01a0*/  STG.E.U8 desc[UR4][R4.64+0x3], R15 ;  /* 0x0000030f04007986 */ /* 0x0009e8000c101104 */
[----:B------:R-:W5:Y:S02]  /*01b0*/  LDG.E R17, desc[UR4][R2.64+0x18] ;  /* 0x0000180402117981 */ /* 0x000f64000c1e1900 */
[----:B-----5:R-:W-:-:S02]  /*01c0*/  SHF.R.U32.HI R19, RZ, 0x18, R17 ;  /* 0x00000018ff137819 */ /* 0x020fc40000011611 */
[----:B------:R5:W-:Y:S01]  /*01d0*/  STG.E.U8 desc[UR4][R4.64+0x8], R17 ;  /* 0x0000081104007986 */ /* 0x000be2000c101104 */
[--C-:B0-----:R-:W-:Y:S02]  /*01e0*/  SHF.R.U32.HI R7, RZ, 0x10, R17.reuse ;  /* 0x00000010ff077819 */ /* 0x101fe40000011611 */
[----:B------:R-:W-:Y:S01]  /*01f0*/  SHF.R.U32.HI R21, RZ, 0x8, R17 ;  /* 0x00000008ff157819 */ /* 0x000fe20000011611 */
[----:B------:R-:W-:Y:S04]  /*0200*/  STG.E.U8 desc[UR4][R4.64+0x5], R19 ;  /* 0x0000051304007986 */ /* 0x000fe8000c101104 */
[----:B------:R0:W-:Y:S04]  /*0210*/  STG.E.U8 desc[UR4][R4.64+0x6], R7 ;  /* 0x0000060704007986 */ /* 0x0001e8000c101104 */
[----:B------:R0:W-:Y:S04]  /*0220*/  STG.E.U8 desc[UR4][R4.64+0x7], R21 ;  /* 0x0000071504007986 */ /* 0x0001e8000c101104 */
[----:B-1----:R-:W2:Y:S02]  /*0230*/  LDG.E R9, desc[UR4][R2.64+0x14] ;  /* 0x0000140402097981 */ /* 0x002ea4000c1e1900 */
[----:B--2---:R-:W-:-:S02]  /*0240*/  SHF.R.U32.HI R11, RZ, 0x18, R9 ;  /* 0x00000018ff0b7819 */ /* 0x004fc40000011609 */
[----:B------:R1:W-:Y:S01]  /*0250*/  STG.E.U8 desc[UR4][R4.64+0xc], R9 ;  /* 0x00000c0904007986 */ /* 0x0003e2000c101104 */
[--C-:B---3--:R-:W-:Y:S02]  /*0260*/  SHF.R.U32.HI R13, RZ, 0x10, R9.reuse ;  /* 0x00000010ff0d7819 */ /* 0x108fe40000011609 */
[----:B----4-:R-:W-:Y:S01]  /*0270*/  SHF.R.U32.HI R15, RZ, 0x8, R9 ;  /* 0x00000008ff0f7819 */ /* 0x010fe20000011609 */
[----:B------:R2:W-:Y:S04]  /*0280*/  STG.E.U8 desc[UR4][R4.64+0x9], R11 ;  /* 0x0000090b04007986 */ /* 0x0005e8000c101104 */
[----:B------:R3:W-:Y:S04]  /*0290*/  STG.E.U8 desc[UR4][R4.64+0xa], R13 ;  /* 0x00000a0d04007986 */ /* 0x0007e8000c101104 */
[----:B------:R4:W-:Y:S04]  /*02a0*/  STG.E.U8 desc[UR4][R4.64+0xb], R15 ;  /* 0x00000b0f04007986 */ /* 0x0009e8000c101104 */
[----:B-----5:R-:W0:Y:S02]  /*02b0*/  LDG.E R17, desc[UR4][R2.64+0x10] ;  /* 0x0000100402117981 */ /* 0x020e24000c1e1900 */
[----:B0-----:R-:W-:-:S02]  /*02c0*/  SHF.R.U32.HI R7, RZ, 0x18, R17 ;  /* 0x00000018ff077819 */ /* 0x001fc40000011611 */
[----:B------:R-:W-:Y:S01]  /*02d0*/  STG.E.U8 desc[UR4][R4.64+0x10], R17 ;  /* 0x0000101104007986 */ /* 0x000fe2000c101104 */
[--C-:B------:R-:W-:Y:S02]  /*02e0*/  SHF.R.U32.HI R19, RZ, 0x10, R17.reuse ;  /* 0x00000010ff137819 */ /* 0x100fe40000011611 */
[----:B------:R-:W-:Y:S01]  /*02f0*/  SHF.R.U32.HI R21, RZ, 0x8, R17 ;  /* 0x00000008ff157819 */ /* 0x000fe20000011611 */
[----:B------:R0:W-:Y:S04]  /*0300*/  STG.E.U8 desc[UR4][R4.64+0xd], R7 ;  /* 0x00000d0704007986 */ /* 0x0001e8000c101104 */
        /* <DEDUP_REMOVED lines=10> */
[----:B0-----:R-:W5:Y:S02]  /*03b0*/  LDG.E R7, desc[UR4][R2.64+0x8] ;  /* 0x0000080402077981 */ /* 0x001f64000c1e1900 */
[----:B-----5:R-:W-:-:S02]  /*03c0*/  SHF.R.U32.HI R17, RZ, 0x18, R7 ;  /* 0x00000018ff117819 */ /* 0x020fc40000011607 */
[----:B------:R0:W-:Y:S01]  /*03d0*/  STG.E.U8 desc[UR4][R4.64+0x18], R7 ;  /* 0x0000180704007986 */ /* 0x0001e2000c101104 */
[--C-:B------:R-:W-:Y:S02]  /*03e0*/  SHF.R.U32.HI R19, RZ, 0x10, R7.reuse ;  /* 0x00000010ff137819 */ /* 0x100fe40000011607 */
[----:B------:R-:W-:Y:S01]  /*03f0*/  SHF.R.U32.HI R21, RZ, 0x8, R7 ;  /* 0x00000008ff157819 */ /* 0x000fe20000011607 */
[----:B------:R5:W-:Y:S04]  /*0400*/  STG.E.U8 desc[UR4][R4.64+0x15], R17 ;  /* 0x0000151104007986 */ /* 0x000be8000c101104 */
[----:B------:R5:W-:Y:S04]  /*0410*/  STG.E.U8 desc[UR4][R4.64+0x16], R19 ;  /* 0x0000161304007986 */ /* 0x000be8000c101104 */
[----:B------:R5:W-:Y:S04]  /*0420*/  STG.E.U8 desc[UR4][R4.64+0x17], R21 ;  /* 0x0000171504007986 */ /* 0x000be8000c101104 */
[----:B-1----:R-:W2:Y:S02]  /*0430*/  LDG.E R9, desc[UR4][R2.64+0x4] ;  /* 0x0000040402097981 */ /* 0x002ea4000c1e1900 */
[----:B--2---:R-:W-:-:S02]  /*0440*/  SHF.R.U32.HI R11, RZ, 0x18, R9 ;  /* 0x00000018ff0b7819 */ /* 0x004fc40000011609 */
[----:B------:R-:W-:Y:S01]  /*0450*/  STG.E.U8 desc[UR4][R4.64+0x1c], R9 ;  /* 0x00001c0904007986 */ /* 0x000fe2000c101104 */
[--C-:B---3--:R-:W-:Y:S02]  /*0460*/  SHF.R.U32.HI R13, RZ, 0x10, R9.reuse ;  /* 0x00000010ff0d7819 */ /* 0x108fe40000011609 */
[----:B----4-:R-:W-:Y:S01]  /*0470*/  SHF.R.U32.HI R15, RZ, 0x8, R9 ;  /* 0x00000008ff0f7819 */ /* 0x010fe20000011609 */
[----:B------:R-:W-:Y:S04]  /*0480*/  STG.E.U8 desc[UR4][R4.64+0x19], R11 ;  /* 0x0000190b04007986 */ /* 0x000fe8000c101104 */
[----:B------:R-:W-:Y:S04]  /*0490*/  STG.E.U8 desc[UR4][R4.64+0x1a], R13 ;  /* 0x00001a0d04007986 */ /* 0x000fe8000c101104 */
[----:B------:R-:W-:Y:S04]  /*04a0*/  STG.E.U8 desc[UR4][R4.64+0x1b], R15 ;  /* 0x00001b0f04007986 */ /* 0x000fe8000c101104 */
[----:B0-----:R-:W5:Y:S02]  /*04b0*/  LDG.E R7, desc[UR4][R2.64] ;  /* 0x0000000402077981 */ /* 0x001f64000c1e1900 */
[----:B-----5:R-:W-:-:S02]  /*04c0*/  SHF.R.U32.HI R17, RZ, 0x18, R7 ;  /* 0x00000018ff117819 */ /* 0x020fc40000011607 */
[----:B------:R-:W-:Y:S01]  /*04d0*/  STG.E.U8 desc[UR4][R4.64+0x20], R7 ;  /* 0x0000200704007986 */ /* 0x000fe2000c101104 */
[--C-:B------:R-:W-:Y:S02]  /*04e0*/  SHF.R.U32.HI R19, RZ, 0x10, R7.reuse ;  /* 0x00000010ff137819 */ /* 0x100fe40000011607 */
[----:B------:R-:W-:Y:S01]  /*04f0*/  SHF.R.U32.HI R21, RZ, 0x8, R7 ;  /* 0x00000008ff157819 */ /* 0x000fe20000011607 */
[----:B------:R-:W-:Y:S04]  /*0500*/  STG.E.U8 desc[UR4][R4.64+0x1d], R17 ;  /* 0x00001d1104007986 */ /* 0x000fe8000c101104 */
[----:B------:R-:W-:Y:S04]  /*0510*/  STG.E.U8 desc[UR4][R4.64+0x1e], R19 ;  /* 0x00001e1304007986 */ /* 0x000fe8000c101104 */
[----:B------:R-:W-:Y:S01]  /*0520*/  STG.E.U8 desc[UR4][R4.64+0x1f], R21 ;  /* 0x00001f1504007986 */ /* 0x000fe2000c101104 */
[----:B------:R-:W-:Y:S05]  /*0530*/  EXIT ;  /* 0x000000000000794d */ /* 0x000fea0003800000 */
.L_x_474:
        /* <DEDUP_REMOVED lines=12> */
.L_x_920:


//--------------------- .text._Z22validate_points_kernelPK7ECPointPii --------------------------
	.section	.text._Z22validate_points_kernelPK7ECPointPii,"ax",@progbits
	.align	128
        .global         _Z22validate_points_kernelPK7ECPointPii
        .type           _Z22validate_points_kernelPK7ECPointPii,@function
        .size           _Z22validate_points_kernelPK7ECPointPii,(.L_x_921 - _Z22validate_points_kernelPK7ECPointPii)
        .other          _Z22validate_points_kernelPK7ECPointPii,@"STO_CUDA_ENTRY STV_DEFAULT"
_Z22validate_points_kernelPK7ECPointPii:
.text._Z22validate_points_kernelPK7ECPointPii:
        /* <DEDUP_REMOVED lines=10> */
[----:B0-----:R-:W-:-:S05]  /*00a0*/  IMAD.WIDE R6, R7, 0x44, R12 ;  /* 0x0000004407067825 */ /* 0x001fca00078e020c */
[----:B-1----:R-:W2:Y:S01]  /*00b0*/  LDG.E R0, desc[UR4][R6.64+0x40] ;  /* 0x0000400406007981 */ /* 0x002ea2000c1e1900 */
[----:B------:R-:W-:Y:S01]  /*00c0*/  BSSY.RECONVERGENT B0, `(.L_x_475) ;  /* 0x0000607000007945 */ /* 0x000fe20003800200 */
[----:B------:R-:W-:Y:S01]  /*00d0*/  IMAD.MOV.U32 R5, RZ, RZ, 0x1 ;  /* 0x00000001ff057424 */ /* 0x000fe200078e00ff */
[----:B--2---:R-:W-:-:S13]  /*00e0*/  ISETP.NE.AND P0, PT, R0, RZ, PT ;  /* 0x000000ff0000720c */ /* 0x004fda0003f05270 */
[----:B------:R-:W-:Y:S05]  /*00f0*/  @P0 BRA `(.L_x_476) ;  /* 0x00000060000c0947 */ /* 0x000fea0003800000 */
[----:B------:R-:W2:Y:S04]  /*0100*/  LDG.E R20, desc[UR4][R6.64+0x20] ;  /* 0x0000200406147981 */ /* 0x000ea8000c1e1900 */
[----:B------:R-:W3:Y:S04]  /*0110*/  LDG.E R5, desc[UR4][R6.64+0x24] ;  /* 0x0000240406057981 */ /* 0x000ee8000c1e1900 */
[----:B------:R-:W4:Y:S04]  /*0120*/  LDG.E R4, desc[UR4][R6.64+0x28] ;  /* 0x0000280406047981 */ /* 0x000f28000c1e1900 */
[----:B------:R-:W5:Y:S04]  /*0130*/  LDG.E R41, desc[UR4][R6.64+0x2c] ;  /* 0x00002c0406297981 */ /* 0x000f68000c1e1900 */
[----:B------:R-:W5:Y:S04]  /*0140*/  LDG.E R2, desc[UR4][R6.64+0x30] ;  /* 0x0000300406027981 */ /* 0x000f68000c1e1900 */
[----:B------:R-:W5:Y:S04]  /*0150*/  LDG.E R11, desc[UR4][R6.64+0x34] ;  /* 0x00003404060b7981 */ /* 0x000f68000c1e1900 */
[----:B------:R-:W5:Y:S04]  /*0160*/  LDG.E R0, desc[UR4][R6.64+0x38] ;  /* 0x0000380406007981 */ /* 0x000f68000c1e1900 */
[----:B------:R0:W5:Y:S01]  /*0170*/  LDG.E R3, desc[UR4][R6.64+0x3c] ;  /* 0x00003c0406037981 */ /* 0x000162000c1e1900 */
[----:B------:R-:W-:-:S02]  /*0180*/  HFMA2 R9, -RZ, RZ, 0, 0 ;  /* 0x00000000ff097431 */ /* 0x000fc400000001ff */
[----:B------:R-:W-:Y:S02]  /*0190*/  IMAD.MOV.U32 R27, RZ, RZ, RZ ;  /* 0x000000ffff1b7224 */ /* 0x000fe400078e00ff */
[----:B------:R-:W-:Y:S02]  /*01a0*/  HFMA2 R33, -RZ, RZ, 0, 0 ;  /* 0x00000000ff217431 */ /* 0x000fe400000001ff */
[----:B------:R-:W-:Y:S01]  /*01b0*/  IMAD.MOV.U32 R35, RZ, RZ, RZ ;  /* 0x000000ffff237224 */ /* 0x000fe200078e00ff */
[----:B------:R-:W-:Y:S01]  /*01c0*/  BSSY.RECONVERGENT B1, `(.L_x_477) ;  /* 0x00001e4000017945 */ /* 0x000fe20003800200 */
[----:B------:R-:W-:Y:S02]  /*01d0*/  IMAD.MOV.U32 R29, RZ, RZ, RZ ;  /* 0x000000ffff1d7224 */ /* 0x000fe400078e00ff */
[----:B------:R-:W-:Y:S02]  /*01e0*/  IMAD.MOV.U32 R37, RZ, RZ, RZ ;  /* 0x000000ffff257224 */ /* 0x000fe400078e00ff */
[----:B0-----:R-:W-:-:S02]  /*01f0*/  IMAD.MOV.U32 R7, RZ, RZ, RZ ;  /* 0x000000ffff077224 */ /* 0x001fc400078e00ff */
[----:B--2---:R-:W-:-:S04]  /*0200*/  IMAD.WIDE.U32 R14, R20, R20, RZ ;  /* 0x00000014140e7225 */ /* 0x004fc800078e00ff */
[----:B------:R-:W-:Y:S02]  /*0210*/  IMAD.MOV.U32 R8, RZ, RZ, R15 ;  /* 0x000000ffff087224 */ /* 0x000fe400078e000f */
[----:B------:R-:W-:Y:S02]  /*0220*/  IMAD.MOV.U32 R15, RZ, RZ, RZ ;  /* 0x000000ffff0f7224 */ /* 0x000fe400078e00ff */
[----:B---3--:R-:W-:-:S04]  /*0230*/  IMAD.WIDE.U32 R8, R20, R5, R8 ;  /* 0x0000000514087225 */ /* 0x008fc800078e0008 */
[----:B------:R-:W-:Y:S01]  /*0240*/  IMAD.MOV.U32 R6, RZ, RZ, R9 ;  /* 0x000000ffff067224 */ /* 0x000fe200078e0009 */
[----:B------:R-:W-:-:S03]  /*0250*/  MOV R26, R8 ;  /* 0x00000008001a7202 */ /* 0x000fc60000000f00 */
[----:B----4-:R-:W-:-:S04]  /*0260*/  IMAD.WIDE.U32 R8, R20, R4, R6 ;  /* 0x0000000414087225 */ /* 0x010fc800078e0006 */
[----:B------:R-:W-:Y:S01]  /*0270*/  IMAD.WIDE.U32 R26, R20, R5, R26 ;  /* 0x00000005141a7225 */ /* 0x000fe200078e001a */
[----:B------:R-:W-:-:S04]  /*0280*/  MOV R6, R9 ;  /* 0x0000000900067202 */ /* 0x000fc80000000f00 */
[----:B------:R-:W-:Y:S01]  /*0290*/  IADD3 R16, P0, PT, R8, R27, RZ ;  /* 0x0000001b08107210 */ /* 0x000fe20007f1e0ff */
[----:B-----5:R-:W-:-:S04]  /*02a0*/  IMAD.WIDE.U32 R6, R20, R41, R6 ;  /* 0x0000002914067225 */ /* 0x020fc800078e0006 */
[----:B------:R-:W-:Y:S02]  /*02b0*/  IMAD.X R17, RZ, RZ, RZ, P0 ;  /* 0x000000ffff117224 */ /* 0x000fe400000e06ff */
[----:B------:R-:W-:-:S04]  /*02c0*/  IMAD.WIDE.U32 R8, R5, R5, R16 ;  /* 0x0000000505087225 */ /* 0x000fc800078e0010 */
[----:B------:R-:W-:Y:S01]  /*02d0*/  IMAD.MOV.U32 R34, RZ, RZ, R8 ;  /* 0x000000ffff227224 */ /* 0x000fe200078e0008 */
[----:B------:R-:W-:Y:S01]  /*02e0*/  IADD3 R16, P0, PT, R6, R9, RZ ;  /* 0x0000000906107210 */ /* 0x000fe20007f1e0ff */
[----:B------:R-:W-:Y:S02]  /*02f0*/  IMAD.MOV.U32 R6, RZ, RZ, R7 ;  /* 0x000000ffff067224 */ /* 0x000fe400078e0007 */
[----:B------:R-:W-:Y:S02]  /*0300*/  HFMA2 R7, -RZ, RZ, 0, 0 ;  /* 0x00000000ff077431 */ /* 0x000fe400000001ff */
[----:B------:R-:W-:-:S04]  /*0310*/  IMAD.WIDE.U32 R34, R20, R4, R34 ;  /* 0x0000000414227225 */ /* 0x000fc800078e0022 */
[----:B------:R-:W-:Y:S02]  /*0320*/  IMAD.X R17, RZ, RZ, RZ, P0 ;  /* 0x000000ffff117224 */ /* 0x000fe400000e06ff */
[----:B------:R-:W-:-:S04]  /*0330*/  IMAD.WIDE.U32 R8, R5, R4, R16 ;  /* 0x0000000405087225 */ /* 0x000fc800078e0010 */
[----:B------:R-:W-:Y:S01]  /*0340*/  IMAD.WIDE.U32 R6, R20, R2, R6 ;  /* 0x0000000214067225 */ /* 0x000fe200078e0006 */
[----:B------:R-:W-:Y:S02]  /*0350*/  IADD3 R16, P1, PT, R8, R35, RZ ;  /* 0x0000002308107210 */ /* 0x000fe40007f3e0ff */
        /* <DEDUP_REMOVED lines=35> */
[----:B------:R-:W-:Y:S01]  /*0590*/  IMAD.WIDE.U32 R28, R20, R2, R28 ;  /* 0x00000002141c7225 */ /* 0x000fe200078e001c */
[----:B------:R-:W-:-:S03]  /*05a0*/  IADD3 R16, P0, PT, R6, R17, RZ ;  /* 0x0000001106107210 */ /* 0x000fc60007f1e0ff */
[----:B------:R-:W-:Y:S02]  /*05b0*/  IMAD.X R23, RZ, RZ, RZ, P1 ;  /* 0x000000ffff177224 */ /* 0x000fe400008e06ff */
[----:B------:R-:W-:Y:S02]  /*05c0*/  IMAD.X R17, RZ, RZ, RZ, P0 ;  /* 0x000000ffff117224 */ /* 0x000fe400000e06ff */
[----:B------:R-:W-:-:S04]  /*05d0*/  IMAD.WIDE.U32 R18, R4, R41, R18 ;  /* 0x0000002904127225 */ /* 0x000fc800078e0012 */
[----:B------:R-:W-:Y:S01]  /*05e0*/  IMAD.WIDE.U32 R8, R4, R2, R22 ;  /* 0x0000000204087225 */ /* 0x000fe200078e0016 */
[----:B------:R-:W-:-:S03]  /*05f0*/  IADD3 R18, P3, PT, R18, R29, RZ ;  /* 0x0000001d12127210 */ /* 0x000fc60007f7e0ff */
[----:B------:R-:W-:Y:S01]  /*0600*/  IMAD.WIDE.U32 R16, R5, R0, R16 ;  /* 0x0000000005107225 */ /* 0x000fe200078e0010 */
[----:B------:R-:W-:-:S03]  /*0610*/  IADD3 R22, P2, PT, R8, R19, RZ ;  /* 0x0000001308167210 */ /* 0x000fc60007f5e0ff */
[----:B------:R-:W-:Y:S01]  /*0620*/  IMAD.X R19, RZ, RZ, RZ, P3 ;  /* 0x000000ffff137224 */ /* 0x000fe200018e06ff */
[----:B------:R-:W-:Y:S02]  /*0630*/  IADD3 R6, P0, PT, R7, R17, RZ ;  /* 0x0000001107067210 */ /* 0x000fe40007f1e0ff */
[----:B------:R-:W-:Y:S01]  /*0640*/  IADD3 R8, P1, PT, R16, R9, RZ ;  /* 0x0000000910087210 */ /* 0x000fe20007f3e0ff */
[----:B------:R-:W-:Y:S01]  /*0650*/  IMAD.WIDE.U32 R18, R5, R2, R18 ;  /* 0x0000000205127225 */ /* 0x000fe200078e0012 */
[----:B------:R-:W-:-:S03]  /*0660*/  IADD3.X R23, PT, PT, RZ, RZ, RZ, P2, !PT ;  /* 0x000000ffff177210 */ /* 0x000fc600017fe4ff */
[----:B------:R-:W-:Y:S01]  /*0670*/  IMAD.X R7, RZ, RZ, RZ, P0 ;  /* 0x000000ffff077224 */ /* 0x000fe200000e06ff */
[----:B------:R-:W-:Y:S01]  /*0680*/  MOV R36, R18 ;  /* 0x0000001200247202 */ /* 0x000fe20000000f00 */
        /* <DEDUP_REMOVED lines=9> */
[----:B------:R-:W-:-:S04]  /*0720*/  IMAD.WIDE.U32 R22, R4, R2, R22 ;  /* 0x0000000204167225 */ /* 0x000fc800078e0016 */
[----:B------:R-:W-:Y:S01]  /*0730*/  IMAD.X R17, RZ, RZ, RZ, P0 ;  /* 0x000000ffff117224 */ /* 0x000fe200000e06ff */
[----:B------:R-:W-:Y:S01]  /*0740*/  IADD3 R38, P3, PT, R22, R37, RZ ;  /* 0x0000002516267210 */ /* 0x000fe20007f7e0ff */
[----:B------:R-:W-:Y:S02]  /*0750*/  IMAD.X R9, RZ, RZ, RZ, P1 ;  /* 0x000000ffff097224 */ /* 0x000fe400008e06ff */
[----:B------:R-:W-:-:S04]  /*0760*/  IMAD.WIDE.U32 R16, R4, R0, R16 ;  /* 0x0000000004107225 */ /* 0x000fc800078e0010 */
[----:B------:R-:W-:Y:S01]  /*0770*/  IMAD.WIDE.U32 R8, R41, R2, R8 ;  /* 0x0000000229087225 */ /* 0x000fe200078e0008 */
[----:B------:R-:W-:-:S03]  /*0780*/  IADD3 R30, P0, PT, R7, R17, RZ ;  /* 0x00000011071e7210 */ /* 0x000fc60007f1e0ff */
[----:B------:R-:W-:Y:S01]  /*0790*/  IMAD.X R39, RZ, RZ, RZ, P3 ;  /* 0x000000ffff277224 */ /* 0x000fe200018e06ff */
[----:B------:R-:W-:Y:S02]  /*07a0*/  IADD3 R24, P1, PT, R16, R9, RZ ;  /* 0x0000000910187210 */ /* 0x000fe40007f3e0ff */
[----:B------:R-:W-:Y:S01]  /*07b0*/  IADD3 R6, P2, PT, R8, R23, RZ ;  /* 0x0000001708067210 */ /* 0x000fe20007f5e0ff */
[----:B------:R-:W-:Y:S01]  /*07c0*/  IMAD.WIDE.U32 R38, R5, R11, R38 ;  /* 0x0000000b05267225 */ /* 0x000fe200078e0026 */
[----:B------:R-:W-:Y:S01]  /*07d0*/  IADD3.X R31, PT, PT, RZ, RZ, RZ, P0, !PT ;  /* 0x000000ffff1f7210 */ /* 0x000fe200007fe4ff */
[----:B------:R-:W0:Y:S02]  /*07e0*/  LDC R8, c[0x3][0xe0] ;  /* 0x00c03800ff087b82 */ /* 0x000e240000000800 */
[----:B------:R-:W-:Y:S02]  /*07f0*/  IMAD.X R25, RZ, RZ, RZ, P1 ;  /* 0x000000ffff197224 */ /* 0x000fe400008e06ff */
[----:B------:R-:W-:-:S02]  /*0800*/  IMAD.X R7, RZ, RZ, RZ, P2 ;  /* 0x000000ffff077224 */ /* 0x000fc400010e06ff */
[----:B------:R-:W-:Y:S02]  /*0810*/  IMAD.WIDE.U32 R30, R4, R3, R30 ;  /* 0x00000003041e7225 */ /* 0x000fe400078e001e */
[----:B------:R-:W1:Y:S02]  /*0820*/  LDC.64 R22, c[0x3][RZ] ;  /* 0x00c00000ff167b82 */ /* 0x000e640000000a00 */
[----:B------:R-:W-:-:S04]  /*0830*/  IMAD.WIDE.U32 R24, R41, R11, R24 ;  /* 0x0000000b29187225 */ /* 0x000fc800078e0018 */
[----:B------:R-:W-:Y:S01]  /*0840*/  IMAD.WIDE.U32 R6, R41, R2, R6 ;  /* 0x0000000229067225 */ /* 0x000fe200078e0006 */
[----:B------:R-:W-:-:S04]  /*0850*/  IADD3 R16, P0, PT, R30, R25, RZ ;  /* 0x000000191e107210 */ /* 0x000fc80007f1e0ff */
[----:B------:R-:W-:Y:S02]  /*0860*/  IADD3 R24, P1, PT, R24, R7, RZ ;  /* 0x0000000718187210 */ /* 0x000fe40007f3e0ff */
[----:B------:R-:W-:Y:S01]  /*0870*/  IADD3 R6, P2, PT, R6, R39, RZ ;  /* 0x0000002706067210 */ /* 0x000fe20007f5e0ff */
[----:B------:R-:W-:Y:S01]  /*0880*/  HFMA2 R39, -RZ, RZ, 0, 0 ;  /* 0x00000000ff277431 */ /* 0x000fe200000001ff */
[----:B------:R-:W-:Y:S01]  /*0890*/  IADD3.X R17, PT, PT, RZ, RZ, RZ, P0, !PT ;  /* 0x000000ffff117210 */ /* 0x000fe200007fe4ff */
[----:B------:R-:W-:Y:S02]  /*08a0*/  IMAD.X R25, RZ, RZ, RZ, P1 ;  /* 0x000000ffff197224 */ /* 0x000fe400008e06ff */
        /* <DEDUP_REMOVED lines=17> */
[----:B0-----:R-:W-:Y:S01]  /*09c0*/  IMAD R9, R14, R8, RZ ;  /* 0x000000080e097224 */ /* 0x001fe200078e02ff */
[----:B------:R-:W-:Y:S01]  /*09d0*/  IADD3 R18, P0, PT, R30, R17, RZ ;  /* 0x000000111e127210 */ /* 0x000fe20007f1e0ff */
[----:B------:R-:W-:-:S03]  /*09e0*/  IMAD.WIDE.U32 R6, R5, R0, R6 ;  /* 0x0000000005067225 */ /* 0x000fc600078e0006 */
[----:B------:R-:W-:Y:S01]  /*09f0*/  IADD3.X R19, PT, PT, RZ, RZ, RZ, P0, !PT ;  /* 0x000000ffff137210 */ /* 0x000fe200007fe4ff */
[----:B-1----:R-:W-:Y:S01]  /*0a00*/  IMAD.HI.U32 R15, R9, R22, R14 ;  /* 0x00000016090f7227 */ /* 0x002fe200078e000e */
[----:B------:R-:W-:Y:S02]  /*0a10*/  IADD3 R14, P2, PT, R24, R7, RZ ;  /* 0x00000007180e7210 */ /* 0x000fe40007f5e0ff */
[----:B------:R-:W-:Y:S01]  /*0a20*/  MOV R7, RZ ;  /* 0x000000ff00077202 */ /* 0x000fe20000000f00 */
[----:B------:R-:W-:Y:S01]  /*0a30*/  IMAD.X R17, RZ, RZ, RZ, P1 ;  /* 0x000000ffff117224 */ /* 0x000fe200008e06ff */
[----:B------:R-:W-:Y:S01]  /*0a40*/  IADD3 R26, P1, PT, R26, R15, RZ ;  /* 0x0000000f1a1a7210 */ /* 0x000fe20007f3e0ff */
[----:B------:R-:W-:Y:S01]  /*0a50*/  IMAD.X R15, RZ, RZ, RZ, P2 ;  /* 0x000000ffff0f7224 */ /* 0x000fe200010e06ff */
[----:B------:R-:W0:Y:S01]  /*0a60*/  LDC.64 R24, c[0x3][0x8] ;  /* 0x00c00200ff187b82 */ /* 0x000e220000000a00 */
[----:B------:R-:W-:-:S04]  /*0a70*/  IMAD.WIDE.U32 R18, R2, R0, R18 ;  /* 0x0000000002127225 */ /* 0x000fc800078e0012 */
        /* <DEDUP_REMOVED lines=25> */
[----:B------:R-:W-:Y:S02]  /*0c10*/  IMAD.X R19, RZ, RZ, RZ, P1 ;  /* 0x000000ffff137224 */ /* 0x000fe400008e06ff */
[----:B------:R-:W-:-:S04]  /*0c20*/  IMAD.HI.U32 R7, R5, R22, R26 ;  /* 0x0000001605077227 */ /* 0x000fc800078e001a */
[----:B0-----:R-:W-:-:S04]  /*0c30*/  IMAD.WIDE.U32 R26, R9, R24, R34 ;  /* 0x00000018091a7225 */ /* 0x001fc800078e0022 */
[----:B------:R-:W-:Y:S01]  /*0c40*/  IMAD.X R17, RZ, RZ, RZ, P2 ;  /* 0x000000ffff117224 */ /* 0x000fe200010e06ff */
[----:B------:R-:W-:Y:S01]  /*0c50*/  IADD3 R34, P1, PT, R26, R7, RZ ;  /* 0x000000071a227210 */ /* 0x000fe20007f3e0ff */
[-C--:B------:R-:W-:Y:S01]  /*0c60*/  IMAD.WIDE.U32 R20, R11, R0.reuse, R20 ;  /* 0x000000000b147225 */ /* 0x080fe200078e0014 */
[----:B------:R-:W-:Y:S02]  /*0c70*/  IADD3 R32, P2, PT, R32, R27, RZ ;  /* 0x0000001b20207210 */ /* 0x000fe40007f5e0ff */
[----:B------:R-:W0:Y:S01]  /*0c80*/  LDC.64 R26, c[0x3][0x10] ;  /* 0x00c00400ff1a7b82 */ /* 0x000e220000000a00 */
        /* <DEDUP_REMOVED lines=17> */
[----:B------:R-:W-:Y:S01]  /*0da0*/  IMAD R4, R34, R8, RZ ;  /* 0x0000000822047224 */ /* 0x000fe200078e02ff */
[----:B------:R-:W-:Y:S01]  /*0db0*/  IADD3 R20, P1, PT, R20, R19, RZ ;  /* 0x0000001314147210 */ /* 0x000fe20007f3e0ff */
[----:B------:R-:W-:Y:S02]  /*0dc0*/  IMAD.MOV.U32 R35, RZ, RZ, RZ ;  /* 0x000000ffff237224 */ /* 0x000fe400078e00ff */
[----:B------:R-:W-:Y:S02]  /*0dd0*/  IMAD.X R41, RZ, RZ, RZ, P0 ;  /* 0x000000ffff297224 */ /* 0x000fe400000e06ff */
[----:B------:R-:W-:-:S04]  /*0de0*/  IMAD.WIDE.U32 R30, R11, R3, R30 ;  /* 0x000000030b1e7225 */ /* 0x000fc800078e001e */
[----:B------:R-:W-:Y:S01]  /*0df0*/  IMAD.HI.U32 R7, R4, R22, R34 ;  /* 0x0000001604077227 */ /* 0x000fe200078e0022 */
[----:B------:R-:W-:-:S03]  /*0e00*/  IADD3 R32, P0, PT, R30, R21, RZ ;  /* 0x000000151e207210 */ /* 0x000fc60007f1e0ff */
[----:B------:R-:W-:-:S04]  /*0e10*/  IMAD.WIDE.U32 R34, R5, R24, R40 ;  /* 0x0000001805227225 */ /* 0x000fc800078e0028 */
[----:B------:R-:W-:Y:S01]  /*0e20*/  IMAD.X R21, RZ, RZ, RZ, P1 ;  /* 0x000000ffff157224 */ /* 0x000fe200008e06ff */
[----:B------:R-:W-:Y:S01]  /*0e30*/  IADD3 R40, P1, PT, R34, R7, RZ ;  /* 0x0000000722287210 */ /* 0x000fe20007f3e0ff */
[----:B0-----:R-:W-:-:S04]  /*0e40*/  IMAD.WIDE.U32 R28, R9, R26, R28 ;  /* 0x0000001a091c7225 */ /* 0x001fc800078e001c */
[----:B------:R-:W-:Y:S01]  /*0e50*/  IMAD.X R41, RZ, RZ, RZ, P1 ;  /* 0x000000ffff297224 */ /* 0x000fe200008e06ff */
[----:B------:R-:W-:Y:S01]  /*0e60*/  IADD3 R34, P2, PT, R28, R35, RZ ;  /* 0x000000231c227210 */ /* 0x000fe20007f5e0ff */
[----:B------:R-:W-:Y:S01]  /*0e70*/  IMAD.X R33, RZ, RZ, RZ, P0 ;  /* 0x000000ffff217224 */ /* 0x000fe200000e06ff */
[----:B------:R-:W-:Y:S01]  /*0e80*/  IADD3 R36, P1, PT, R36, R29, RZ ;  /* 0x0000001d24247210 */ /* 0x000fe20007f3e0ff */
[----:B------:R-:W-:Y:S01]  /*0e90*/  IMAD.WIDE.U32 R40, R4, R23, R40 ;  /* 0x0000001704287225 */ /* 0x000fe200078e0028 */
[----:B------:R-:W0:Y:S01]  /*0ea0*/  LDC.64 R28, c[0x3][0x18] ;  /* 0x00c00600ff1c7b82 */ /* 0x000e220000000a00 */
[----:B------:R-:W-:Y:S02]  /*0eb0*/  IADD3.X R35, PT, PT, RZ, RZ, RZ, P2, !PT ;  /* 0x000000ffff237210 */ /* 0x000fe400017fe4ff */
        /* <DEDUP_REMOVED lines=33> */
[----:B------:R-:W-:Y:S02]  /*10d0*/  IMAD R9, R34, R8, RZ ;  /* 0x0000000822097224 */ /* 0x000fe400078e02ff */
[----:B------:R-:W-:-:S04]  /*10e0*/  IMAD.WIDE.U32 R36, R5, R27, R36 ;  /* 0x0000001b05247225 */ /* 0x000fc800078e0024 */
[----:B------:R-:W-:Y:S02]  /*10f0*/  IMAD.MOV.U32 R35, RZ, RZ, RZ ;  /* 0x000000ffff237224 */ /* 0x000fe400078e00ff */
[----:B------:R-:W-:-:S04]  /*1100*/  IMAD.WIDE.U32 R32, R11, R3, R32 ;  /* 0x000000030b207225 */ /* 0x000fc800078e0020 */
[----:B------:R-:W-:Y:S01]  /*1110*/  IMAD.HI.U32 R11, R9, R22, R34 ;  /* 0x00000016090b7227 */ /* 0x000fe200078e0022 */
[----:B------:R-:W-:Y:S02]  /*1120*/  IADD3 R34, P2, PT, R36, R41, RZ ;  /* 0x0000002924227210 */ /* 0x000fe40007f5e0ff */
[----:B------:R-:W-:Y:S01]  /*1130*/  IADD3 R36, P1, PT, R38, R37, RZ ;  /* 0x0000002526247210 */ /* 0x000fe20007f3e0ff */
[----:B------:R-:W-:-:S04]  /*1140*/  IMAD.WIDE.U32 R30, R0, R3, R30 ;  /* 0x00000003001e7225 */ /* 0x000fc800078e001e */
        /* <DEDUP_REMOVED lines=47> */
[----:B------:R-:W-:-:S03]  /*1440*/  IADD3 R14, P5, PT, R14, R31, RZ ;  /* 0x0000001f0e0e7210 */ /* 0x000fc60007fbe0ff */
[----:B------:R-:W-:Y:S01]  /*1450*/  HFMA2 R31, -RZ, RZ, 0, 0 ;  /* 0x00000000ff1f7431 */ /* 0x000fe200000001ff */
[----:B------:R-:W-:Y:S01]  /*1460*/  IADD3 R0, P2, PT, R0, R11, RZ ;  /* 0x0000000b00007210 */ /* 0x000fe20007f5e0ff */
[----:B------:R-:W-:Y:S01]  /*1470*/  IMAD.X R19, RZ, RZ, RZ, P3 ;  /* 0x000000ffff137224 */ /* 0x000fe200018e06ff */
[----:B------:R-:W-:Y:S01]  /*1480*/  IADD3.X R15, PT, PT, RZ, RZ, RZ, P5, !PT ;  /* 0x000000ffff0f7210 */ /* 0x000fe20002ffe4ff */
[----:B------:R-:W-:Y:S01]  /*1490*/  IMAD.X R17, RZ, RZ, RZ, P4 ;  /* 0x000000ffff117224 */ /* 0x000fe200020e06ff */
[----:B------:R-:W-:Y:S01]  /*14a0*/  IADD3.X R11, PT, PT, RZ, RZ, RZ, P1, !PT ;  /* 0x000000ffff0b7210 */ /* 0x000fe20000ffe4ff */
[----:B------:R-:W-:-:S03]  /*14b0*/  IMAD.WIDE.U32 R18, R4, R29, R18 ;  /* 0x0000001d04127225 */ /* 0x000fc600078e0012 */
[----:B------:R-:W-:Y:S01]  /*14c0*/  IADD3 R20, P1, PT, R20, R11, RZ ;  /* 0x0000000b14147210 */ /* 0x000fe20007f3e0ff */
[----:B------:R-:W-:-:S04]  /*14d0*/  IMAD.WIDE.U32 R16, R2, R27, R16 ;  /* 0x0000001b02107225 */ /* 0x000fc800078e0010 */
[----:B------:R-:W-:Y:S02]  /*14e0*/  IMAD R4, R6, R8, RZ ;  /* 0x0000000806047224 */ /* 0x000fe400078e02ff */
        /* <DEDUP_REMOVED lines=40> */
[----:B------:R-:W-:Y:S01]  /*1770*/  IMAD R2, R14, R8, RZ ;  /* 0x000000080e027224 */ /* 0x000fe200078e02ff */
[----:B------:R-:W-:Y:S01]  /*1780*/  IADD3 R7, P4, PT, R7, R20, RZ ;  /* 0x0000001407077210 */ /* 0x000fe20007f9e0ff */
[----:B------:R-:W-:Y:S01]  /*1790*/  IMAD.X R19, RZ, RZ, RZ, P1 ;  /* 0x000000ffff137224 */ /* 0x000fe200008e06ff */
[----:B------:R-:W-:Y:S01]  /*17a0*/  IADD3.X R17, PT, PT, RZ, RZ, RZ, P6, !PT ;  /* 0x000000ffff117210 */ /* 0x000fe200037fe4ff */
[----:B------:R-:W-:Y:S01]  /*17b0*/  IMAD.MOV.U32 R15, RZ, RZ, RZ ;  /* 0x000000ffff0f7224 */ /* 0x000fe200078e00ff */
[----:B------:R-:W-:Y:S01]  /*17c0*/  IADD3 R40, P2, PT, R40, R21, RZ ;  /* 0x0000001528287210 */ /* 0x000fe20007f5e0ff */
        /* <DEDUP_REMOVED lines=31> */
[----:B------:R-:W-:Y:S02]  /*19c0*/  IMAD.X R15, RZ, RZ, RZ, P6 ;  /* 0x000000ffff0f7224 */ /* 0x000fe400030e06ff */
        /* <DEDUP_REMOVED lines=31> */
[----:B------:R-:W-:Y:S02]  /*1bc0*/  IMAD.X R34, RZ, RZ, RZ, P4 ;  /* 0x000000ffff227224 */ /* 0x000fe400020e06ff */
[----:B------:R-:W-:Y:S01]  /*1bd0*/  IMAD.X R31, RZ, RZ, RZ, P0 ;  /* 0x000000ffff1f7224 */ /* 0x000fe200000e06ff */
[----:B------:R-:W-:Y:S01]  /*1be0*/  IADD3 R0, P3, PT, R0, R5, RZ ;  /* 0x0000000500007210 */ /* 0x000fe20007f7e0ff */
[----:B------:R-:W-:Y:S01]  /*1bf0*/  IMAD.WIDE.U32 R4, R4, R29, R20 ;  /* 0x0000001d04047225 */ /* 0x000fe200078e0014 */
[----:B------:R-:W-:Y:S02]  /*1c00*/  IADD3 R34, PT, PT, R34, R35, R7 ;  /* 0x0000002322227210 */ /* 0x000fe40007ffe007 */
[----:B------:R-:W-:Y:S01]  /*1c10*/  IADD3 R3, P0, PT, R3, R0, RZ ;  /* 0x0000000003037210 */ /* 0x000fe20007f1e0ff */
[----:B------:R-:W-:-:S04]  /*1c20*/  IMAD.WIDE.U32 R20, R2, R27, R30 ;  /* 0x0000001b02147225 */ /* 0x000fc800078e001e */
[----:B------:R-:W-:Y:S01]  /*1c30*/  IMAD.X R0, RZ, RZ, RZ, P2 ;  /* 0x000000ffff007224 */ /* 0x000fe200010e06ff */
[----:B------:R-:W-:Y:S01]  /*1c40*/  IADD3 R30, P6, PT, R4, R21, RZ ;  /* 0x00000015041e7210 */ /* 0x000fe20007fde0ff */
[----:B------:R-:W-:Y:S02]  /*1c50*/  IMAD.MOV.U32 R4, RZ, RZ, R18 ;  /* 0x000000ffff047224 */ /* 0x000fe400078e0012 */
[----:B------:R-:W-:Y:S01]  /*1c60*/  IMAD.MOV.U32 R7, RZ, RZ, R20 ;  /* 0x000000ffff077224 */ /* 0x000fe200078e0014 */
[----:B------:R-:W-:Y:S02]  /*1c70*/  IADD3 R0, P2, PT, R0, R3, RZ ;  /* 0x0000000300007210 */ /* 0x000fe40007f5e0ff */
[----:B------:R-:W-:Y:S02]  /*1c80*/  IADD3.X R3, PT, PT, RZ, RZ, RZ, P1, !PT ;  /* 0x000000ffff037210 */ /* 0x000fe40000ffe4ff */
[----:B------:R-:W-:Y:S02]  /*1c90*/  IADD3.X R31, PT, PT, RZ, RZ, RZ, P6, !PT ;  /* 0x000000ffff1f7210 */ /* 0x000fe400037fe4ff */
[----:B------:R-:W-:Y:S01]  /*1ca0*/  IADD3 R3, P1, PT, R3, R0, RZ ;  /* 0x0000000003037210 */ /* 0x000fe20007f3e0ff */
[----:B------:R-:W-:-:S02]  /*1cb0*/  IMAD.X R0, RZ, RZ, RZ, P3 ;  /* 0x000000ffff007224 */ /* 0x000fc400018e06ff */
[----:B------:R-:W-:Y:S01]  /*1cc0*/  IMAD.WIDE.U32 R30, R2, R28, R30 ;  /* 0x0000001c021e7225 */ /* 0x000fe200078e001e */
[----:B------:R-:W-:-:S03]  /*1cd0*/  IADD3 R5, P4, PT, R5, R3, RZ ;  /* 0x0000000305057210 */ /* 0x000fc60007f9e0ff */
[----:B------:R-:W-:Y:S01]  /*1ce0*/  IMAD.X R3, RZ, RZ, RZ, P0 ;  /* 0x000000ffff037224 */ /* 0x000fe200000e06ff */
[----:B------:R-:W-:Y:S02]  /*1cf0*/  IADD3 R32, P0, PT, R31, R5, RZ ;  /* 0x000000051f207210 */ /* 0x000fe40007f1e0ff */
[----:B------:R-:W-:Y:S02]  /*1d00*/  MOV R5, R16 ;  /* 0x0000001000057202 */ /* 0x000fe40000000f00 */
        /* <DEDUP_REMOVED lines=39> */
.L_x_478:
        /* <DEDUP_REMOVED lines=8> */
.L_x_479:
[----:B------:R-:W-:Y:S05]  /*2000*/  BSYNC.RECONVERGENT B1 ;  /* 0x0000000000017941 */ /* 0x000fea0003800200 */
.L_x_477:
[----:B------:R-:W0:Y:S02]  /*2010*/  LDC R19, c[0x0][0x360] ;  /* 0x0000d800ff137b82 */ /* 0x000e240000000800 */
[----:B0-----:R-:W-:-:S04]  /*2020*/  IMAD R19, R19, UR6, R10 ;  /* 0x0000000613137c24 */ /* 0x001fc8000f8e020a */
[----:B------:R-:W-:-:S05]  /*2030*/  IMAD.WIDE R18, R19, 0x44, R12 ;  /* 0x0000004413127825 */ /* 0x000fca00078e020c */
        /* <DEDUP_REMOVED lines=8> */
[----:B------:R-:W-:-:S02]  /*20c0*/  IMAD.MOV.U32 R15, RZ, RZ, RZ ;  /* 0x000000ffff0f7224 */ /* 0x000fc400078e00ff */
[----:B------:R-:W-:Y:S02]  /*20d0*/  HFMA2 R55, -RZ, RZ, 0, 0 ;  /* 0x00000000ff377431 */ /* 0x000fe400000001ff */
[----:B------:R-:W-:Y:S01]  /*20e0*/  IMAD.MOV.U32 R33, RZ, RZ, RZ ;  /* 0x000000ffff217224 */ /* 0x000fe200078e00ff */
[----:B------:R-:W-:Y:S01]  /*20f0*/  BSSY.RECONVERGENT B1, `(.L_x_480) ;  /* 0x00001e2000017945 */ /* 0x000fe20003800200 */
[----:B------:R-:W-:Y:S02]  /*2100*/  IMAD.MOV.U32 R31, RZ, RZ, RZ ;  /* 0x000000ffff1f7224 */ /* 0x000fe400078e00ff */
[----:B------:R-:W-:Y:S02]  /*2110*/  IMAD.MOV.U32 R57, RZ, RZ, RZ ;  /* 0x000000ffff397224 */ /* 0x000fe400078e00ff */
[----:B--2---:R-:W-:-:S04]  /*2120*/  IMAD.WIDE.U32 R16, R46, R46, RZ ;  /* 0x0000002e2e107225 */ /* 0x004fc800078e00ff */
[----:B------:R-:W-:Y:S02]  /*2130*/  IMAD.MOV.U32 R14, RZ, RZ, R17 ;  /* 0x000000ffff0e7224 */ /* 0x000fe400078e0011 */
[----:B------:R-:W-:Y:S02]  /*2140*/  HFMA2 R17, -RZ, RZ, 0, 0 ;  /* 0x00000000ff117431 */ /* 0x000fe400000001ff */
[----:B------:R-:W-:Y:S02]  /*2150*/  IMAD R52, R16, R8, RZ ;  /* 0x0000000810347224 */ /* 0x000fe400078e02ff */
[----:B---3--:R-:W-:-:S05]  /*2160*/  IMAD.WIDE.U32 R14, R46, R10, R14 ;  /* 0x0000000a2e0e7225 */ /* 0x008fca00078e000e */
[----:B------:R-:W-:Y:S01]  /*2170*/  MOV R32, R15 ;  /* 0x0000000f00207202 */ /* 0x000fe20000000f00 */
[----:B------:R-:W-:Y:S02]  /*2180*/  IMAD.MOV.U32 R15, RZ, RZ, RZ ;  /* 0x000000ffff0f7224 */ /* 0x000fe400078e00ff */
[----:B------:R-:W-:-:S04]  /*2190*/  IMAD.HI.U32 R17, R52, R22, R16 ;  /* 0x0000001634117227 */ /* 0x000fc800078e0010 */
[----:B------:R-:W-:-:S04]  /*21a0*/  IMAD.WIDE.U32 R14, R46, R10, R14 ;  /* 0x0000000a2e0e7225 */ /* 0x000fc800078e000e */
[----:B----4-:R-:W-:-:S03]  /*21b0*/  IMAD.WIDE.U32 R32, R46, R43, R32 ;  /* 0x0000002b2e207225 */ /* 0x010fc600078e0020 */
[----:B------:R-:W-:Y:S01]  /*21c0*/  IADD3 R12, P0, PT, R32, R15, RZ ;  /* 0x0000000f200c7210 */ /* 0x000fe20007f1e0ff */
[----:B------:R-:W-:Y:S02]  /*21d0*/  IMAD.MOV.U32 R32, RZ, RZ, R33 ;  /* 0x000000ffff207224 */ /* 0x000fe400078e0021 */
[----:B------:R-:W-:Y:S01]  /*21e0*/  IMAD.MOV.U32 R33, RZ, RZ, RZ ;  /* 0x000000ffff217224 */ /* 0x000fe200078e00ff */
[----:B------:R-:W-:Y:S01]  /*21f0*/  IADD3.X R13, PT, PT, RZ, RZ, RZ, P0, !PT ;  /* 0x000000ffff0d7210 */ /* 0x000fe200007fe4ff */
[----:B-----5:R-:W-:-:S04]  /*2200*/  IMAD.WIDE.U32 R32, R46, R36, R32 ;  /* 0x000000242e207225 */ /* 0x020fc800078e0020 */
[----:B------:R-:W-:-:S04]  /*2210*/  IMAD.WIDE.U32 R12, R10, R10, R12 ;  /* 0x0000000a0a0c7225 */ /* 0x000fc800078e000c */
[----:B------:R-:W-:Y:S01]  /*2220*/  IMAD.MOV.U32 R30, RZ, RZ, R12 ;  /* 0x000000ffff1e7224 */ /* 0x000fe200078e000c */
[----:B------:R-:W-:Y:S01]  /*2230*/  IADD3 R44, P0, PT, R32, R13, RZ ;  /* 0x0000000d202c7210 */ /* 0x000fe20007f1e0ff */
[----:B------:R-:W-:Y:S01]  /*2240*/  IMAD.MOV.U32 R32, RZ, RZ, R33 ;  /* 0x000000ffff207224 */ /* 0x000fe200078e0021 */
[----:B------:R-:W-:Y:S01]  /*2250*/  MOV R33, RZ ;  /* 0x000000ff00217202 */ /* 0x000fe20000000f00 */
[----:B------:R-:W-:-:S04]  /*2260*/  IMAD.WIDE.U32 R30, R46, R43, R30 ;  /* 0x0000002b2e1e7225 */ /* 0x000fc800078e001e */
        /* <DEDUP_REMOVED lines=9> */
[----:B------:R-:W-:Y:S01]  /*2300*/  MOV R32, R33 ;  /* 0x0000002100207202 */ /* 0x000fe20000000f00 */
[----:B------:R-:W-:Y:S02]  /*2310*/  IMAD.X R49, RZ, RZ, RZ, P1 ;  /* 0x000000ffff317224 */ /* 0x000fe400008e06ff */
[----:B------:R-:W-:Y:S01]  /*2320*/  IMAD.X R45, RZ, RZ, RZ, P0 ;  /* 0x000000ffff2d7224 */ /* 0x000fe200000e06ff */
[----:B------:R-:W-:Y:S01]  /*2330*/  IADD3 R30, P0, PT, R30, R15, RZ ;  /* 0x0000000f1e1e7210 */ /* 0x000fe20007f1e0ff */
[----:B------:R-:W-:-:S02]  /*2340*/  IMAD.MOV.U32 R33, RZ, RZ, RZ ;  /* 0x000000ffff217224 */ /* 0x000fc400078e00ff */
[----:B------:R-:W-:Y:S02]  /*2350*/  HFMA2 R15, -RZ, RZ, 0, 0 ;  /* 0x00000000ff0f7431 */ /* 0x000fe400000001ff */
[----:B------:R-:W-:-:S04]  /*2360*/  IMAD.WIDE.U32 R48, R10, R43, R48 ;  /* 0x0000002b0a307225 */ /* 0x000fc800078e0030 */
[----:B------:R-:W-:-:S04]  /*2370*/  IMAD.WIDE.U32 R44, R10, R36, R44 ;  /* 0x000000240a2c7225 */ /* 0x000fc800078e002c */
[----:B------:R-:W-:Y:S01]  /*2380*/  IMAD.WIDE.U32 R32, R46, R39, R32 ;  /* 0x000000272e207225 */ /* 0x000fe200078e0020 */
[----:B------:R-:W-:-:S03]  /*2390*/  IADD3 R20, P1, PT, R44, R49, RZ ;  /* 0x000000312c147210 */ /* 0x000fc60007f3e0ff */
[----:B------:R-:W-:Y:S01]  /*23a0*/  IMAD.X R31, RZ, RZ, RZ, P0 ;  /* 0x000000ffff1f7224 */ /* 0x000fe200000e06ff */
[----:B------:R-:W-:Y:S01]  /*23b0*/  IADD3 R44, P0, PT, R32, R45, RZ ;  /* 0x0000002d202c7210 */ /* 0x000fe20007f1e0ff */
[----:B------:R-:W-:Y:S01]  /*23c0*/  IMAD.HI.U32 R15, R12, R22, R14 ;  /* 0x000000160c0f7227 */ /* 0x000fe200078e000e */
[----:B------:R-:W-:-:S03]  /*23d0*/  IADD3.X R21, PT, PT, RZ, RZ, RZ, P1, !PT ;  /* 0x000000ffff157210 */ /* 0x000fc60000ffe4ff */
[----:B------:R-:W-:-:S04]  /*23e0*/  IMAD.WIDE.U32 R30, R52, R24, R30 ;  /* 0x00000018341e7225 */ /* 0x000fc800078e001e */
[----:B------:R-:W-:Y:S02]  /*23f0*/  IMAD.MOV.U32 R49, RZ, RZ, RZ ;  /* 0x000000ffff317224 */ /* 0x000fe400078e00ff */
[----:B------:R-:W-:Y:S02]  /*2400*/  IMAD.MOV.U32 R32, RZ, RZ, R33 ;  /* 0x000000ffff207224 */ /* 0x000fe400078e0021 */
        /* <DEDUP_REMOVED lines=15> */
[----:B------:R-:W-:Y:S01]  /*2500*/  MOV R16, R14 ;  /* 0x0000000e00107202 */ /* 0x000fe20000000f00 */
[----:B------:R-:W-:Y:S02]  /*2510*/  IMAD.X R45, RZ, RZ, RZ, P0 ;  /* 0x000000ffff2d7224 */ /* 0x000fe400000e06ff */
[----:B0-----:R-:W-:Y:S02]  /*2520*/  IMAD R19, R14, R8, RZ ;  /* 0x000000080e137224 */ /* 0x001fe400078e02ff */
[----:B------:R-:W-:-:S04]  /*2530*/  IMAD.WIDE.U32 R48, R10, R36, R48 ;  /* 0x000000240a307225 */ /* 0x000fc800078e0030 */
[----:B------:R-:W-:-:S04]  /*2540*/  IMAD.WIDE.U32 R20, R43, R36, R20 ;  /* 0x000000242b147225 */ /* 0x000fc800078e0014 */
[----:B------:R-:W-:Y:S02]  /*2550*/  IMAD.MOV.U32 R17, RZ, RZ, RZ ;  /* 0x000000ffff117224 */ /* 0x000fe400078e00ff */
[----:B------:R-:W-:-:S04]  /*2560*/  IMAD.WIDE.U32 R44, R10, R39, R44 ;  /* 0x000000270a2c7225 */ /* 0x000fc800078e002c */
[----:B------:R-:W-:Y:S02]  /*2570*/  IMAD.MOV.U32 R32, RZ, RZ, R33 ;  /* 0x000000ffff207224 */ /* 0x000fe400078e0021 */
[----:B------:R-:W-:Y:S02]  /*2580*/  IMAD.MOV.U32 R33, RZ, RZ, RZ ;  /* 0x000000ffff217224 */ /* 0x000fe400078e00ff */
[----:B------:R-:W-:Y:S01]  /*2590*/  IMAD.HI.U32 R41, R19, R22, R16 ;  /* 0x0000001613297227 */ /* 0x000fe200078e0010 */
[----:B------:R-:W-:Y:S02]  /*25a0*/  IADD3 R16, P2, PT, R20, R49, RZ ;  /* 0x0000003114107210 */ /* 0x000fe40007f5e0ff */
[----:B------:R-:W-:Y:S01]  /*25b0*/  IADD3 R20, P1, PT, R44, R21, RZ ;  /* 0x000000152c147210 */ /* 0x000fe20007f3e0ff */
[----:B------:R-:W-:Y:S01]  /*25c0*/  IMAD.WIDE.U32 R32, R46, R35, R32 ;  /* 0x000000232e207225 */ /* 0x000fe200078e0020 */
[----:B------:R-:W-:-:S03]  /*25d0*/  IADD3.X R17, PT, PT, RZ, RZ, RZ, P2, !PT ;  /* 0x000000ffff117210 */ /* 0x000fc600017fe4ff */
[----:B------:R-:W-:Y:S01]  /*25e0*/  IMAD.X R31, RZ, RZ, RZ, P3 ;  /* 0x000000ffff1f7224 */ /* 0x000fe200018e06ff */
[----:B------:R-:W-:Y:S01]  /*25f0*/  IADD3 R44, P0, PT, R32, R45, RZ ;  /* 0x0000002d202c7210 */ /* 0x000fe20007f1e0ff */
[----:B------:R-:W-:Y:S02]  /*2600*/  IMAD.MOV.U32 R54, RZ, RZ, R48 ;  /* 0x000000ffff367224 */ /* 0x000fe400078e0030 */
        /* <DEDUP_REMOVED lines=21> */
[----:B------:R-:W-:Y:S01]  /*2760*/  MOV R31, RZ ;  /* 0x000000ff001f7202 */ /* 0x000fe20000000f00 */
[----:B------:R-:W-:-:S04]  /*2770*/  IMAD.WIDE.U32 R44, R43, R39, R44 ;  /* 0x000000272b2c7225 */ /* 0x000fc800078e002c */
        /* <DEDUP_REMOVED lines=32> */
[----:B------:R-:W-:-:S04]  /*2980*/  IMAD.WIDE.U32 R30, R10, R39, R30 ;  /* 0x000000270a1e7225 */ /* 0x000fc800078e001e */
[----:B------:R-:W-:-:S04]  /*2990*/  IMAD.WIDE.U32 R50, R36, R34, R50 ;  /* 0x0000002224327225 */ /* 0x000fc800078e0032 */
[----:B------:R-:W-:-:S04]  /*29a0*/  IMAD.WIDE.U32 R44, R36, R39, R44 ;  /* 0x00000027242c7225 */ /* 0x000fc800078e002c */
[----:B------:R-:W-:-:S04]  /*29b0*/  IMAD.WIDE.U32 R54, R52, R27, R54 ;  /* 0x0000001b34367225 */ /* 0x000fc800078e0036 */
[----:B------:R-:W-:Y:S01]  /*29c0*/  IMAD.MOV.U32 R16, RZ, RZ, R30 ;  /* 0x000000ffff107224 */ /* 0x000fe200078e001e */
[----:B------:R-:W-:Y:S01]  /*29d0*/  IADD3 R30, P0, PT, R50, R31, RZ ;  /* 0x0000001f321e7210 */ /* 0x000fe20007f1e0ff */
[----:B------:R-:W-:Y:S01]  /*29e0*/  IMAD.WIDE.U32 R20, R43, R35, R20 ;  /* 0x000000232b147225 */ /* 0x000fe200078e0014 */
[----:B------:R-:W-:Y:S02]  /*29f0*/  IADD3 R50, P2, PT, R44, R51, RZ ;  /* 0x000000332c327210 */ /* 0x000fe40007f5e0ff */
[----:B------:R-:W-:Y:S01]  /*2a00*/  IADD3 R14, P4, PT, R54, R15, RZ ;  /* 0x0000000f360e7210 */ /* 0x000fe20007f9e0ff */
[----:B------:R-:W-:Y:S02]  /*2a10*/  IMAD.MOV.U32 R17, RZ, RZ, RZ ;  /* 0x000000ffff117224 */ /* 0x000fe400078e00ff */
        /* <DEDUP_REMOVED lines=43> */
[----:B------:R-:W-:Y:S01]  /*2cd0*/  IADD3.X R45, PT, PT, RZ, RZ, RZ, P1, !PT ;  /* 0x000000ffff2d7210 */ /* 0x000fe20000ffe4ff */
[----:B------:R-:W-:Y:S01]  /*2ce0*/  IMAD.HI.U32 R16, R31, R22, R48 ;  /* 0x000000161f107227 */ /* 0x000fe200078e0030 */
[----:B------:R-:W-:-:S02]  /*2cf0*/  MOV R48, R30 ;  /* 0x0000001e00307202 */ /* 0x000fc40000000f00 */
        /* <DEDUP_REMOVED lines=35> */
[----:B------:R-:W-:Y:S01]  /*2f30*/  MOV R20, R16 ;  /* 0x0000001000147202 */ /* 0x000fe20000000f00 */
[----:B------:R-:W-:-:S04]  /*2f40*/  IMAD.WIDE.U32 R14, R33, R25, R14 ;  /* 0x00000019210e7225 */ /* 0x000fc800078e000e */
[----:B------:R-:W-:Y:S02]  /*2f50*/  IMAD.X R55, RZ, RZ, RZ, P4 ;  /* 0x000000ffff377224 */ /* 0x000fe400020e06ff */
[----:B------:R-:W-:Y:S01]  /*2f60*/  IMAD R30, R16, R8, RZ ;  /* 0x00000008101e7224 */ /* 0x000fe200078e02ff */
[----:B------:R-:W-:Y:S01]  /*2f70*/  IADD3 R16, P4, PT, R14, R17, RZ ;  /* 0x000000110e107210 */ /* 0x000fe20007f9e0ff */
[----:B------:R-:W-:-:S03]  /*2f80*/  IMAD.WIDE.U32 R48, R34, R35, R48 ;  /* 0x0000002322307225 */ /* 0x000fc600078e0030 */
[----:B------:R-:W-:Y:S01]  /*2f90*/  IADD3.X R17, PT, PT, RZ, RZ, RZ, P4, !PT ;  /* 0x000000ffff117210 */ /* 0x000fe200027fe4ff */
[----:B------:R-:W-:Y:S01]  /*2fa0*/  IMAD.WIDE.U32 R54, R12, R28, R54 ;  /* 0x0000001c0c367225 */ /* 0x000fe200078e0036 */
[----:B------:R-:W-:-:S03]  /*2fb0*/  IADD3 R40, P3, PT, R48, R21, RZ ;  /* 0x0000001530287210 */ /* 0x000fc60007f7e0ff */
[----:B------:R-:W-:Y:S01]  /*2fc0*/  IMAD.MOV.U32 R21, RZ, RZ, RZ ;  /* 0x000000ffff157224 */ /* 0x000fe200078e00ff */
[----:B------:R-:W-:Y:S01]  /*2fd0*/  IADD3 R48, P2, PT, R54, R41, RZ ;  /* 0x0000002936307210 */ /* 0x000fe20007f5e0ff */
[----:B------:R-:W-:Y:S01]  /*2fe0*/  IMAD.WIDE.U32 R16, R31, R24, R16 ;  /* 0x000000181f107225 */ /* 0x000fe200078e0010 */
[----:B------:R-:W-:Y:S02]  /*2ff0*/  IADD3.X R41, PT, PT, RZ, RZ, RZ, P3, !PT ;  /* 0x000000ffff297210 */ /* 0x000fe40001ffe4ff */
[----:B------:R-:W-:Y:S01]  /*3000*/  IADD3 R52, P3, PT, R55, R52, RZ ;  /* 0x0000003437347210 */ /* 0x000fe20007f7e0ff */
[----:B------:R-:W-:-:S03]  /*3010*/  IMAD.HI.U32 R21, R30, R22, R20 ;  /* 0x000000161e157227 */ /* 0x000fc600078e0014 */
[----:B------:R-:W-:Y:S01]  /*3020*/  IADD3.X R53, PT, PT, RZ, RZ, RZ, P3, !PT ;  /* 0x000000ffff357210 */ /* 0x000fe20001ffe4ff */
[----:B------:R-:W-:Y:S01]  /*3030*/  IMAD.X R51, RZ, RZ, RZ, P1 ;  /* 0x000000ffff337224 */ /* 0x000fe200008e06ff */
[----:B------:R-:W-:Y:S01]  /*3040*/  IADD3 R20, P4, PT, R16, R21, RZ ;  /* 0x0000001510147210 */ /* 0x000fe20007f9e0ff */
[----:B------:R-:W-:-:S04]  /*3050*/  IMAD.WIDE.U32 R40, R39, R37, R40 ;  /* 0x0000002527287225 */ /* 0x000fc800078e0028 */
[----:B------:R-:W-:Y:S01]  /*3060*/  IMAD.X R45, RZ, RZ, RZ, P5 ;  /* 0x000000ffff2d7224 */ /* 0x000fe200028e06ff */
[----:B------:R-:W-:Y:S01]  /*3070*/  IADD3 R14, P1, PT, R49, R41, RZ ;  /* 0x00000029310e7210 */ /* 0x000fe20007f3e0ff */
        /* <DEDUP_REMOVED lines=9> */
[----:B------:R-:W-:Y:S01]  /*3110*/  IMAD.WIDE.U32 R48, R19, R27, R48 ;  /* 0x0000001b13307225 */ /* 0x000fe200078e0030 */
[----:B------:R-:W-:Y:S02]  /*3120*/  MOV R50, R20 ;  /* 0x0000001400327202 */ /* 0x000fe40000000f00 */
[----:B------:R-:W-:Y:S01]  /*3130*/  IADD3.X R41, PT, PT, RZ, RZ, RZ, P3, !PT ;  /* 0x000000ffff297210 */ /* 0x000fe20001ffe4ff */
[----:B------:R-:W-:Y:S02]  /*3140*/  IMAD R11, R20, R8, RZ ;  /* 0x00000008140b7224 */ /* 0x000fe400078e02ff */
[----:B------:R-:W-:-:S02]  /*3150*/  IMAD.MOV.U32 R51, RZ, RZ, RZ ;  /* 0x000000ffff337224 */ /* 0x000fc400078e00ff */
        /* <DEDUP_REMOVED lines=10> */
[C---:B------:R-:W-:Y:S01]  /*3200*/  IMAD.WIDE.U32 R40, R39.reuse, R37, R40 ;  /* 0x0000002527287225 */ /* 0x040fe200078e0028 */
        /* <DEDUP_REMOVED lines=13> */
[----:B------:R-:W-:Y:S01]  /*32e0*/  IMAD.WIDE.U32 R44, R34, R35, R44 ;  /* 0x00000023222c7225 */ /* 0x000fe200078e002c */
[----:B------:R-:W-:-:S03]  /*32f0*/  IADD3 R14, P2, PT, R48, R51, RZ ;  /* 0x00000033300e7210 */ /* 0x000fc60007f5e0ff */
[----:B------:R-:W-:Y:S01]  /*3300*/  HFMA2 R49, -RZ, RZ, 0, 0 ;  /* 0x00000000ff317431 */ /* 0x000fe200000001ff */
[----:B------:R-:W-:Y:S01]  /*3310*/  IADD3 R12, P0, PT, R50, R17, RZ ;  /* 0x00000011320c7210 */ /* 0x000fe20007f1e0ff */
[----:B------:R-:W-:-:S04]  /*3320*/  IMAD.WIDE.U32 R40, R37, R37, R40 ;  /* 0x0000002525287225 */ /* 0x000fc800078e0028 */
        /* <DEDUP_REMOVED lines=63> */
[----:B------:R-:W-:Y:S01]  /*3720*/  IMAD R13, R12, R8, RZ ;  /* 0x000000080c0d7224 */ /* 0x000fe200078e02ff */
[----:B------:R-:W-:Y:S01]  /*3730*/  IADD3 R32, P5, PT, R32, R17, RZ ;  /* 0x0000001120207210 */ /* 0x000fe20007fbe0ff */
[----:B------:R-:W-:Y:S02]  /*3740*/  IMAD.MOV.U32 R48, RZ, RZ, R12 ;  /* 0x000000ffff307224 */ /* 0x000fe400078e000c */
[----:B------:R-:W-:Y:S01]  /*3750*/  IMAD.WIDE.U32 R14, R11, R24, R14 ;  /* 0x000000180b0e7225 */ /* 0x000fe200078e000e */
[----:B------:R-:W-:-:S03]  /*3760*/  IADD3.X R33, PT, PT, RZ, RZ, RZ, P5, !PT ;  /* 0x000000ffff217210 */ /* 0x000fc60002ffe4ff */
[----:B------:R-:W-:Y:S01]  /*3770*/  IMAD.HI.U32 R49, R13, R22, R48 ;  /* 0x000000160d317227 */ /* 0x000fe200078e0030 */
        /* <DEDUP_REMOVED lines=33> */
[----:B------:R-:W-:Y:S01]  /*3990*/  IADD3.X R17, PT, PT, RZ, RZ, RZ, P6, !PT ;  /* 0x000000ffff117210 */ /* 0x000fe200037fe4ff */
[----:B------:R-:W-:-:S02]  /*39a0*/  IMAD.X R45, RZ, RZ, RZ, P5 ;  /* 0x000000ffff2d7224 */ /* 0x000fc400028e06ff */
[----:B------:R-:W-:Y:S01]  /*39b0*/  IMAD.WIDE.U32 R48, R11, R27, R14 ;  /* 0x0000001b0b307225 */ /* 0x000fe200078e000e */
[----:B------:R-:W-:-:S03]  /*39c0*/  IADD3 R17, P2, PT, R17, R12, RZ ;  /* 0x0000000c11117210 */ /* 0x000fc60007f5e0ff */
[----:B------:R-:W-:-:S04]  /*39d0*/  IMAD.WIDE.U32 R30, R13, R25, R44 ;  /* 0x000000190d1e7225 */ /* 0x000fc800078e002c */
[----:B------:R-:W-:Y:S01]  /*39e0*/  IMAD.WIDE.U32 R14, R35, R35, R20 ;  /* 0x00000023230e7225 */ /* 0x000fe200078e0014 */
[----:B------:R-:W-:Y:S02]  /*39f0*/  IADD3 R20, P3, PT, R18, R49, RZ ;  /* 0x0000003112147210 */ /* 0x000fe40007f7e0ff */
[----:B------:R-:W-:Y:S01]  /*3a00*/  IADD3 R48, P6, PT, R48, R31, RZ ;  /* 0x0000001f30307210 */ /* 0x000fe20007fde0ff */
[----:B------:R-:W-:Y:S01]  /*3a10*/  IMAD.X R12, RZ, RZ, RZ, P4 ;  /* 0x000000ffff0c7224 */ /* 0x000fe200020e06ff */
        /* <DEDUP_REMOVED lines=31> */
[----:B------:R-:W-:-:S03]  /*3c10*/  IMAD.WIDE.U32 R16, R13, R28, R16 ;  /* 0x0000001c0d107225 */ /* 0x000fc600078e0010 */
[----:B------:R-:W-:Y:S02]  /*3c20*/  IADD3 R11, PT, PT, R12, R15, R11 ;  /* 0x0000000f0c0b7210 */ /* 0x000fe40007ffe00b */
[----:B------:R-:W-:Y:S01]  /*3c30*/  IADD3 R14, P0, PT, R17, R19, RZ ;  /* 0x00000013110e7210 */ /* 0x000fe20007f1e0ff */
[----:B------:R-:W-:Y:S01]  /*3c40*/  IMAD.X R17, RZ, RZ, RZ, P2 ;  /* 0x000000ffff117224 */ /* 0x000fe200010e06ff */
[----:B------:R-:W-:Y:S02]  /*3c50*/  IADD3.X R12, PT, PT, RZ, RZ, RZ, P3, !PT ;  /* 0x000000ffff0c7210 */ /* 0x000fe40001ffe4ff */
[----:B------:R-:W-:Y:S01]  /*3c60*/  MOV R38, R16 ;  /* 0x0000001000267202 */ /* 0x000fe20000000f00 */
[----:B------:R-:W-:Y:S01]  /*3c70*/  IMAD.X R15, RZ, RZ, RZ, P0 ;  /* 0x000000ffff0f7224 */ /* 0x000fe200000e06ff */
[----:B------:R-:W-:Y:S02]  /*3c80*/  IADD3 R11, PT, PT, R12, R11, R17 ;  /* 0x0000000b0c0b7210 */ /* 0x000fe40007ffe011 */
[----:B------:R-:W-:Y:S01]  /*3c90*/  IADD3.X R12, PT, PT, RZ, RZ, RZ, P4, !PT ;  /* 0x000000ffff0c7210 */ /* 0x000fe200027fe4ff */
[----:B------:R-:W-:-:S04]  /*3ca0*/  IMAD.WIDE.U32 R14, R13, R29, R14 ;  /* 0x0000001d0d0e7225 */ /* 0x000fc800078e000e */
[----:B------:R-:W-:Y:S01]  /*3cb0*/  IMAD.MOV.U32 R41, RZ, RZ, R14 ;  /* 0x000000ffff297224 */ /* 0x000fe200078e000e */
        /* <DEDUP_REMOVED lines=29> */
.L_x_481:
        /* <DEDUP_REMOVED lines=8> */
.L_x_482:
[----:B------:R-:W-:Y:S05]  /*3f10*/  BSYNC.RECONVERGENT B1 ;  /* 0x0000000000017941 */ /* 0x000fea0003800200 */
.L_x_480:
        /* <DEDUP_REMOVED lines=11> */
[----:B------:R-:W-:-:S04]  /*3fd0*/  IMAD.WIDE.U32 R16, R43, R49, R16 ;  /* 0x000000312b107225 */ /* 0x000fc800078e0010 */
[----:B------:R-:W-:-:S05]  /*3fe0*/  IMAD.WIDE.U32 R52, R46, R32, R52 ;  /* 0x000000202e347225 */ /* 0x000fca00078e0034 */
        /* <DEDUP_REMOVED lines=10> */
[----:B------:R-:W-:Y:S01]  /*4090*/  HFMA2 R51, -RZ, RZ, 0, 0 ;  /* 0x00000000ff337431 */ /* 0x000fe200000001ff */
        /* <DEDUP_REMOVED lines=12> */
[----:B------:R-:W-:Y:S01]  /*4160*/  IADD3.X R45, PT, PT, RZ, RZ, RZ, P1, !PT ;  /* 0x000000ffff2d7210 */ /* 0x000fe20000ffe4ff */
[----:B------:R-:W-:Y:S02]  /*4170*/  IMAD R13, R52, R8, RZ ;  /* 0x00000008340d7224 */ /* 0x000fe400078e02ff */
[----:B------:R-:W-:-:S04]  /*4180*/  IMAD.WIDE.U32 R30, R36, R32, R30 ;  /* 0x00000020241e7225 */ /* 0x000fc800078e001e */
[----:B------:R-:W-:Y:S01]  /*4190*/  IMAD.WIDE.U32 R44, R10, R55, R44 ;  /* 0x000000370a2c7225 */ /* 0x000fe200078e002c */
[----:B------:R-:W-:Y:S02]  /*41a0*/  IADD3 R16, P0, PT, R56, R31, RZ ;  /* 0x0000001f38107210 */ /* 0x000fe40007f1e0ff */
[----:B------:R-:W-:Y:S01]  /*41b0*/  MOV R56, R57 ;  /* 0x0000003900387202 */ /* 0x000fe20000000f00 */
[----:B------:R-:W-:Y:S01]  /*41c0*/  IMAD.MOV.U32 R57, RZ, RZ, RZ ;  /* 0x000000ffff397224 */ /* 0x000fe200078e00ff */
        /* <DEDUP_REMOVED lines=59> */
[----:B------:R-:W-:Y:S01]  /*4580*/  IADD3.X R19, PT, PT, RZ, RZ, RZ, P3, !PT ;  /* 0x000000ffff137210 */ /* 0x000fe20001ffe4ff */
[----:B------:R-:W-:-:S04]  /*4590*/  IMAD.WIDE.U32 R54, R35, R55, R32 ;  /* 0x0000003723367225 */ /* 0x000fc800078e0020 */
[----:B------:R-:W-:Y:S01]  /*45a0*/  HFMA2 R33, -RZ, RZ, 0, 0 ;  /* 0x00000000ff217431 */ /* 0x000fe200000001ff */
[----:B------:R-:W-:Y:S01]  /*45b0*/  IADD3 R48, P2, PT, R48, R57, RZ ;  /* 0x0000003930307210 */ /* 0x000fe20007f5e0ff */
[----:B------:R-:W-:Y:S02]  /*45c0*/  IMAD.MOV.U32 R32, RZ, RZ, R16 ;  /* 0x000000ffff207224 */ /* 0x000fe400078e0010 */
        /* <DEDUP_REMOVED lines=11> */
[----:B------:R-:W-:Y:S01]  /*4680*/  IMAD.MOV.U32 R53, RZ, RZ, RZ ;  /* 0x000000ffff357224 */ /* 0x000fe200078e00ff */
        /* <DEDUP_REMOVED lines=10> */
[----:B------:R-:W-:Y:S02]  /*4730*/  IADD3.X R55, PT, PT, RZ, RZ, RZ, P0, !PT ;  /* 0x000000ffff377210 */ /* 0x000fe400007fe4ff */
[----:B------:R-:W-:Y:S01]  /*4740*/  IADD3 R16, P1, PT, R16, R49, RZ ;  /* 0x0000003110107210 */ /* 0x000fe20007f3e0ff */
[----:B------:R-:W-:Y:S01]  /*4750*/  IMAD.MOV.U32 R19, RZ, RZ, RZ ;  /* 0x000000ffff137224 */ /* 0x000fe200078e00ff */
        /* <DEDUP_REMOVED lines=21> */
[----:B------:R-:W-:Y:S01]  /*48b0*/  IMAD.HI.U32 R17, R13, R22, R52 ;  /* 0x000000160d117227 */ /* 0x000fe200078e0034 */
[----:B------:R-:W-:-:S03]  /*48c0*/  IADD3 R48, P2, PT, R48, R57, RZ ;  /* 0x0000003930307210 */ /* 0x000fc60007f5e0ff */
[----:B------:R-:W-:Y:S01]  /*48d0*/  IMAD.X R33, RZ, RZ, RZ, P3 ;  /* 0x000000ffff217224 */ /* 0x000fe200018e06ff */
[----:B------:R-:W-:Y:S01]  /*48e0*/  IADD3.X R49, PT, PT, RZ, RZ, RZ, P2, !PT ;  /* 0x000000ffff317210 */ /* 0x000fe200017fe4ff */
[----:B------:R-:W-:Y:S01]  /*48f0*/  IMAD.MOV.U32 R57, RZ, RZ, RZ ;  /* 0x000000ffff397224 */ /* 0x000fe200078e00ff */
[----:B------:R-:W-:Y:S01]  /*4900*/  IADD3 R50, P2, PT, R50, R17, RZ ;  /* 0x0000001132327210 */ /* 0x000fe20007f5e0ff */
[----:B------:R-:W-:-:S03]  /*4910*/  IMAD.WIDE.U32 R32, R11, R27, R32 ;  /* 0x0000001b0b207225 */ /* 0x000fc600078e0020 */
[----:B------:R-:W-:Y:S01]  /*4920*/  IADD3.X R51, PT, PT, RZ, RZ, RZ, P2, !PT ;  /* 0x000000ffff337210 */ /* 0x000fe200017fe4ff */
[----:B------:R-:W-:Y:S01]  /*4930*/  IMAD.WIDE.U32 R46, R46, R12, R56 ;  /* 0x0000000c2e2e7225 */ /* 0x000fe200078e0038 */
[----:B------:R-:W-:-:S03]  /*4940*/  IADD3 R18, P3, PT, R18, R33, RZ ;  /* 0x0000002112127210 */ /* 0x000fc60007f7e0ff */
[----:B------:R-:W-:Y:S01]  /*4950*/  IMAD.WIDE.U32 R50, R13, R23, R50 ;  /* 0x000000170d327225 */ /* 0x000fe200078e0032 */
[----:B------:R-:W-:-:S03]  /*4960*/  IADD3.X R19, PT, PT, RZ, RZ, RZ, P3, !PT ;  /* 0x000000ffff137210 */ /* 0x000fc60001ffe4ff */
[----:B------:R-:W-:Y:S01]  /*4970*/  IMAD.WIDE.U32 R48, R43, R41, R48 ;  /* 0x000000292b307225 */ /* 0x000fe200078e0030 */
[----:B------:R-:W-:-:S03]  /*4980*/  IADD3 R44, P2, PT, R44, R51, RZ ;  /* 0x000000332c2c7210 */ /* 0x000fc60007f5e0ff */
[----:B------:R-:W-:Y:S01]  /*4990*/  IMAD.MOV.U32 R51, RZ, RZ, RZ ;  /* 0x000000ffff337224 */ /* 0x000fe200078e00ff */
[----:B------:R-:W-:Y:S01]  /*49a0*/  IADD3 R16, P1, PT, R16, R49, RZ ;  /* 0x0000003110107210 */ /* 0x000fe20007f3e0ff */
[----:B------:R-:W-:Y:S02]  /*49b0*/  IMAD.X R45, RZ, RZ, RZ, P2 ;  /* 0x000000ffff2d7224 */ /* 0x000fe400010e06ff */
[----:B------:R-:W-:-:S04]  /*49c0*/  IMAD.WIDE.U32 R18, R11, R28, R18 ;  /* 0x0000001c0b127225 */ /* 0x000fc800078e0012 */
[----:B------:R-:W-:Y:S01]  /*49d0*/  IMAD.WIDE.U32 R44, R13, R24, R44 ;  /* 0x000000180d2c7225 */ /* 0x000fe200078e002c */
[----:B------:R-:W-:-:S03]  /*49e0*/  IADD3 R46, P3, PT, R46, R19, RZ ;  /* 0x000000132e2e7210 */ /* 0x000fc60007f7e0ff */
[----:B------:R-:W-:Y:S01]  /*49f0*/  IMAD.WIDE.U32 R20, R35, R15, R20 ;  /* 0x0000000f23147225 */ /* 0x000fe200078e0014 */
[----:B------:R-:W-:-:S04]  /*4a00*/  IADD3 R30, P2, PT, R30, R45, RZ ;  /* 0x0000002d1e1e7210 */ /* 0x000fc80007f5e0ff */
[----:B------:R-:W-:Y:S02]  /*4a10*/  IADD3.X R31, PT, PT, RZ, RZ, RZ, P2, !PT ;  /* 0x000000ffff1f7210 */ /* 0x000fe400017fe4ff */
[----:B------:R-:W-:Y:S01]  /*4a20*/  IADD3 R48, P2, PT, R48, R47, RZ ;  /* 0x0000002f30307210 */ /* 0x000fe20007f5e0ff */
[----:B------:R-:W-:Y:S02]  /*4a30*/  IMAD.X R47, RZ, RZ, RZ, P3 ;  /* 0x000000ffff2f7224 */ /* 0x000fe400018e06ff */
[----:B------:R-:W-:Y:S01]  /*4a40*/  IMAD.WIDE.U32 R30, R13, R25, R30 ;  /* 0x000000190d1e7225 */ /* 0x000fe200078e001e */
[----:B------:R-:W-:-:S03]  /*4a50*/  IADD3.X R49, PT, PT, RZ, RZ, RZ, P2, !PT ;  /* 0x000000ffff317210 */ /* 0x000fc600017fe4ff */
[----:B------:R-:W-:Y:S01]  /*4a60*/  IMAD.WIDE.U32 R46, R11, R29, R46 ;  /* 0x0000001d0b2e7225 */ /* 0x000fe200078e002e */
[----:B------:R-:W-:-:S03]  /*4a70*/  IADD3 R32, P5, PT, R32, R31, RZ ;  /* 0x0000001f20207210 */ /* 0x000fc60007fbe0ff */
[----:B------:R-:W-:Y:S01]  /*4a80*/  IMAD R31, R50, R8, RZ ;  /* 0x00000008321f7224 */ /* 0x000fe200078e02ff */
[----:B------:R-:W-:Y:S01]  /*4a90*/  IADD3.X R33, PT, PT, RZ, RZ, RZ, P5, !PT ;  /* 0x000000ffff217210 */ /* 0x000fe20002ffe4ff */
[----:B------:R-:W-:-:S04]  /*4aa0*/  IMAD.WIDE.U32 R48, R10, R12, R48 ;  /* 0x0000000c0a307225 */ /* 0x000fc800078e0030 */
[----:B------:R-:W-:-:S04]  /*4ab0*/  IMAD.HI.U32 R17, R31, R22, R50 ;  /* 0x000000161f117227 */ /* 0x000fc800078e0032 */
[----:B------:R-:W-:Y:S01]  /*4ac0*/  IMAD.WIDE.U32 R52, R13, R26, R32 ;  /* 0x0000001a0d347225 */ /* 0x000fe200078e0020 */
[----:B------:R-:W-:Y:S02]  /*4ad0*/  IADD3 R44, P6, PT, R44, R17, RZ ;  /* 0x000000112c2c7210 */ /* 0x000fe40007fde0ff */
[----:B------:R-:W-:-:S03]  /*4ae0*/  IADD3.X R17, PT, PT, RZ, RZ, RZ, P1, !PT ;  /* 0x000000ffff117210 */ /* 0x000fc60000ffe4ff */
[----:B------:R-:W-:Y:S02]  /*4af0*/  IMAD.X R45, RZ, RZ, RZ, P6 ;  /* 0x000000ffff2d7224 */ /* 0x000fe400030e06ff */
[----:B------:R-:W-:-:S04]  /*4b00*/  IMAD.WIDE.U32 R16, R36, R41, R16 ;  /* 0x0000002924107225 */ /* 0x000fc800078e0010 */
[----:B------:R-:W-:Y:S01]  /*4b10*/  IMAD.WIDE.U32 R44, R31, R23, R44 ;  /* 0x000000171f2c7225 */ /* 0x000fe200078e002c */
[----:B------:R-:W-:-:S04]  /*4b20*/  IADD3 R16, P1, PT, R16, R49, RZ ;  /* 0x0000003110107210 */ /* 0x000fc80007f3e0ff */
[----:B------:R-:W-:Y:S01]  /*4b30*/  IADD3 R50, P4, PT, R30, R45, RZ ;  /* 0x0000002d1e327210 */ /* 0x000fe20007f9e0ff */
[----:B------:R-:W-:Y:S01]  /*4b40*/  IMAD R30, R44, R8, RZ ;  /* 0x000000082c1e7224 */ /* 0x000fe200078e02ff */
[----:B------:R-:W-:-:S03]  /*4b50*/  MOV R45, RZ ;  /* 0x000000ff002d7202 */ /* 0x000fc60000000f00 */
[----:B------:R-:W-:Y:S01]  /*4b60*/  IMAD.X R51, RZ, RZ, RZ, P4 ;  /* 0x000000ffff337224 */ /* 0x000fe200020e06ff */
[----:B------:R-:W-:Y:S01]  /*4b70*/  IADD3 R32, P4, PT, R18, R53, RZ ;  /* 0x0000003512207210 */ /* 0x000fe20007f9e0ff */
[----:B------:R-:W-:-:S03]  /*4b80*/  IMAD.HI.U32 R15, R30, R22, R44 ;  /* 0x000000161e0f7227 */ /* 0x000fc600078e002c */
[----:B------:R-:W-:Y:S01]  /*4b90*/  IADD3.X R33, PT, PT, RZ, RZ, RZ, P4, !PT ;  /* 0x000000ffff217210 */ /* 0x000fe200027fe4ff */
[----:B------:R-:W-:-:S04]  /*4ba0*/  IMAD.WIDE.U32 R50, R31, R24, R50 ;  /* 0x000000181f327225 */ /* 0x000fc800078e0032 */
[----:B------:R-:W-:Y:S01]  /*4bb0*/  IMAD.WIDE.U32 R32, R13, R27, R32 ;  /* 0x0000001b0d207225 */ /* 0x000fe200078e0020 */
[----:B------:R-:W-:Y:S02]  /*4bc0*/  IADD3 R18, P5, PT, R52, R51, RZ ;  /* 0x0000003334127210 */ /* 0x000fe40007fbe0ff */
[----:B------:R-:W-:Y:S02]  /*4bd0*/  IADD3 R50, P3, PT, R50, R15, RZ ;  /* 0x0000000f32327210 */ /* 0x000fe40007f7e0ff */
[----:B------:R-:W-:Y:S01]  /*4be0*/  IADD3.X R15, PT, PT, RZ, RZ, RZ, P0, !PT ;  /* 0x000000ffff0f7210 */ /* 0x000fe200007fe4ff */
        /* <DEDUP_REMOVED lines=36> */
[----:B------:R-:W-:-:S02]  /*4e30*/  IADD3.X R15, PT, PT, RZ, RZ, RZ, P2, !PT ;  /* 0x000000ffff0f7210 */ /* 0x000fc400017fe4ff */
[----:B------:R-:W-:Y:S01]  /*4e40*/  IADD3.X R51, PT, PT, RZ, RZ, RZ, P1, !PT ;  /* 0x000000ffff337210 */ /* 0x000fe20000ffe4ff */
[----:B------:R-:W-:Y:S01]  /*4e50*/  IMAD.WIDE.U32 R16, R43, R12, R16 ;  /* 0x0000000c2b107225 */ /* 0x000fe200078e0010 */
[----:B------:R-:W-:-:S03]  /*4e60*/  MOV R18, R48 ;  /* 0x0000003000127202 */ /* 0x000fc60000000f00 */
[----:B------:R-:W-:Y:S01]  /*4e70*/  IMAD.WIDE.U32 R32, R30, R25, R32 ;  /* 0x000000191e207225 */ /* 0x000fe200078e0020 */
[----:B------:R-:W-:Y:S02]  /*4e80*/  IADD3 R15, P6, PT, R16, R15, RZ ;  /* 0x0000000f100f7210 */ /* 0x000fe40007fde0ff */
[----:B------:R-:W-:Y:S01]  /*4e90*/  IADD3 R14, P4, PT, R14, R17, RZ ;  /* 0x000000110e0e7210 */ /* 0x000fe20007f9e0ff */
[----:B------:R-:W-:-:S04]  /*4ea0*/  IMAD.WIDE.U32 R44, R31, R27, R44 ;  /* 0x0000001b1f2c7225 */ /* 0x000fc800078e002c */
[----:B------:R-:W-:-:S04]  /*4eb0*/  IMAD.WIDE.U32 R46, R13, R29, R46 ;  /* 0x0000001d0d2e7225 */ /* 0x000fc800078e002e */
[----:B------:R-:W-:Y:S01]  /*4ec0*/  IMAD R10, R48, R8, RZ ;  /* 0x00000008300a7224 */ /* 0x000fe200078e02ff */
        /* <DEDUP_REMOVED lines=10> */
[----:B------:R-:W-:Y:S01]  /*4f70*/  IADD3.X R16, PT, PT, RZ, RZ, RZ, P2, !PT ;  /* 0x000000ffff107210 */ /* 0x000fe200017fe4ff */
        /* <DEDUP_REMOVED lines=36> */
[----:B------:R-:W-:Y:S01]  /*51c0*/  MOV R42, R18 ;  /* 0x00000012002a7202 */ /* 0x000fe20000000f00 */
[----:B------:R-:W-:Y:S01]  /*51d0*/  IMAD.WIDE.U32 R48, R11, R25, R48 ;  /* 0x000000190b307225 */ /* 0x000fe200078e0030 */
[----:B------:R-:W-:-:S03]  /*51e0*/  IADD3 R44, P5, PT, R44, R33, RZ ;  /* 0x000000212c2c7210 */ /* 0x000fc60007fbe0ff */
[----:B------:R-:W-:Y:S01]  /*51f0*/  IMAD.WIDE.U32 R50, R39, R12, R50 ;  /* 0x0000000c27327225 */ /* 0x000fe200078e0032 */
[----:B------:R-:W-:-:S03]  /*5200*/  IADD3 R32, P3, PT, R32, R49, RZ ;  /* 0x0000003120207210 */ /* 0x000fc60007f7e0ff */
[----:B------:R-:W-:Y:S01]  /*5210*/  IMAD.X R15, RZ, RZ, RZ, P4 ;  /* 0x000000ffff0f7224 */ /* 0x000fe200020e06ff */
[----:B------:R-:W-:Y:S01]  /*5220*/  IADD3.X R33, PT, PT, RZ, RZ, RZ, P3, !PT ;  /* 0x000000ffff217210 */ /* 0x000fe20001ffe4ff */
[----:B------:R-:W-:Y:S01]  /*5230*/  IMAD R16, R18, R8, RZ ;  /* 0x0000000812107224 */ /* 0x000fe200078e02ff */
        /* <DEDUP_REMOVED lines=16> */
[----:B------:R-:W-:-:S03]  /*5340*/  IADD3 R44, P5, PT, R44, R33, RZ ;  /* 0x000000212c2c7210 */ /* 0x000fc60007fbe0ff */
        /* <DEDUP_REMOVED lines=95> */
[----:B------:R-:W-:Y:S02]  /*5940*/  IADD3.X R8, PT, PT, RZ, RZ, RZ, P2, !PT ;  /* 0x000000ffff087210 */ /* 0x000fe400017fe4ff */
[----:B------:R-:W-:Y:S01]  /*5950*/  IADD3 R36, PT, PT, R36, R37, R13 ;  /* 0x0000002524247210 */ /* 0x000fe20007ffe00d */
[----:B------:R-:W-:Y:S01]  /*5960*/  IMAD.WIDE.U32 R14, R21, R27, R14 ;  /* 0x0000001b150e7225 */ /* 0x000fe200078e000e */
[----:B------:R-:W-:-:S02]  /*5970*/  IADD3 R8, P2, PT, R8, R11, RZ ;  /* 0x0000000b08087210 */ /* 0x000fc40007f5e0ff */
[----:B------:R-:W-:Y:S01]  /*5980*/  IADD3.X R13, PT, PT, RZ, RZ, RZ, P0, !PT ;  /* 0x000000ffff0d7210 */ /* 0x000fe200007fe4ff */
[----:B------:R-:W-:Y:S01]  /*5990*/  IMAD.X R11, RZ, RZ, RZ, P3 ;  /* 0x000000ffff0b7224 */ /* 0x000fe200018e06ff */
[----:B------:R-:W-:-:S04]  /*59a0*/  IADD3 R18, P6, PT, R16, R15, RZ ;  /* 0x0000000f10127210 */ /* 0x000fc80007fde0ff */
[----:B------:R-:W-:Y:S01]  /*59b0*/  IADD3 R11, P3, PT, R11, R8, RZ ;  /* 0x000000080b0b7210 */ /* 0x000fe20007f7e0ff */
[----:B------:R-:W-:Y:S01]  /*59c0*/  IMAD.X R8, RZ, RZ, RZ, P1 ;  /* 0x000000ffff087224 */ /* 0x000fe200008e06ff */
[----:B------:R-:W-:Y:S02]  /*59d0*/  IADD3.X R19, PT, PT, RZ, RZ, RZ, P6, !PT ;  /* 0x000000ffff137210 */ /* 0x000fe400037fe4ff */
[----:B------:R-:W-:Y:S02]  /*59e0*/  IADD3 R11, P4, PT, R17, R11, RZ ;  /* 0x0000000b110b7210 */ /* 0x000fe40007f9e0ff */
[----:B------:R-:W-:Y:S01]  /*59f0*/  IADD3 R36, PT, PT, R13, R36, R8 ;  /* 0x000000240d247210 */ /* 0x000fe20007ffe008 */
[----:B------:R-:W-:-:S04]  /*5a00*/  IMAD.WIDE.U32 R16, R21, R28, R18 ;  /* 0x0000001c15107225 */ /* 0x000fc800078e0012 */
[----:B------:R-:W-:Y:S01]  /*5a10*/  IMAD.X R8, RZ, RZ, RZ, P2 ;  /* 0x000000ffff087224 */ /* 0x000fe200010e06ff */
[----:B------:R-:W-:Y:S02]  /*5a20*/  IADD3 R18, P0, PT, R17, R11, RZ ;  /* 0x0000000b11127210 */ /* 0x000fe40007f1e0ff */
[----:B------:R-:W-:-:S03]  /*5a30*/  IADD3.X R11, PT, PT, RZ, RZ, RZ, P3, !PT ;  /* 0x000000ffff0b7210 */ /* 0x000fc60001ffe4ff */
[----:B------:R-:W-:Y:S01]  /*5a40*/  IMAD.X R19, RZ, RZ, RZ, P0 ;  /* 0x000000ffff137224 */ /* 0x000fe200000e06ff */
[----:B------:R-:W-:Y:S02]  /*5a50*/  IADD3 R11, PT, PT, R11, R36, R8 ;  /* 0x000000240b0b7210 */ /* 0x000fe40007ffe008 */
[----:B------:R-:W-:Y:S01]  /*5a60*/  IADD3.X R8, PT, PT, RZ, RZ, RZ, P4, !PT ;  /* 0x000000ffff087210 */ /* 0x000fe200027fe4ff */
        /* <DEDUP_REMOVED lines=29> */
.L_x_484:
        /* <DEDUP_REMOVED lines=8> */
.L_x_485:
[----:B------:R-:W-:Y:S05]  /*5cc0*/  BSYNC.RECONVERGENT B1 ;  /* 0x0000000000017941 */ /* 0x000fea0003800200 */
.L_x_483:
[----:B------:R-:W0:Y:S01]  /*5cd0*/  LDCU.64 UR8, c[0x3][0x168] ;  /* 0x00c02d00ff0877ac */ /* 0x000e220008000a00 */
[----:B------:R-:W-:Y:S01]  /*5ce0*/  BSSY.RECONVERGENT B1, `(.L_x_486) ;  /* 0x0000039000017945 */ /* 0x000fe20003800200 */
[----:B------:R-:W1:Y:S01]  /*5cf0*/  LDCU.128 UR12, c[0x3][0x170] ;  /* 0x00c02e00ff0c77ac */ /* 0x000e620008000c00 */
[----:B0-----:R-:W-:-:S05]  /*5d00*/  VIADD R11, R32, UR8 ;  /* 0x00000008200b7c36 */ /* 0x001fca0008000000 */
[----:B------:R-:W-:-:S04]  /*5d10*/  ISETP.GE.U32.AND P0, PT, R11, R32, PT ;  /* 0x000000200b00720c */ /* 0x000fc80003f06070 */
[----:B------:R-:W-:-:S04]  /*5d20*/  SEL R13, RZ, 0x1, P0 ;  /* 0x00000001ff0d7807 */ /* 0x000fc80000000000 */
[----:B------:R-:W-:Y:S01]  /*5d30*/  IADD3 R44, P0, P1, R13, UR9, R44 ;  /* 0x000000090d2c7c10 */ /* 0x000fe2000f91e02c */
[----:B------:R-:W0:Y:S03]  /*5d40*/  LDCU.64 UR8, c[0x3][0x180] ;  /* 0x00c03000ff0877ac */ /* 0x000e260008000a00 */
[----:B------:R-:W-:-:S04]  /*5d50*/  IADD3.X R13, PT, PT, RZ, RZ, RZ, P0, P1 ;  /* 0x000000ffff0d7210 */ /* 0x000fc800007e24ff */
[----:B-1----:R-:W-:-:S04]  /*5d60*/  IADD3 R13, P0, P1, R13, UR12, R10 ;  /* 0x0000000c0d0d7c10 */ /* 0x002fc8000f91e00a */
[----:B------:R-:W-:-:S04]  /*5d70*/  IADD3.X R15, PT, PT, RZ, RZ, RZ, P0, P1 ;  /* 0x000000ffff0f7210 */ /* 0x000fc800007e24ff */
[----:B------:R-:W-:-:S04]  /*5d80*/  IADD3 R12, P0, P1, R15, UR13, R12 ;  /* 0x0000000d0f0c7c10 */ /* 0x000fc8000f91e00c */
[----:B------:R-:W-:-:S04]  /*5d90*/  IADD3.X R15, PT, PT, RZ, RZ, RZ, P0, P1 ;  /* 0x000000ffff0f7210 */ /* 0x000fc800007e24ff */
[----:B------:R-:W-:-:S04]  /*5da0*/  IADD3 R15, P0, P1, R15, UR14, R14 ;  /* 0x0000000e0f0f7c10 */ /* 0x000fc8000f91e00e */
[----:B------:R-:W-:-:S04]  /*5db0*/  IADD3.X R17, PT, PT, RZ, RZ, RZ, P0, P1 ;  /* 0x000000ffff117210 */ /* 0x000fc800007e24ff */
[----:B------:R-:W-:-:S04]  /*5dc0*/  IADD3 R16, P0, P1, R17, UR15, R16 ;  /* 0x0000000f11107c10 */ /* 0x000fc8000f91e010 */
[----:B------:R-:W-:-:S04]  /*5dd0*/  IADD3.X R17, PT, PT, RZ, RZ, RZ, P0, P1 ;  /* 0x000000ffff117210 */ /* 0x000fc800007e24ff */
[----:B0-----:R-:W-:-:S04]  /*5de0*/  IADD3 R17, P0, P1, R17, UR8, R18 ;  /* 0x0000000811117c10 */ /* 0x001fc8000f91e012 */
[----:B------:R-:W-:-:S04]  /*5df0*/  IADD3.X R19, PT, PT, RZ, RZ, RZ, P0, P1 ;  /* 0x000000ffff137210 */ /* 0x000fc800007e24ff */
[----:B------:R-:W-:-:S04]  /*5e00*/  IADD3 R8, P2, P3, R19, UR9, R8 ;  /* 0x0000000913087c10 */ /* 0x000fc8000fb5e008 */
[C---:B------:R-:W-:Y:S02]  /*5e10*/  ISETP.GT.U32.AND P0, PT, R8.reuse, R29, PT ;  /* 0x0000001d0800720c */ /* 0x040fe40003f04070 */
[----:B------:R-:W-:Y:S02]  /*5e20*/  ISETP.GT.U32.AND P1, PT, R8, -0x1, PT ;  /* 0xffffffff0800780c */ /* 0x000fe40003f24070 */
[----:B------:R-:W-:-:S04]  /*5e30*/  IADD3.X R10, PT, PT, RZ, RZ, RZ, P2, P3 ;  /* 0x000000ffff0a7210 */ /* 0x000fc800017e64ff */
        /* <DEDUP_REMOVED lines=27> */
.L_x_487:
        /* <DEDUP_REMOVED lines=8> */
.L_x_488:
[----:B------:R-:W-:Y:S05]  /*6070*/  BSYNC.RECONVERGENT B1 ;  /* 0x0000000000017941 */ /* 0x000fea0003800200 */
.L_x_486:
[----:B------:R-:W-:-:S04]  /*6080*/  ISETP.NE.AND P0, PT, R9, R17, PT ;  /* 0x000000110900720c */ /* 0x000fc80003f05270 */
[----:B------:R-:W-:-:S04]  /*6090*/  ISETP.NE.OR P0, PT, R0, R8, P0 ;  /* 0x000000080000720c */ /* 0x000fc80000705670 */
[----:B------:R-:W-:-:S04]  /*60a0*/  ISETP.NE.OR P0, PT, R6, R16, P0 ;  /* 0x000000100600720c */ /* 0x000fc80000705670 */
[----:B------:R-:W-:-:S04]  /*60b0*/  ISETP.NE.OR P0, PT, R7, R15, P0 ;  /* 0x0000000f0700720c */ /* 0x000fc80000705670 */
[----:B------:R-:W-:-:S04]  /*60c0*/  ISETP.NE.OR P0, PT, R4, R12, P0 ;  /* 0x0000000c0400720c */ /* 0x000fc80000705670 */
[----:B------:R-:W-:Y:S01]  /*60d0*/  ISETP.NE.OR P0, PT, R5, R13, P0 ;  /* 0x0000000d0500720c */ /* 0x000fe20000705670 */
[----:B------:R-:W-:-:S03]  /*60e0*/  HFMA2 R5, -RZ, RZ, 0, 0 ;  /* 0x00000000ff057431 */ /* 0x000fc600000001ff */
[----:B------:R-:W-:-:S04]  /*60f0*/  ISETP.NE.OR P0, PT, R2, R44, P0 ;  /* 0x0000002c0200720c */ /* 0x000fc80000705670 */
[----:B------:R-:W-:-:S13]  /*6100*/  ISETP.GT.U32.OR P0, PT, R3, R11, P0 ;  /* 0x0000000b0300720c */ /* 0x000fda0000704470 */
[----:B------:R-:W-:-:S04]  /*6110*/  @!P0 ISETP.GE.U32.AND P1, PT, R3, R11, PT ;  /* 0x0000000b0300820c */ /* 0x000fc80003f26070 */
[----:B------:R-:W-:-:S09]  /*6120*/  @!P0 SEL R5, RZ, 0x1, !P1 ;  /* 0x00000001ff058807 */ /* 0x000fd20004800000 */
.L_x_476:
[----:B------:R-:W-:Y:S05]  /*6130*/  BSYNC.RECONVERGENT B0 ;  /* 0x0000000000007941 */ /* 0x000fea0003800200 */
.L_x_475:
[----:B------:R-:W0:Y:S01]  /*6140*/  S2R R0, SR_TID.X ;  /* 0x0000000000007919 */ /* 0x000e220000002100 */
[----:B------:R-:W0:Y:S08]  /*6150*/  LDC R7, c[0x0][0x360] ;  /* 0x0000d800ff077b82 */ /* 0x000e300000000800 */
[----:B------:R-:W1:Y:S01]  /*6160*/  LDC.64 R2, c[0x0][0x388] ;  /* 0x0000e200ff027b82 */ /* 0x000e620000000a00 */
[----:B0-----:R-:W-:-:S04]  /*6170*/  IMAD R7, R7, UR6, R0 ;  /* 0x0000000607077c24 */ /* 0x001fc8000f8e0200 */
[----:B-1----:R-:W-:-:S05]  /*6180*/  IMAD.WIDE R2, R7, 0x4, R2 ;  /* 0x0000000407027825 */ /* 0x002fca00078e0202 */
[----:B------:R-:W-:Y:S01]  /*6190*/  STG.E desc[UR4][R2.64], R5 ;  /* 0x0000000502007986 */ /* 0x000fe2000c101904 */
[----:B------:R-:W-:Y:S05]  /*61a0*/  EXIT ;  /* 0x000000000000794d */ /* 0x000fea0003800000 */
.L_x_489:
        /* <DEDUP_REMOVED lines=13> */
.L_x_921:


//--------------------- .text._Z24batch_scalar_mult_kernelP7ECPointPKjPKS_i --------------------------
	.section	.text._Z24batch_scalar_mult_kernelP7ECPointPKjPKS_i,"ax",@progbits
	.align	128
        .global         _Z24batch_scalar_mult_kernelP7ECPointPKjPKS_i
        .type           _Z24batch_scalar_mult_kernelP7ECPointPKjPKS_i,@function
        .size           _Z24batch_scalar_mult_kernelP7ECPointPKjPKS_i,(.L_x_922 - _Z24batch_scalar_mult_kernelP7ECPointPKjPKS_i)
        .other          _Z24batch_scalar_mult_kernelP7ECPointPKjPKS_i,@"STO_CUDA_ENTRY STV_DEFAULT"
_Z24batch_scalar_mult_kernelP7ECPointPKjPKS_i:
.text._Z24batch_scalar_mult_kernelP7ECPointPKjPKS_i:
        /* <DEDUP_REMOVED lines=57> */
.L_x_494:
        /* <DEDUP_REMOVED lines=40> */
.L_x_492:
[----:B------:R-:W-:Y:S05]  /*0610*/  BSYNC.RELIABLE B0 ;  /* 0x0000000000007941 */ /* 0x000fea0003800100 */
.L_x_491:
        /* <DEDUP_REMOVED lines=9> */
.L_x_493:
[----:B------:R-:W-:Y:S05]  /*06b0*/  BSYNC.RECONVERGENT B1 ;  /* 0x0000000000017941 */ /* 0x000fea0003800200 */
.L_x_490:
        /* <DEDUP_REMOVED lines=26> */
.L_x_650:
        /* <DEDUP_REMOVED lines=619> */
.L_x_500:
        /* <DEDUP_REMOVED lines=8> */
.L_x_501:
[----:B------:R-:W-:Y:S05]  /*2f90*/  BSYNC.RECONVERGENT B3 ;  /* 0x0000000000037941 */ /* 0x000fea0003800200 */
.L_x_499:
        /* <DEDUP_REMOVED lines=475> */
.L_x_503:
        /* <DEDUP_REMOVED lines=8> */
.L_x_504:
[----:B------:R-:W-:Y:S05]  /*4dd0*/  BSYNC.RECONVERGENT B3 ;  /* 0x0000000000037941 */ /* 0x000fea0003800200 */
.L_x_502:
        /* <DEDUP_REMOVED lines=473> */
.L_x_506:
        /* <DEDUP_REMOVED lines=8> */
.L_x_507:
[----:B------:R-:W-:Y:S05]  /*6bf0*/  BSYNC.RECONVERGENT B3 ;  /* 0x0000000000037941 */ /* 0x000fea0003800200 */
.L_x_505:
        /* <DEDUP_REMOVED lines=473> */
.L_x_509:
        /* <DEDUP_REMOVED lines=8> */
.L_x_510:
[----:B------:R-:W-:Y:S05]  /*8a10*/  BSYNC.RECONVERGENT B3 ;  /* 0x0000000000037941 */ /* 0x000fea0003800200 */
.L_x_508:
        /* <DEDUP_REMOVED lines=473> */
.L_x_512:
        /* <DEDUP_REMOVED lines=8> */
.L_x_513:
[----:B------:R-:W-:Y:S05]  /*a830*/  BSYNC.RECONVERGENT B3 ;  /* 0x0000000000037941 */ /* 0x000fea0003800200 */
.L_x_511:
        /* <DEDUP_REMOVED lines=472> */
.L_x_515:
        /* <DEDUP_REMOVED lines=8> */
.L_x_516:
[----:B------:R-:W-:Y:S05]  /*c640*/  BSYNC.RECONVERGENT B3 ;  /* 0x0000000000037941 */ /* 0x000fea0003800200 */
.L_x_514:
        /* <DEDUP_REMOVED lines=472> */
.L_x_518:
        /* <DEDUP_REMOVED lines=8> */
.L_x_519:
[----:B------:R-:W-:Y:S05]  /*e450*/  BSYNC.RECONVERGENT B3 ;  /* 0x0000000000037941 */ /* 0x000fea0003800200 */
.L_x_517:
        /* <DEDUP_REMOVED lines=471> */
.L_x_521:
        /* <DEDUP_REMOVED lines=8> */
.L_x_522:
[----:B------:R-:W-:Y:S05]  /*10250*/  BSYNC.RECONVERGENT B3 ;  /* 0x0000000000037941 */ /* 0x000fea0003800200 */
.L_x_520:
        /* <DEDUP_REMOVED lines=532> */
.L_x_526:
        /* <DEDUP_REMOVED lines=8> */
.L_x_527:
[----:B------:R-:W-:Y:S05]  /*12420*/  BSYNC.RECONVERGENT B4 ;  /* 0x0000000000047941 */ /* 0x000fea0003800200 */
.L_x_525:
        /* <DEDUP_REMOVED lines=471> */
.L_x_529:
        /* <DEDUP_REMOVED lines=8> */
.L_x_530:
[----:B------:R-:W-:Y:S05]  /*14220*/  BSYNC.RECONVERGENT B4 ;  /* 0x0000000000047941 */ /* 0x000fea0003800200 */
.L_x_528:
        /* <DEDUP_REMOVED lines=52> */
.L_x_532:
        /* <DEDUP_REMOVED lines=8> */
.L_x_533:
[----:B------:R-:W-:Y:S05]  /*145f0*/  BSYNC.RECONVERGENT B4 ;  /* 0x0000000000047941 */ /* 0x000fea0003800200 */
.L_x_531:
        /* <DEDUP_REMOVED lines=52> */
.L_x_535:
        /* <DEDUP_REMOVED lines=8> */
.L_x_536:
[----:B------:R-:W-:Y:S05]  /*149c0*/  BSYNC.RECONVERGENT B4 ;  /* 0x0000000000047941 */ /* 0x000fea0003800200 */
.L_x_534:
        /* <DEDUP_REMOVED lines=474> */
.L_x_538:
        /* <DEDUP_REMOVED lines=8> */
.L_x_539:
[----:B------:R-:W-:Y:S05]  /*167f0*/  BSYNC.RECONVERGENT B4 ;  /* 0x0000000000047941 */ /* 0x000fea0003800200 */
.L_x_537:
        /* <DEDUP_REMOVED lines=54> */
.L_x_541:
        /* <DEDUP_REMOVED lines=8> */
.L_x_542:
[----:B------:R-:W-:Y:S05]  /*16be0*/  BSYNC.RECONVERGENT B4 ;  /* 0x0000000000047941 */ /* 0x000fea0003800200 */
.L_x_540:
        /* <DEDUP_REMOVED lines=53> */
.L_x_544:
        /* <DEDUP_REMOVED lines=8> */
.L_x_545:
[----:B------:R-:W-:Y:S05]  /*16fc0*/  BSYNC.RECONVERGENT B4 ;  /* 0x0000000000047941 */ /* 0x000fea0003800200 */
.L_x_543:
        /* <DEDUP_REMOVED lines=53> */
.L_x_547:
        /* <DEDUP_REMOVED lines=8> */
.L_x_548:
[----:B------:R-:W-:Y:S05]  /*173a0*/  BSYNC.RECONVERGENT B4 ;  /* 0x0000000000047941 */ /* 0x000fea0003800200 */
.L_x_546:
        /* <DEDUP_REMOVED lines=472> */
.L_x_550:
        /* <DEDUP_REMOVED lines=8> */
.L_x_551:
[----:B------:R-:W-:Y:S05]  /*191b0*/  BSYNC.RECONVERGENT B4 ;  /* 0x0000000000047941 */ /* 0x000fea0003800200 */
.L_x_549:
        /* <DEDUP_REMOVED lines=54> */
.L_x_553:
        /* <DEDUP_REMOVED lines=8> */
.L_x_554:
[----:B------:R-:W-:Y:S05]  /*195a0*/  BSYNC.RECONVERGENT B4 ;  /* 0x0000000000047941 */ /* 0x000fea0003800200 */
.L_x_552:
        /* <DEDUP_REMOVED lines=54> */
.L_x_556:
        /* <DEDUP_REMOVED lines=8> */
.L_x_557:
[----:B------:R-:W-:Y:S05]  /*19990*/  BSYNC.RECONVERGENT B4 ;  /* 0x0000000000047941 */ /* 0x000fea0003800200 */
.L_x_555:
        /* <DEDUP_REMOVED lines=472> */
.L_x_559:
        /* <DEDUP_REMOVED lines=8> */
.L_x_560:
[----:B------:R-:W-:Y:S05]  /*1b7a0*/  BSYNC.RECONVERGENT B4 ;  /* 0x0000000000047941 */ /* 0x000fea0003800200 */
.L_x_558:
        /* <DEDUP_REMOVED lines=491> */
.L_x_562:
        /* <DEDUP_REMOVED lines=8> */
.L_x_563:
[----:B------:R-:W-:Y:S05]  /*1d6e0*/  BSYNC.RECONVERGENT B4 ;  /* 0x0000000000047941 */ /* 0x000fea0003800200 */
.L_x_561:
        /* <DEDUP_REMOVED lines=479> */
.L_x_565:
        /* <DEDUP_REMOVED lines=8> */
.L_x_566:
[----:B------:R-:W-:Y:S05]  /*1f560*/  BSYNC.RECONVERGENT B4 ;  /* 0x0000000000047941 */ /* 0x000fea0003800200 */
.L_x_564:
        /* <DEDUP_REMOVED lines=52> */
.L_x_567:
        /* <DEDUP_REMOVED lines=10> */
.L_x_524:
[----:B------:R-:W-:Y:S05]  /*1f950*/  BSYNC.RELIABLE B3 ;  /* 0x0000000000037941 */ /* 0x000fea0003800100 */
.L_x_523:
        /* <DEDUP_REMOVED lines=482> */
.L_x_569:
        /* <DEDUP_REMOVED lines=8> */
.L_x_570:
[----:B------:R-:W-:Y:S05]  /*21800*/  BSYNC.RECONVERGENT B3 ;  /* 0x0000000000037941 */ /* 0x000fea0003800200 */
.L_x_568:
        /* <DEDUP_REMOVED lines=52> */
.L_x_572:
        /* <DEDUP_REMOVED lines=8> */
.L_x_573:
[----:B------:R-:W-:Y:S05]  /*21bd0*/  BSYNC.RECONVERGENT B3 ;  /* 0x0000000000037941 */ /* 0x000fea0003800200 */
.L_x_571:
        /* <DEDUP_REMOVED lines=51> */
.L_x_575:
        /* <DEDUP_REMOVED lines=8> */
.L_x_576:
[----:B------:R-:W-:Y:S05]  /*21f90*/  BSYNC.RECONVERGENT B3 ;  /* 0x0000000000037941 */ /* 0x000fea0003800200 */
.L_x_574:
        /* <DEDUP_REMOVED lines=473> */
.L_x_578:
        /* <DEDUP_REMOVED lines=8> */
.L_x_579:
[----:B------:R-:W-:Y:S05]  /*23db0*/  BSYNC.RECONVERGENT B3 ;  /* 0x0000000000037941 */ /* 0x000fea0003800200 */
.L_x_577:
        /* <DEDUP_REMOVED lines=61> */
.L_x_581:
        /* <DEDUP_REMOVED lines=8> */
.L_x_582:
[----:B------:R-:W-:Y:S05]  /*24210*/  BSYNC.RECONVERGENT B3 ;  /* 0x0000000000037941 */ /* 0x000fea0003800200 */
.L_x_580:
        /* <DEDUP_REMOVED lines=401> */
[----:B------:R-:W-:Y:S01]  /*25b30*/  IMAD.MOV.U32 R91, RZ, RZ, R16 ;  /* 0x000000ffff5b7224 */ /* 0x000fe200078e0010 */
        /* <DEDUP_REMOVED lines=69> */
.L_x_584:
        /* <DEDUP_REMOVED lines=8> */
.L_x_585:
[----:B------:R-:W-:Y:S05]  /*26010*/  BSYNC.RECONVERGENT B3 ;  /* 0x0000000000037941 */ /* 0x000fea0003800200 */
.L_x_583:
        /* <DEDUP_REMOVED lines=472> */
.L_x_587:
        /* <DEDUP_REMOVED lines=8> */
.L_x_588:
[----:B------:R-:W-:Y:S05]  /*27e20*/  BSYNC.RECONVERGENT B3 ;  /* 0x0000000000037941 */ /* 0x000fea0003800200 */
.L_x_586:
        /* <DEDUP_REMOVED lines=495> */
.L_x_590:
        /* <DEDUP_REMOVED lines=8> */
.L_x_591:
[----:B------:R-:W-:Y:S05]  /*29da0*/  BSYNC.RECONVERGENT B3 ;  /* 0x0000000000037941 */ /* 0x000fea0003800200 */
.L_x_589:
        /* <DEDUP_REMOVED lines=470> */
.L_x_593:
        /* <DEDUP_REMOVED lines=8> */
.L_x_594:
[----:B------:R-:W-:Y:S05]  /*2bb90*/  BSYNC.RECONVERGENT B3 ;  /* 0x0000000000037941 */ /* 0x000fea0003800200 */
.L_x_592:
        /* <DEDUP_REMOVED lines=52> */
.L_x_596:
        /* <DEDUP_REMOVED lines=8> */
.L_x_597:
[----:B------:R-:W-:Y:S05]  /*2bf60*/  BSYNC.RECONVERGENT B3 ;  /* 0x0000000000037941 */ /* 0x000fea0003800200 */
.L_x_595:
        /* <DEDUP_REMOVED lines=484> */
.L_x_599:
        /* <DEDUP_REMOVED lines=8> */
.L_x_600:
[----:B------:R-:W-:Y:S05]  /*2de30*/  BSYNC.RECONVERGENT B3 ;  /* 0x0000000000037941 */ /* 0x000fea0003800200 */
.L_x_598:
        /* <DEDUP_REMOVED lines=472> */
.L_x_602:
        /* <DEDUP_REMOVED lines=8> */
.L_x_603:
[----:B------:R-:W-:Y:S05]  /*2fc40*/  BSYNC.RECONVERGENT B3 ;  /* 0x0000000000037941 */ /* 0x000fea0003800200 */
.L_x_601:
        /* <DEDUP_REMOVED lines=51> */
.L_x_604:
        /* <DEDUP_REMOVED lines=8> */
.L_x_498:
[----:B------:R-:W-:Y:S05]  /*30000*/  BSYNC.RECONVERGENT B2 ;  /* 0x0000000000027941 */ /* 0x000fea0003800200 */
.L_x_497:
[----:B------:R-:W-:Y:S01]  /*30010*/  ISETP.NE.AND P0, PT, R2, RZ, PT ;  /* 0x000000ff0200720c */ /* 0x000fe20003f05270 */
[----:B------:R-:W-:Y:S01]  /*30020*/  BSSY.RECONVERGENT B2, `(.L_x_605) ;  /* 0x0000f6a000027945 */ /* 0x000fe20003800200 */
[----:B------:R-:W-:Y:S01]  /*30030*/  HFMA2 R106, -RZ, RZ, 0, 0 ;  /* 0x00000000ff6a7431 */ /* 0x000fe200000001ff */
[----:B------:R-:W-:Y:S01]  /*30040*/  CS2R R102, SRZ ;  /* 0x0000000000667805 */ /* 0x000fe2000001ff00 */
[----:B------:R-:W-:Y:S01]  /*30050*/  HFMA2 R56, -RZ, RZ, 0, 0 ;  /* 0x00000000ff387431 */ /* 0x000fe200000001ff */
[----:B------:R-:W-:Y:S02]  /*30060*/  CS2R R104, SRZ ;  /* 0x0000000000687805 */ /* 0x000fe4000001ff00 */
[----:B------:R-:W-:Y:S01]  /*30070*/  CS2R R100, SRZ ;  /* 0x0000000000647805 */ /* 0x000fe2000001ff00 */
[----:B------:R-:W-:Y:S01]  /*30080*/  IMAD.MOV.U32 R97, RZ, RZ, RZ ;  /* 0x000000ffff617224 */ /* 0x000fe200078e00ff */
[----:B------:R-:W-:Y:S02]  /*30090*/  CS2R R94, SRZ ;  /* 0x00000000005e7805 */ /* 0x000fe4000001ff00 */
[----:B------:R-:W-:-:S02]  /*300a0*/  MOV R85, RZ ;  /* 0x000000ff00557202 */ /* 0x000fc40000000f00 */
[----:B------:R-:W-:Y:S02]  /*300b0*/  CS2R R66, SRZ ;  /* 0x0000000000427805 */ /* 0x000fe4000001ff00 */
[----:B------:R-:W-:Y:S01]  /*300c0*/  CS2R R98, SRZ ;  /* 0x0000000000627805 */ /* 0x000fe2000001ff00 */
[----:B------:R-:W-:Y:S01]  /*300d0*/  IMAD.MOV.U32 R96, RZ, RZ, 0x1 ;  /* 0x00000001ff607424 */ /* 0x000fe200078e00ff */
[----:B------:R-:W-:Y:S02]  /*300e0*/  CS2R R50, SRZ ;  /* 0x0000000000327805 */ /* 0x000fe4000001ff00 */
[----:B------:R-:W-:Y:S02]  /*300f0*/  CS2R R52, SRZ ;  /* 0x0000000000347805 */ /* 0x000fe4000001ff00 */
[----:B------:R-:W-:Y:S01]  /*30100*/  CS2R R54, SRZ ;  /* 0x0000000000367805 */ /* 0x000fe2000001ff00 */
[----:B------:R-:W-:Y:S01]  /*30110*/  IMAD.MOV.U32 R57, RZ, RZ, 0x1 ;  /* 0x00000001ff397424 */ /* 0x000fe200078e00ff */
        /* <DEDUP_REMOVED lines=13> */
[----:B------:R-:W-:Y:S01]  /*301f0*/  IMAD.MOV.U32 R97, RZ, RZ, RZ ;  /* 0x000000ffff617224 */ /* 0x000fe200078e00ff */
[----:B------:R-:W-:-:S02]  /*30200*/  CS2R R94, SRZ ;  /* 0x00000000005e7805 */ /* 0x000fc4000001ff00 */
[----:B------:R-:W-:Y:S02]  /*30210*/  LOP3.LUT R5, R49, R4, R48, 0xfe, !PT ;  /* 0x0000000431057212 */ /* 0x000fe400078efe30 */
[----:B------:R-:W-:Y:S02]  /*30220*/  CS2R R66, SRZ ;  /* 0x0000000000427805 */ /* 0x000fe4000001ff00 */
[----:B------:R-:W-:Y:S01]  /*30230*/  CS2R R98, SRZ ;  /* 0x0000000000627805 */ /* 0x000fe2000001ff00 */
[----:B------:R-:W-:Y:S01]  /*30240*/  IMAD.MOV.U32 R96, RZ, RZ, 0x1 ;  /* 0x00000001ff607424 */ /* 0x000fe200078e00ff */
[----:B------:R-:W-:Y:S02]  /*30250*/  LOP3.LUT P0, RZ, R5, R76, RZ, 0xfc, !PT ;  /* 0x0000004c05ff7212 */ /* 0x000fe4000780fcff */
[----:B------:R-:W-:Y:S02]  /*30260*/  CS2R R50, SRZ ;  /* 0x0000000000327805 */ /* 0x000fe4000001ff00 */
[----:B------:R-:W-:-:S02]  /*30270*/  CS2R R52, SRZ ;  /* 0x0000000000347805 */ /* 0x000fc4000001ff00 */
[----:B------:R-:W-:Y:S02]  /*30280*/  CS2R R54, SRZ ;  /* 0x0000000000367805 */ /* 0x000fe4000001ff00 */
[----:B------:R-:W-:Y:S01]  /*30290*/  MOV R56, RZ ;  /* 0x000000ff00387202 */ /* 0x000fe20000000f00 */
[----:B------:R-:W-:-:S04]  /*302a0*/  IMAD.MOV.U32 R57, RZ, RZ, 0x1 ;  /* 0x00000001ff397424 */ /* 0x000fc800078e00ff */
[----:B------:R-:W-:Y:S05]  /*302b0*/  @!P0 BRA `(.L_x_606) ;  /* 0x000000f400008947 */ /* 0x000fea0003800000 */
[----:B------:R-:W-:Y:S01]  /*302c0*/  IMAD.WIDE.U32 R66, R43, R43, RZ ;  /* 0x0000002b2b427225 */ /* 0x000fe200078e00ff */
        /* <DEDUP_REMOVED lines=22> */
[-C--:B------:R-:W-:Y:S01]  /*30430*/  IMAD.WIDE.U32 R54, R47, R43.reuse, R54 ;  /* 0x0000002b2f367225 */ /* 0x080fe200078e0036 */
        /* <DEDUP_REMOVED lines=316> */
[----:B------:R-:W-:-:S03]  /*31800*/  IMAD.WIDE.U32 R18, R25, R9, R18 ;  /* 0x0000000919127225 */ /* 0x000fc600078e0012 */
        /* <DEDUP_REMOVED lines=88> */
[----:B------:R-:W-:Y:S01]  /*31d90*/  IADD3.X R15, PT, PT, RZ, RZ, RZ, P0, !PT ;  /* 0x000000ffff0f7210 */ /* 0x000fe200007fe4ff */
[----:B------:R-:W-:Y:S01]  /*31da0*/  IMAD.X R13, RZ, RZ, RZ, P2 ;  /* 0x000000ffff0d7224 */ /* 0x000fe200010e06ff */
[----:B------:R-:W-:Y:S01]  /*31db0*/  IADD3 R56, P6, PT, R20, R95, RZ ;  /* 0x0000005f14387210 */ /* 0x000fe20007fde0ff */
[----:B------:R-:W-:Y:S01]  /*31dc0*/  IMAD.MOV.U32 R19, RZ, RZ, R18 ;  /* 0x000000ffff137224 */ /* 0x000fe200078e0012 */
[----:B------:R-:W-:Y:S01]  /*31dd0*/  IADD3 R54, PT, PT, R15, R54, R17 ;  /* 0x000000360f367210 */ /* 0x000fe20007ffe011 */
[----:B------:R-:W-:Y:S01]  /*31de0*/  IMAD.X R17, RZ, RZ, RZ, P3 ;  /* 0x000000ffff117224 */ /* 0x000fe200018e06ff */
[----:B------:R-:W-:Y:S01]  /*31df0*/  IADD3.X R57, PT, PT, RZ, RZ, RZ, P6, !PT ;  /* 0x000000ffff397210 */ /* 0x000fe200037fe4ff */
[----:B------:R-:W-:Y:S01]  /*31e00*/  IMAD.MOV.U32 R95, RZ, RZ, R14 ;  /* 0x000000ffff5f7224 */ /* 0x000fe200078e000e */
[----:B------:R-:W-:-:S02]  /*31e10*/  IADD3 R13, P2, PT, R13, R12, RZ ;  /* 0x0000000c0d0d7210 */ /* 0x000fc40007f5e0ff */
[----:B------:R-:W-:Y:S01]  /*31e20*/  MOV R53, R16 ;  /* 0x0000001000357202 */ /* 0x000fe20000000f00 */
[----:B------:R-:W-:Y:S01]  /*31e30*/  IMAD.WIDE.U32 R56, R22, R10, R56 ;  /* 0x0000000a16387225 */ /* 0x000fe200078e0038 */
[----:B------:R-:W-:Y:S02]  /*31e40*/  IADD3 R13, P4, PT, R21, R13, RZ ;  /* 0x0000000d150d7210 */ /* 0x000fe40007f9e0ff */
[----:B------:R-:W-:Y:S02]  /*31e50*/  IADD3.X R15, PT, PT, RZ, RZ, RZ, P2, !PT ;  /* 0x000000ffff0f7210 */ /* 0x000fe400017fe4ff */
[----:B------:R-:W-:Y:S02]  /*31e60*/  IADD3 R12, P0, PT, R57, R13, RZ ;  /* 0x0000000d390c7210 */ /* 0x000fe40007f1e0ff */
[----:B------:R-:W-:Y:S02]  /*31e70*/  IADD3 R15, PT, PT, R15, R54, R17 ;  /* 0x000000360f0f7210 */ /* 0x000fe40007ffe011 */
[----:B------:R-:W-:Y:S01]  /*31e80*/  IADD3.X R54, PT, PT, RZ, RZ, RZ, P4, !PT ;  /* 0x000000ffff367210 */ /* 0x000fe200027fe4ff */
[----:B------:R-:W-:-:S02]  /*31e90*/  IMAD.X R13, RZ, RZ, RZ, P0 ;  /* 0x000000ffff0d7224 */ /* 0x000fc400000e06ff */
        /* <DEDUP_REMOVED lines=30> */
.L_x_608:
        /* <DEDUP_REMOVED lines=8> */
.L_x_609:
[----:B------:R-:W-:Y:S05]  /*32100*/  BSYNC.RECONVERGENT B3 ;  /* 0x0000000000037941 */ /* 0x000fea0003800200 */
.L_x_607:
        /* <DEDUP_REMOVED lines=184> */
[----:B------:R-:W-:Y:S01]  /*32c90*/  IMAD.MOV.U32 R25, RZ, RZ, RZ ;  /* 0x000000ffff197224 */ /* 0x000fe200078e00ff */
[----:B------:R-:W-:Y:S01]  /*32ca0*/  IADD3 R66, P1, PT, R12, R51, RZ ;  /* 0x000000330c427210 */ /* 0x000fe20007f3e0ff */
[----:B------:R-:W-:Y:S01]  /*32cb0*/  IMAD.WIDE.U32 R14, R52, R7, R14 ;  /* 0x00000007340e7225 */ /* 0x000fe200078e000e */
[----:B------:R-:W-:Y:S02]  /*32cc0*/  IADD3 R50, P2, PT, R50, R27, RZ ;  /* 0x0000001b32327210 */ /* 0x000fe40007f5e0ff */
[----:B------:R-:W-:Y:S01]  /*32cd0*/  IADD3.X R67, PT, PT, RZ, RZ, RZ, P1, !PT ;  /* 0x000000ffff437210 */ /* 0x000fe20000ffe4ff */
[----:B------:R-:W-:Y:S01]  /*32ce0*/  IMAD.WIDE.U32 R24, R19, R42, R24 ;  /* 0x0000002a13187225 */ /* 0x000fe200078e0018 */
[----:B------:R-:W-:-:S03]  /*32cf0*/  IADD3.X R27, PT, PT, RZ, RZ, RZ, P0, !PT ;  /* 0x000000ffff1b7210 */ /* 0x000fc600007fe4ff */
        /* <DEDUP_REMOVED lines=143> */
[----:B------:R-:W-:Y:S02]  /*335f0*/  IADD3.X R23, PT, PT, RZ, RZ, RZ, P3, !PT ;  /* 0x000000ffff177210 */ /* 0x000fe40001ffe4ff */
        /* <DEDUP_REMOVED lines=60> */
[----:B------:R-:W-:Y:S02]  /*339c0*/  IMAD.X R27, RZ, RZ, RZ, P3 ;  /* 0x000000ffff1b7224 */ /* 0x000fe400018e06ff */
        /* <DEDUP_REMOVED lines=10> */
[----:B------:R-:W-:Y:S02]  /*33a70*/  IADD3.X R21, PT, PT, RZ, RZ, RZ, P6, !PT ;  /* 0x000000ffff157210 */ /* 0x000fe400037fe4ff */
[----:B------:R-:W-:Y:S01]  /*33a80*/  IADD3 R13, P3, PT, R13, R23, RZ ;  /* 0x000000170d0d7210 */ /* 0x000fe20007f7e0ff */
[----:B------:R-:W-:Y:S01]  /*33a90*/  IMAD.X R23, RZ, RZ, RZ, P1 ;  /* 0x000000ffff177224 */ /* 0x000fe200008e06ff */
[----:B------:R-:W-:Y:S01]  /*33aa0*/  MOV R51, R26 ;  /* 0x0000001a00337202 */ /* 0x000fe20000000f00 */
[----:B------:R-:W-:Y:S01]  /*33ab0*/  IMAD.WIDE.U32 R20, R25, R8, R20 ;  /* 0x0000000819147225 */ /* 0x000fe200078e0014 */
[----:B------:R-:W-:Y:S02]  /*33ac0*/  IADD3 R12, P6, PT, R17, R13, RZ ;  /* 0x0000000d110c7210 */ /* 0x000fe40007fde0ff */
[----:B------:R-:W-:Y:S01]  /*33ad0*/  IADD3 R23, P1, PT, R23, R14, RZ ;  /* 0x0000000e17177210 */ /* 0x000fe20007f3e0ff */
[----:B------:R-:W-:Y:S01]  /*33ae0*/  IMAD.MOV.U32 R26, RZ, RZ, R22 ;  /* 0x000000ffff1a7224 */ /* 0x000fe200078e0016 */
[----:B------:R-:W-:Y:S01]  /*33af0*/  IADD3.X R14, PT, PT, RZ, RZ, RZ, P0, !PT ;  /* 0x000000ffff0e7210 */ /* 0x000fe200007fe4ff */
[----:B------:R-:W-:Y:S01]  /*33b00*/  IMAD.X R13, RZ, RZ, RZ, P6 ;  /* 0x000000ffff0d7224 */ /* 0x000fe200030e06ff */
[----:B------:R-:W-:Y:S01]  /*33b10*/  IADD3 R16, P0, PT, R16, R21, RZ ;  /* 0x0000001510107210 */ /* 0x000fe20007f1e0ff */
[----:B------:R-:W-:-:S03]  /*33b20*/  IMAD.WIDE.U32 R12, R18, R11, R12 ;  /* 0x0000000b120c7225 */ /* 0x000fc600078e000c */
[----:B------:R-:W-:Y:S02]  /*33b30*/  IADD3.X R17, PT, PT, RZ, RZ, RZ, P0, !PT ;  /* 0x000000ffff117210 */ /* 0x000fe400007fe4ff */
[----:B------:R-:W-:Y:S01]  /*33b40*/  IADD3 R21, P0, PT, R14, R23, RZ ;  /* 0x000000170e157210 */ /* 0x000fe20007f1e0ff */
[----:B------:R-:W-:Y:S01]  /*33b50*/  IMAD.X R14, RZ, RZ, RZ, P2 ;  /* 0x000000ffff0e7224 */ /* 0x000fe200010e06ff */
[----:B------:R-:W-:Y:S01]  /*33b60*/  IADD3.X R18, PT, PT, RZ, RZ, RZ, P1, !PT ;  /* 0x000000ffff127210 */ /* 0x000fe20000ffe4ff */
[----:B------:R-:W-:-:S03]  /*33b70*/  IMAD.WIDE.U32 R66, R25, R9, R16 ;  /* 0x0000000919427225 */ /* 0x000fc600078e0010 */
[----:B------:R-:W-:Y:S01]  /*33b80*/  IADD3 R17, P2, PT, R14, R21, RZ ;  /* 0x000000150e117210 */ /* 0x000fe20007f5e0ff */
[----:B------:R-:W-:Y:S01]  /*33b90*/  IMAD.X R21, RZ, RZ, RZ, P5 ;  /* 0x000000ffff157224 */ /* 0x000fe200028e06ff */
[----:B------:R-:W-:Y:S02]  /*33ba0*/  IADD3.X R14, PT, PT, RZ, RZ, RZ, P3, !PT ;  /* 0x000000ffff0e7210 */ /* 0x000fe40001ffe4ff */
[----:B------:R-:W-:Y:S02]  /*33bb0*/  IADD3 R16, P6, PT, R12, R67, RZ ;  /* 0x000000430c107210 */ /* 0x000fe40007fde0ff */
[----:B------:R-:W-:Y:S02]  /*33bc0*/  IADD3 R12, P3, PT, R14, R17, RZ ;  /* 0x000000110e0c7210 */ /* 0x000fe40007f7e0ff */
[----:B------:R-:W-:Y:S01]  /*33bd0*/  IADD3.X R14, PT, PT, RZ, RZ, RZ, P4, !PT ;  /* 0x000000ffff0e7210 */ /* 0x000fe200027fe4ff */
[----:B------:R-:W-:Y:S01]  /*33be0*/  IMAD.X R17, RZ, RZ, RZ, P6 ;  /* 0x000000ffff117224 */ /* 0x000fe200030e06ff */
        /* <DEDUP_REMOVED lines=41> */
.L_x_611:
        /* <DEDUP_REMOVED lines=8> */
.L_x_612:
[----:B------:R-:W-:Y:S05]  /*33f00*/  BSYNC.RECONVERGENT B3 ;  /* 0x0000000000037941 */ /* 0x000fea0003800200 */
.L_x_610:
        /* <DEDUP_REMOVED lines=12> */
[----:B------:R-:W-:-:S04]  /*33fd0*/  IMAD.WIDE.U32 R16, R14, 0x2, R16 ;  /* 0x000000020e107825 */ /* 0x000fc800078e0010 */
[----:B------:R-:W-:Y:S01]  /*33fe0*/  IMAD.MOV.U32 R14, RZ, RZ, R17 ;  /* 0x000000ffff0e7224 */ /* 0x000fe200078e0011 */
[----:B------:R-:W-:-:S03]  /*33ff0*/  LOP3.LUT R17, R27, R24, RZ, 0xfc, !PT ;  /* 0x000000181b117212 */ /* 0x000fc600078efcff */
[----:B------:R-:W-:-:S04]  /*34000*/  IMAD.WIDE.U32 R14, R12, 0x2, R14 ;  /* 0x000000020c0e7825 */ /* 0x000fc800078e000e */
[----:B------:R-:W-:Y:S01]  /*34010*/  IMAD.MOV.U32 R12, RZ, RZ, R15 ;  /* 0x000000ffff0c7224 */ /* 0x000fe200078e000f */
[----:B------:R-:W-:Y:S01]  /*34020*/  SHF.R.U32.HI R15, RZ, 0x1f, R51 ;  /* 0x0000001fff0f7819 */ /* 0x000fe20000011633 */
[----:B------:R-:W-:Y:S02]  /*34030*/  IMAD.SHL.U32 R51, R51, 0x2, RZ ;  /* 0x0000000233337824 */ /* 0x000fe400078e00ff */
        /* <DEDUP_REMOVED lines=33> */
.L_x_614:
        /* <DEDUP_REMOVED lines=8> */
.L_x_615:
[----:B------:R-:W-:Y:S05]  /*342d0*/  BSYNC.RECONVERGENT B3 ;  /* 0x0000000000037941 */ /* 0x000fea0003800200 */
.L_x_613:
[----:B------:R-:W-:Y:S01]  /*342e0*/  IMAD.WIDE.U32 R102, R22, 0x2, RZ ;  /* 0x0000000216667825 */ /* 0x000fe200078e00ff */
[----:B------:R-:W-:Y:S01]  /*342f0*/  BSSY.RECONVERGENT B3, `(.L_x_616) ;  /* 0x000003b000037945 */ /* 0x000fe20003800200 */
[----:B------:R-:W-:Y:S02]  /*34300*/  SHF.L.U32 R106, R51, 0x1, RZ ;  /* 0x00000001336a7819 */ /* 0x000fe400000006ff */
[----:B------:R-:W-:Y:S01]  /*34310*/  IMAD.MOV.U32 R15, RZ, RZ, RZ ;  /* 0x000000ffff0f7224 */ /* 0x000fe200078e00ff */
[----:B------:R-:W-:Y:S01]  /*34320*/  MOV R14, R103 ;  /* 0x00000067000e7202 */ /* 0x000fe20000000f00 */
[----:B------:R-:W-:Y:S02]  /*34330*/  IMAD.MOV.U32 R101, RZ, RZ, RZ ;  /* 0x000000ffff657224 */ /* 0x000fe400078e00ff */
[----:B------:R-:W-:Y:S02]  /*34340*/  IMAD.MOV.U32 R99, RZ, RZ, RZ ;  /* 0x000000ffff637224 */ /* 0x000fe400078e00ff */
[----:B------:R-:W-:-:S04]  /*34350*/  IMAD.WIDE.U32 R14, R20, 0x2, R14 ;  /* 0x00000002140e7825 */ /* 0x000fc800078e000e */
[----:B------:R-:W-:Y:S01]  /*34360*/  IMAD.WIDE.U32 R104, R26, 0x2, RZ ;  /* 0x000000021a687825 */ /* 0x000fe200078e00ff */
[----:B------:R-:W-:Y:S02]  /*34370*/  MOV R100, R15 ;  /* 0x0000000f00647202 */ /* 0x000fe40000000f00 */
[----:B------:R-:W-:-:S03]  /*34380*/  SHF.R.U32.HI R15, RZ, 0x1f, R51 ;  /* 0x0000001fff0f7819 */ /* 0x000fc60000011633 */
[----:B------:R-:W-:Y:S01]  /*34390*/  IMAD.WIDE.U32 R100, R16, 0x2, R100 ;  /* 0x0000000210647825 */ /* 0x000fe200078e0064 */
[----:B------:R-:W-:-:S03]  /*343a0*/  LOP3.LUT R104, R104, R15, RZ, 0xfc, !PT ;  /* 0x0000000f68687212 */ /* 0x000fc600078efcff */
[----:B------:R-:W-:Y:S01]  /*343b0*/  IMAD.WIDE.U32 R16, R17, 0x2, RZ ;  /* 0x0000000211107825 */ /* 0x000fe200078e00ff */
[----:B------:R-:W-:-:S04]  /*343c0*/  MOV R98, R101 ;  /* 0x0000006500627202 */ /* 0x000fc80000000f00 */
[----:B------:R-:W-:Y:S01]  /*343d0*/  LOP3.LUT R102, R17, R102, RZ, 0xfc, !PT ;  /* 0x0000006611667212 */ /* 0x000fe200078efcff */
[----:B------:R-:W-:Y:S01]  /*343e0*/  IMAD.WIDE.U32 R98, R13, 0x2, R98 ;  /* 0x000000020d627825 */ /* 0x000fe200078e0062 */
[----:B------:R-:W-:-:S03]  /*343f0*/  LOP3.LUT R52, R105, R16, RZ, 0xfc, !PT ;  /* 0x0000001069347212 */ /* 0x000fc600078efcff */
[----:B------:R-:W-:Y:S01]  /*34400*/  IMAD.MOV.U32 R13, RZ, RZ, RZ ;  /* 0x000000ffff0d7224 */ /* 0x000fe200078e00ff */
        /* <DEDUP_REMOVED lines=33> */
.L_x_617:
        /* <DEDUP_REMOVED lines=8> */
.L_x_618:
[----:B------:R-:W-:Y:S05]  /*346a0*/  BSYNC.RECONVERGENT B3 ;  /* 0x0000000000037941 */ /* 0x000fea0003800200 */
.L_x_616:
        /* <DEDUP_REMOVED lines=73> */
[----:B------:R-:W-:Y:S01]  /*34b40*/  IMAD.WIDE.U32 R20, R101, R7, R20 ;  /* 0x0000000765147225 */ /* 0x000fe200078e0014 */
[----:B------:R-:W-:-:S03]  /*34b50*/  IADD3 R108, P0, PT, R14, R51, RZ ;  /* 0x000000330e6c7210 */ /* 0x000fc60007f1e0ff */
[----:B------:R-:W-:Y:S02]  /*34b60*/  IMAD.X R25, RZ, RZ, RZ, P2 ;  /* 0x000000ffff197224 */ /* 0x000fe400010e06ff */
[----:B------:R-:W-:Y:S02]  /*34b70*/  IMAD R55, R16, R2, RZ ;  /* 0x0000000210377224 */ /* 0x000fe400078e02ff */
[----:B------:R-:W-:Y:S01]  /*34b80*/  IMAD.MOV.U32 R26, RZ, RZ, R16 ;  /* 0x000000ffff1a7224 */ /* 0x000fe200078e0010 */
[----:B------:R-:W-:Y:S01]  /*34b90*/  IADD3 R16, P2, PT, R20, R17, RZ ;  /* 0x0000001114107210 */ /* 0x000fe20007f5e0ff */
[----:B------:R-:W-:-:S03]  /*34ba0*/  IMAD.WIDE.U32 R12, R95, R53, R12 ;  /* 0x000000355f0c7225 */ /* 0x000fc600078e000c */
[----:B------:R-:W-:Y:S01]  /*34bb0*/  IADD3.X R17, PT, PT, RZ, RZ, RZ, P2, !PT ;  /* 0x000000ffff117210 */ /* 0x000fe200017fe4ff */
[----:B------:R-:W-:-:S04]  /*34bc0*/  IMAD.WIDE.U32 R24, R95, R96, R24 ;  /* 0x000000605f187225 */ /* 0x000fc800078e0018 */
[----:B------:R-:W-:Y:S01]  /*34bd0*/  IMAD.X R109, RZ, RZ, RZ, P0 ;  /* 0x000000ffff6d7224 */ /* 0x000fe200000e06ff */
[----:B------:R-:W-:Y:S01]  /*34be0*/  IADD3 R50, P0, PT, R50, R13, RZ ;  /* 0x0000000d32327210 */ /* 0x000fe20007f1e0ff */
[----:B------:R-:W-:Y:S01]  /*34bf0*/  IMAD.MOV.U32 R22, RZ, RZ, R24 ;  /* 0x000000ffff167224 */ /* 0x000fe200078e0018 */
[----:B------:R-:W-:Y:S01]  /*34c00*/  IADD3 R12, P1, PT, R12, R25, RZ ;  /* 0x000000190c0c7210 */ /* 0x000fe20007f3e0ff */
[----:B------:R-:W-:Y:S01]  /*34c10*/  IMAD.HI.U32 R18, R55, R4, R26 ;  /* 0x0000000437127227 */ /* 0x000fe200078e001a */
[----:B------:R-:W-:Y:S02]  /*34c20*/  MOV R25, RZ ;  /* 0x000000ff00197202 */ /* 0x000fe40000000f00 */
        /* <DEDUP_REMOVED lines=86> */
[----:B------:R-:W-:Y:S01]  /*35190*/  IMAD.X R27, RZ, RZ, RZ, P1 ;  /* 0x000000ffff1b7224 */ /* 0x000fe200008e06ff */
[----:B------:R-:W-:Y:S01]  /*351a0*/  MOV R108, R14 ;  /* 0x0000000e006c7202 */ /* 0x000fe20000000f00 */
[----:B------:R-:W-:-:S04]  /*351b0*/  IMAD.WIDE.U32 R12, R101, R10, R12 ;  /* 0x0000000a650c7225 */ /* 0x000fc800078e000c */
[----:B------:R-:W-:-:S04]  /*351c0*/  IMAD.WIDE.U32 R22, R85, R96, R22 ;  /* 0x0000006055167225 */ /* 0x000fc800078e0016 */
        /* <DEDUP_REMOVED lines=22> */
[----:B------:R-:W-:Y:S01]  /*35330*/  IMAD.MOV.U32 R109, RZ, RZ, RZ ;  /* 0x000000ffff6d7224 */ /* 0x000fe200078e00ff */
[----:B------:R-:W-:Y:S01]  /*35340*/  IADD3 R24, P1, PT, R14, R21, RZ ;  /* 0x000000150e187210 */ /* 0x000fe20007f3e0ff */
[----:B------:R-:W-:-:S03]  /*35350*/  IMAD.WIDE.U32 R22, R85, R53, R22 ;  /* 0x0000003555167225 */ /* 0x000fc600078e0016 */
[----:B------:R-:W-:Y:S01]  /*35360*/  IADD3.X R25, PT, PT, RZ, RZ, RZ, P1, !PT ;  /* 0x000000ffff197210 */ /* 0x000fe20000ffe4ff */
[----:B------:R-:W-:Y:S01]  /*35370*/  IMAD.WIDE.U32 R26, R56, R94, R26 ;  /* 0x0000005e381a7225 */ /* 0x000fe200078e001a */
[----:B------:R-:W-:-:S03]  /*35380*/  IADD3 R14, P4, PT, R22, R17, RZ ;  /* 0x00000011160e7210 */ /* 0x000fc60007f9e0ff */
        /* <DEDUP_REMOVED lines=83> */
[----:B------:R-:W-:Y:S01]  /*358c0*/  MOV R15, RZ ;  /* 0x000000ff000f7202 */ /* 0x000fe20000000f00 */
        /* <DEDUP_REMOVED lines=8> */
[----:B------:R-:W-:-:S04]  /*35950*/  IMAD.WIDE.U32 R24, R55, R11, R24 ;  /* 0x0000000b37187225 */ /* 0x000fc800078e0018 */
[----:B------:R-:W-:Y:S01]  /*35960*/  IMAD.WIDE.U32 R12, R67, R9, R12 ;  /* 0x00000009430c7225 */ /* 0x000fe200078e000c */
[----:B------:R-:W-:-:S03]  /*35970*/  IADD3 R21, P1, PT, R25, R21, RZ ;  /* 0x0000001519157210 */ /* 0x000fc60007f3e0ff */
[----:B------:R-:W-:Y:S01]  /*35980*/  IMAD R20, R22, R2, RZ ;  /* 0x0000000216147224 */ /* 0x000fe200078e02ff */
[----:B------:R-:W-:Y:S01]  /*35990*/  IADD3 R24, P4, PT, R24, R13, RZ ;  /* 0x0000000d18187210 */ /* 0x000fe20007f9e0ff */
[----:B------:R-:W-:Y:S01]  /*359a0*/  IMAD.MOV.U32 R14, RZ, RZ, R22 ;  /* 0x000000ffff0e7224 */ /* 0x000fe200078e0016 */
[----:B------:R-:W-:Y:S01]  /*359b0*/  IADD3.X R13, PT, PT, RZ, RZ, RZ, P3, !PT ;  /* 0x000000ffff0d7210 */ /* 0x000fe20001ffe4ff */
[----:B------:R-:W-:Y:S01]  /*359c0*/  IMAD.WIDE.U32 R16, R66, R7, R16 ;  /* 0x0000000742107225 */ /* 0x000fe200078e0010 */
[----:B------:R-:W-:-:S03]  /*359d0*/  IADD3.X R25, PT, PT, RZ, RZ, RZ, P4, !PT ;  /* 0x000000ffff197210 */ /* 0x000fc600027fe4ff */
[----:B------:R-:W-:Y:S01]  /*359e0*/  IMAD.HI.U32 R15, R20, R4, R14 ;  /* 0x00000004140f7227 */ /* 0x000fe200078e000e */
[----:B------:R-:W-:Y:S02]  /*359f0*/  IADD3.X R14, PT, PT, RZ, RZ, RZ, P0, !PT ;  /* 0x000000ffff0e7210 */ /* 0x000fe400007fe4ff */
        /* <DEDUP_REMOVED lines=94> */
[----:B------:R-:W-:Y:S02]  /*35fe0*/  IADD3 R22, P3, PT, R14, R17, RZ ;  /* 0x000000110e167210 */ /* 0x000fe40007f7e0ff */
        /* <DEDUP_REMOVED lines=28> */
[----:B------:R-:W-:Y:S01]  /*361b0*/  IMAD.MOV.U32 R12, RZ, RZ, R20 ;  /* 0x000000ffff0c7224 */ /* 0x000fe200078e0014 */
[----:B------:R-:W-:Y:S01]  /*361c0*/  IADD3 R15, P4, PT, R15, R13, RZ ;  /* 0x0000000d0f0f7210 */ /* 0x000fe20007f9e0ff */
[----:B------:R-:W-:Y:S01]  /*361d0*/  IMAD.X R13, RZ, RZ, RZ, P0 ;  /* 0x000000ffff0d7224 */ /* 0x000fe200000e06ff */
        /* <DEDUP_REMOVED lines=39> */
.L_x_620:
        /* <DEDUP_REMOVED lines=8> */
.L_x_621:
[----:B------:R-:W-:Y:S05]  /*364d0*/  BSYNC.RECONVERGENT B3 ;  /* 0x0000000000037941 */ /* 0x000fea0003800200 */
.L_x_619:
        /* <DEDUP_REMOVED lines=15> */
[----:B------:R-:W-:Y:S01]  /*365d0*/  IMAD.WIDE.U32 R14, R13, 0x2, R14 ;  /* 0x000000020d0e7825 */ /* 0x000fe200078e000e */
[----:B------:R-:W-:-:S03]  /*365e0*/  MOV R13, RZ ;  /* 0x000000ff000d7202 */ /* 0x000fc60000000f00 */
[----:B------:R-:W-:Y:S01]  /*365f0*/  IMAD.MOV.U32 R12, RZ, RZ, R15 ;  /* 0x000000ffff0c7224 */ /* 0x000fe200078e000f */
[----:B------:R-:W-:Y:S01]  /*36600*/  SHF.R.U32.HI R15, RZ, 0x1f, R27 ;  /* 0x0000001fff0f7819 */ /* 0x000fe2000001161b */
[----:B------:R-:W-:Y:S02]  /*36610*/  IMAD.MOV.U32 R25, RZ, RZ, R14 ;  /* 0x000000ffff197224 */ /* 0x000fe400078e000e */
[----:B------:R-:W-:Y:S01]  /*36620*/  IMAD.WIDE.U32 R12, R50, 0x2, R12 ;  /* 0x00000002320c7825 */ /* 0x000fe200078e000c */
[----:B------:R-:W-:-:S03]  /*36630*/  LOP3.LUT R24, R24, R15, RZ, 0xfc, !PT ;  /* 0x0000000f18187212 */ /* 0x000fc600078efcff */
[----:B------:R-:W-:Y:S01]  /*36640*/  IMAD.SHL.U32 R27, R27, 0x2, RZ ;  /* 0x000000021b1b7824 */ /* 0x000fe200078e00ff */
        /* <DEDUP_REMOVED lines=31> */
.L_x_623:
        /* <DEDUP_REMOVED lines=8> */
.L_x_624:
[----:B------:R-:W-:Y:S05]  /*368c0*/  BSYNC.RECONVERGENT B3 ;  /* 0x0000000000037941 */ /* 0x000fea0003800200 */
.L_x_622:
        /* <DEDUP_REMOVED lines=9> */
[----:B------:R-:W-:-:S04]  /*36960*/  IMAD.SHL.U32 R21, R27, 0x2, RZ ;  /* 0x000000021b157824 */ /* 0x000fc800078e00ff */
[----:B------:R-:W-:-:S04]  /*36970*/  IMAD.WIDE.U32 R16, R22, 0x2, R16 ;  /* 0x0000000216107825 */ /* 0x000fc800078e0010 */
[----:B------:R-:W-:Y:S01]  /*36980*/  IMAD.WIDE.U32 R22, R23, 0x2, RZ ;  /* 0x0000000217167825 */ /* 0x000fe200078e00ff */
[----:B------:R-:W-:-:S04]  /*36990*/  MOV R14, R17 ;  /* 0x00000011000e7202 */ /* 0x000fc80000000f00 */
[----:B------:R-:W-:Y:S01]  /*369a0*/  LOP3.LUT R20, R23, R20, RZ, 0xfc, !PT ;  /* 0x0000001417147212 */ /* 0x000fe200078efcff */
[----:B------:R-:W-:-:S04]  /*369b0*/  IMAD.WIDE.U32 R14, R25, 0x2, R14 ;  /* 0x00000002190e7825 */ /* 0x000fc800078e000e */
[----:B------:R-:W-:Y:S01]  /*369c0*/  IMAD.WIDE.U32 R24, R24, 0x2, RZ ;  /* 0x0000000218187825 */ /* 0x000fe200078e00ff */
[----:B------:R-:W-:Y:S02]  /*369d0*/  MOV R12, R15 ;  /* 0x0000000f000c7202 */ /* 0x000fe40000000f00 */
[----:B------:R-:W-:Y:S02]  /*369e0*/  SHF.R.U32.HI R15, RZ, 0x1f, R27 ;  /* 0x0000001fff0f7819 */ /* 0x000fe4000001161b */
[----:B------:R-:W-:Y:S01]  /*369f0*/  LOP3.LUT R19, R25, R22, RZ, 0xfc, !PT ;  /* 0x0000001619137212 */ /* 0x000fe200078efcff */
[----:B------:R-:W-:Y:S01]  /*36a00*/  IMAD.WIDE.U32 R12, R26, 0x2, R12 ;  /* 0x000000021a0c7825 */ /* 0x000fe200078e000c */
[----:B------:R-:W-:Y:S02]  /*36a10*/  LOP3.LUT R24, R24, R15, RZ, 0xfc, !PT ;  /* 0x0000000f18187212 */ /* 0x000fe400078efcff */
[----:B------:R-:W-:Y:S02]  /*36a20*/  MOV R22, R16 ;  /* 0x0000001000167202 */ /* 0x000fe40000000f00 */
[----:B------:R-:W-:-:S02]  /*36a30*/  ISETP.GT.U32.AND P0, PT, R12, R11, PT ;  /* 0x0000000b0c00720c */ /* 0x000fc40003f04070 */
        /* <DEDUP_REMOVED lines=30> */
.L_x_626:
        /* <DEDUP_REMOVED lines=8> */
.L_x_627:
[----:B------:R-:W-:Y:S05]  /*36ca0*/  BSYNC.RECONVERGENT B3 ;  /* 0x0000000000037941 */ /* 0x000fea0003800200 */
.L_x_625:
        /* <DEDUP_REMOVED lines=15> */
[----:B------:R-:W-:Y:S01]  /*36da0*/  MOV R94, R15 ;  /* 0x0000000f005e7202 */ /* 0x000fe20000000f00 */
[----:B------:R-:W-:Y:S01]  /*36db0*/  IMAD.SHL.U32 R96, R21, 0x2, RZ ;  /* 0x0000000215607824 */ /* 0x000fe200078e00ff */
[----:B------:R-:W-:-:S03]  /*36dc0*/  SHF.R.U32.HI R15, RZ, 0x1f, R21 ;  /* 0x0000001fff0f7819 */ /* 0x000fc60000011615 */
[----:B------:R-:W-:Y:S01]  /*36dd0*/  IMAD.WIDE.U32 R94, R13, 0x2, R94 ;  /* 0x000000020d5e7825 */ /* 0x000fe200078e005e */
[----:B------:R-:W-:-:S03]  /*36de0*/  LOP3.LUT R66, R66, R15, RZ, 0xfc, !PT ;  /* 0x0000000f42427212 */ /* 0x000fc600078efcff */
[----:B------:R-:W-:Y:S01]  /*36df0*/  IMAD.MOV.U32 R13, RZ, RZ, RZ ;  /* 0x000000ffff0d7224 */ /* 0x000fe200078e00ff */
[----:B------:R-:W-:-:S05]  /*36e00*/  MOV R12, R95 ;  /* 0x0000005f000c7202 */ /* 0x000fca0000000f00 */
        /* <DEDUP_REMOVED lines=31> */
.L_x_629:
        /* <DEDUP_REMOVED lines=8> */
.L_x_630:
[----:B------:R-:W-:Y:S05]  /*37080*/  BSYNC.RECONVERGENT B3 ;  /* 0x0000000000037941 */ /* 0x000fea0003800200 */
.L_x_628:
        /* <DEDUP_REMOVED lines=74> */
[----:B------:R-:W-:-:S03]  /*37530*/  MOV R22, R20 ;  /* 0x0000001400167202 */ /* 0x000fc60000000f00 */
[----:B------:R-:W-:Y:S01]  /*37540*/  IMAD.X R13, RZ, RZ, RZ, P1 ;  /* 0x000000ffff0d7224 */ /* 0x000fe200008e06ff */
[----:B------:R-:W-:Y:S01]  /*37550*/  IADD3 R54, P0, PT, R14, R25, RZ ;  /* 0x000000190e367210 */ /* 0x000fe20007f1e0ff */
[----:B------:R-:W-:-:S03]  /*37560*/  IMAD.WIDE.U32 R18, R103, R7, R18 ;  /* 0x0000000767127225 */ /* 0x000fc600078e0012 */
[----:B------:R-:W-:Y:S01]  /*37570*/  IADD3.X R55, PT, PT, RZ, RZ, RZ, P0, !PT ;  /* 0x000000ffff377210 */ /* 0x000fe200007fe4ff */
[----:B------:R-:W-:Y:S02]  /*37580*/  IMAD.MOV.U32 R23, RZ, RZ, RZ ;  /* 0x000000ffff177224 */ /* 0x000fe400078e00ff */
        /* <DEDUP_REMOVED lines=8> */
[----:B------:R-:W-:Y:S01]  /*37610*/  IMAD.HI.U32 R50, R53, R4, R50 ;  /* 0x0000000435327227 */ /* 0x000fe200078e0032 */
        /* <DEDUP_REMOVED lines=68> */
[----:B------:R-:W-:Y:S01]  /*37a60*/  IMAD.WIDE.U32 R18, R41, R35, R18 ;  /* 0x0000002329127225 */ /* 0x000fe200078e0012 */
[----:B------:R-:W-:-:S03]  /*37a70*/  MOV R55, RZ ;  /* 0x000000ff00377202 */ /* 0x000fc60000000f00 */
[----:B------:R-:W-:Y:S01]  /*37a80*/  IMAD R57, R14, R2, RZ ;  /* 0x000000020e397224 */ /* 0x000fe200078e02ff */
[----:B------:R-:W-:Y:S01]  /*37a90*/  IADD3 R12, P3, PT, R18, R23, RZ ;  /* 0x00000017120c7210 */ /* 0x000fe20007f7e0ff */
[----:B------:R-:W-:Y:S01]  /*37aa0*/  IMAD.WIDE.U32 R50, R41, R38, R50 ;  /* 0x0000002629327225 */ /* 0x000fe200078e0032 */
[----:B------:R-:W-:-:S03]  /*37ab0*/  IADD3.X R23, PT, PT, RZ, RZ, RZ, P2, !PT ;  /* 0x000000ffff177210 */ /* 0x000fc600017fe4ff */
[----:B------:R-:W-:Y:S02]  /*37ac0*/  IMAD.MOV.U32 R54, RZ, RZ, R14 ;  /* 0x000000ffff367224 */ /* 0x000fe400078e000e */
[----:B------:R-:W-:Y:S02]  /*37ad0*/  IMAD.X R17, RZ, RZ, RZ, P4 ;  /* 0x000000ffff117224 */ /* 0x000fe400020e06ff */
        /* <DEDUP_REMOVED lines=16> */
[----:B------:R-:W-:Y:S01]  /*37be0*/  HFMA2 R17, -RZ, RZ, 0, 0 ;  /* 0x00000000ff117431 */ /* 0x000fe200000001ff */
[----:B------:R-:W-:Y:S01]  /*37bf0*/  IADD3.X R51, PT, PT, RZ, RZ, RZ, P1, !PT ;  /* 0x000000ffff337210 */ /* 0x000fe20000ffe4ff */
[----:B------:R-:W-:Y:S01]  /*37c00*/  IMAD.WIDE.U32 R22, R41, R36, R22 ;  /* 0x0000002429167225 */ /* 0x000fe200078e0016 */
[----:B------:R-:W-:-:S03]  /*37c10*/  IADD3.X R25, PT, PT, RZ, RZ, RZ, P2, !PT ;  /* 0x000000ffff197210 */ /* 0x000fc600017fe4ff */
[----:B------:R-:W-:-:S04]  /*37c20*/  IMAD.WIDE.U32 R20, R53, R7, R20 ;  /* 0x0000000735147225 */ /* 0x000fc800078e0014 */
[----:B------:R-:W-:Y:S01]  /*37c30*/  IMAD.WIDE.U32 R54, R42, R38, R54 ;  /* 0x000000262a367225 */ /* 0x000fe200078e0036 */
[----:B------:R-:W-:-:S03]  /*37c40*/  IADD3 R12, P3, PT, R20, R15, RZ ;  /* 0x0000000f140c7210 */ /* 0x000fc60007f7e0ff */
[----:B------:R-:W-:-:S04]  /*37c50*/  IMAD.WIDE.U32 R50, R40, R39, R50 ;  /* 0x0000002728327225 */ /* 0x000fc800078e0032 */
[----:B------:R-:W-:Y:S01]  /*37c60*/  IMAD.MOV.U32 R16, RZ, RZ, R22 ;  /* 0x000000ffff107224 */ /* 0x000fe200078e0016 */
        /* <DEDUP_REMOVED lines=34> */
[----:B------:R-:W-:Y:S01]  /*37e90*/  IMAD.WIDE.U32 R14, R42, R36, R14 ;  /* 0x000000242a0e7225 */ /* 0x000fe200078e000e */
[----:B------:R-:W-:-:S03]  /*37ea0*/  IADD3 R12, P4, PT, R24, R13, RZ ;  /* 0x0000000d180c7210 */ /* 0x000fc60007f9e0ff */
[----:B------:R-:W-:Y:S01]  /*37eb0*/  IMAD.X R55, RZ, RZ, RZ, P0 ;  /* 0x000000ffff377224 */ /* 0x000fe200000e06ff */
[----:B------:R-:W-:Y:S01]  /*37ec0*/  IADD3.X R13, PT, PT, RZ, RZ, RZ, P4, !PT ;  /* 0x000000ffff0d7210 */ /* 0x000fe200027fe4ff */
        /* <DEDUP_REMOVED lines=190> */
[----:B------:R-:W-:Y:S01]  /*38ab0*/  IMAD.MOV.U32 R35, RZ, RZ, R12 ;  /* 0x000000ffff237224 */ /* 0x000fe200078e000c */
[----:B------:R-:W-:Y:S01]  /*38ac0*/  IADD3 R38, P1, PT, R38, R19, RZ ;  /* 0x0000001326267210 */ /* 0x000fe20007f3e0ff */
[----:B------:R-:W-:Y:S01]  /*38ad0*/  IMAD.X R23, RZ, RZ, RZ, P0 ;  /* 0x000000ffff177224 */ /* 0x000fe200000e06ff */
[----:B------:R-:W-:Y:S01]  /*38ae0*/  IADD3.X R17, PT, PT, RZ, RZ, RZ, P5, !PT ;  /* 0x000000ffff117210 */ /* 0x000fe20002ffe4ff */
[----:B------:R-:W-:Y:S01]  /*38af0*/  IMAD.WIDE.U32 R14, R20, R11, R14 ;  /* 0x0000000b140e7225 */ /* 0x000fe200078e000e */
[----:B------:R-:W-:-:S02]  /*38b00*/  IADD3 R13, P0, PT, R13, R38, RZ ;  /* 0x000000260d0d7210 */ /* 0x000fc40007f1e0ff */
[----:B------:R-:W-:Y:S01]  /*38b10*/  IADD3.X R38, PT, PT, RZ, RZ, RZ, P2, !PT ;  /* 0x000000ffff267210 */ /* 0x000fe200017fe4ff */
[----:B------:R-:W-:Y:S01]  /*38b20*/  IMAD.WIDE.U32 R22, R18, R9, R22 ;  /* 0x0000000912167225 */ /* 0x000fe200078e0016 */
[----:B------:R-:W-:Y:S02]  /*38b30*/  IADD3 R54, PT, PT, R54, R55, R17 ;  /* 0x0000003736367210 */ /* 0x000fe40007ffe011 */
[----:B------:R-:W-:Y:S01]  /*38b40*/  IADD3 R38, P2, PT, R38, R13, RZ ;  /* 0x0000000d26267210 */ /* 0x000fe20007f5e0ff */
[----:B------:R-:W-:Y:S01]  /*38b50*/  IMAD.X R13, RZ, RZ, RZ, P3 ;  /* 0x000000ffff0d7224 */ /* 0x000fe200018e06ff */
[----:B------:R-:W-:Y:S01]  /*38b60*/  IADD3 R20, P6, PT, R14, R23, RZ ;  /* 0x000000170e147210 */ /* 0x000fe20007fde0ff */
[----:B------:R-:W-:-:S03]  /*38b70*/  IMAD.X R17, RZ, RZ, RZ, P1 ;  /* 0x000000ffff117224 */ /* 0x000fc600008e06ff */
        /* <DEDUP_REMOVED lines=9> */
[----:B------:R-:W-:Y:S01]  /*38c10*/  IMAD.X R15, RZ, RZ, RZ, P0 ;  /* 0x000000ffff0f7224 */ /* 0x000fe200000e06ff */
[----:B------:R-:W-:-:S02]  /*38c20*/  IADD3.X R38, PT, PT, RZ, RZ, RZ, P4, !PT ;  /* 0x000000ffff267210 */ /* 0x000fc400027fe4ff */
[----:B------:R-:W-:Y:S01]  /*38c30*/  IADD3 R13, PT, PT, R13, R54, R17 ;  /* 0x000000360d0d7210 */ /* 0x000fe20007ffe011 */
[----:B------:R-:W-:Y:S01]  /*38c40*/  IMAD.WIDE.U32 R14, R18, R11, R14 ;  /* 0x0000000b120e7225 */ /* 0x000fe200078e000e */
[----:B------:R-:W-:-:S04]  /*38c50*/  MOV R12, R20 ;  /* 0x00000014000c7202 */ /* 0x000fc80000000f00 */
        /* <DEDUP_REMOVED lines=29> */
.L_x_632:
        /* <DEDUP_REMOVED lines=8> */
.L_x_633:
[----:B------:R-:W-:Y:S05]  /*38eb0*/  BSYNC.RECONVERGENT B3 ;  /* 0x0000000000037941 */ /* 0x000fea0003800200 */
.L_x_631:
        /* <DEDUP_REMOVED lines=54> */
.L_x_635:
        /* <DEDUP_REMOVED lines=8> */
.L_x_636:
[----:B------:R-:W-:Y:S05]  /*392a0*/  BSYNC.RECONVERGENT B3 ;  /* 0x0000000000037941 */ /* 0x000fea0003800200 */
.L_x_634:
[----:B------:R-:W-:Y:S02]  /*392b0*/  HFMA2 R19, -RZ, RZ, 0, 0 ;  /* 0x00000000ff137431 */ /* 0x000fe400000001ff */
[----:B------:R-:W-:Y:S01]  /*392c0*/  IMAD.WIDE.U32 R24, R36, 0x2, RZ ;  /* 0x0000000224187825 */ /* 0x000fe200078e00ff */
[----:B------:R-:W-:-:S03]  /*392d0*/  MOV R17, RZ ;  /* 0x000000ff00117202 */ /* 0x000fc60000000f00 */
[----:B------:R-:W-:Y:S01]  /*392e0*/  HFMA2 R15, -RZ, RZ, 0, 0 ;  /* 0x00000000ff0f7431 */ /* 0x000fe200000001ff */
[----:B------:R-:W-:Y:S01]  /*392f0*/  SHF.R.U32.HI R35, RZ, 0x1f, R41 ;  /* 0x0000001fff237819 */ /* 0x000fe20000011629 */
[----:B------:R-:W-:Y:S01]  /*39300*/  IMAD.MOV.U32 R18, RZ, RZ, R25 ;  /* 0x000000ffff127224 */ /* 0x000fe200078e0019 */
[----:B------:R-:W-:Y:S03]  /*39310*/  BSSY.RECONVERGENT B3, `(.L_x_637) ;  /* 0x0000038000037945 */ /* 0x000fe60003800200 */
[----:B------:R-:W-:Y:S01]  /*39320*/  IMAD.WIDE.U32 R18, R13, 0x2, R18 ;  /* 0x000000020d127825 */ /* 0x000fe200078e0012 */
[----:B------:R-:W-:-:S03]  /*39330*/  MOV R13, RZ ;  /* 0x000000ff000d7202 */ /* 0x000fc60000000f00 */
[----:B------:R-:W-:Y:S02]  /*39340*/  IMAD.MOV.U32 R16, RZ, RZ, R19 ;  /* 0x000000ffff107224 */ /* 0x000fe400078e0013 */
        /* <DEDUP_REMOVED lines=44> */
.L_x_638:
        /* <DEDUP_REMOVED lines=8> */
.L_x_639:
[----:B------:R-:W-:Y:S05]  /*39690*/  BSYNC.RECONVERGENT B3 ;  /* 0x0000000000037941 */ /* 0x000fea0003800200 */
.L_x_637:
[----:B------:R-:W-:Y:S01]  /*396a0*/  IMAD.WIDE.U32 R12, R38, R38, RZ ;  /* 0x00000026260c7225 */ /* 0x000fe200078e00ff */
[----:B------:R-:W-:Y:S01]  /*396b0*/  MOV R57, RZ ;  /* 0x000000ff00397202 */ /* 0x000fe20000000f00 */
[----:B------:R-:W-:Y:S02]  /*396c0*/  BSSY.RECONVERGENT B3, `(.L_x_640) ;  /* 0x00001e1000037945 */ /* 0x000fe40003800200 */
        /* <DEDUP_REMOVED lines=306> */
[C---:B------:R-:W-:Y:S01]  /*3a9f0*/  IMAD.WIDE.U32 R12, R37.reuse, R101, R12 ;  /* 0x00000065250c7225 */ /* 0x040fe200078e000c */
[----:B------:R-:W-:Y:S02]  /*3aa00*/  IADD3.X R21, PT, PT, RZ, RZ, RZ, P4, !PT ;  /* 0x000000ffff157210 */ /* 0x000fe400027fe4ff */
        /* <DEDUP_REMOVED lines=99> */
[----:B------:R-:W-:Y:S02]  /*3b040*/  IADD3 R19, P3, PT, R19, R23, RZ ;  /* 0x0000001713137210 */ /* 0x000fe40007f7e0ff */
[----:B------:R-:W-:Y:S01]  /*3b050*/  IADD3 R12, P1, PT, R12, R17, RZ ;  /* 0x000000110c0c7210 */ /* 0x000fe20007f3e0ff */
[----:B------:R-:W-:Y:S01]  /*3b060*/  IMAD.WIDE.U32 R20, R15, R8, R20 ;  /* 0x000000080f147225 */ /* 0x000fe200078e0014 */
[----:B------:R-:W-:-:S02]  /*3b070*/  IADD3.X R17, PT, PT, RZ, RZ, RZ, P0, !PT ;  /* 0x000000ffff117210 */ /* 0x000fc400007fe4ff */
[----:B------:R-:W-:Y:S01]  /*3b080*/  IADD3 R18, P6, PT, R41, R19, RZ ;  /* 0x0000001329127210 */ /* 0x000fe20007fde0ff */
[----:B------:R-:W-:Y:S01]  /*3b090*/  IMAD.MOV.U32 R54, RZ, RZ, R20 ;  /* 0x000000ffff367224 */ /* 0x000fe200078e0014 */
[----:B------:R-:W-:Y:S01]  /*3b0a0*/  IADD3 R40, P0, PT, R40, R21, RZ ;  /* 0x0000001528287210 */ /* 0x000fe20007f1e0ff */
[----:B------:R-:W-:Y:S01]  /*3b0b0*/  IMAD.X R21, RZ, RZ, RZ, P5 ;  /* 0x000000ffff157224 */ /* 0x000fe200028e06ff */
[----:B------:R-:W-:Y:S01]  /*3b0c0*/  MOV R55, R16 ;  /* 0x0000001000377202 */ /* 0x000fe20000000f00 */
[----:B------:R-:W-:Y:S01]  /*3b0d0*/  IMAD.X R19, RZ, RZ, RZ, P6 ;  /* 0x000000ffff137224 */ /* 0x000fe200030e06ff */
[----:B------:R-:W-:Y:S02]  /*3b0e0*/  IADD3.X R41, PT, PT, RZ, RZ, RZ, P0, !PT ;  /* 0x000000ffff297210 */ /* 0x000fe400007fe4ff */
[----:B------:R-:W-:Y:S01]  /*3b0f0*/  IADD3 R17, P0, PT, R17, R12, RZ ;  /* 0x0000000c11117210 */ /* 0x000fe20007f1e0ff */
[----:B------:R-:W-:Y:S02]  /*3b100*/  IMAD.X R12, RZ, RZ, RZ, P2 ;  /* 0x000000ffff0c7224 */ /* 0x000fe400010e06ff */
[----:B------:R-:W-:-:S03]  /*3b110*/  IMAD.WIDE.U32 R18, R36, R11, R18 ;  /* 0x0000000b24127225 */ /* 0x000fc600078e0012 */
[----:B------:R-:W-:Y:S01]  /*3b120*/  IADD3 R12, P2, PT, R12, R17, RZ ;  /* 0x000000110c0c7210 */ /* 0x000fe20007f5e0ff */
[----:B------:R-:W-:Y:S01]  /*3b130*/  IMAD.WIDE.U32 R40, R15, R9, R40 ;  /* 0x000000090f287225 */ /* 0x000fe200078e0028 */
[----:B------:R-:W-:-:S03]  /*3b140*/  IADD3.X R17, PT, PT, RZ, RZ, RZ, P3, !PT ;  /* 0x000000ffff117210 */ /* 0x000fc60001ffe4ff */
[----:B------:R-:W-:Y:S01]  /*3b150*/  IMAD.X R14, RZ, RZ, RZ, P0 ;  /* 0x000000ffff0e7224 */ /* 0x000fe200000e06ff */
[----:B------:R-:W-:Y:S02]  /*3b160*/  IADD3 R50, P6, PT, R18, R41, RZ ;  /* 0x0000002912327210 */ /* 0x000fe40007fde0ff */
[----:B------:R-:W-:Y:S02]  /*3b170*/  IADD3 R17, P3, PT, R17, R12, RZ ;  /* 0x0000000c11117210 */ /* 0x000fe40007f7e0ff */
[----:B------:R-:W-:Y:S01]  /*3b180*/  IADD3.X R12, PT, PT, RZ, RZ, RZ, P4, !PT ;  /* 0x000000ffff0c7210 */ /* 0x000fe200027fe4ff */
[----:B------:R-:W-:Y:S01]  /*3b190*/  IMAD.X R51, RZ, RZ, RZ, P6 ;  /* 0x000000ffff337224 */ /* 0x000fe200030e06ff */
[----:B------:R-:W-:Y:S02]  /*3b1a0*/  IADD3 R17, P4, PT, R19, R17, RZ ;  /* 0x0000001113117210 */ /* 0x000fe40007f9e0ff */
[----:B------:R-:W-:Y:S01]  /*3b1b0*/  IADD3 R13, PT, PT, R12, R13, R21 ;  /* 0x0000000d0c0d7210 */ /* 0x000fe20007ffe015 */
[----:B------:R-:W-:Y:S01]  /*3b1c0*/  IMAD.WIDE.U32 R18, R15, R10, R50 ;  /* 0x0000000a0f127225 */ /* 0x000fe200078e0032 */
[----:B------:R-:W-:-:S02]  /*3b1d0*/  IADD3.X R21, PT, PT, RZ, RZ, RZ, P1, !PT ;  /* 0x000000ffff157210 */ /* 0x000fc40000ffe4ff */
[----:B------:R-:W-:Y:S01]  /*3b1e0*/  MOV R53, R40 ;  /* 0x0000002800357202 */ /* 0x000fe20000000f00 */
[----:B------:R-:W-:Y:S01]  /*3b1f0*/  IMAD.X R50, RZ, RZ, RZ, P4 ;  /* 0x000000ffff327224 */ /* 0x000fe200020e06ff */
[----:B------:R-:W-:Y:S01]  /*3b200*/  IADD3 R12, P0, PT, R19, R17, RZ ;  /* 0x00000011130c7210 */ /* 0x000fe20007f1e0ff */
[----:B------:R-:W-:Y:S01]  /*3b210*/  IMAD.X R17, RZ, RZ, RZ, P3 ;  /* 0x000000ffff117224 */ /* 0x000fe200018e06ff */
[----:B------:R-:W-:Y:S01]  /*3b220*/  IADD3 R14, PT, PT, R14, R13, R21 ;  /* 0x0000000d0e0e7210 */ /* 0x000fe20007ffe015 */
[----:B------:R-:W-:Y:S01]  /*3b230*/  IMAD.MOV.U32 R16, RZ, RZ, R18 ;  /* 0x000000ffff107224 */ /* 0x000fe200078e0012 */
        /* <DEDUP_REMOVED lines=33> */
.L_x_641:
        /* <DEDUP_REMOVED lines=8> */
.L_x_642:
[----:B------:R-:W-:Y:S05]  /*3b4d0*/  BSYNC.RECONVERGENT B3 ;  /* 0x0000000000037941 */ /* 0x000fea0003800200 */
.L_x_640:
[----:B------:R-:W-:Y:S02]  /*3b4e0*/  IMAD R57, R106, -0x2, R24 ;  /* 0xfffffffe6a397824 */ /* 0x000fe400078e0218 */
[----:B------:R-:W-:Y:S02]  /*3b4f0*/  HFMA2 R21, -RZ, RZ, 0, 0 ;  /* 0x00000000ff157431 */ /* 0x000fe400000001ff */
[----:B------:R-:W-:Y:S01]  /*3b500*/  IMAD R56, R104, -0x2, R22 ;  /* 0xfffffffe68387824 */ /* 0x000fe200078e0216 */
[----:B------:R-:W-:Y:S01]  /*3b510*/  MOV R19, RZ ;  /* 0x000000ff00137202 */ /* 0x000fe20000000f00 */
[----:B------:R-:W-:Y:S01]  /*3b520*/  IMAD.IADD R106, R106, 0x1, -R57 ;  /* 0x000000016a6a7824 */ /* 0x000fe200078e0a39 */
[----:B------:R-:W-:Y:S01]  /*3b530*/  BSSY.RECONVERGENT B3, `(.L_x_643) ;  /* 0x00001f1000037945 */ /* 0x000fe20003800200 */
[----:B------:R-:W-:Y:S01]  /*3b540*/  IMAD R55, R52, -0x2, R55 ;  /* 0xfffffffe34377824 */ /* 0x000fe200078e0237 */
[----:B------:R-:W-:Y:S01]  /*3b550*/  IADD3 R104, PT, PT, -R56, R104, RZ ;  /* 0x0000006838687210 */ /* 0x000fe20007ffe1ff */
[----:B------:R-:W-:-:S04]  /*3b560*/  IMAD.WIDE.U32 R12, R106, R38, RZ ;  /* 0x000000266a0c7225 */ /* 0x000fc800078e00ff */
        /* <DEDUP_REMOVED lines=9> */
[----:B------:R-:W-:Y:S02]  /*3b600*/  IMAD R54, R102, -0x2, R54 ;  /* 0xfffffffe66367824 */ /* 0x000fe400078e0236 */
[----:B------:R-:W-:-:S04]  /*3b610*/  IMAD.WIDE.U32 R20, R106, R35, R20 ;  /* 0x000000236a147225 */ /* 0x000fc800078e0014 */
[----:B------:R-:W-:Y:S01]  /*3b620*/  IMAD.HI.U32 R19, R36, R4, R18 ;  /* 0x0000000424137227 */ /* 0x000fe200078e0012 */
[----:B------:R-:W-:-:S03]  /*3b630*/  IADD3 R12, P0, PT, R14, R21, RZ ;  /* 0x000000150e0c7210 */ /* 0x000fc60007f1e0ff */
[----:B------:R-:W-:Y:S02]  /*3b640*/  IMAD.MOV.U32 R14, RZ, RZ, R15 ;  /* 0x000000ffff0e7224 */ /* 0x000fe400078e000f */
[----:B------:R-:W-:Y:S01]  /*3b650*/  HFMA2 R15, -RZ, RZ, 0, 0 ;  /* 0x00000000ff0f7431 */ /* 0x000fe200000001ff */
[----:B------:R-:W-:Y:S01]  /*3b660*/  IADD3.X R13, PT, PT, RZ, RZ, RZ, P0, !PT ;  /* 0x000000ffff0d7210 */ /* 0x000fe200007fe4ff */
[----:B------:R-:W-:Y:S01]  /*3b670*/  IMAD.IADD R102, R102, 0x1, -R54 ;  /* 0x0000000166667824 */ /* 0x000fe200078e0a36 */
[----:B------:R-:W-:Y:S01]  /*3b680*/  IADD3 R20, P0, PT, R20, R19, RZ ;  /* 0x0000001314147210 */ /* 0x000fe20007f1e0ff */
[----:B------:R-:W-:Y:S01]  /*3b690*/  IMAD R53, R99, -0x2, R53 ;  /* 0xfffffffe63357824 */ /* 0x000fe200078e0235 */
[----:B------:R-:W-:Y:S01]  /*3b6a0*/  MOV R19, RZ ;  /* 0x000000ff00137202 */ /* 0x000fe20000000f00 */
[----:B------:R-:W-:-:S03]  /*3b6b0*/  IMAD.WIDE.U32 R12, R104, R35, R12 ;  /* 0x00000023680c7225 */ /* 0x000fc600078e000c */
[----:B------:R-:W-:Y:S01]  /*3b6c0*/  IADD3 R99, PT, PT, -R53, R99, RZ ;  /* 0x0000006335637210 */ /* 0x000fe20007ffe1ff */
[----:B------:R-:W-:-:S04]  /*3b6d0*/  IMAD.WIDE.U32 R14, R102, R38, R14 ;  /* 0x00000026660e7225 */ /* 0x000fc800078e000e */
[----:B------:R-:W-:Y:S01]  /*3b6e0*/  IMAD.X R21, RZ, RZ, RZ, P0 ;  /* 0x000000ffff157224 */ /* 0x000fe200000e06ff */
[----:B------:R-:W-:Y:S01]  /*3b6f0*/  IADD3 R22, P0, PT, R14, R13, RZ ;  /* 0x0000000d0e167210 */ /* 0x000fe20007f1e0ff */
[----:B------:R-:W-:Y:S01]  /*3b700*/  IMAD.MOV.U32 R25, RZ, RZ, RZ ;  /* 0x000000ffff197224 */ /* 0x000fe200078e00ff */
[----:B------:R-:W-:Y:S01]  /*3b710*/  MOV R24, R15 ;  /* 0x0000000f00187202 */ /* 0x000fe20000000f00 */
[----:B------:R-:W-:Y:S02]  /*3b720*/  HFMA2 R13, -RZ, RZ, 0, 0 ;  /* 0x00000000ff0d7431 */ /* 0x000fe400000001ff */
[----:B------:R-:W-:Y:S02]  /*3b730*/  IMAD R52, R100, -0x2, R16 ;  /* 0xfffffffe64347824 */ /* 0x000fe400078e0210 */
        /* <DEDUP_REMOVED lines=8> */
[----:B------:R-:W-:Y:S01]  /*3b7c0*/  IMAD.WIDE.U32 R20, R36, R5, R20 ;  /* 0x0000000524147225 */ /* 0x000fe200078e0014 */
[----:B------:R-:W-:-:S03]  /*3b7d0*/  IADD3.X R15, PT, PT, RZ, RZ, RZ, P0, !PT ;  /* 0x000000ffff0f7210 */ /* 0x000fc600007fe4ff */
[----:B------:R-:W-:Y:S02]  /*3b7e0*/  HFMA2 R13, -RZ, RZ, 0, 0 ;  /* 0x00000000ff0d7431 */ /* 0x000fe400000001ff */
[----:B------:R-:W-:Y:S02]  /*3b7f0*/  IMAD.IADD R100, R100, 0x1, -R52 ;  /* 0x0000000164647824 */ /* 0x000fe400078e0a34 */
[----:B------:R-:W-:Y:S02]  /*3b800*/  IMAD R41, R20, R2, RZ ;  /* 0x0000000214297224 */ /* 0x000fe400078e02ff */
        /* <DEDUP_REMOVED lines=42> */
[----:B------:R-:W-:Y:S01]  /*3bab0*/  IMAD.WIDE.U32 R14, R104, R39, R14 ;  /* 0x00000027680e7225 */ /* 0x000fe200078e000e */
[----:B------:R-:W-:-:S03]  /*3bac0*/  IADD3 R24, P1, PT, R24, R17, RZ ;  /* 0x0000001118187210 */ /* 0x000fc60007f3e0ff */
[----:B------:R-:W-:Y:S01]  /*3bad0*/  IMAD R38, R18, R2, RZ ;  /* 0x0000000212267224 */ /* 0x000fe200078e02ff */
[----:B------:R-:W-:Y:S01]  /*3bae0*/  IADD3 R18, P4, PT, R20, R19, RZ ;  /* 0x0000001314127210 */ /* 0x000fe20007f9e0ff */
[----:B------:R-:W-:Y:S01]  /*3baf0*/  IMAD.X R109, RZ, RZ, RZ, P0 ;  /* 0x000000ffff6d7224 */ /* 0x000fe200000e06ff */
[----:B------:R-:W-:Y:S01]  /*3bb00*/  IADD3 R16, P2, PT, R16, R15, RZ ;  /* 0x0000000f10107210 */ /* 0x000fe20007f5e0ff */
[----:B------:R-:W-:Y:S01]  /*3bb10*/  IMAD.MOV.U32 R23, RZ, RZ, RZ ;  /* 0x000000ffff177224 */ /* 0x000fe200078e00ff */
        /* <DEDUP_REMOVED lines=22> */
[----:B------:R-:W-:-:S03]  /*3bc80*/  MOV R14, R22 ;  /* 0x00000016000e7202 */ /* 0x000fc60000000f00 */
[----:B------:R-:W-:Y:S01]  /*3bc90*/  IMAD.X R17, RZ, RZ, RZ, P2 ;  /* 0x000000ffff117224 */ /* 0x000fe200010e06ff */
[----:B------:R-:W-:Y:S01]  /*3bca0*/  IADD3 R18, P3, PT, R20, R19, RZ ;  /* 0x0000001314127210 */ /* 0x000fe20007f7e0ff */
[----:B------:R-:W-:-:S03]  /*3bcb0*/  IMAD.WIDE.U32 R24, R102, R39, R24 ;  /* 0x0000002766187225 */ /* 0x000fc600078e0018 */
[----:B------:R-:W-:Y:S01]  /*3bcc0*/  IADD3.X R19, PT, PT, RZ, RZ, RZ, P3, !PT ;  /* 0x000000ffff137210 */ /* 0x000fe20001ffe4ff */
[----:B------:R-:W-:-:S04]  /*3bcd0*/  IMAD.WIDE.U32 R16, R104, R105, R16 ;  /* 0x0000006968107225 */ /* 0x000fc800078e0010 */
[----:B------:R-:W-:Y:S01]  /*3bce0*/  IMAD R97, R22, R2, RZ ;  /* 0x0000000216617224 */ /* 0x000fe200078e02ff */
[----:B------:R-:W-:Y:S01]  /*3bcf0*/  IADD3 R22, P2, PT, R24, R17, RZ ;  /* 0x0000001118167210 */ /* 0x000fe20007f5e0ff */
[----:B------:R-:W-:Y:S02]  /*3bd00*/  IMAD.X R109, RZ, RZ, RZ, P1 ;  /* 0x000000ffff6d7224 */ /* 0x000fe400008e06ff */
[----:B------:R-:W-:Y:S02]  /*3bd10*/  HFMA2 R17, -RZ, RZ, 0, 0 ;  /* 0x00000000ff117431 */ /* 0x000fe400000001ff */
        /* <DEDUP_REMOVED lines=30> */
[----:B------:R-:W-:Y:S01]  /*3bf00*/  IMAD.WIDE.U32 R22, R104, R103, R22 ;  /* 0x0000006768167225 */ /* 0x000fe200078e0016 */
[----:B------:R-:W-:Y:S02]  /*3bf10*/  IADD3 R14, P1, PT, R14, R21, RZ ;  /* 0x000000150e0e7210 */ /* 0x000fe40007f3e0ff */
[----:B------:R-:W-:Y:S01]  /*3bf20*/  MOV R21, RZ ;  /* 0x000000ff00157202 */ /* 0x000fe20000000f00 */
        /* <DEDUP_REMOVED lines=19> */
[----:B------:R-:W-:Y:S02]  /*3c060*/  HFMA2 R17, -RZ, RZ, 0, 0 ;  /* 0x00000000ff117431 */ /* 0x000fe400000001ff */
[----:B------:R-:W-:Y:S01]  /*3c070*/  IMAD.WIDE.U32 R14, R99, R105, R14 ;  /* 0x00000069630e7225 */ /* 0x000fe200078e000e */
[----:B------:R-:W-:-:S03]  /*3c080*/  IADD3 R12, P4, PT, R12, R21, RZ ;  /* 0x000000150c0c7210 */ /* 0x000fc60007f9e0ff */
[----:B------:R-:W-:Y:S01]  /*3c090*/  IMAD.WIDE.U32 R108, R97, R5, R108 ;  /* 0x00000005616c7225 */ /* 0x000fe200078e006c */
[----:B------:R-:W-:Y:S02]  /*3c0a0*/  IADD3 R110, P2, PT, R110, R15, RZ ;  /* 0x0000000f6e6e7210 */ /* 0x000fe40007f5e0ff */
[----:B------:R-:W-:Y:S01]  /*3c0b0*/  IADD3 R14, P3, PT, R14, R13, RZ ;  /* 0x0000000d0e0e7210 */ /* 0x000fe20007f7e0ff */
[----:B------:R-:W-:Y:S01]  /*3c0c0*/  IMAD.WIDE.U32 R22, R36, R10, R22 ;  /* 0x0000000a24167225 */ /* 0x000fe200078e0016 */
[----:B------:R-:W-:-:S03]  /*3c0d0*/  IADD3.X R13, PT, PT, RZ, RZ, RZ, P4, !PT ;  /* 0x000000ffff0d7210 */ /* 0x000fc600027fe4ff */
[----:B------:R-:W-:Y:S02]  /*3c0e0*/  IMAD R20, R108, R2, RZ ;  /* 0x000000026c147224 */ /* 0x000fe400078e02ff */
[----:B------:R-:W-:Y:S02]  /*3c0f0*/  IMAD.MOV.U32 R16, RZ, RZ, R108 ;  /* 0x000000ffff107224 */ /* 0x000fe400078e006c */
[----:B------:R-:W-:Y:S01]  /*3c100*/  IMAD.X R25, RZ, RZ, RZ, P1 ;  /* 0x000000ffff197224 */ /* 0x000fe200008e06ff */
[----:B------:R-:W-:Y:S01]  /*3c110*/  IADD3 R108, P1, PT, R22, R19, RZ ;  /* 0x00000013166c7210 */ /* 0x000fe20007f3e0ff */
[----:B------:R-:W-:Y:S01]  /*3c120*/  IMAD.X R111, RZ, RZ, RZ, P2 ;  /* 0x000000ffff6f7224 */ /* 0x000fe200010e06ff */
[----:B------:R-:W-:Y:S01]  /*3c130*/  IADD3.X R19, PT, PT, RZ, RZ, RZ, P0, !PT ;  /* 0x000000ffff137210 */ /* 0x000fe200007fe4ff */
[----:B------:R-:W-:Y:S02]  /*3c140*/  IMAD.X R15, RZ, RZ, RZ, P3 ;  /* 0x000000ffff0f7224 */ /* 0x000fe400018e06ff */
[----:B------:R-:W-:-:S04]  /*3c150*/  IMAD.WIDE.U32 R12, R104, R101, R12 ;  /* 0x00000065680c7225 */ /* 0x000fc800078e000c */
[----:B------:R-:W-:Y:S01]  /*3c160*/  IMAD.WIDE.U32 R18, R38, R7, R18 ;  /* 0x0000000726127225 */ /* 0x000fe200078e0012 */
[----:B------:R-:W-:-:S03]  /*3c170*/  MOV R112, R12 ;  /* 0x0000000c00707202 */ /* 0x000fc60000000f00 */
[----:B------:R-:W-:Y:S01]  /*3c180*/  IMAD.WIDE.U32 R24, R42, R39, R24 ;  /* 0x000000272a187225 */ /* 0x000fe200078e0018 */
[----:B------:R-:W-:Y:S02]  /*3c190*/  IADD3 R18, P0, PT, R18, R109, RZ ;  /* 0x0000006d12127210 */ /* 0x000fe40007f1e0ff */
[----:B------:R-:W-:Y:S01]  /*3c1a0*/  IADD3.X R109, PT, PT, RZ, RZ, RZ, P1, !PT ;  /* 0x000000ffff6d7210 */ /* 0x000fe20000ffe4ff */
        /* <DEDUP_REMOVED lines=53> */
[----:B------:R-:W-:-:S03]  /*3c500*/  MOV R14, R16 ;  /* 0x00000010000e7202 */ /* 0x000fc60000000f00 */
[----:B------:R-:W-:Y:S01]  /*3c510*/  HFMA2 R23, -RZ, RZ, 0, 0 ;  /* 0x00000000ff177431 */ /* 0x000fe200000001ff */
[----:B------:R-:W-:Y:S01]  /*3c520*/  IADD3.X R109, PT, PT, RZ, RZ, RZ, P4, !PT ;  /* 0x000000ffff6d7210 */ /* 0x000fe200027fe4ff */
        /* <DEDUP_REMOVED lines=9> */
[----:B------:R-:W-:Y:S01]  /*3c5c0*/  IMAD R21, R16, R2, RZ ;  /* 0x0000000210157224 */ /* 0x000fe200078e02ff */
[----:B------:R-:W-:Y:S01]  /*3c5d0*/  IADD3 R16, P0, PT, R18, R17, RZ ;  /* 0x0000001112107210 */ /* 0x000fe20007f1e0ff */
[----:B------:R-:W-:Y:S01]  /*3c5e0*/  IMAD.WIDE.U32 R24, R38, R9, R24 ;  /* 0x0000000926187225 */ /* 0x000fe200078e0018 */
[----:B------:R-:W-:Y:S02]  /*3c5f0*/  IADD3 R105, P6, PT, R104, R13, RZ ;  /* 0x0000000d68697210 */ /* 0x000fe40007fde0ff */
[----:B------:R-:W-:Y:S01]  /*3c600*/  IADD3.X R17, PT, PT, RZ, RZ, RZ, P0, !PT ;  /* 0x000000ffff117210 */ /* 0x000fe200007fe4ff */
[----:B------:R-:W-:Y:S01]  /*3c610*/  IMAD.WIDE.U32 R108, R41, R11, R108 ;  /* 0x0000000b296c7225 */ /* 0x000fe200078e006c */
[----:B------:R-:W-:-:S03]  /*3c620*/  IADD3 R18, P5, PT, R24, R19, RZ ;  /* 0x0000001318127210 */ /* 0x000fc60007fbe0ff */
[----:B------:R-:W-:Y:S01]  /*3c630*/  IMAD.MOV.U32 R15, RZ, RZ, RZ ;  /* 0x000000ffff0f7224 */ /* 0x000fe200078e00ff */
[----:B------:R-:W-:Y:S01]  /*3c640*/  IADD3 R24, P3, PT, R108, R25, RZ ;  /* 0x000000196c187210 */ /* 0x000fe20007f7e0ff */
[----:B------:R-:W-:Y:S01]  /*3c650*/  IMAD.X R111, RZ, RZ, RZ, P4 ;  /* 0x000000ffff6f7224 */ /* 0x000fe200020e06ff */
[----:B------:R-:W-:Y:S01]  /*3c660*/  IADD3.X R19, PT, PT, RZ, RZ, RZ, P5, !PT ;  /* 0x000000ffff137210 */ /* 0x000fe20002ffe4ff */
[----:B------:R-:W-:Y:S01]  /*3c670*/  IMAD.X R13, RZ, RZ, RZ, P1 ;  /* 0x000000ffff0d7224 */ /* 0x000fe200008e06ff */
[----:B------:R-:W-:Y:S01]  /*3c680*/  IADD3 R109, P2, PT, R109, R105, RZ ;  /* 0x000000696d6d7210 */ /* 0x000fe20007f5e0ff */
[----:B------:R-:W-:Y:S01]  /*3c690*/  IMAD.HI.U32 R14, R21, R4, R14 ;  /* 0x00000004150e7227 */ /* 0x000fe200078e000e */
[----:B------:R-:W-:-:S03]  /*3c6a0*/  IADD3.X R15, PT, PT, RZ, RZ, RZ, P6, !PT ;  /* 0x000000ffff0f7210 */ /* 0x000fc600037fe4ff */
[----:B------:R-:W-:-:S04]  /*3c6b0*/  IMAD.WIDE.U32 R110, R102, R37, R110 ;  /* 0x00000025666e7225 */ /* 0x000fc800078e006e */
        /* <DEDUP_REMOVED lines=29> */
[----:B------:R-:W-:Y:S01]  /*3c890*/  IMAD.X R17, RZ, RZ, RZ, P0 ;  /* 0x000000ffff117224 */ /* 0x000fe200000e06ff */
[----:B------:R-:W-:Y:S01]  /*3c8a0*/  IADD3 R39, P0, PT, R25, R39, RZ ;  /* 0x0000002719277210 */ /* 0x000fe20007f1e0ff */
[----:B------:R-:W-:Y:S02]  /*3c8b0*/  IMAD R35, R14, R2, RZ ;  /* 0x000000020e237224 */ /* 0x000fe400078e02ff */
[----:B------:R-:W-:Y:S02]  /*3c8c0*/  IMAD.MOV.U32 R22, RZ, RZ, R14 ;  /* 0x000000ffff167224 */ /* 0x000fe400078e000e */
[----:B------:R-:W-:-:S04]  /*3c8d0*/  IMAD.WIDE.U32 R18, R97, R9, R18 ;  /* 0x0000000961127225 */ /* 0x000fc800078e0012 */
[----:B------:R-:W-:Y:S01]  /*3c8e0*/  IMAD.X R13, RZ, RZ, RZ, P3 ;  /* 0x000000ffff0d7224 */ /* 0x000fe200018e06ff */
[----:B------:R-:W-:Y:S01]  /*3c8f0*/  IADD3 R24, P5, PT, R24, R19, RZ ;  /* 0x0000001318187210 */ /* 0x000fe20007fbe0ff */
[----:B------:R-:W-:Y:S01]  /*3c900*/  IMAD.WIDE.U32 R16, R20, R7, R16 ;  /* 0x0000000714107225 */ /* 0x000fe200078e0010 */
[----:B------:R-:W-:Y:S02]  /*3c910*/  IADD3.X R19, PT, PT, RZ, RZ, RZ, P4, !PT ;  /* 0x000000ffff137210 */ /* 0x000fe400027fe4ff */
[----:B------:R-:W-:Y:S01]  /*3c920*/  IADD3.X R25, PT, PT, RZ, RZ, RZ, P5, !PT ;  /* 0x000000ffff197210 */ /* 0x000fe20002ffe4ff */
[----:B------:R-:W-:Y:S01]  /*3c930*/  IMAD.HI.U32 R22, R35, R4, R22 ;  /* 0x0000000423167227 */ /* 0x000fe200078e0016 */
[----:B------:R-:W-:Y:S02]  /*3c940*/  IADD3.X R23, PT, PT, RZ, RZ, RZ, P2, !PT ;  /* 0x000000ffff177210 */ /* 0x000fe400017fe4ff */
[----:B------:R-:W-:Y:S01]  /*3c950*/  IADD3 R18, P3, PT, R18, R17, RZ ;  /* 0x0000001112127210 */ /* 0x000fe20007f7e0ff */
[----:B------:R-:W-:Y:S01]  /*3c960*/  IMAD.WIDE.U32 R12, R100, R37, R12 ;  /* 0x00000025640c7225 */ /* 0x000fe200078e000c */
[----:B------:R-:W-:-:S02]  /*3c970*/  IADD3 R23, P2, PT, R23, R110, RZ ;  /* 0x0000006e17177210 */ /* 0x000fc40007f5e0ff */
        /* <DEDUP_REMOVED lines=40> */
[----:B------:R-:W-:Y:S01]  /*3cc00*/  MOV R17, RZ ;  /* 0x000000ff00117202 */ /* 0x000fe20000000f00 */
[----:B------:R-:W-:Y:S01]  /*3cc10*/  IMAD.X R19, RZ, RZ, RZ, P6 ;  /* 0x000000ffff137224 */ /* 0x000fe200030e06ff */
[----:B------:R-:W-:Y:S01]  /*3cc20*/  IADD3 R12, P6, PT, R23, R13, RZ ;  /* 0x0000000d170c7210 */ /* 0x000fe20007fde0ff */
[----:B------:R-:W-:-:S03]  /*3cc30*/  IMAD.WIDE.U32 R24, R21, R8, R24 ;  /* 0x0000000815187225 */ /* 0x000fc600078e0018 */
[----:B------:R-:W-:Y:S01]  /*3cc40*/  IADD3.X R13, PT, PT, RZ, RZ, RZ, P6, !PT ;  /* 0x000000ffff0d7210 */ /* 0x000fe200037fe4ff */
[----:B------:R-:W-:Y:S01]  /*3cc50*/  IMAD R36, R16, R2, RZ ;  /* 0x0000000210247224 */ /* 0x000fe200078e02ff */
[----:B------:R-:W-:Y:S01]  /*3cc60*/  IADD3 R22, P4, PT, R22, R25, RZ ;  /* 0x0000001916167210 */ /* 0x000fe20007f9e0ff */
        /* <DEDUP_REMOVED lines=35> */
[----:B------:R-:W-:-:S02]  /*3cea0*/  IADD3.X R13, PT, PT, RZ, RZ, RZ, P4, !PT ;  /* 0x000000ffff0d7210 */ /* 0x000fc400027fe4ff */
        /* <DEDUP_REMOVED lines=10> */
[----:B------:R-:W-:Y:S01]  /*3cf50*/  IMAD.MOV.U32 R99, RZ, RZ, R22 ;  /* 0x000000ffff637224 */ /* 0x000fe200078e0016 */
        /* <DEDUP_REMOVED lines=17> */
[----:B------:R-:W-:Y:S01]  /*3d070*/  MOV R35, R18 ;  /* 0x0000001200237202 */ /* 0x000fe20000000f00 */
[----:B------:R-:W-:Y:S01]  /*3d080*/  IMAD.WIDE.U32 R16, R36, R9, R16 ;  /* 0x0000000924107225 */ /* 0x000fe200078e0010 */
[----:B------:R-:W-:Y:S02]  /*3d090*/  IADD3 R15, P0, PT, R15, R14, RZ ;  /* 0x0000000e0f0f7210 */ /* 0x000fe40007f1e0ff */
[----:B------:R-:W-:Y:S01]  /*3d0a0*/  IADD3.X R19, PT, PT, RZ, RZ, RZ, P1, !PT ;  /* 0x000000ffff137210 */ /* 0x000fe20000ffe4ff */
[----:B------:R-:W-:Y:S01]  /*3d0b0*/  IMAD.MOV.U32 R97, RZ, RZ, R16 ;  /* 0x000000ffff617224 */ /* 0x000fe200078e0010 */
        /* <DEDUP_REMOVED lines=11> */
[----:B------:R-:W-:Y:S01]  /*3d170*/  IMAD.X R15, RZ, RZ, RZ, P3 ;  /* 0x000000ffff0f7224 */ /* 0x000fe200018e06ff */
[----:B------:R-:W-:Y:S01]  /*3d180*/  MOV R42, R14 ;  /* 0x0000000e002a7202 */ /* 0x000fe20000000f00 */
[----:B------:R-:W-:Y:S01]  /*3d190*/  IMAD.X R40, RZ, RZ, RZ, P4 ;  /* 0x000000ffff287224 */ /* 0x000fe200020e06ff */
[----:B------:R-:W-:Y:S02]  /*3d1a0*/  IADD3.X R13, PT, PT, RZ, RZ, RZ, P0, !PT ;  /* 0x000000ffff0d7210 */ /* 0x000fe400007fe4ff */
[----:B------:R-:W-:Y:S02]  /*3d1b0*/  IADD3 R106, PT, PT, R17, R106, R19 ;  /* 0x0000006a116a7210 */ /* 0x000fe40007ffe013 */
        /* <DEDUP_REMOVED lines=32> */
.L_x_644:
        /* <DEDUP_REMOVED lines=8> */
.L_x_645:
[----:B------:R-:W-:Y:S05]  /*3d440*/  BSYNC.RECONVERGENT B3 ;  /* 0x0000000000037941 */ /* 0x000fea0003800200 */
.L_x_643:
[----:B------:R-:W-:-:S04]  /*3d450*/  IMAD.WIDE.U32 R12, R77, R43, RZ ;  /* 0x0000002b4d0c7225 */ /* 0x000fc800078e00ff */
[----:B------:R-:W-:Y:S01]  /*3d460*/  HFMA2 R21, -RZ, RZ, 0, 0 ;  /* 0x00000000ff157431 */ /* 0x000fe200000001ff */
[----:B------:R-:W-:Y:S01]  /*3d470*/  BSSY.RECONVERGENT B3, `(.L_x_646) ;  /* 0x00001e5000037945 */ /* 0x000fe20003800200 */
[----:B------:R-:W-:Y:S01]  /*3d480*/  IADD3 R66, PT, PT, R98, -R66, RZ ;  /* 0x8000004262427210 */ /* 0x000fe20007ffe0ff */
[----:B------:R-:W-:Y:S01]  /*3d490*/  IMAD.MOV.U32 R15, RZ, RZ, RZ ;  /* 0x000000ffff0f7224 */ /* 0x000fe200078e00ff */
[----:B------:R-:W-:Y:S01]  /*3d4a0*/  MOV R14, R13 ;  /* 0x0000000d000e7202 */ /* 0x000fe20000000f00 */
[----:B------:R-:W-:Y:S01]  /*3d4b0*/  IMAD.MOV.U32 R19, RZ, RZ, RZ ;  /* 0x000000ffff137224 */ /* 0x000fe200078e00ff */
[----:B------:R-:W-:Y:S01]  /*3d4c0*/  MOV R13, RZ ;  /* 0x000000ff000d7202 */ /* 0x000fe20000000f00 */
[----:B------:R-:W-:Y:S01]  /*3d4d0*/  IMAD R38, R12, R2, RZ ;  /* 0x000000020c267224 */ /* 0x000fe200078e02ff */
[----:B------:R-:W-:Y:S01]  /*3d4e0*/  IADD3 R67, PT, PT, R97, -R67, RZ ;  /* 0x8000004361437210 */ /* 0x000fe20007ffe0ff */
[----:B------:R-:W-:Y:S01]  /*3d4f0*/  IMAD.WIDE.U32 R14, R78, R43, R14 ;  /* 0x0000002b4e0e7225 */ /* 0x000fe200078e000e */
[----:B------:R-:W-:-:S03]  /*3d500*/  IADD3 R94, PT, PT, R41, -R94, RZ ;  /* 0x8000005e295e7210 */ /* 0x000fc60007ffe0ff */
[----:B------:R-:W-:Y:S01]  /*3d510*/  IMAD.HI.U32 R13, R38, R4, R12 ;  /* 0x00000004260d7227 */ /* 0x000fe200078e000c */
[----:B------:R-:W-:-:S03]  /*3d520*/  MOV R18, R15 ;  /* 0x0000000f00127202 */ /* 0x000fc60000000f00 */
[----:B------:R-:W-:Y:S02]  /*3d530*/  HFMA2 R15, -RZ, RZ, 0, 0 ;  /* 0x00000000ff0f7431 */ /* 0x000fe400000001ff */
[----:B------:R-:W-:Y:S02]  /*3d540*/  IMAD.MOV.U32 R23, RZ, RZ, RZ ;  /* 0x000000ffff177224 */ /* 0x000fe400078e00ff */
[----:B------:R-:W-:-:S04]  /*3d550*/  IMAD.WIDE.U32 R18, R79, R43, R18 ;  /* 0x0000002b4f127225 */ /* 0x000fc800078e0012 */
[----:B------:R-:W-:Y:S02]  /*3d560*/  IMAD.MOV.U32 R20, RZ, RZ, R19 ;  /* 0x000000ffff147224 */ /* 0x000fe400078e0013 */
[----:B------:R-:W-:-:S04]  /*3d570*/  IMAD.WIDE.U32 R14, R77, R44, R14 ;  /* 0x0000002c4d0e7225 */ /* 0x000fc800078e000e */
[----:B------:R-:W-:Y:S01]  /*3d580*/  IMAD.WIDE.U32 R20, R80, R43, R20 ;  /* 0x0000002b50147225 */ /* 0x000fe200078e0014 */
        /* <DEDUP_REMOVED lines=8> */
[----:B------:R-:W-:Y:S01]  /*3d610*/  IMAD.MOV.U32 R20, RZ, RZ, R21 ;  /* 0x000000ffff147224 */ /* 0x000fe200078e0015 */
[----:B------:R-:W-:Y:S01]  /*3d620*/  IADD3.X R13, PT, PT, RZ, RZ, RZ, P0, !PT ;  /* 0x000000ffff0d7210 */ /* 0x000fe200007fe4ff */
[----:B------:R-:W-:Y:S01]  /*3d630*/  IMAD.MOV.U32 R17, RZ, RZ, RZ ;  /* 0x000000ffff117224 */ /* 0x000fe200078e00ff */
[----:B------:R-:W-:Y:S01]  /*3d640*/  MOV R21, RZ ;  /* 0x000000ff00157202 */ /* 0x000fe20000000f00 */
[----:B------:R-:W-:Y:S02]  /*3d650*/  IMAD R100, R14, R2, RZ ;  /* 0x000000020e647224 */ /* 0x000fe400078e02ff */
[----:B------:R-:W-:-:S04]  /*3d660*/  IMAD.WIDE.U32 R12, R79, R44, R12 ;  /* 0x0000002c4f0c7225 */ /* 0x000fc800078e000c */
[----:B------:R-:W-:-:S04]  /*3d670*/  IMAD.WIDE.U32 R20, R81, R43, R20 ;  /* 0x0000002b51147225 */ /* 0x000fc800078e0014 */
[----:B------:R-:W-:Y:S01]  /*3d680*/  IMAD.WIDE.U32 R16, R77, R45, R16 ;  /* 0x0000002d4d107225 */ /* 0x000fe200078e0010 */
[----:B------:R-:W-:-:S03]  /*3d690*/  IADD3 R18, P0, PT, R20, R13, RZ ;  /* 0x0000000d14127210 */ /* 0x000fc60007f1e0ff */
[----:B------:R-:W-:Y:S01]  /*3d6a0*/  IMAD.MOV.U32 R20, RZ, RZ, R21 ;  /* 0x000000ffff147224 */ /* 0x000fe200078e0015 */
[----:B------:R-:W-:Y:S01]  /*3d6b0*/  IADD3.X R19, PT, PT, RZ, RZ, RZ, P0, !PT ;  /* 0x000000ffff137210 */ /* 0x000fe200007fe4ff */
[----:B------:R-:W-:Y:S01]  /*3d6c0*/  HFMA2 R21, -RZ, RZ, 0, 0 ;  /* 0x00000000ff157431 */ /* 0x000fe200000001ff */
[----:B------:R-:W-:Y:S01]  /*3d6d0*/  IADD3 R12, P0, PT, R12, R17, RZ ;  /* 0x000000110c0c7210 */ /* 0x000fe20007f1e0ff */
[----:B------:R-:W-:Y:S01]  /*3d6e0*/  IMAD.IADD R96, R35, 0x1, -R96 ;  /* 0x0000000123607824 */ /* 0x000fe200078e0a60 */
[----:B------:R-:W-:Y:S01]  /*3d6f0*/  IADD3 R16, P1, PT, R16, R15, RZ ;  /* 0x0000000f10107210 */ /* 0x000fe20007f3e0ff */
[----:B------:R-:W-:Y:S01]  /*3d700*/  IMAD.WIDE.U32 R18, R80, R44, R18 ;  /* 0x0000002c50127225 */ /* 0x000fe200078e0012 */
[----:B------:R-:W-:-:S03]  /*3d710*/  IADD3.X R13, PT, PT, RZ, RZ, RZ, P0, !PT ;  /* 0x000000ffff0d7210 */ /* 0x000fc600007fe4ff */
        /* <DEDUP_REMOVED lines=8> */
[----:B------:R-:W-:Y:S01]  /*3d7a0*/  IMAD.MOV.U32 R13, RZ, RZ, RZ ;  /* 0x000000ffff0d7224 */ /* 0x000fe200078e00ff */
[----:B------:R-:W-:Y:S01]  /*3d7b0*/  MOV R22, R21 ;  /* 0x0000001500167202 */ /* 0x000fe20000000f00 */
[----:B------:R-:W-:Y:S01]  /*3d7c0*/  IMAD.WIDE.U32 R16, R38, R6, R16 ;  /* 0x0000000626107225 */ /* 0x000fe200078e0010 */
[----:B------:R-:W-:-:S03]  /*3d7d0*/  IADD3.X R15, PT, PT, RZ, RZ, RZ, P0, !PT ;  /* 0x000000ffff0f7210 */ /* 0x000fc600007fe4ff */
[----:B------:R-:W-:Y:S01]  /*3d7e0*/  IMAD.WIDE.U32 R12, R77, R46, R12 ;  /* 0x0000002e4d0c7225 */ /* 0x000fe200078e000c */
[----:B------:R-:W-:-:S03]  /*3d7f0*/  IADD3 R20, P0, PT, R16, R25, RZ ;  /* 0x0000001910147210 */ /* 0x000fc60007f1e0ff */
[----:B------:R-:W-:Y:S01]  /*3d800*/  IMAD.WIDE.U32 R18, R79, R45, R18 ;  /* 0x0000002d4f127225 */ /* 0x000fe200078e0012 */
[----:B------:R-:W-:-:S03]  /*3d810*/  IADD3 R16, P2, PT, R12, R17, RZ ;  /* 0x000000110c107210 */ /* 0x000fc60007f5e0ff */
[----:B------:R-:W-:Y:S01]  /*3d820*/  IMAD.WIDE.U32 R22, R83, R43, R22 ;  /* 0x0000002b53167225 */ /* 0x000fe200078e0016 */
[----:B------:R-:W-:Y:S02]  /*3d830*/  IADD3.X R17, PT, PT, RZ, RZ, RZ, P2, !PT ;  /* 0x000000ffff117210 */ /* 0x000fe400017fe4ff */
[----:B------:R-:W-:Y:S01]  /*3d840*/  IADD3 R18, P2, PT, R18, R13, RZ ;  /* 0x0000000d12127210 */ /* 0x000fe20007f5e0ff */
[----:B------:R-:W-:Y:S01]  /*3d850*/  IMAD.WIDE.U32 R14, R81, R44, R14 ;  /* 0x0000002c510e7225 */ /* 0x000fe200078e000e */
[----:B------:R-:W-:-:S03]  /*3d860*/  MOV R36, R23 ;  /* 0x0000001700247202 */ /* 0x000fc60000000f00 */
[----:B------:R-:W-:Y:S02]  /*3d870*/  HFMA2 R13, -RZ, RZ, 0, 0 ;  /* 0x00000000ff0d7431 */ /* 0x000fe400000001ff */
[----:B------:R-:W-:Y:S01]  /*3d880*/  IMAD.X R21, RZ, RZ, RZ, P0 ;  /* 0x000000ffff157224 */ /* 0x000fe200000e06ff */
[----:B------:R-:W-:Y:S01]  /*3d890*/  IADD3 R22, P0, PT, R22, R15, RZ ;  /* 0x0000000f16167210 */ /* 0x000fe20007f1e0ff */
[----:B------:R-:W-:Y:S01]  /*3d8a0*/  IMAD.WIDE.U32 R36, R84, R43, R36 ;  /* 0x0000002b54247225 */ /* 0x000fe200078e0024 */
[----:B------:R-:W-:-:S03]  /*3d8b0*/  IADD3 R14, P1, PT, R14, R19, RZ ;  /* 0x000000130e0e7210 */ /* 0x000fc60007f3e0ff */
[----:B------:R-:W-:Y:S01]  /*3d8c0*/  IMAD.WIDE.U32 R20, R100, R5, R20 ;  /* 0x0000000564147225 */ /* 0x000fe200078e0014 */
[----:B------:R-:W-:-:S03]  /*3d8d0*/  IADD3.X R15, PT, PT, RZ, RZ, RZ, P1, !PT ;  /* 0x000000ffff0f7210 */ /* 0x000fc60000ffe4ff */
[----:B------:R-:W-:Y:S02]  /*3d8e0*/  IMAD.X R23, RZ, RZ, RZ, P0 ;  /* 0x000000ffff177224 */ /* 0x000fe400000e06ff */
[----:B------:R-:W-:Y:S02]  /*3d8f0*/  IMAD R43, R20, R2, RZ ;  /* 0x00000002142b7224 */ /* 0x000fe400078e02ff */
[----:B------:R-:W-:Y:S02]  /*3d900*/  IMAD.MOV.U32 R12, RZ, RZ, R20 ;  /* 0x000000ffff0c7224 */ /* 0x000fe400078e0014 */
[----:B------:R-:W-:-:S04]  /*3d910*/  IMAD.WIDE.U32 R16, R38, R7, R16 ;  /* 0x0000000726107225 */ /* 0x000fc800078e0010 */
[----:B------:R-:W-:Y:S02]  /*3d920*/  IMAD.X R19, RZ, RZ, RZ, P2 ;  /* 0x000000ffff137224 */ /* 0x000fe400010e06ff */
        /* <DEDUP_REMOVED lines=10> */
[----:B------:R-:W-:Y:S01]  /*3d9d0*/  IMAD.X R23, RZ, RZ, RZ, P1 ;  /* 0x000000ffff177224 */ /* 0x000fe200008e06ff */
[----:B------:R-:W-:Y:S01]  /*3d9e0*/  MOV R19, RZ ;  /* 0x000000ff00137202 */ /* 0x000fe20000000f00 */
        /* <DEDUP_REMOVED lines=14> */
[----:B------:R-:W-:Y:S01]  /*3dad0*/  HFMA2 R19, -RZ, RZ, 0, 0 ;  /* 0x00000000ff137431 */ /* 0x000fe200000001ff */
[----:B------:R-:W-:Y:S01]  /*3dae0*/  IADD3 R22, P0, PT, R22, R15, RZ ;  /* 0x0000000f16167210 */ /* 0x000fe20007f1e0ff */
[----:B------:R-:W-:Y:S01]  /*3daf0*/  IMAD.WIDE.U32 R20, R43, R5, R20 ;  /* 0x000000052b147225 */ /* 0x000fe200078e0014 */
[----:B------:R-:W-:-:S03]  /*3db00*/  IADD3.X R15, PT, PT, RZ, RZ, RZ, P2, !PT ;  /* 0x000000ffff0f7210 */ /* 0x000fc600017fe4ff */
[----:B------:R-:W-:-:S04]  /*3db10*/  IMAD.WIDE.U32 R36, R84, R44, R36 ;  /* 0x0000002c54247225 */ /* 0x000fc800078e0024 */
[----:B------:R-:W-:Y:S02]  /*3db20*/  IMAD R44, R20, R2, RZ ;  /* 0x00000002142c7224 */ /* 0x000fe400078e02ff */
[----:B------:R-:W-:-:S04]  /*3db30*/  IMAD.WIDE.U32 R24, R82, R45, R24 ;  /* 0x0000002d52187225 */ /* 0x000fc800078e0018 */
[----:B------:R-:W-:Y:S02]  /*3db40*/  IMAD.MOV.U32 R18, RZ, RZ, R20 ;  /* 0x000000ffff127224 */ /* 0x000fe400078e0014 */
[----:B------:R-:W-:Y:S02]  /*3db50*/  IMAD.X R23, RZ, RZ, RZ, P0 ;  /* 0x000000ffff177224 */ /* 0x000fe400000e06ff */
        /* <DEDUP_REMOVED lines=12> */
[----:B------:R-:W-:-:S04]  /*3dc20*/  IMAD.WIDE.U32 R18, R83, R45, R18 ;  /* 0x0000002d53127225 */ /* 0x000fc800078e0012 */
        /* <DEDUP_REMOVED lines=25> */
[----:B------:R-:W-:-:S03]  /*3ddc0*/  MOV R15, RZ ;  /* 0x000000ff000f7202 */ /* 0x000fc60000000f00 */
[----:B------:R-:W-:-:S04]  /*3ddd0*/  IMAD.WIDE.U32 R20, R43, R6, R20 ;  /* 0x000000062b147225 */ /* 0x000fc800078e0014 */
[----:B------:R-:W-:Y:S01]  /*3dde0*/  IMAD.WIDE.U32 R18, R82, R46, R18 ;  /* 0x0000002e52127225 */ /* 0x000fe200078e0012 */
[----:B------:R-:W-:-:S03]  /*3ddf0*/  IADD3 R22, P3, PT, R20, R101, RZ ;  /* 0x0000006514167210 */ /* 0x000fc60007f7e0ff */
        /* <DEDUP_REMOVED lines=9> */
[----:B------:R-:W-:Y:S02]  /*3de90*/  IMAD.X R25, RZ, RZ, RZ, P2 ;  /* 0x000000ffff197224 */ /* 0x000fe400010e06ff */
[----:B------:R-:W-:Y:S02]  /*3dea0*/  HFMA2 R17, -RZ, RZ, 0, 0 ;  /* 0x00000000ff117431 */ /* 0x000fe400000001ff */
        /* <DEDUP_REMOVED lines=26> */
[----:B------:R-:W-:Y:S01]  /*3e050*/  IMAD.WIDE.U32 R36, R84, R46, R36 ;  /* 0x0000002e54247225 */ /* 0x000fe200078e0024 */
[----:B------:R-:W-:Y:S02]  /*3e060*/  MOV R24, R14 ;  /* 0x0000000e00187202 */ /* 0x000fe40000000f00 */
[----:B------:R-:W-:Y:S01]  /*3e070*/  IADD3 R18, P1, PT, R18, R15, RZ ;  /* 0x0000000f12127210 */ /* 0x000fe20007f3e0ff */
[----:B------:R-:W-:Y:S01]  /*3e080*/  IMAD.WIDE.U32 R16, R100, R9, R16 ;  /* 0x0000000964107225 */ /* 0x000fe200078e0010 */
[----:B------:R-:W-:Y:S02]  /*3e090*/  IADD3 R14, P2, PT, R36, R103, RZ ;  /* 0x00000067240e7210 */ /* 0x000fe40007f5e0ff */
[----:B------:R-:W-:Y:S01]  /*3e0a0*/  IADD3.X R103, PT, PT, RZ, RZ, RZ, P3, !PT ;  /* 0x000000ffff677210 */ /* 0x000fe20001ffe4ff */
[----:B------:R-:W-:Y:S01]  /*3e0b0*/  IMAD.MOV.U32 R25, RZ, RZ, RZ ;  /* 0x000000ffff197224 */ /* 0x000fe200078e00ff */
        /* <DEDUP_REMOVED lines=28> */
[----:B------:R-:W-:-:S03]  /*3e280*/  MOV R18, R22 ;  /* 0x0000001600127202 */ /* 0x000fc60000000f00 */
[----:B------:R-:W-:Y:S02]  /*3e290*/  IMAD R38, R22, R2, RZ ;  /* 0x0000000216267224 */ /* 0x000fe400078e02ff */
        /* <DEDUP_REMOVED lines=30> */
[----:B------:R-:W-:Y:S02]  /*3e480*/  IMAD.X R15, RZ, RZ, RZ, P2 ;  /* 0x000000ffff0f7224 */ /* 0x000fe400010e06ff */
        /* <DEDUP_REMOVED lines=22> */
[----:B------:R-:W-:-:S02]  /*3e5f0*/  IADD3.X R19, PT, PT, RZ, RZ, RZ, P0, !PT ;  /* 0x000000ffff137210 */ /* 0x000fc400007fe4ff */
[----:B------:R-:W-:Y:S01]  /*3e600*/  IADD3 R22, P0, PT, R12, R23, RZ ;  /* 0x000000170c167210 */ /* 0x000fe20007f1e0ff */
[----:B------:R-:W-:Y:S01]  /*3e610*/  IMAD.X R15, RZ, RZ, RZ, P5 ;  /* 0x000000ffff0f7224 */ /* 0x000fe200028e06ff */
        /* <DEDUP_REMOVED lines=14> */
[----:B------:R-:W-:Y:S02]  /*3e700*/  IMAD.MOV.U32 R20, RZ, RZ, R18 ;  /* 0x000000ffff147224 */ /* 0x000fe400078e0012 */
[----:B------:R-:W-:Y:S01]  /*3e710*/  IMAD.X R13, RZ, RZ, RZ, P4 ;  /* 0x000000ffff0d7224 */ /* 0x000fe200020e06ff */
[----:B------:R-:W-:Y:S01]  /*3e720*/  IADD3 R103, P4, PT, R102, R15, RZ ;  /* 0x0000000f66677210 */ /* 0x000fe20007f9e0ff */
[----:B------:R-:W-:-:S04]  /*3e730*/  IMAD.WIDE.U32 R36, R43, R11, R36 ;  /* 0x0000000b2b247225 */ /* 0x000fc800078e0024 */
[----:B------:R-:W-:Y:S01]  /*3e740*/  IMAD.X R23, RZ, RZ, RZ, P0 ;  /* 0x000000ffff177224 */ /* 0x000fe200000e06ff */
[----:B------:R-:W-:Y:S01]  /*3e750*/  IADD3 R47, P0, PT, R37, R47, RZ ;  /* 0x0000002f252f7210 */ /* 0x000fe20007f1e0ff */
[----:B------:R-:W-:Y:S02]  /*3e760*/  IMAD.X R15, RZ, RZ, RZ, P3 ;  /* 0x000000ffff0f7224 */ /* 0x000fe400018e06ff */
[----:B------:R-:W-:Y:S01]  /*3e770*/  IMAD.HI.U32 R25, R24, R4, R20 ;  /* 0x0000000418197227 */ /* 0x000fe200078e0014 */
[----:B------:R-:W-:Y:S02]  /*3e780*/  IADD3.X R20, PT, PT, RZ, RZ, RZ, P2, !PT ;  /* 0x000000ffff147210 */ /* 0x000fe400017fe4ff */
        /* <DEDUP_REMOVED lines=26> */
[----:B------:R-:W-:Y:S01]  /*3e930*/  IMAD.IADD R98, R39, 0x1, -R26 ;  /* 0x0000000127627824 */ /* 0x000fe200078e0a1a */
        /* <DEDUP_REMOVED lines=26> */
[----:B------:R-:W-:Y:S01]  /*3eae0*/  IMAD.HI.U32 R21, R2, R4, R20 ;  /* 0x0000000402157227 */ /* 0x000fe200078e0014 */
        /* <DEDUP_REMOVED lines=20> */
[----:B------:R-:W-:Y:S01]  /*3ec30*/  IMAD.IADD R85, R42, 0x1, -R85 ;  /* 0x000000012a557824 */ /* 0x000fe200078e0a55 */
        /* <DEDUP_REMOVED lines=8> */
[----:B------:R-:W-:Y:S01]  /*3ecc0*/  IADD3.X R13, PT, PT, RZ, RZ, RZ, P2, !PT ;  /* 0x000000ffff0d7210 */ /* 0x000fe200017fe4ff */
[----:B------:R-:W-:Y:S01]  /*3ecd0*/  IMAD.WIDE.U32 R36, R2, R6, R36 ;  /* 0x0000000602247225 */ /* 0x000fe200078e0024 */
[----:B------:R-:W-:Y:S02]  /*3ece0*/  IADD3 R18, P4, PT, R18, R17, RZ ;  /* 0x0000001112127210 */ /* 0x000fe40007f9e0ff */
[----:B------:R-:W-:Y:S01]  /*3ecf0*/  MOV R105, R12 ;  /* 0x0000000c00697202 */ /* 0x000fe20000000f00 */
[----:B------:R-:W-:Y:S01]  /*3ed00*/  IMAD.X R23, RZ, RZ, RZ, P0 ;  /* 0x000000ffff177224 */ /* 0x000fe200000e06ff */
[----:B------:R-:W-:Y:S01]  /*3ed10*/  IADD3 R14, P0, PT, R19, R15, RZ ;  /* 0x0000000f130e7210 */ /* 0x000fe20007f1e0ff */
[----:B------:R-:W-:Y:S01]  /*3ed20*/  IMAD.IADD R95, R40, 0x1, -R95 ;  /* 0x00000001285f7824 */ /* 0x000fe200078e0a5f */
[----:B------:R-:W-:Y:S01]  /*3ed30*/  IADD3 R16, P5, PT, R16, R37, RZ ;  /* 0x0000002510107210 */ /* 0x000fe20007fbe0ff */
[----:B------:R-:W-:Y:S01]  /*3ed40*/  IMAD.WIDE.U32 R22, R84, R76, R22 ;  /* 0x0000004c54167225 */ /* 0x000fe200078e0016 */
[----:B------:R-:W-:-:S03]  /*3ed50*/  IADD3.X R19, PT, PT, RZ, RZ, RZ, P4, !PT ;  /* 0x000000ffff137210 */ /* 0x000fc600027fe4ff */
[----:B------:R-:W-:Y:S01]  /*3ed60*/  IMAD.X R15, RZ, RZ, RZ, P0 ;  /* 0x000000ffff0f7224 */ /* 0x000fe200000e06ff */
[----:B------:R-:W-:Y:S01]  /*3ed70*/  IADD3 R20, P0, PT, R20, R21, RZ ;  /* 0x0000001514147210 */ /* 0x000fe20007f1e0ff */
[----:B------:R-:W-:Y:S02]  /*3ed80*/  IMAD.X R17, RZ, RZ, RZ, P5 ;  /* 0x000000ffff117224 */ /* 0x000fe400028e06ff */
[----:B------:R-:W-:Y:S01]  /*3ed90*/  IMAD.WIDE.U32 R14, R38, R11, R14 ;  /* 0x0000000b260e7225 */ /* 0x000fe200078e000e */
[----:B------:R-:W-:-:S03]  /*3eda0*/  IADD3 R13, P2, PT, R13, R20, RZ ;  /* 0x000000140d0d7210 */ /* 0x000fc60007f5e0ff */
        /* <DEDUP_REMOVED lines=20> */
[----:B------:R-:W-:-:S02]  /*3eef0*/  IADD3.X R15, PT, PT, RZ, RZ, RZ, P3, !PT ;  /* 0x000000ffff0f7210 */ /* 0x000fc40001ffe4ff */
[----:B------:R-:W-:Y:S01]  /*3ef00*/  IADD3.X R21, PT, PT, RZ, RZ, RZ, P0, !PT ;  /* 0x000000ffff157210 */ /* 0x000fe200007fe4ff */
[----:B------:R-:W-:Y:S01]  /*3ef10*/  IMAD.WIDE.U32 R24, R24, R11, R18 ;  /* 0x0000000b18187225 */ /* 0x000fe200078e0012 */
[----:B------:R-:W-:-:S03]  /*3ef20*/  IADD3 R13, P0, PT, R13, R22, RZ ;  /* 0x000000160d0d7210 */ /* 0x000fc60007f1e0ff */
[----:B------:R-:W-:-:S04]  /*3ef30*/  IMAD.WIDE.U32 R18, R2, R9, R20 ;  /* 0x0000000902127225 */ /* 0x000fc800078e0014 */
        /* <DEDUP_REMOVED lines=9> */
[----:B------:R-:W-:Y:S02]  /*3efd0*/  IADD3 R25, P4, PT, R25, R15, RZ ;  /* 0x0000000f19197210 */ /* 0x000fe40007f9e0ff */
[----:B------:R-:W-:-:S02]  /*3efe0*/  IADD3.X R15, PT, PT, RZ, RZ, RZ, P1, !PT ;  /* 0x000000ffff0f7210 */ /* 0x000fc40000ffe4ff */
[----:B------:R-:W-:Y:S01]  /*3eff0*/  IADD3 R20, P0, PT, R23, R25, RZ ;  /* 0x0000001917147210 */ /* 0x000fe20007f1e0ff */
[----:B------:R-:W-:Y:S01]  /*3f000*/  IMAD.MOV.U32 R23, RZ, RZ, R16 ;  /* 0x000000ffff177224 */ /* 0x000fe200078e0010 */
[----:B------:R-:W-:Y:S01]  /*3f010*/  IADD3 R13, PT, PT, R24, R13, R15 ;  /* 0x0000000d180d7210 */ /* 0x000fe20007ffe00f */
[----:B------:R-:W-:Y:S01]  /*3f020*/  IMAD.X R24, RZ, RZ, RZ, P3 ;  /* 0x000000ffff187224 */ /* 0x000fe200018e06ff */
[----:B------:R-:W-:Y:S02]  /*3f030*/  IADD3.X R21, PT, PT, RZ, RZ, RZ, P0, !PT ;  /* 0x000000ffff157210 */ /* 0x000fe400007fe4ff */
[----:B------:R-:W-:Y:S01]  /*3f040*/  IADD3.X R15, PT, PT, RZ, RZ, RZ, P2, !PT ;  /* 0x000000ffff0f7210 */ /* 0x000fe200017fe4ff */
[----:B------:R-:W-:-:S03]  /*3f050*/  IMAD.WIDE.U32 R20, R2, R11, R20 ;  /* 0x0000000b02147225 */ /* 0x000fc600078e0014 */
[----:B------:R-:W-:Y:S02]  /*3f060*/  IADD3 R13, PT, PT, R24, R13, R15 ;  /* 0x0000000d180d7210 */ /* 0x000fe40007ffe00f */
        /* <DEDUP_REMOVED lines=29> */
.L_x_647:
        /* <DEDUP_REMOVED lines=8> */
.L_x_648:
[----:B------:R-:W-:Y:S05]  /*3f2c0*/  BSYNC.RECONVERGENT B3 ;  /* 0x0000000000037941 */ /* 0x000fea0003800200 */
.L_x_646:
[----:B------:R-:W-:-:S04]  /*3f2d0*/  IMAD.WIDE.U32 R100, R14, 0x2, RZ ;  /* 0x000000020e647825 */ /* 0x000fc800078e00ff */
[----:B------:R-:W-:Y:S01]  /*3f2e0*/  IMAD.MOV.U32 R13, RZ, RZ, RZ ;  /* 0x000000ffff0d7224 */ /* 0x000fe200078e00ff */
[----:B------:R-:W-:Y:S01]  /*3f2f0*/  MOV R12, R101 ;  /* 0x00000065000c7202 */ /* 0x000fe20000000f00 */
[----:B------:R-:W-:Y:S02]  /*3f300*/  IMAD.MOV.U32 R15, RZ, RZ, RZ ;  /* 0x000000ffff0f7224 */ /* 0x000fe400078e00ff */
[----:B------:R-:W-:Y:S02]  /*3f310*/  IMAD.MOV.U32 R17, RZ, RZ, RZ ;  /* 0x000000ffff117224 */ /* 0x000fe400078e00ff */
[----:B------:R-:W-:-:S04]  /*3f320*/  IMAD.WIDE.U32 R12, R18, 0x2, R12 ;  /* 0x00000002120c7825 */ /* 0x000fc800078e000c */
[----:B------:R-:W-:Y:S01]  /*3f330*/  IMAD.MOV.U32 R19, RZ, RZ, RZ ;  /* 0x000000ffff137224 */ /* 0x000fe200078e00ff */
[----:B------:R-:W-:Y:S02]  /*3f340*/  MOV R14, R13 ;  /* 0x0000000d000e7202 */ /* 0x000fe40000000f00 */
[----:B------:R-:W-:Y:S02]  /*3f350*/  SHF.R.U32.HI R13, RZ, 0x1f, R105 ;  /* 0x0000001fff0d7819 */ /* 0x000fe40000011669 */
[----:B------:R-:W-:Y:S01]  /*3f360*/  MOV R101, R12 ;  /* 0x0000000c00657202 */ /* 0x000fe20000000f00 */
[----:B------:R-:W-:Y:S01]  /*3f370*/  IMAD.WIDE.U32 R14, R22, 0x2, R14 ;  /* 0x00000002160e7825 */ /* 0x000fe200078e000e */
[----:B------:R-:W-:-:S03]  /*3f380*/  SHF.L.U32 R105, R105, 0x1, RZ ;  /* 0x0000000169697819 */ /* 0x000fc600000006ff */
        /* <DEDUP_REMOVED lines=10> */
[----:B------:R-:W-:-:S03]  /*3f430*/  LOP3.LUT R102, R20, R13, RZ, 0xfc, !PT ;  /* 0x0000000d14667212 */ /* 0x000fc600078efcff */
[----:B------:R-:W-:Y:S01]  /*3f440*/  IMAD.MOV.U32 R106, RZ, RZ, R18 ;  /* 0x000000ffff6a7224 */ /* 0x000fe200078e0012 */
[C---:B------:R-:W-:Y:S02]  /*3f450*/  ISETP.GT.U32.AND P0, PT, R18.reuse, R11, PT ;  /* 0x0000000b1200720c */ /* 0x040fe40003f04070 */
[----:B------:R-:W-:-:S04]  /*3f460*/  ISETP.GT.U32.AND P1, PT, R18, -0x1, PT ;  /* 0xffffffff1200780c */ /* 0x000fc80003f24070 */
[----:B------:R-:W-:-:S13]  /*3f470*/  ISETP.GT.U32.OR.EX P0, PT, R19, RZ, P0, P1 ;  /* 0x000000ff1300720c */ /* 0x000fda0000704510 */
[----:B------:R-:W-:Y:S05]  /*3f480*/  @P0 BRA `(.L_x_649) ;  /* 0x0000000000680947 */ /* 0x000fea0003800000 */
[----:B------:R-:W-:Y:S01]  /*3f490*/  ISETP.GE.U32.AND P0, PT, R106, R11, PT ;  /* 0x0000000b6a00720c */ /* 0x000fe20003f06070 */
[----:B------:R-:W-:-:S12]  /*3f4a0*/  IMAD.MOV.U32 R2, RZ, RZ, RZ ;  /* 0x000000ffff027224 */ /* 0x000fd800078e00ff */
        /* <DEDUP_REMOVED lines=24> */
.L_x_649:
[----:B------:R-:W-:Y:S01]  /*3f630*/  HFMA2 R2, -RZ, RZ, 0, 0 ;  /* 0x00000000ff027431 */ /* 0x000fe200000001ff */
        /* <DEDUP_REMOVED lines=8> */
.L_x_606:
[----:B------:R-:W-:Y:S05]  /*3f6c0*/  BSYNC.RECONVERGENT B2 ;  /* 0x0000000000027941 */ /* 0x000fea0003800200 */
.L_x_605:
        /* <DEDUP_REMOVED lines=61> */
.L_x_496:
[----:B------:R-:W-:Y:S05]  /*3faa0*/  BSYNC.RECONVERGENT B1 ;  /* 0x0000000000017941 */ /* 0x000fea0003800200 */
.L_x_495:
[----:B------:R-:W-:Y:S05]  /*3fab0*/  WARPSYNC.ALL ;  /* 0x0000000000007948 */ /* 0x000fea0003800000 */
[----:B------:R-:W-:Y:S01]  /*3fac0*/  ISETP.NE.AND P0, PT, R3, RZ, PT ;  /* 0x000000ff0300720c */ /* 0x000fe20003f05270 */
[----:B------:R-:W0:Y:S01]  /*3fad0*/  LDCU UR14, c[0x3][0xe0] ;  /* 0x00c01c00ff0e77ac */ /* 0x000e220008000800 */
[----:B------:R-:W-:Y:S11]  /*3fae0*/  BSSY.RECONVERGENT B2, `(.L_x_651) ;  /* 0x0000007000027945 */ /* 0x000ff60003800200 */
[----:B------:R-:W-:Y:S05]  /*3faf0*/  @P0 BRA `(.L_x_652) ;  /* 0x0000000000140947 */ /* 0x000fea0003800000 */
[----:B------:R-:W-:-:S04]  /*3fb00*/  LOP3.LUT R0, R22, R20, R21, 0xfe, !PT ;  /* 0x0000001416007212 */ /* 0x000fc800078efe15 */
[----:B------:R-:W-:-:S04]  /*3fb10*/  LOP3.LUT R0, R24, R0, R23, 0xfe, !PT ;  /* 0x0000000018007212 */ /* 0x000fc800078efe17 */
[----:B------:R-:W-:-:S04]  /*3fb20*/  LOP3.LUT R0, R26, R0, R25, 0xfe, !PT ;  /* 0x000000001a007212 */ /* 0x000fc800078efe19 */
[----:B------:R-:W-:-:S13]  /*3fb30*/  LOP3.LUT P0, RZ, R0, R27, RZ, 0xfc, !PT ;  /* 0x0000001b00ff7212 */ /* 0x000fda000780fcff */
[----:B------:R-:W-:Y:S05]  /*3fb40*/  @P0 BRA `(.L_x_653) ;  /* 0x0000000000680947 */ /* 0x000fea0003800000 */
.L_x_652:
[----:B0-----:R-:W-:Y:S05]  /*3fb50*/  BSYNC.RECONVERGENT B2 ;  /* 0x0000000000027941 */ /* 0x001fea0003800200 */
.L_x_651:
[----:B------:R-:W0:Y:S01]  /*3fb60*/  S2R R0, SR_TID.X ;  /* 0x0000000000007919 */ /* 0x000e220000002100 */
[----:B------:R-:W0:Y:S01]  /*3fb70*/  S2UR UR6, SR_CTAID.X ;  /* 0x00000000000679c3 */ /* 0x000e220000002500 */
[----:B------:R-:W-:-:S07]  /*3fb80*/  IMAD.MOV.U32 R7, RZ, RZ, 0x1 ;  /* 0x00000001ff077424 */ /* 0x000fce00078e00ff */
[----:B------:R-:W0:Y:S08]  /*3fb90*/  LDC R5, c[0x0][0x360] ;  /* 0x0000d800ff057b82 */ /* 0x000e300000000800 */
[----:B------:R-:W1:Y:S01]  /*3fba0*/  LDC.64 R2, c[0x0][0x380] ;  /* 0x0000e000ff027b82 */ /* 0x000e620000000a00 */
[----:B0-----:R-:W-:-:S04]  /*3fbb0*/  IMAD R5, R5, UR6, R0 ;  /* 0x0000000605057c24 */ /* 0x001fc8000f8e0200 */
[----:B-1----:R-:W-:-:S05]  /*3fbc0*/  IMAD.WIDE R2, R5, 0x44, R2 ;  /* 0x0000004405027825 */ /* 0x002fca00078e0202 */
[----:B------:R-:W-:Y:S04]  /*3fbd0*/  STG.E desc[UR4][R2.64+0x40], R7 ;  /* 0x0000400702007986 */ /* 0x000fe8000c101904 */
        /* <DEDUP_REMOVED lines=15> */
[----:B------:R-:W-:Y:S01]  /*3fcd0*/  STG.E desc[UR4][R2.64+0x3c], RZ ;  /* 0x00003cff02007986 */ /* 0x000fe2000c101904 */
[----:B------:R-:W-:Y:S05]  /*3fce0*/  EXIT ;  /* 0x000000000000794d */ /* 0x000fea0003800000 */
.L_x_653:
[----:B------:R-:W1:Y:S01]  /*3fcf0*/  LDCU.64 UR6, c[0x3][0x120] ;  /* 0x00c02400ff0677ac */ /* 0x000e620008000a00 */
[----:B------:R-:W-:Y:S01]  /*3fd00*/  BSSY.RECONVERGENT B1, `(.L_x_654) ;  /* 0x000075e000017945 */ /* 0x000fe20003800200 */
[----:B------:R-:W-:Y:S02]  /*3fd10*/  HFMA2 R0, -RZ, RZ, 0, 0 ;  /* 0x00000000ff007431 */ /* 0x000fe400000001ff */
[----:B------:R-:W-:Y:S01]  /*3fd20*/  IMAD.MOV.U32 R57, RZ, RZ, 0x1 ;  /* 0x00000001ff397424 */ /* 0x000fe200078e00ff */
[----:B------:R-:W2:Y:S01]  /*3fd30*/  LDCU.128 UR8, c[0x3][0x110] ;  /* 0x00c02200ff0877ac */ /* 0x000ea20008000c00 */
[----:B------:R-:W-:Y:S02]  /*3fd40*/  CS2R R58, SRZ ;  /* 0x00000000003a7805 */ /* 0x000fe4000001ff00 */
[----:B------:R-:W-:Y:S02]  /*3fd50*/  MOV R56, RZ ;  /* 0x000000ff00387202 */ /* 0x000fe40000000f00 */
[----:B------:R-:W-:Y:S01]  /*3fd60*/  CS2R R60, SRZ ;  /* 0x00000000003c7805 */ /* 0x000fe2000001ff00 */
[----:B------:R-:W-:Y:S01]  /*3fd70*/  IMAD.MOV.U32 R63, RZ, RZ, RZ ;  /* 0x000000ffff3f7224 */ /* 0x000fe200078e00ff */
[----:B-1----:R-:W-:-:S04]  /*3fd80*/  ISETP.NE.AND P0, PT, R26, UR6, PT ;  /* 0x000000061a007c0c */ /* 0x002fc8000bf05270 */
[----:B------:R-:W-:Y:S01]  /*3fd90*/  ISETP.EQ.AND P0, PT, R27, UR7, !P0 ;  /* 0x000000071b007c0c */ /* 0x000fe2000c702270 */
[----:B------:R-:W1:Y:S03]  /*3fda0*/  LDCU.64 UR6, c[0x3][0x108] ;  /* 0x00c02100ff0677ac */ /* 0x000e660008000a00 */
[----:B--2---:R-:W-:-:S04]  /*3fdb0*/  ISETP.EQ.AND P0, PT, R25, UR11, P0 ;  /* 0x0000000b19007c0c */ /* 0x004fc80008702270 */
[----:B------:R-:W-:-:S04]  /*3fdc0*/  ISETP.EQ.AND P0, PT, R24, UR10, P0 ;  /* 0x0000000a18007c0c */ /* 0x000fc80008702270 */
[----:B------:R-:W-:-:S04]  /*3fdd0*/  ISETP.EQ.AND P0, PT, R23, UR9, P0 ;  /* 0x0000000917007c0c */ /* 0x000fc80008702270 */
[----:B------:R-:W-:Y:S02]  /*3fde0*/  ISETP.EQ.AND P0, PT, R22, UR8, P0 ;  /* 0x0000000816007c0c */ /* 0x000fe40008702270 */
[----:B-1----:R-:W-:Y:S02]  /*3fdf0*/  ISETP.EQ.AND P1, PT, R20, UR6, PT ;  /* 0x0000000614007c0c */ /* 0x002fe4000bf22270 */
[----:B------:R-:W-:-:S13]  /*3fe00*/  ISETP.EQ.AND P0, PT, R21, UR7, P0 ;  /* 0x0000000715007c0c */ /* 0x000fda0008702270 */
[----:B------:R-:W-:Y:S05]  /*3fe10*/  @P0 BRA P1, `(.L_x_655) ;  /* 0x0000007400300947 */ /* 0x000fea0000800000 */
[----:B------:R-:W-:Y:S01]  /*3fe20*/  MOV R62, 0xfffffc2d ;  /* 0xfffffc2d003e7802 */ /* 0x000fe20000000f00 */
[----:B------:R-:W-:Y:S01]  /*3fe30*/  IMAD.MOV.U32 R0, RZ, RZ, RZ ;  /* 0x000000ffff007224 */ /* 0x000fe200078e00ff */
[----:B------:R-:W-:Y:S01]  /*3fe40*/  MOV R57, 0x1 ;  /* 0x0000000100397802 */ /* 0x000fe20000000f00 */
        /* <DEDUP_REMOVED lines=8> */
[----:B------:R-:W-:Y:S01]  /*3fed0*/  IMAD.MOV.U32 R66, RZ, RZ, -0x1 ;  /* 0xffffffffff427424 */ /* 0x000fe200078e00ff */
[----:B------:R-:W-:Y:S01]  /*3fee0*/  MOV R67, 0xffffffff ;  /* 0xffffffff00437802 */ /* 0x000fe20000000f00 */
[----:B------:R-:W-:Y:S01]  /*3fef0*/  IMAD.MOV.U32 R68, RZ, RZ, -0x1 ;  /* 0xffffffffff447424 */ /* 0x000fe200078e00ff */
[----:B------:R-:W-:Y:S01]  /*3ff00*/  MOV R69, 0xffffffff ;  /* 0xffffffff00457802 */ /* 0x000fe20000000f00 */
[----:B------:R-:W-:Y:S01]  /*3ff10*/  IMAD.MOV.U32 R70, RZ, RZ, -0x1 ;  /* 0xffffffffff467424 */ /* 0x000fe200078e00ff */
[----:B------:R-:W-:Y:S01]  /*3ff20*/  MOV R71, 0xffffffff ;  /* 0xffffffff00477802 */ /* 0x000fe20000000f00 */
[----:B------:R-:W-:-:S07]  /*3ff30*/  IMAD.MOV.U32 R72, RZ, RZ, -0x2 ;  /* 0xfffffffeff487424 */ /* 0x000fce00078e00ff */
.L_x_662:
[----:B------:R-:W-:-:S04]  /*3ff40*/  LOP3.LUT R2, R62, 0x1, RZ, 0xc0, !PT ;  /* 0x000000013e027812 */ /* 0x000fc800078ec0ff */
[----:B------:R-:W-:-:S13]  /*3ff50*/  ISETP.NE.U32.AND P0, PT, R2, 0x1, PT ;  /* 0x000000010200780c */ /* 0x000fda0003f05070 */
[----:B------:R-:W-:Y:S05]  /*3ff60*/  @P0 BRA `(.L_x_656) ;  /* 0x0000001c00ac0947 */ /* 0x000fea0003800000 */
[----:B------:R-:W-:Y:S01]  /*3ff70*/  IMAD.WIDE.U32 R36, R55, R57, RZ ;  /* 0x0000003937247225 */ /* 0x000fe200078e00ff */
[----:B------:R-:W-:Y:S03]  /*3ff80*/  BSSY.RECONVERGENT B3, `(.L_x_656) ;  /* 0x00001e9000037945 */ /* 0x000fe60003800200 */
[----:B------:R-:W-:Y:S01]  /*3ff90*/  IMAD.MOV.U32 R3, RZ, RZ, RZ ;  /* 0x000000ffff037224 */ /* 0x000fe200078e00ff */
[----:B------:R-:W-:Y:S01]  /*3ffa0*/  MOV R2, R37 ;  /* 0x0000002500027202 */ /* 0x000fe20000000f00 */
[----:B------:R-:W-:Y:S01]  /*3ffb0*/  IMAD.MOV.U32 R29, RZ, RZ, RZ ;  /* 0x000000ffff1d7224 */ /* 0x000fe200078e00ff */
[----:B------:R-:W-:Y:S01]  /*3ffc0*/  MOV R37, RZ ;  /* 0x000000ff00257202 */ /* 0x000fe20000000f00 */
[----:B------:R-:W-:Y:S02]  /*3ffd0*/  IMAD.MOV.U32 R31, RZ, RZ, RZ ;  /* 0x000000ffff1f7224 */ /* 0x000fe400078e00ff */
[----:B------:R-:W-:-:S04]  /*3ffe0*/  IMAD.WIDE.U32 R2, R57, R50, R2 ;  /* 0x0000003239027225 */ /* 0x000fc800078e0002 */
[----:B------:R-:W-:Y:S01]  /*3fff0*/  IMAD.MOV.U32 R35, RZ, RZ, RZ ;  /* 0x000000ffff237224 */ /* 0x000fe200078e00ff */
[----:B------:R-:W-:Y:S01]  /*40000*/  MOV R28, R3 ;  /* 0x00000003001c7202 */ /* 0x000fe20000000f00 */
[----:B------:R-:W-:Y:S01]  /*40010*/  IMAD.MOV.U32 R41, RZ, RZ, RZ ;  /* 0x000000ffff297224 */ /* 0x000fe200078e00ff */
[----:B------:R-:W-:Y:S01]  /*40020*/  MOV R30, R2 ;  /* 0x00000002001e7202 */ /* 0x000fe20000000f00 */
[----:B------:R-:W-:Y:S02]  /*40030*/  IMAD.MOV.U32 R47, RZ, RZ, RZ ;  /* 0x000000ffff2f7224 */ /* 0x000fe400078e00ff */
[----:B------:R-:W-:-:S04]  /*40040*/  IMAD.WIDE.U32 R2, R57, R51, R28 ;  /* 0x0000003339027225 */ /* 0x000fc800078e001c */
[----:B------:R-:W-:-:S04]  /*40050*/  IMAD.WIDE.U32 R28, R0, R55, R30 ;  /* 0x00000037001c7225 */ /* 0x000fc800078e001e */
[----:B0-----:R-:W-:Y:S01]  /*40060*/  IMAD R75, R36, UR14, RZ ;  /* 0x0000000e244b7c24 */ /* 0x001fe2000f8e02ff */
        /* <DEDUP_REMOVED lines=69> */
[----:B------:R-:W-:Y:S02]  /*404c0*/  IADD3 R32, P1, PT, R32, R41, RZ ;  /* 0x0000002920207210 */ /* 0x000fe40007f3e0ff */
[----:B------:R-:W-:Y:S01]  /*404d0*/  IADD3.X R43, PT, PT, RZ, RZ, RZ, P0, !PT ;  /* 0x000000ffff2b7210 */ /* 0x000fe200007fe4ff */
        /* <DEDUP_REMOVED lines=8> */
[----:B------:R-:W-:Y:S01]  /*40560*/  IMAD.MOV.U32 R32, RZ, RZ, R44 ;  /* 0x000000ffff207224 */ /* 0x000fe200078e002c */
[----:B------:R-:W-:Y:S01]  /*40570*/  IADD3 R44, P1, PT, R40, R43, RZ ;  /* 0x0000002b282c7210 */ /* 0x000fe20007f3e0ff */
[----:B------:R-:W-:-:S03]  /*40580*/  IMAD.WIDE.U32 R46, R61, R51, R46 ;  /* 0x000000333d2e7225 */ /* 0x000fc600078e002e */
[----:B------:R-:W-:Y:S01]  /*40590*/  IADD3.X R45, PT, PT, RZ, RZ, RZ, P1, !PT ;  /* 0x000000ffff2d7210 */ /* 0x000fe20000ffe4ff */
[----:B------:R-:W-:Y:S01]  /*405a0*/  IMAD.X R3, RZ, RZ, RZ, P0 ;  /* 0x000000ffff037224 */ /* 0x000fe200000e06ff */
[----:B------:R-:W-:Y:S01]  /*405b0*/  IADD3 R48, P2, PT, R42, R47, RZ ;  /* 0x0000002f2a307210 */ /* 0x000fe20007f5e0ff */
        /* <DEDUP_REMOVED lines=9> */
[----:B------:R-:W-:Y:S01]  /*40650*/  IADD3 R48, P2, PT, R46, R45, RZ ;  /* 0x0000002d2e307210 */ /* 0x000fe20007f5e0ff */
[----:B------:R-:W0:Y:S01]  /*40660*/  LDC.64 R2, c[0x3][RZ] ;  /* 0x00c00000ff027b82 */ /* 0x000e220000000a00 */
[----:B------:R-:W-:-:S03]  /*40670*/  IADD3 R52, P0, PT, R40, R43, RZ ;  /* 0x0000002b28347210 */ /* 0x000fc60007f1e0ff */
[----:B------:R-:W-:Y:S01]  /*40680*/  IMAD.X R49, RZ, RZ, RZ, P2 ;  /* 0x000000ffff317224 */ /* 0x000fe200010e06ff */
[----:B------:R-:W-:Y:S01]  /*40690*/  IADD3.X R43, PT, PT, RZ, RZ, RZ, P1, !PT ;  /* 0x000000ffff2b7210 */ /* 0x000fe20000ffe4ff */
[----:B------:R-:W-:Y:S02]  /*406a0*/  IMAD.X R53, RZ, RZ, RZ, P0 ;  /* 0x000000ffff357224 */ /* 0x000fe400000e06ff */
[----:B------:R-:W-:-:S04]  /*406b0*/  IMAD.WIDE.U32 R46, R61, R77, R42 ;  /* 0x0000004d3d2e7225 */ /* 0x000fc800078e002a */
[----:B------:R-:W-:-:S04]  /*406c0*/  IMAD.WIDE.U32 R42, R58, R51, R48 ;  /* 0x000000333a2a7225 */ /* 0x000fc800078e0030 */
[----:B------:R-:W-:Y:S01]  /*406d0*/  IMAD.WIDE.U32 R52, R56, R65, R52 ;  /* 0x0000004138347225 */ /* 0x000fe200078e0034 */
[----:B------:R-:W-:Y:S02]  /*406e0*/  IADD3 R40, P2, PT, R46, R43, RZ ;  /* 0x0000002b2e287210 */ /* 0x000fe40007f5e0ff */
[----:B------:R-:W-:Y:S02]  /*406f0*/  MOV R46, R44 ;  /* 0x0000002c002e7202 */ /* 0x000fe40000000f00 */
[----:B------:R-:W-:Y:S01]  /*40700*/  IADD3 R48, P0, PT, R41, R53, RZ ;  /* 0x0000003529307210 */ /* 0x000fe20007f1e0ff */
[----:B0-----:R-:W-:Y:S01]  /*40710*/  IMAD.HI.U32 R37, R75, R2, R36 ;  /* 0x000000024b257227 */ /* 0x001fe200078e0024 */
[----:B------:R-:W-:Y:S02]  /*40720*/  IADD3 R52, P1, PT, R52, R47, RZ ;  /* 0x0000002f34347210 */ /* 0x000fe40007f3e0ff */
[----:B------:R-:W-:Y:S01]  /*40730*/  IADD3.X R41, PT, PT, RZ, RZ, RZ, P2, !PT ;  /* 0x000000ffff297210 */ /* 0x000fe200017fe4ff */
[----:B------:R-:W-:Y:S01]  /*40740*/  IMAD.MOV.U32 R47, RZ, RZ, RZ ;  /* 0x000000ffff2f7224 */ /* 0x000fe200078e00ff */
[----:B------:R-:W-:Y:S01]  /*40750*/  IADD3.X R53, PT, PT, RZ, RZ, RZ, P1, !PT ;  /* 0x000000ffff357210 */ /* 0x000fe20000ffe4ff */
[----:B------:R-:W-:Y:S01]  /*40760*/  IMAD.X R49, RZ, RZ, RZ, P0 ;  /* 0x000000ffff317224 */ /* 0x000fe200000e06ff */
[----:B------:R-:W-:Y:S01]  /*40770*/  IADD3 R44, P0, PT, R28, R37, RZ ;  /* 0x000000251c2c7210 */ /* 0x000fe20007f1e0ff */
[----:B------:R-:W-:Y:S01]  /*40780*/  IMAD.WIDE.U32 R46, R63, R55, R46 ;  /* 0x000000373f2e7225 */ /* 0x000fe200078e002e */
[----:B------:R-:W0:Y:S03]  /*40790*/  LDC.64 R28, c[0x3][0x8] ;  /* 0x00c00200ff1c7b82 */ /* 0x000e260000000a00 */
[----:B------:R-:W-:Y:S01]  /*407a0*/  IMAD.WIDE.U32 R56, R56, R64, R48 ;  /* 0x0000004038387225 */ /* 0x000fe200078e0030 */
[----:B------:R-:W-:-:S03]  /*407b0*/  IADD3 R48, P1, PT, R42, R47, RZ ;  /* 0x0000002f2a307210 */ /* 0x000fc60007f3e0ff */
[----:B------:R-:W-:-:S04]  /*407c0*/  IMAD.WIDE.U32 R52, R61, R74, R52 ;  /* 0x0000004a3d347225 */ /* 0x000fc800078e0034 */
[----:B------:R-:W-:Y:S02]  /*407d0*/  IMAD.X R49, RZ, RZ, RZ, P1 ;  /* 0x000000ffff317224 */ /* 0x000fe400008e06ff */
        /* <DEDUP_REMOVED lines=11> */
[----:B------:R-:W-:Y:S02]  /*40890*/  IMAD.MOV.U32 R56, RZ, RZ, R40 ;  /* 0x000000ffff387224 */ /* 0x000fe400078e0028 */
[----:B------:R-:W-:Y:S01]  /*408a0*/  IMAD.WIDE.U32 R36, R61, R65, R36 ;  /* 0x000000413d247225 */ /* 0x000fe200078e0024 */
[----:B------:R-:W-:-:S03]  /*408b0*/  IADD3.X R35, PT, PT, RZ, RZ, RZ, P2, !PT ;  /* 0x000000ffff237210 */ /* 0x000fc600017fe4ff */
[----:B------:R-:W-:Y:S01]  /*408c0*/  IMAD.WIDE.U32 R40, R58, R77, R48 ;  /* 0x0000004d3a287225 */ /* 0x000fe200078e0030 */
[----:B------:R-:W-:Y:S02]  /*408d0*/  IADD3 R42, P0, PT, R57, R37, RZ ;  /* 0x00000025392a7210 */ /* 0x000fe40007f1e0ff */
[----:B------:R-:W-:Y:S01]  /*408e0*/  MOV R57, RZ ;  /* 0x000000ff00397202 */ /* 0x000fe20000000f00 */
[----:B------:R-:W-:Y:S01]  /*408f0*/  IMAD R73, R44, UR14, RZ ;  /* 0x0000000e2c497c24 */ /* 0x000fe2000f8e02ff */
[----:B------:R-:W-:Y:S01]  /*40900*/  IADD3 R48, P1, PT, R36, R41, RZ ;  /* 0x0000002924307210 */ /* 0x000fe20007f3e0ff */
[----:B------:R-:W-:Y:S02]  /*40910*/  IMAD.X R53, RZ, RZ, RZ, P3 ;  /* 0x000000ffff357224 */ /* 0x000fe400018e06ff */
[----:B------:R-:W-:Y:S01]  /*40920*/  IMAD.HI.U32 R31, R73, R2, R44 ;  /* 0x00000002491f7227 */ /* 0x000fe200078e002c */
[----:B------:R-:W-:-:S03]  /*40930*/  IADD3.X R49, PT, PT, RZ, RZ, RZ, P1, !PT ;  /* 0x000000ffff317210 */ /* 0x000fc60000ffe4ff */
[----:B------:R-:W-:-:S04]  /*40940*/  IMAD.WIDE.U32 R44, R63, R51, R34 ;  /* 0x000000333f2c7225 */ /* 0x000fc800078e0022 */
[----:B------:R-:W-:Y:S01]  /*40950*/  IMAD.X R43, RZ, RZ, RZ, P0 ;  /* 0x000000ffff2b7224 */ /* 0x000fe200000e06ff */
[----:B------:R-:W-:Y:S01]  /*40960*/  IADD3 R36, P0, PT, R40, R45, RZ ;  /* 0x0000002d28247210 */ /* 0x000fe20007f1e0ff */
[----:B------:R-:W-:-:S04]  /*40970*/  IMAD.WIDE.U32 R34, R60, R55, R56 ;  /* 0x000000373c227225 */ /* 0x000fc800078e0038 */
[----:B0-----:R-:W-:Y:S01]  /*40980*/  IMAD.WIDE.U32 R52, R75, R28, R52 ;  /* 0x0000001c4b347225 */ /* 0x001fe200078e0034 */
[----:B------:R-:W-:-:S03]  /*40990*/  IADD3 R44, P2, PT, R44, R35, RZ ;  /* 0x000000232c2c7210 */ /* 0x000fc60007f5e0ff */
[----:B------:R-:W-:Y:S01]  /*409a0*/  IMAD.WIDE.U32 R42, R61, R64, R42 ;  /* 0x000000403d2a7225 */ /* 0x000fe200078e002a */
[----:B------:R-:W-:Y:S02]  /*409b0*/  IADD3 R40, P3, PT, R52, R31, RZ ;  /* 0x0000001f34287210 */ /* 0x000fe40007f7e0ff */
[----:B------:R-:W-:Y:S01]  /*409c0*/  IADD3 R52, P1, PT, R30, R53, RZ ;  /* 0x000000351e347210 */ /* 0x000fe20007f3e0ff */
[----:B------:R-:W-:Y:S01]  /*409d0*/  IMAD.WIDE.U32 R48, R58, R74, R48 ;  /* 0x0000004a3a307225 */ /* 0x000fe200078e0030 */
[----:B------:R-:W0:Y:S01]  /*409e0*/  LDC.64 R30, c[0x3][0x10] ;  /* 0x00c00400ff1e7b82 */ /* 0x000e220000000a00 */
[----:B------:R-:W-:Y:S02]  /*409f0*/  IADD3.X R45, PT, PT, RZ, RZ, RZ, P2, !PT ;  /* 0x000000ffff2d7210 */ /* 0x000fe400017fe4ff */
        /* <DEDUP_REMOVED lines=8> */
[----:B------:R-:W-:-:S04]  /*40a80*/  IMAD.WIDE.U32 R52, R75, R29, R52 ;  /* 0x0000001d4b347225 */ /* 0x000fc800078e0034 */
[----:B------:R-:W-:Y:S01]  /*40a90*/  IMAD.WIDE.U32 R44, R58, R65, R56 ;  /* 0x000000413a2c7225 */ /* 0x000fe200078e0038 */
[----:B------:R-:W-:Y:S02]  /*40aa0*/  IADD3 R56, P1, PT, R48, R79, RZ ;  /* 0x0000004f30387210 */ /* 0x000fe40007f3e0ff */
[----:B------:R-:W-:Y:S01]  /*40ab0*/  IADD3 R48, P2, PT, R78, R37, RZ ;  /* 0x000000254e307210 */ /* 0x000fe20007f5e0ff */
[----:B------:R-:W-:Y:S01]  /*40ac0*/  IMAD R35, R40, UR14, RZ ;  /* 0x0000000e28237c24 */ /* 0x000fe2000f8e02ff */
[----:B------:R-:W-:Y:S01]  /*40ad0*/  IADD3 R78, P4, PT, R52, R41, RZ ;  /* 0x00000029344e7210 */ /* 0x000fe20007f9e0ff */
[----:B------:R-:W-:Y:S01]  /*40ae0*/  HFMA2 R41, -RZ, RZ, 0, 0 ;  /* 0x00000000ff297431 */ /* 0x000fe200000001ff */
[----:B------:R-:W-:Y:S01]  /*40af0*/  IADD3 R52, P3, PT, R38, R53, RZ ;  /* 0x0000003526347210 */ /* 0x000fe20007f7e0ff */
[----:B------:R-:W-:Y:S01]  /*40b00*/  IMAD.X R57, RZ, RZ, RZ, P1 ;  /* 0x000000ffff397224 */ /* 0x000fe200008e06ff */
[----:B------:R-:W-:Y:S01]  /*40b10*/  IADD3.X R49, PT, PT, RZ, RZ, RZ, P2, !PT ;  /* 0x000000ffff317210 */ /* 0x000fe200017fe4ff */
[----:B------:R-:W-:Y:S01]  /*40b20*/  IMAD.X R79, RZ, RZ, RZ, P4 ;  /* 0x000000ffff4f7224 */ /* 0x000fe200020e06ff */
[----:B------:R-:W-:Y:S01]  /*40b30*/  IADD3.X R53, PT, PT, RZ, RZ, RZ, P3, !PT ;  /* 0x000000ffff357210 */ /* 0x000fe20001ffe4ff */
[----:B------:R-:W-:Y:S01]  /*40b40*/  IMAD.WIDE.U32 R56, R63, R77, R56 ;  /* 0x0000004d3f387225 */ /* 0x000fe200078e0038 */
[----:B------:R-:W-:-:S03]  /*40b50*/  IADD3 R42, P0, PT, R43, R45, RZ ;  /* 0x0000002d2b2a7210 */ /* 0x000fc60007f1e0ff */
[----:B------:R-:W-:-:S04]  /*40b60*/  IMAD.HI.U32 R41, R35, R2, R40 ;  /* 0x0000000223297227 */ /* 0x000fc800078e0028 */
[----:B------:R-:W-:-:S04]  /*40b70*/  IMAD.WIDE.U32 R78, R73, R28, R78 ;  /* 0x0000001c494e7225 */ /* 0x000fc800078e004e */
[----:B0-----:R-:W-:-:S04]  /*40b80*/  IMAD.WIDE.U32 R52, R75, R30, R52 ;  /* 0x0000001e4b347225 */ /* 0x001fc800078e0034 */
[----:B------:R-:W-:Y:S01]  /*40b90*/  IMAD.WIDE.U32 R38, R60, R51, R48 ;  /* 0x000000333c267225 */ /* 0x000fe200078e0030 */
[----:B------:R-:W-:Y:S02]  /*40ba0*/  IADD3 R48, P2, PT, R78, R41, RZ ;  /* 0x000000294e307210 */ /* 0x000fe40007f5e0ff */
[----:B------:R-:W-:Y:S01]  /*40bb0*/  IADD3 R52, P3, PT, R52, R79, RZ ;  /* 0x0000004f34347210 */ /* 0x000fe20007f7e0ff */
[----:B------:R-:W-:Y:S01]  /*40bc0*/  IMAD.X R43, RZ, RZ, RZ, P0 ;  /* 0x000000ffff2b7224 */ /* 0x000fe200000e06ff */
[----:B------:R-:W-:Y:S02]  /*40bd0*/  IADD3.X R49, PT, PT, RZ, RZ, RZ, P2, !PT ;  /* 0x000000ffff317210 */ /* 0x000fe400017fe4ff */
[----:B------:R-:W-:Y:S01]  /*40be0*/  IADD3 R78, P2, PT, R32, R53, RZ ;  /* 0x00000035204e7210 */ /* 0x000fe20007f5e0ff */
[----:B------:R-:W-:Y:S01]  /*40bf0*/  IMAD.X R53, RZ, RZ, RZ, P3 ;  /* 0x000000ffff357224 */ /* 0x000fe200018e06ff */
[----:B------:R-:W0:Y:S01]  /*40c00*/  LDC.64 R32, c[0x3][0x18] ;  /* 0x00c00600ff207b82 */ /* 0x000e220000000a00 */
[----:B------:R-:W-:Y:S01]  /*40c10*/  IMAD.WIDE.U32 R58, R58, R64, R42 ;  /* 0x000000403a3a7225 */ /* 0x000fe200078e002a */
[----:B------:R-:W-:-:S02]  /*40c20*/  IADD3.X R79, PT, PT, RZ, RZ, RZ, P2, !PT ;  /* 0x000000ffff4f7210 */ /* 0x000fc400017fe4ff */
[----:B------:R-:W-:Y:S01]  /*40c30*/  IADD3 R44, P0, PT, R44, R57, RZ ;  /* 0x000000392c2c7210 */ /* 0x000fe20007f1e0ff */
[----:B------:R-:W-:Y:S01]  /*40c40*/  IMAD.WIDE.U32 R42, R35, R3, R48 ;  /* 0x00000003232a7225 */ /* 0x000fe200078e0030 */
[----:B------:R-:W-:Y:S02]  /*40c50*/  IADD3 R40, P1, PT, R56, R39, RZ ;  /* 0x0000002738287210 */ /* 0x000fe40007f3e0ff */
[----:B------:R-:W-:Y:S01]  /*40c60*/  IADD3.X R45, PT, PT, RZ, RZ, RZ, P0, !PT ;  /* 0x000000ffff2d7210 */ /* 0x000fe200007fe4ff */
[----:B------:R-:W-:-:S04]  /*40c70*/  IMAD.WIDE.U32 R48, R73, R29, R52 ;  /* 0x0000001d49307225 */ /* 0x000fc800078e0034 */
[----:B------:R-:W-:Y:S01]  /*40c80*/  IMAD.WIDE.U32 R78, R75, R31, R78 ;  /* 0x0000001f4b4e7225 */ /* 0x000fe200078e004e */
[----:B------:R-:W-:Y:S02]  /*40c90*/  IADD3 R52, P2, PT, R48, R43, RZ ;  /* 0x0000002b30347210 */ /* 0x000fe40007f5e0ff */
[----:B------:R-:W-:Y:S01]  /*40ca0*/  MOV R43, RZ ;  /* 0x000000ff002b7202 */ /* 0x000fe20000000f00 */
[----:B------:R-:W-:-:S04]  /*40cb0*/  IMAD.WIDE.U32 R44, R63, R74, R44 ;  /* 0x0000004a3f2c7225 */ /* 0x000fc800078e002c */
[----:B------:R-:W-:Y:S01]  /*40cc0*/  IMAD.X R53, RZ, RZ, RZ, P2 ;  /* 0x000000ffff357224 */ /* 0x000fe200010e06ff */
[----:B------:R-:W-:Y:S01]  /*40cd0*/  IADD3 R48, P2, PT, R78, R49, RZ ;  /* 0x000000314e307210 */ /* 0x000fe20007f5e0ff */
[----:B------:R-:W-:Y:S01]  /*40ce0*/  IMAD R37, R42, UR14, RZ ;  /* 0x0000000e2a257c24 */ /* 0x000fe2000f8e02ff */
[----:B------:R-:W-:Y:S01]  /*40cf0*/  IADD3 R56, P0, PT, R58, R45, RZ ;  /* 0x0000002d3a387210 */ /* 0x000fe20007f1e0ff */
[----:B------:R-:W-:Y:S02]  /*40d00*/  IMAD.X R41, RZ, RZ, RZ, P1 ;  /* 0x000000ffff297224 */ /* 0x000fe400008e06ff */
[----:B------:R-:W-:Y:S01]  /*40d10*/  IMAD.X R49, RZ, RZ, RZ, P2 ;  /* 0x000000ffff317224 */ /* 0x000fe200010e06ff */
[----:B------:R-:W-:Y:S01]  /*40d20*/  IADD3 R46, P2, PT, R46, R79, RZ ;  /* 0x0000004f2e2e7210 */ /* 0x000fe20007f5e0ff */
[----:B------:R-:W-:Y:S01]  /*40d30*/  IMAD.HI.U32 R43, R37, R2, R42 ;  /* 0x00000002252b7227 */ /* 0x000fe200078e002a */
[----:B------:R-:W-:-:S03]  /*40d40*/  IADD3.X R57, PT, PT, RZ, RZ, RZ, P0, !PT ;  /* 0x000000ffff397210 */ /* 0x000fc600007fe4ff */
[----:B------:R-:W-:Y:S02]  /*40d50*/  HFMA2 R79, -RZ, RZ, 0, 0 ;  /* 0x00000000ff4f7431 */ /* 0x000fe400000001ff */
        /* <DEDUP_REMOVED lines=21> */
[----:B------:R-:W-:Y:S01]  /*40eb0*/  IMAD R39, R42, UR14, RZ ;  /* 0x0000000e2a277c24 */ /* 0x000fe2000f8e02ff */
[----:B------:R-:W-:Y:S01]  /*40ec0*/  IADD3.X R57, PT, PT, RZ, RZ, RZ, P1, !PT ;  /* 0x000000ffff397210 */ /* 0x000fe20000ffe4ff */
[----:B------:R-:W-:Y:S02]  /*40ed0*/  IMAD.MOV.U32 R78, RZ, RZ, R42 ;  /* 0x000000ffff4e7224 */ /* 0x000fe400078e002a */
        /* <DEDUP_REMOVED lines=28> */
[----:B------:R-:W-:-:S03]  /*410a0*/  IADD3.X R79, PT, PT, RZ, RZ, RZ, P3, !PT ;  /* 0x000000ffff4f7210 */ /* 0x000fc60001ffe4ff */
[----:B------:R-:W-:Y:S02]  /*410b0*/  IMAD.X R83, RZ, RZ, RZ, P2 ;  /* 0x000000ffff537224 */ /* 0x000fe400010e06ff */
[----:B------:R-:W-:Y:S01]  /*410c0*/  IMAD.X R43, RZ, RZ, RZ, P1 ;  /* 0x000000ffff2b7224 */ /* 0x000fe200008e06ff */
[----:B------:R-:W-:Y:S01]  /*410d0*/  IADD3 R46, P1, PT, R80, R53, RZ ;  /* 0x00000035502e7210 */ /* 0x000fe20007f3e0ff */
[----:B------:R-:W-:Y:S01]  /*410e0*/  IMAD.WIDE.U32 R48, R73, R33, R82 ;  /* 0x0000002149307225 */ /* 0x000fe200078e0052 */
[----:B------:R-:W-:-:S03]  /*410f0*/  MOV R53, RZ ;  /* 0x000000ff00357202 */ /* 0x000fc60000000f00 */
[----:B------:R-:W-:-:S04]  /*41100*/  IMAD.WIDE.U32 R78, R35, R31, R78 ;  /* 0x0000001f234e7225 */ /* 0x000fc800078e004e */
        /* <DEDUP_REMOVED lines=26> */
[----:B------:R-:W-:Y:S01]  /*412b0*/  IMAD R34, R40, UR14, RZ ;  /* 0x0000000e28227c24 */ /* 0x000fe2000f8e02ff */
[----:B------:R-:W-:Y:S01]  /*412c0*/  IADD3.X R49, PT, PT, RZ, RZ, RZ, P5, !PT ;  /* 0x000000ffff317210 */ /* 0x000fe20002ffe4ff */
[----:B------:R-:W-:Y:S01]  /*412d0*/  IMAD.WIDE.U32 R44, R35, R33, R52 ;  /* 0x00000021232c7225 */ /* 0x000fe200078e0034 */
[----:B------:R-:W-:-:S03]  /*412e0*/  MOV R52, R40 ;  /* 0x0000002800347202 */ /* 0x000fc60000000f00 */
        /* <DEDUP_REMOVED lines=8> */
[----:B------:R-:W-:Y:S01]  /*41370*/  IMAD.MOV.U32 R53, RZ, RZ, RZ ;  /* 0x000000ffff357224 */ /* 0x000fe200078e00ff */
[----:B------:R-:W-:Y:S01]  /*41380*/  IADD3 R35, P4, PT, R45, R57, RZ ;  /* 0x000000392d237210 */ /* 0x000fe20007f9e0ff */
[----:B------:R-:W-:Y:S01]  /*41390*/  IMAD.WIDE.U32 R44, R37, R32, R40 ;  /* 0x00000020252c7225 */ /* 0x000fe200078e0028 */
[----:B------:R-:W-:-:S02]  /*413a0*/  IADD3 R57, P1, PT, R56, R47, RZ ;  /* 0x0000002f38397210 */ /* 0x000fc40007f3e0ff */
[----:B------:R-:W-:Y:S01]  /*413b0*/  IADD3 R43, P3, PT, R43, R36, RZ ;  /* 0x000000242b2b7210 */ /* 0x000fe20007f7e0ff */
[----:B------:R-:W-:Y:S01]  /*413c0*/  IMAD.X R36, RZ, RZ, RZ, P4 ;  /* 0x000000ffff247224 */ /* 0x000fe200020e06ff */
[----:B------:R-:W-:Y:S01]  /*413d0*/  IADD3.X R47, PT, PT, RZ, RZ, RZ, P2, !PT ;  /* 0x000000ffff2f7210 */ /* 0x000fe200017fe4ff */
[----:B------:R-:W-:Y:S01]  /*413e0*/  IMAD.X R49, RZ, RZ, RZ, P5 ;  /* 0x000000ffff317224 */ /* 0x000fe200028e06ff */
[----:B------:R-:W-:Y:S01]  /*413f0*/  IADD3.X R38, PT, PT, RZ, RZ, RZ, P3, !PT ;  /* 0x000000ffff267210 */ /* 0x000fe20001ffe4ff */
[----:B------:R-:W-:Y:S01]  /*41400*/  IMAD.HI.U32 R53, R34, R2, R52 ;  /* 0x0000000222357227 */ /* 0x000fe200078e0034 */
[----:B------:R-:W-:Y:S02]  /*41410*/  IADD3 R40, P3, PT, R45, R35, RZ ;  /* 0x000000232d287210 */ /* 0x000fe40007f7e0ff */
[----:B------:R-:W-:Y:S01]  /*41420*/  IADD3 R35, P2, PT, R36, R43, RZ ;  /* 0x0000002b24237210 */ /* 0x000fe20007f5e0ff */
[----:B------:R-:W-:Y:S01]  /*41430*/  IMAD.WIDE.U32 R46, R39, R30, R46 ;  /* 0x0000001e272e7225 */ /* 0x000fe200078e002e */
[----:B------:R-:W-:-:S02]  /*41440*/  IADD3.X R41, PT, PT, RZ, RZ, RZ, P3, !PT ;  /* 0x000000ffff297210 */ /* 0x000fc40001ffe4ff */
        /* <DEDUP_REMOVED lines=15> */
[----:B------:R-:W-:Y:S02]  /*41540*/  IADD3 R52, P3, PT, R38, R43, RZ ;  /* 0x0000002b26347210 */ /* 0x000fe40007f7e0ff */
[----:B------:R-:W-:Y:S01]  /*41550*/  IADD3 R38, P2, PT, R42, R41, RZ ;  /* 0x000000292a267210 */ /* 0x000fe20007f5e0ff */
[----:B------:R-:W-:Y:S01]  /*41560*/  IMAD.MOV.U32 R44, RZ, RZ, R36 ;  /* 0x000000ffff2c7224 */ /* 0x000fe200078e0024 */
[----:B------:R-:W-:Y:S01]  /*41570*/  IADD3 R42, P1, PT, R48, R47, RZ ;  /* 0x0000002f302a7210 */ /* 0x000fe20007f3e0ff */
[----:B------:R-:W-:Y:S01]  /*41580*/  IMAD.X R53, RZ, RZ, RZ, P5 ;  /* 0x000000ffff357224 */ /* 0x000fe200028e06ff */
[----:B------:R-:W-:Y:S01]  /*41590*/  IADD3.X R41, PT, PT, RZ, RZ, RZ, P4, !PT ;  /* 0x000000ffff297210 */ /* 0x000fe200027fe4ff */
[----:B------:R-:W-:Y:S01]  /*415a0*/  IMAD.X R48, RZ, RZ, RZ, P3 ;  /* 0x000000ffff307224 */ /* 0x000fe200018e06ff */
[----:B------:R-:W-:Y:S01]  /*415b0*/  IADD3 R46, P6, PT, R46, R37, RZ ;  /* 0x000000252e2e7210 */ /* 0x000fe20007fde0ff */
[----:B------:R-:W-:Y:S01]  /*415c0*/  IMAD.X R43, RZ, RZ, RZ, P1 ;  /* 0x000000ffff2b7224 */ /* 0x000fe200008e06ff */
[----:B------:R-:W-:Y:S01]  /*415d0*/  IADD3 R49, P4, PT, R45, R35, RZ ;  /* 0x000000232d317210 */ /* 0x000fe20007f9e0ff */
[----:B------:R-:W-:Y:S01]  /*415e0*/  HFMA2 R45, -RZ, RZ, 0, 0 ;  /* 0x00000000ff2d7431 */ /* 0x000fe200000001ff */
[----:B------:R-:W-:Y:S01]  /*415f0*/  IADD3.X R47, PT, PT, RZ, RZ, RZ, P6, !PT ;  /* 0x000000ffff2f7210 */ /* 0x000fe200037fe4ff */
[----:B------:R-:W-:-:S02]  /*41600*/  IMAD R35, R36, UR14, RZ ;  /* 0x0000000e24237c24 */ /* 0x000fc4000f8e02ff */
        /* <DEDUP_REMOVED lines=32> */
[----:B------:R-:W-:-:S04]  /*41810*/  IADD3 R42, P0, PT, R39, R49, RZ ;  /* 0x00000031272a7210 */ /* 0x000fc80007f1e0ff */
        /* <DEDUP_REMOVED lines=24> */
[----:B------:R-:W-:Y:S02]  /*419a0*/  IADD3.X R37, PT, PT, RZ, RZ, RZ, P0, !PT ;  /* 0x000000ffff257210 */ /* 0x000fe400007fe4ff */
[----:B------:R-:W-:Y:S01]  /*419b0*/  IADD3 R0, P3, PT, R0, R39, RZ ;  /* 0x0000002700007210 */ /* 0x000fe20007f7e0ff */
[----:B------:R-:W-:Y:S01]  /*419c0*/  IMAD.WIDE.U32 R56, R35, R30, R56 ;  /* 0x0000001e23387225 */ /* 0x000fe200078e0038 */
[----:B------:R-:W-:-:S02]  /*419d0*/  IADD3 R44, P6, PT, R43, R45, RZ ;  /* 0x0000002d2b2c7210 */ /* 0x000fc40007fde0ff */
[----:B------:R-:W-:Y:S02]  /*419e0*/  IADD3.X R39, PT, PT, RZ, RZ, RZ, P4, !PT ;  /* 0x000000ffff277210 */ /* 0x000fe400027fe4ff */
[----:B------:R-:W-:Y:S01]  /*419f0*/  IADD3 R42, P0, PT, R42, R57, RZ ;  /* 0x000000392a2a7210 */ /* 0x000fe20007f1e0ff */
[----:B------:R-:W-:Y:S01]  /*41a00*/  IMAD.X R45, RZ, RZ, RZ, P6 ;  /* 0x000000ffff2d7224 */ /* 0x000fe200030e06ff */
[----:B------:R-:W-:Y:S02]  /*41a10*/  MOV R57, R36 ;  /* 0x0000002400397202 */ /* 0x000fe40000000f00 */
[----:B------:R-:W-:Y:S01]  /*41a20*/  IADD3.X R43, PT, PT, RZ, RZ, RZ, P0, !PT ;  /* 0x000000ffff2b7210 */ /* 0x000fe200007fe4ff */
[----:B------:R-:W-:Y:S01]  /*41a30*/  IMAD.WIDE.U32 R44, R34, R33, R44 ;  /* 0x00000021222c7225 */ /* 0x000fe200078e002c */
[----:B------:R-:W-:Y:S02]  /*41a40*/  IADD3 R37, P0, PT, R37, R0, RZ ;  /* 0x0000000025257210 */ /* 0x000fe40007f1e0ff */
[----:B------:R-:W-:Y:S01]  /*41a50*/  IADD3.X R34, PT, PT, RZ, RZ, RZ, P3, !PT ;  /* 0x000000ffff227210 */ /* 0x000fe20001ffe4ff */
[----:B------:R-:W-:-:S04]  /*41a60*/  IMAD.WIDE.U32 R42, R35, R31, R42 ;  /* 0x0000001f232a7225 */ /* 0x000fc800078e002a */
[----:B------:R-:W-:Y:S01]  /*41a70*/  IMAD.X R0, RZ, RZ, RZ, P2 ;  /* 0x000000ffff007224 */ /* 0x000fe200010e06ff */
[----:B------:R-:W-:Y:S01]  /*41a80*/  IADD3 R46, P6, PT, R44, R43, RZ ;  /* 0x0000002b2c2e7210 */ /* 0x000fe20007fde0ff */
[----:B------:R-:W-:-:S03]  /*41a90*/  IMAD.MOV.U32 R61, RZ, RZ, R42 ;  /* 0x000000ffff3d7224 */ /* 0x000fc600078e002a */
[----:B------:R-:W-:Y:S01]  /*41aa0*/  IADD3 R0, P2, PT, R0, R37, RZ ;  /* 0x0000002500007210 */ /* 0x000fe20007f5e0ff */
[----:B------:R-:W-:Y:S01]  /*41ab0*/  IMAD.X R47, RZ, RZ, RZ, P6 ;  /* 0x000000ffff2f7224 */ /* 0x000fe200030e06ff */
[----:B------:R-:W-:-:S04]  /*41ac0*/  IADD3.X R37, PT, PT, RZ, RZ, RZ, P1, !PT ;  /* 0x000000ffff257210 */ /* 0x000fc80000ffe4ff */
[----:B------:R-:W-:Y:S02]  /*41ad0*/  IADD3 R37, P1, PT, R37, R0, RZ ;  /* 0x0000000025257210 */ /* 0x000fe40007f3e0ff */
[----:B------:R-:W-:Y:S01]  /*41ae0*/  IADD3 R0, PT, PT, R39, R59, R58 ;  /* 0x0000003b27007210 */ /* 0x000fe20007ffe03a */
[----:B------:R-:W-:Y:S01]  /*41af0*/  IMAD.WIDE.U32 R58, R35, R32, R46 ;  /* 0x00000020233a7225 */ /* 0x000fe200078e002e */
[----:B------:R-:W-:-:S03]  /*41b00*/  IADD3 R45, P4, PT, R45, R37, RZ ;  /* 0x000000252d2d7210 */ /* 0x000fc60007f9e0ff */
[----:B------:R-:W-:Y:S01]  /*41b10*/  IMAD.X R37, RZ, RZ, RZ, P0 ;  /* 0x000000ffff257224 */ /* 0x000fe200000e06ff */
[----:B------:R-:W-:Y:S01]  /*41b20*/  IADD3 R44, P0, PT, R59, R45, RZ ;  /* 0x0000002d3b2c7210 */ /* 0x000fe20007f1e0ff */
[----:B------:R-:W-:Y:S01]  /*41b30*/  IMAD.X R60, RZ, RZ, RZ, P4 ;  /* 0x000000ffff3c7224 */ /* 0x000fe200020e06ff */
[----:B------:R-:W-:Y:S02]  /*41b40*/  MOV R59, R40 ;  /* 0x00000028003b7202 */ /* 0x000fe40000000f00 */
[----:B------:R-:W-:Y:S01]  /*41b50*/  IADD3 R0, PT, PT, R37, R0, R34 ;  /* 0x0000000025007210 */ /* 0x000fe20007ffe022 */
[----:B------:R-:W-:Y:S01]  /*41b60*/  IMAD.X R37, RZ, RZ, RZ, P1 ;  /* 0x000000ffff257224 */ /* 0x000fe200008e06ff */
[----:B------:R-:W-:Y:S02]  /*41b70*/  IADD3.X R34, PT, PT, RZ, RZ, RZ, P2, !PT ;  /* 0x000000ffff227210 */ /* 0x000fe400017fe4ff */
[----:B------:R-:W-:Y:S02]  /*41b80*/  IADD3.X R45, PT, PT, RZ, RZ, RZ, P0, !PT ;  /* 0x000000ffff2d7210 */ /* 0x000fe400007fe4ff */
[----:B------:R-:W-:Y:S01]  /*41b90*/  IADD3 R37, PT, PT, R37, R0, R34 ;  /* 0x0000000025257210 */ /* 0x000fe20007ffe022 */
[----:B------:R-:W-:-:S02]  /*41ba0*/  IMAD.MOV.U32 R0, RZ, RZ, R38 ;  /* 0x000000ffff007224 */ /* 0x000fc400078e0026 */
        /* <DEDUP_REMOVED lines=30> */
.L_x_657:
        /* <DEDUP_REMOVED lines=8> */
.L_x_658:
[----:B------:R-:W-:Y:S05]  /*41e10*/  BSYNC.RECONVERGENT B3 ;  /* 0x0000000000037941 */ /* 0x000fea0003800200 */
.L_x_656:
[----:B------:R-:W-:Y:S02]  /*41e20*/  HFMA2 R3, -RZ, RZ, 0, 0 ;  /* 0x00000000ff037431 */ /* 0x000fe400000001ff */
[----:B------:R-:W-:-:S04]  /*41e30*/  IMAD.WIDE.U32 R48, R55, R55, RZ ;  /* 0x0000003737307225 */ /* 0x000fc800078e00ff */
[----:B------:R-:W-:Y:S01]  /*41e40*/  HFMA2 R47, -RZ, RZ, 0, 0 ;  /* 0x00000000ff2f7431 */ /* 0x000fe200000001ff */
[----:B------:R-:W-:Y:S01]  /*41e50*/  MOV R29, RZ ;  /* 0x000000ff001d7202 */ /* 0x000fe20000000f00 */
[----:B------:R-:W-:Y:S02]  /*41e60*/  HFMA2 R41, -RZ, RZ, 0, 0 ;  /* 0x00000000ff297431 */ /* 0x000fe400000001ff */
[----:B------:R-:W-:Y:S01]  /*41e70*/  IMAD.MOV.U32 R2, RZ, RZ, R49 ;  /* 0x000000ffff027224 */ /* 0x000fe200078e0031 */
[----:B------:R-:W-:Y:S01]  /*41e80*/  MOV R33, RZ ;  /* 0x000000ff00217202 */ /* 0x000fe20000000f00 */
[----:B------:R-:W-:Y:S02]  /*41e90*/  HFMA2 R53, -RZ, RZ, 0, 0 ;  /* 0x00000000ff357431 */ /* 0x000fe400000001ff */
[----:B------:R-:W-:Y:S01]  /*41ea0*/  IMAD.MOV.U32 R45, RZ, RZ, RZ ;  /* 0x000000ffff2d7224 */ /* 0x000fe200078e00ff */
[----:B------:R-:W1:Y:S01]  /*41eb0*/  LDC R73, c[0x3][0xe0] ;  /* 0x00c03800ff497b82 */ /* 0x000e620000000800 */
[----:B------:R-:W-:Y:S01]  /*41ec0*/  IMAD.WIDE.U32 R2, R50, R55, R2 ;  /* 0x0000003732027225 */ /* 0x000fe200078e0002 */
[----:B------:R-:W-:Y:S03]  /*41ed0*/  BSSY.RECONVERGENT B3, `(.L_x_659) ;  /* 0x00001dd000037945 */ /* 0x000fe60003800200 */
[----:B------:R-:W-:-:S02]  /*41ee0*/  IMAD.MOV.U32 R28, RZ, RZ, R3 ;  /* 0x000000ffff1c7224 */ /* 0x000fc400078e0003 */
[----:B------:R-:W-:Y:S02]  /*41ef0*/  IMAD.MOV.U32 R46, RZ, RZ, R2 ;  /* 0x000000ffff2e7224 */ /* 0x000fe400078e0002 */
[----:B------:R-:W-:-:S04]  /*41f00*/  IMAD.WIDE.U32 R2, R51, R55, R28 ;  /* 0x0000003733027225 */ /* 0x000fc800078e001c */
[----:B------:R-:W-:-:S04]  /*41f10*/  IMAD.WIDE.U32 R46, R50, R55, R46 ;  /* 0x00000037322e7225 */ /* 0x000fc800078e002e */
[----:B------:R-:W-:Y:S01]  /*41f20*/  IMAD.MOV.U32 R79, RZ, RZ, RZ ;  /* 0x000000ffff4f7224 */ /* 0x000fe200078e00ff */
[----:B------:R-:W-:Y:S02]  /*41f30*/  IADD3 R28, P0, PT, R2, R47, RZ ;  /* 0x0000002f021c7210 */ /* 0x000fe40007f1e0ff */
[----:B------:R-:W-:Y:S01]  /*41f40*/  MOV R2, R3 ;  /* 0x0000000300027202 */ /* 0x000fe20000000f00 */
[----:B------:R-:W-:Y:S02]  /*41f50*/  IMAD.MOV.U32 R3, RZ, RZ, RZ ;  /* 0x000000ffff037224 */ /* 0x000fe400078e00ff */
[----:B------:R-:W-:Y:S02]  /*41f60*/  IMAD.X R29, RZ, RZ, RZ, P0 ;  /* 0x000000ffff1d7224 */ /* 0x000fe400000e06ff */
[----:B------:R-:W-:-:S04]  /*41f70*/  IMAD.WIDE.U32 R2, R76, R55, R2 ;  /* 0x000000374c027225 */ /* 0x000fc800078e0002 */
[----:B------:R-:W-:-:S04]  /*41f80*/  IMAD.WIDE.U32 R28, R50, R50, R28 ;  /* 0x00000032321c7225 */ /* 0x000fc800078e001c */
[----:B------:R-:W-:Y:S01]  /*41f90*/  IMAD.MOV.U32 R32, RZ, RZ, R28 ;  /* 0x000000ffff207224 */ /* 0x000fe200078e001c */
[----:B------:R-:W-:Y:S01]  /*41fa0*/  IADD3 R30, P0, PT, R2, R29, RZ ;  /* 0x0000001d021e7210 */ /* 0x000fe20007f1e0ff */
[----:B------:R-:W-:Y:S02]  /*41fb0*/  IMAD.MOV.U32 R2, RZ, RZ, R3 ;  /* 0x000000ffff027224 */ /* 0x000fe400078e0003 */
[----:B------:R-:W-:Y:S01]  /*41fc0*/  HFMA2 R3, -RZ, RZ, 0, 0 ;  /* 0x00000000ff037431 */ /* 0x000fe200000001ff */
        /* <DEDUP_REMOVED lines=8> */
[----:B------:R-:W-:-:S03]  /*42050*/  IMAD.X R33, RZ, RZ, RZ, P0 ;  /* 0x000000ffff217224 */ /* 0x000fc600000e06ff */
        /* <DEDUP_REMOVED lines=9> */
[----:B------:R-:W-:Y:S01]  /*420f0*/  IMAD.MOV.U32 R40, RZ, RZ, R32 ;  /* 0x000000ffff287224 */ /* 0x000fe200078e0020 */
[----:B------:R-:W-:Y:S01]  /*42100*/  IADD3.X R37, PT, PT, RZ, RZ, RZ, P1, !PT ;  /* 0x000000ffff257210 */ /* 0x000fe20000ffe4ff */
[----:B------:R-:W-:-:S04]  /*42110*/  IMAD.WIDE.U32 R28, R77, R50, R34 ;  /* 0x000000324d1c7225 */ /* 0x000fc800078e0022 */
[----:B------:R-:W-:-:S04]  /*42120*/  IMAD.WIDE.U32 R2, R65, R55, R2 ;  /* 0x0000003741027225 */ /* 0x000fc800078e0002 */
[----:B------:R-:W-:Y:S01]  /*42130*/  IMAD.WIDE.U32 R32, R51, R51, R36 ;  /* 0x0000003333207225 */ /* 0x000fe200078e0024 */
[----:B------:R-:W-:Y:S02]  /*42140*/  IADD3 R34, P0, PT, R2, R29, RZ ;  /* 0x0000001d02227210 */ /* 0x000fe40007f1e0ff */
[----:B------:R-:W-:Y:S01]  /*42150*/  MOV R2, R3 ;  /* 0x0000000300027202 */ /* 0x000fe20000000f00 */
[----:B------:R-:W-:Y:S01]  /*42160*/  IMAD.WIDE.U32 R40, R76, R55, R40 ;  /* 0x000000374c287225 */ /* 0x000fe200078e0028 */
[----:B------:R-:W-:-:S03]  /*42170*/  IADD3 R36, P1, PT, R28, R33, RZ ;  /* 0x000000211c247210 */ /* 0x000fc60007f3e0ff */
[----:B------:R-:W-:Y:S01]  /*42180*/  IMAD.X R35, RZ, RZ, RZ, P0 ;  /* 0x000000ffff237224 */ /* 0x000fe200000e06ff */
[----:B------:R-:W-:Y:S01]  /*42190*/  IADD3 R38, P2, PT, R32, R41, RZ ;  /* 0x0000002920267210 */ /* 0x000fe20007f5e0ff */
[----:B------:R-:W-:Y:S01]  /*421a0*/  IMAD.MOV.U32 R3, RZ, RZ, RZ ;  /* 0x000000ffff037224 */ /* 0x000fe200078e00ff */
        /* <DEDUP_REMOVED lines=23> */
[----:B------:R-:W-:Y:S01]  /*42320*/  IMAD.WIDE.U32 R32, R76, R76, R32 ;  /* 0x0000004c4c207225 */ /* 0x000fe200078e0020 */
[----:B------:R-:W-:-:S03]  /*42330*/  IADD3.X R29, PT, PT, RZ, RZ, RZ, P1, !PT ;  /* 0x000000ffff1d7210 */ /* 0x000fc60000ffe4ff */
[----:B------:R-:W-:Y:S02]  /*42340*/  IMAD.X R3, RZ, RZ, RZ, P0 ;  /* 0x000000ffff037224 */ /* 0x000fe400000e06ff */
[----:B------:R-:W-:-:S04]  /*42350*/  IMAD.WIDE.U32 R34, R77, R50, R34 ;  /* 0x000000324d227225 */ /* 0x000fc800078e0022 */
[----:B------:R-:W-:Y:S01]  /*42360*/  IMAD.WIDE.U32 R28, R74, R51, R28 ;  /* 0x000000334a1c7225 */ /* 0x000fe200078e001c */
[----:B------:R-:W-:Y:S02]  /*42370*/  IADD3 R42, P2, PT, R32, R35, RZ ;  /* 0x00000023202a7210 */ /* 0x000fe40007f5e0ff */
[----:B------:R-:W-:Y:S01]  /*42380*/  MOV R44, R34 ;  /* 0x00000022002c7202 */ /* 0x000fe20000000f00 */
[----:B------:R-:W-:Y:S01]  /*42390*/  IMAD.WIDE.U32 R2, R64, R50, R2 ;  /* 0x0000003240027225 */ /* 0x000fe200078e0002 */
[----:B------:R-:W-:-:S03]  /*423a0*/  IADD3 R38, P1, PT, R28, R33, RZ ;  /* 0x000000211c267210 */ /* 0x000fc60007f3e0ff */
[----:B------:R-:W-:Y:S01]  /*423b0*/  IMAD.X R43, RZ, RZ, RZ, P2 ;  /* 0x000000ffff2b7224 */ /* 0x000fe200010e06ff */
[----:B------:R-:W-:Y:S02]  /*423c0*/  IADD3 R36, P0, PT, R2, R29, RZ ;  /* 0x0000001d02247210 */ /* 0x000fe40007f1e0ff */
[----:B------:R-:W-:Y:S01]  /*423d0*/  IADD3.X R39, PT, PT, RZ, RZ, RZ, P1, !PT ;  /* 0x000000ffff277210 */ /* 0x000fe20000ffe4ff */
[----:B------:R-:W-:-:S04]  /*423e0*/  IMAD.WIDE.U32 R34, R77, R51, R42 ;  /* 0x000000334d227225 */ /* 0x000fc800078e002a */
[----:B------:R-:W-:Y:S02]  /*423f0*/  IMAD.X R37, RZ, RZ, RZ, P0 ;  /* 0x000000ffff257224 */ /* 0x000fe400000e06ff */
[----:B------:R-:W-:-:S04]  /*42400*/  IMAD.WIDE.U32 R32, R77, R76, R38 ;  /* 0x0000004c4d207225 */ /* 0x000fc800078e0026 */
[----:B------:R-:W-:Y:S01]  /*42410*/  IMAD.WIDE.U32 R42, R74, R55, R44 ;  /* 0x000000374a2a7225 */ /* 0x000fe200078e002c */
[----:B------:R-:W-:-:S03]  /*42420*/  IADD3 R32, P2, PT, R32, R35, RZ ;  /* 0x0000002320207210 */ /* 0x000fc60007f5e0ff */
        /* <DEDUP_REMOVED lines=8> */
[----:B------:R-:W-:Y:S01]  /*424b0*/  HFMA2 R29, -RZ, RZ, 0, 0 ;  /* 0x00000000ff1d7431 */ /* 0x000fe200000001ff */
[----:B------:R-:W-:Y:S01]  /*424c0*/  LOP3.LUT R28, R48, 0xfffffffd, RZ, 0xc0, !PT ;  /* 0xfffffffd301c7812 */ /* 0x000fe200078ec0ff */
[----:B------:R-:W-:-:S04]  /*424d0*/  IMAD.WIDE.U32 R34, R77, R76, R32 ;  /* 0x0000004c4d227225 */ /* 0x000fc800078e0020 */
[C---:B------:R-:W-:Y:S02]  /*424e0*/  IMAD.WIDE.U32 R32, R74.reuse, R50, R2 ;  /* 0x000000324a207225 */ /* 0x040fe400078e0002 */
[----:B------:R-:W2:Y:S02]  /*424f0*/  LDC.64 R2, c[0x3][RZ] ;  /* 0x00c00000ff027b82 */ /* 0x000ea40000000a00 */
        /* <DEDUP_REMOVED lines=15> */
[----:B-1----:R-:W-:Y:S01]  /*425f0*/  IMAD R33, R48, R73, RZ ;  /* 0x0000004930217224 */ /* 0x002fe200078e02ff */
[----:B------:R-:W-:Y:S01]  /*42600*/  IADD3 R38, P1, PT, R38, R37, RZ ;  /* 0x0000002526267210 */ /* 0x000fe20007f3e0ff */
[----:B------:R-:W-:Y:S01]  /*42610*/  IMAD.X R45, RZ, RZ, RZ, P0 ;  /* 0x000000ffff2d7224 */ /* 0x000fe200000e06ff */
[----:B------:R-:W-:Y:S01]  /*42620*/  IADD3 R36, P2, PT, R36, R35, RZ ;  /* 0x0000002324247210 */ /* 0x000fe20007f5e0ff */
[----:B--2---:R-:W-:Y:S01]  /*42630*/  IMAD.HI.U32 R29, R33, R2, R28 ;  /* 0x00000002211d7227 */ /* 0x004fe200078e001c */
[----:B------:R-:W-:Y:S02]  /*42640*/  IADD3.X R35, PT, PT, RZ, RZ, RZ, P3, !PT ;  /* 0x000000ffff237210 */ /* 0x000fe40001ffe4ff */
[----:B------:R-:W-:Y:S01]  /*42650*/  IADD3.X R39, PT, PT, RZ, RZ, RZ, P1, !PT ;  /* 0x000000ffff277210 */ /* 0x000fe20000ffe4ff */
[----:B------:R-:W-:Y:S01]  /*42660*/  IMAD.X R37, RZ, RZ, RZ, P2 ;  /* 0x000000ffff257224 */ /* 0x000fe200010e06ff */
[----:B------:R-:W-:Y:S01]  /*42670*/  IADD3 R46, P3, PT, R46, R29, RZ ;  /* 0x0000001d2e2e7210 */ /* 0x000fe20007f7e0ff */
[----:B------:R-:W-:Y:S01]  /*42680*/  IMAD.WIDE.U32 R44, R64, R76, R44 ;  /* 0x0000004c402c7225 */ /* 0x000fe200078e002c */
[----:B------:R-:W1:Y:S03]  /*42690*/  LDC.64 R28, c[0x3][0x8] ;  /* 0x00c00200ff1c7b82 */ /* 0x000e660000000a00 */
        /* <DEDUP_REMOVED lines=10> */
[----:B------:R-:W-:-:S03]  /*42740*/  MOV R35, RZ ;  /* 0x000000ff00237202 */ /* 0x000fc60000000f00 */
        /* <DEDUP_REMOVED lines=9> */
[----:B------:R-:W-:Y:S01]  /*427e0*/  IMAD R75, R46, R73, RZ ;  /* 0x000000492e4b7224 */ /* 0x000fe200078e02ff */
[----:B------:R-:W-:Y:S01]  /*427f0*/  IADD3 R36, P3, PT, R36, R35, RZ ;  /* 0x0000002324247210 */ /* 0x000fe20007f7e0ff */
[----:B------:R-:W-:Y:S01]  /*42800*/  IMAD.MOV.U32 R47, RZ, RZ, RZ ;  /* 0x000000ffff2f7224 */ /* 0x000fe200078e00ff */
[----:B------:R-:W-:Y:S01]  /*42810*/  IADD3 R38, P2, PT, R38, R37, RZ ;  /* 0x0000002526267210 */ /* 0x000fe20007f5e0ff */
[----:B-1----:R-:W-:Y:S01]  /*42820*/  IMAD.WIDE.U32 R30, R33, R28, R30 ;  /* 0x0000001c211e7225 */ /* 0x002fe200078e001e */
[----:B------:R-:W-:Y:S02]  /*42830*/  IADD3.X R37, PT, PT, RZ, RZ, RZ, P3, !PT ;  /* 0x000000ffff257210 */ /* 0x000fe40001ffe4ff */
[----:B------:R-:W-:Y:S01]  /*42840*/  IADD3.X R39, PT, PT, RZ, RZ, RZ, P2, !PT ;  /* 0x000000ffff277210 */ /* 0x000fe200017fe4ff */
[----:B------:R-:W-:-:S04]  /*42850*/  IMAD.HI.U32 R47, R75, R2, R46 ;  /* 0x000000024b2f7227 */ /* 0x000fc800078e002e */
[----:B------:R-:W-:Y:S01]  /*42860*/  IMAD.X R49, RZ, RZ, RZ, P1 ;  /* 0x000000ffff317224 */ /* 0x000fe200008e06ff */
[----:B------:R-:W-:Y:S01]  /*42870*/  IADD3 R54, P1, PT, R30, R47, RZ ;  /* 0x0000002f1e367210 */ /* 0x000fe20007f3e0ff */
[----:B------:R-:W-:Y:S01]  /*42880*/  IMAD.X R45, RZ, RZ, RZ, P0 ;  /* 0x000000ffff2d7224 */ /* 0x000fe200000e06ff */
[----:B------:R-:W-:Y:S01]  /*42890*/  IADD3 R40, P0, PT, R40, R31, RZ ;  /* 0x0000001f28287210 */ /* 0x000fe20007f1e0ff */
[----:B------:R-:W-:Y:S01]  /*428a0*/  IMAD.WIDE.U32 R36, R64, R50, R36 ;  /* 0x0000003240247225 */ /* 0x000fe200078e0024 */
[----:B------:R-:W-:Y:S01]  /*428b0*/  IADD3.X R55, PT, PT, RZ, RZ, RZ, P1, !PT ;  /* 0x000000ffff377210 */ /* 0x000fe20000ffe4ff */
[----:B------:R-:W1:Y:S02]  /*428c0*/  LDC.64 R30, c[0x3][0x10] ;  /* 0x00c00400ff1e7b82 */ /* 0x000e640000000a00 */
        /* <DEDUP_REMOVED lines=13> */
[----:B------:R-:W-:Y:S01]  /*429a0*/  IMAD R35, R54, R73, RZ ;  /* 0x0000004936237224 */ /* 0x000fe200078e02ff */
[----:B------:R-:W-:Y:S01]  /*429b0*/  IADD3.X R49, PT, PT, RZ, RZ, RZ, P0, !PT ;  /* 0x000000ffff317210 */ /* 0x000fe200007fe4ff */
[----:B------:R-:W-:Y:S01]  /*429c0*/  IMAD.MOV.U32 R55, RZ, RZ, RZ ;  /* 0x000000ffff377224 */ /* 0x000fe200078e00ff */
[----:B------:R-:W-:Y:S01]  /*429d0*/  IADD3 R40, P0, PT, R52, R41, RZ ;  /* 0x0000002934287210 */ /* 0x000fe20007f1e0ff */
[----:B------:R-:W-:Y:S02]  /*429e0*/  IMAD.X R51, RZ, RZ, RZ, P2 ;  /* 0x000000ffff337224 */ /* 0x000fe400010e06ff */
[----:B------:R-:W-:-:S04]  /*429f0*/  IMAD.WIDE.U32 R46, R65, R77, R46 ;  /* 0x0000004d412e7225 */ /* 0x000fc800078e002e */
[----:B------:R-:W-:Y:S01]  /*42a00*/  IMAD.HI.U32 R55, R35, R2, R54 ;  /* 0x0000000223377227 */ /* 0x000fe200078e0036 */
[----:B------:R-:W-:-:S03]  /*42a10*/  IADD3 R52, P1, PT, R46, R39, RZ ;  /* 0x000000272e347210 */ /* 0x000fc60007f3e0ff */
[----:B------:R-:W-:Y:S01]  /*42a20*/  IMAD.WIDE.U32 R50, R75, R28, R50 ;  /* 0x0000001c4b327225 */ /* 0x000fe200078e0032 */
[----:B------:R-:W-:-:S03]  /*42a30*/  IADD3.X R53, PT, PT, RZ, RZ, RZ, P1, !PT ;  /* 0x000000ffff357210 */ /* 0x000fc60000ffe4ff */
[----:B------:R-:W-:Y:S01]  /*42a40*/  IMAD.X R41, RZ, RZ, RZ, P0 ;  /* 0x000000ffff297224 */ /* 0x000fe200000e06ff */
[----:B------:R-:W-:Y:S01]  /*42a50*/  IADD3 R46, P2, PT, R50, R55, RZ ;  /* 0x00000037322e7210 */ /* 0x000fe20007f5e0ff */
[----:B------:R-:W-:-:S04]  /*42a60*/  IMAD.WIDE.U32 R48, R65, R74, R48 ;  /* 0x0000004a41307225 */ /* 0x000fc800078e0030 */
[----:B-1----:R-:W-:Y:S01]  /*42a70*/  IMAD.WIDE.U32 R54, R33, R30, R40 ;  /* 0x0000001e21367225 */ /* 0x002fe200078e0028 */
        /* <DEDUP_REMOVED lines=10> */
[----:B------:R-:W1:Y:S03]  /*42b20*/  LDC.64 R42, c[0x3][0x18] ;  /* 0x00c00600ff2a7b82 */ /* 0x000e660000000a00 */
[----:B------:R-:W-:-:S04]  /*42b30*/  IMAD.WIDE.U32 R50, R75, R29, R50 ;  /* 0x0000001d4b327225 */ /* 0x000fc800078e0032 */
[----:B------:R-:W-:Y:S01]  /*42b40*/  IMAD.WIDE.U32 R54, R65, R74, R48 ;  /* 0x0000004a41367225 */ /* 0x000fe200078e0030 */
[----:B------:R-:W-:-:S03]  /*42b50*/  IADD3 R50, P2, PT, R50, R47, RZ ;  /* 0x0000002f32327210 */ /* 0x000fc60007f5e0ff */
[----:B------:R-:W-:Y:S02]  /*42b60*/  HFMA2 R47, -RZ, RZ, 0, 0 ;  /* 0x00000000ff2f7431 */ /* 0x000fe400000001ff */
        /* <DEDUP_REMOVED lines=8> */
[----:B------:R-:W-:Y:S02]  /*42bf0*/  IMAD.X R55, RZ, RZ, RZ, P0 ;  /* 0x000000ffff377224 */ /* 0x000fe400000e06ff */
[----:B------:R-:W-:Y:S01]  /*42c00*/  IMAD.HI.U32 R39, R37, R2, R46 ;  /* 0x0000000225277227 */ /* 0x000fe200078e002e */
[----:B------:R-:W-:Y:S02]  /*42c10*/  IADD3 R46, P0, PT, R32, R53, RZ ;  /* 0x00000035202e7210 */ /* 0x000fe40007f1e0ff */
[----:B------:R-:W-:Y:S01]  /*42c20*/  IADD3.X R53, PT, PT, RZ, RZ, RZ, P1, !PT ;  /* 0x000000ffff357210 */ /* 0x000fe20000ffe4ff */
[----:B------:R-:W-:Y:S02]  /*42c30*/  IMAD.X R51, RZ, RZ, RZ, P2 ;  /* 0x000000ffff337224 */ /* 0x000fe400010e06ff */
[----:B------:R-:W-:-:S04]  /*42c40*/  IMAD.WIDE.U32 R48, R64, R77, R48 ;  /* 0x0000004d40307225 */ /* 0x000fc800078e0030 */
[----:B------:R-:W-:-:S04]  /*42c50*/  IMAD.WIDE.U32 R54, R65, R65, R54 ;  /* 0x0000004141367225 */ /* 0x000fc800078e0036 */
[----:B------:R-:W-:-:S04]  /*42c60*/  IMAD.WIDE.U32 R50, R35, R28, R50 ;  /* 0x0000001c23327225 */ /* 0x000fc800078e0032 */
[----:B------:R-:W-:-:S04]  /*42c70*/  IMAD.WIDE.U32 R76, R75, R30, R52 ;  /* 0x0000001e4b4c7225 */ /* 0x000fc800078e0034 */
[----:B------:R-:W-:Y:S01]  /*42c80*/  IMAD.X R47, RZ, RZ, RZ, P0 ;  /* 0x000000ffff2f7224 */ /* 0x000fe200000e06ff */
[----:B------:R-:W-:Y:S01]  /*42c90*/  IADD3 R52, P0, PT, R54, R49, RZ ;  /* 0x0000003136347210 */ /* 0x000fe20007f1e0ff */
[----:B------:R-:W-:Y:S01]  /*42ca0*/  HFMA2 R49, -RZ, RZ, 0, 0 ;  /* 0x00000000ff317431 */ /* 0x000fe200000001ff */
[----:B------:R-:W-:Y:S01]  /*42cb0*/  IADD3 R54, P3, PT, R50, R39, RZ ;  /* 0x0000002732367210 */ /* 0x000fe20007f7e0ff */
[----:B-1----:R-:W-:Y:S01]  /*42cc0*/  IMAD.WIDE.U32 R46, R33, R42, R46 ;  /* 0x0000002a212e7225 */ /* 0x002fe200078e002e */
[----:B------:R-:W-:Y:S02]  /*42cd0*/  IADD3 R50, P2, PT, R76, R51, RZ ;  /* 0x000000334c327210 */ /* 0x000fe40007f5e0ff */
[----:B------:R-:W-:Y:S02]  /*42ce0*/  IADD3.X R53, PT, PT, RZ, RZ, RZ, P0, !PT ;  /* 0x000000ffff357210 */ /* 0x000fe400007fe4ff */
[----:B------:R-:W-:Y:S02]  /*42cf0*/  IADD3.X R51, PT, PT, RZ, RZ, RZ, P2, !PT ;  /* 0x000000ffff337210 */ /* 0x000fe400017fe4ff */
[----:B------:R-:W-:Y:S01]  /*42d00*/  IADD3 R46, P2, PT, R46, R77, RZ ;  /* 0x0000004d2e2e7210 */ /* 0x000fe20007f5e0ff */
        /* <DEDUP_REMOVED lines=8> */
[----:B------:R-:W-:-:S03]  /*42d90*/  MOV R78, R54 ;  /* 0x00000036004e7202 */ /* 0x000fc60000000f00 */
        /* <DEDUP_REMOVED lines=11> */
[----:B------:R-:W-:-:S04]  /*42e50*/  IMAD.WIDE.U32 R32, R37, R28, R32 ;  /* 0x0000001c25207225 */ /* 0x000fc800078e0020 */
[----:B------:R-:W-:-:S04]  /*42e60*/  IMAD.HI.U32 R79, R39, R2, R78 ;  /* 0x00000002274f7227 */ /* 0x000fc800078e004e */
        /* <DEDUP_REMOVED lines=63> */
[----:B------:R-:W-:Y:S02]  /*43260*/  IADD3 R45, P4, PT, R41, R45, RZ ;  /* 0x0000002d292d7210 */ /* 0x000fe40007f9e0ff */
[----:B------:R-:W-:Y:S01]  /*43270*/  IADD3 R52, P1, PT, R52, R47, RZ ;  /* 0x0000002f34347210 */ /* 0x000fe20007f3e0ff */
[----:B------:R-:W-:Y:S01]  /*43280*/  IMAD.WIDE.U32 R40, R37, R42, R32 ;  /* 0x0000002a25287225 */ /* 0x000fe200078e0020 */
[----:B------:R-:W-:-:S02]  /*43290*/  IADD3.X R49, PT, PT, RZ, RZ, RZ, P5, !PT ;  /* 0x000000ffff317210 */ /* 0x000fc40002ffe4ff */
[----:B------:R-:W-:Y:S01]  /*432a0*/  IADD3.X R33, PT, PT, RZ, RZ, RZ, P4, !PT ;  /* 0x000000ffff217210 */ /* 0x000fe200027fe4ff */
        /* <DEDUP_REMOVED lines=22> */
[----:B------:R-:W-:Y:S01]  /*43410*/  IMAD R38, R36, R73, RZ ;  /* 0x0000004924267224 */ /* 0x000fe200078e02ff */
        /* <DEDUP_REMOVED lines=8> */
[----:B------:R-:W-:-:S03]  /*434a0*/  MOV R37, RZ ;  /* 0x000000ff00257202 */ /* 0x000fc60000000f00 */
[----:B------:R-:W-:-:S04]  /*434b0*/  IMAD.WIDE.U32 R46, R34, R30, R46 ;  /* 0x0000001e222e7225 */ /* 0x000fc800078e002e */
[----:B------:R-:W-:Y:S01]  /*434c0*/  IMAD.X R49, RZ, RZ, RZ, P6 ;  /* 0x000000ffff317224 */ /* 0x000fe200030e06ff */
[----:B------:R-:W-:Y:S01]  /*434d0*/  IADD3 R40, P5, PT, R40, R47, RZ ;  /* 0x0000002f28287210 */ /* 0x000fe20007fbe0ff */
[----:B------:R-:W-:Y:S01]  /*434e0*/  IMAD.HI.U32 R45, R38, R2, R36 ;  /* 0x00000002262d7227 */ /* 0x000fe200078e0024 */
        /* <DEDUP_REMOVED lines=48> */
[----:B------:R-:W-:Y:S01]  /*437f0*/  IMAD.MOV.U32 R51, RZ, RZ, R36 ;  /* 0x000000ffff337224 */ /* 0x000fe200078e0024 */
        /* <DEDUP_REMOVED lines=10> */
[----:B------:R-:W-:Y:S01]  /*438a0*/  IMAD.X R47, RZ, RZ, RZ, P6 ;  /* 0x000000ffff2f7224 */ /* 0x000fe200030e06ff */
[----:B------:R-:W-:Y:S02]  /*438b0*/  IADD3 R34, P3, PT, R34, R37, RZ ;  /* 0x0000002522227210 */ /* 0x000fe40007f7e0ff */
[----:B------:R-:W-:Y:S01]  /*438c0*/  IADD3.X R49, PT, PT, RZ, RZ, RZ, P0, !PT ;  /* 0x000000ffff317210 */ /* 0x000fe200007fe4ff */
[----:B------:R-:W-:Y:S01]  /*438d0*/  IMAD.WIDE.U32 R40, R35, R43, R46 ;  /* 0x0000002b23287225 */ /* 0x000fe200078e002e */
[----:B------:R-:W-:-:S03]  /*438e0*/  IADD3 R33, P0, PT, R33, R34, RZ ;  /* 0x0000002221217210 */ /* 0x000fc60007f1e0ff */
[----:B------:R-:W-:Y:S01]  /*438f0*/  IMAD.WIDE.U32 R34, R38, R31, R48 ;  /* 0x0000001f26227225 */ /* 0x000fe200078e0030 */
[----:B------:R-:W-:Y:S02]  /*43900*/  IADD3 R44, P2, PT, R44, R33, RZ ;  /* 0x000000212c2c7210 */ /* 0x000fe40007f5e0ff */
[----:B------:R-:W-:Y:S02]  /*43910*/  IADD3.X R33, PT, PT, RZ, RZ, RZ, P1, !PT ;  /* 0x000000ffff217210 */ /* 0x000fe40000ffe4ff */
[----:B------:R-:W-:Y:S01]  /*43920*/  IADD3 R74, P6, PT, R40, R35, RZ ;  /* 0x00000023284a7210 */ /* 0x000fe20007fde0ff */
[----:B------:R-:W-:Y:S01]  /*43930*/  IMAD.X R35, RZ, RZ, RZ, P5 ;  /* 0x000000ffff237224 */ /* 0x000fe200028e06ff */
[----:B------:R-:W-:Y:S02]  /*43940*/  IADD3 R33, P1, PT, R33, R44, RZ ;  /* 0x0000002c21217210 */ /* 0x000fe40007f3e0ff */
[----:B------:R-:W-:Y:S01]  /*43950*/  IADD3.X R44, PT, PT, RZ, RZ, RZ, P4, !PT ;  /* 0x000000ffff2c7210 */ /* 0x000fe200027fe4ff */
[----:B------:R-:W-:Y:S01]  /*43960*/  IMAD.X R75, RZ, RZ, RZ, P6 ;  /* 0x000000ffff4b7224 */ /* 0x000fe200030e06ff */
[----:B------:R-:W-:Y:S01]  /*43970*/  IADD3 R41, P4, PT, R41, R33, RZ ;  /* 0x0000002129297210 */ /* 0x000fe20007f9e0ff */
[----:B------:R-:W-:Y:S01]  /*43980*/  IMAD.X R33, RZ, RZ, RZ, P0 ;  /* 0x000000ffff217224 */ /* 0x000fe200000e06ff */
[----:B------:R-:W-:Y:S01]  /*43990*/  IADD3 R44, PT, PT, R44, R45, R35 ;  /* 0x0000002d2c2c7210 */ /* 0x000fe20007ffe023 */
[----:B------:R-:W-:Y:S01]  /*439a0*/  IMAD.WIDE.U32 R74, R38, R42, R74 ;  /* 0x0000002a264a7225 */ /* 0x000fe200078e004a */
[----:B------:R-:W-:-:S02]  /*439b0*/  IADD3.X R35, PT, PT, RZ, RZ, RZ, P3, !PT ;  /* 0x000000ffff237210 */ /* 0x000fc40001ffe4ff */
[----:B------:R-:W-:Y:S01]  /*439c0*/  MOV R77, R34 ;  /* 0x00000022004d7202 */ /* 0x000fe20000000f00 */
[----:B------:R-:W-:Y:S01]  /*439d0*/  IMAD.X R64, RZ, RZ, RZ, P4 ;  /* 0x000000ffff407224 */ /* 0x000fe200020e06ff */
[----:B------:R-:W-:Y:S02]  /*439e0*/  IADD3 R40, P0, PT, R75, R41, RZ ;  /* 0x000000294b287210 */ /* 0x000fe40007f1e0ff */
        /* <DEDUP_REMOVED lines=35> */
.L_x_660:
        /* <DEDUP_REMOVED lines=8> */
.L_x_661:
[----:B0-----:R-:W-:Y:S05]  /*43ca0*/  BSYNC.RECONVERGENT B3 ;  /* 0x0000000000037941 */ /* 0x001fea0003800200 */
.L_x_659:
        /* <DEDUP_REMOVED lines=13> */
[----:B------:R-:W-:Y:S01]  /*43d80*/  IMAD.WIDE.U32 R32, R57, R20, RZ ;  /* 0x0000001439207225 */ /* 0x000fe200078e00ff */
[----:B------:R-:W-:Y:S03]  /*43d90*/  BSSY.RECONVERGENT B3, `(.L_x_663) ;  /* 0x00001e0000037945 */ /* 0x000fe60003800200 */
[----:B------:R-:W-:Y:S01]  /*43da0*/  IMAD.MOV.U32 R35, RZ, RZ, RZ ;  /* 0x000000ffff237224 */ /* 0x000fe200078e00ff */
[----:B------:R-:W-:Y:S01]  /*43db0*/  MOV R34, R33 ;  /* 0x0000002100227202 */ /* 0x000fe20000000f00 */
[----:B------:R-:W-:Y:S02]  /*43dc0*/  IMAD.MOV.U32 R37, RZ, RZ, RZ ;  /* 0x000000ffff257224 */ /* 0x000fe400078e00ff */
[----:B------:R-:W-:Y:S02]  /*43dd0*/  HFMA2 R33, -RZ, RZ, 0, 0 ;  /* 0x00000000ff217431 */ /* 0x000fe400000001ff */
[----:B------:R-:W-:-:S02]  /*43de0*/  IMAD.MOV.U32 R39, RZ, RZ, RZ ;  /* 0x000000ffff277224 */ /* 0x000fc400078e00ff */
[----:B------:R-:W-:-:S05]  /*43df0*/  IMAD.WIDE.U32 R34, R0, R20, R34 ;  /* 0x0000001400227225 */ /* 0x000fca00078e0022 */
[----:B------:R-:W-:Y:S02]  /*43e00*/  MOV R36, R35 ;  /* 0x0000002300247202 */ /* 0x000fe40000000f00 */
[----:B------:R-:W-:Y:S01]  /*43e10*/  MOV R38, R34 ;  /* 0x0000002200267202 */ /* 0x000fe20000000f00 */
[----:B------:R-:W-:Y:S02]  /*43e20*/  IMAD R34, R32, R73, RZ ;  /* 0x0000004920227224 */ /* 0x000fe400078e02ff */
[----:B------:R-:W-:-:S04]  /*43e30*/  IMAD.WIDE.U32 R36, R59, R20, R36 ;  /* 0x000000143b247225 */ /* 0x000fc800078e0024 */
[----:B------:R-:W-:-:S04]  /*43e40*/  IMAD.WIDE.U32 R38, R57, R21, R38 ;  /* 0x0000001539267225 */ /* 0x000fc800078e0026 */
[----:B------:R-:W-:Y:S01]  /*43e50*/  IMAD.HI.U32 R33, R34, R2, R32 ;  /* 0x0000000222217227 */ /* 0x000fe200078e0020 */
[----:B------:R-:W-:Y:S02]  /*43e60*/  IADD3 R40, P0, PT, R36, R39, RZ ;  /* 0x0000002724287210 */ /* 0x000fe40007f1e0ff */
[----:B------:R-:W-:Y:S01]  /*43e70*/  MOV R32, R37 ;  /* 0x0000002500207202 */ /* 0x000fe20000000f00 */
[----:B------:R-:W-:Y:S02]  /*43e80*/  HFMA2 R37, -RZ, RZ, 0, 0 ;  /* 0x00000000ff257431 */ /* 0x000fe400000001ff */
[----:B------:R-:W-:Y:S01]  /*43e90*/  IMAD.X R41, RZ, RZ, RZ, P0 ;  /* 0x000000ffff297224 */ /* 0x000fe200000e06ff */
[----:B------:R-:W-:Y:S01]  /*43ea0*/  IADD3 R44, P0, PT, R38, R33, RZ ;  /* 0x00000021262c7210 */ /* 0x000fe20007f1e0ff */
[----:B------:R-:W-:Y:S02]  /*43eb0*/  IMAD.MOV.U32 R33, RZ, RZ, RZ ;  /* 0x000000ffff217224 */ /* 0x000fe400078e00ff */
[----:B------:R-:W-:Y:S01]  /*43ec0*/  IMAD.WIDE.U32 R38, R0, R21, R40 ;  /* 0x0000001500267225 */ /* 0x000fe200078e0028 */
[----:B------:R-:W-:-:S03]  /*43ed0*/  IADD3.X R45, PT, PT, RZ, RZ, RZ, P0, !PT ;  /* 0x000000ffff2d7210 */ /* 0x000fc600007fe4ff */
[----:B------:R-:W-:Y:S01]  /*43ee0*/  IMAD.WIDE.U32 R32, R56, R20, R32 ;  /* 0x0000001438207225 */ /* 0x000fe200078e0020 */
[----:B------:R-:W-:-:S03]  /*43ef0*/  MOV R40, R38 ;  /* 0x0000002600287202 */ /* 0x000fc60000000f00 */
[----:B------:R-:W-:Y:S01]  /*43f00*/  IMAD.MOV.U32 R41, RZ, RZ, RZ ;  /* 0x000000ffff297224 */ /* 0x000fe200078e00ff */
[----:B------:R-:W-:Y:S01]  /*43f10*/  IADD3 R46, P0, PT, R32, R39, RZ ;  /* 0x00000027202e7210 */ /* 0x000fe20007f1e0ff */
[----:B------:R-:W-:-:S04]  /*43f20*/  IMAD.WIDE.U32 R44, R34, R3, R44 ;  /* 0x00000003222c7225 */ /* 0x000fc800078e002c */
[----:B------:R-:W-:Y:S02]  /*43f30*/  IMAD.X R47, RZ, RZ, RZ, P0 ;  /* 0x000000ffff2f7224 */ /* 0x000fe400000e06ff */
[----:B------:R-:W-:-:S04]  /*43f40*/  IMAD.WIDE.U32 R40, R57, R22, R40 ;  /* 0x0000001639287225 */ /* 0x000fc800078e0028 */
[----:B------:R-:W-:Y:S01]  /*43f50*/  IMAD.WIDE.U32 R38, R59, R21, R46 ;  /* 0x000000153b267225 */ /* 0x000fe200078e002e */
[----:B------:R-:W-:-:S03]  /*43f60*/  IADD3 R46, P2, PT, R40, R45, RZ ;  /* 0x0000002d282e7210 */ /* 0x000fc60007f5e0ff */
[----:B------:R-:W-:Y:S02]  /*43f70*/  HFMA2 R45, -RZ, RZ, 0, 0 ;  /* 0x00000000ff2d7431 */ /* 0x000fe400000001ff */
[----:B------:R-:W-:Y:S02]  /*43f80*/  IMAD.MOV.U32 R36, RZ, RZ, R33 ;  /* 0x000000ffff247224 */ /* 0x000fe400078e0021 */
[----:B------:R-:W-:Y:S02]  /*43f90*/  IMAD R32, R44, R73, RZ ;  /* 0x000000492c207224 */ /* 0x000fe400078e02ff */
[----:B------:R-:W-:-:S04]  /*43fa0*/  IMAD.WIDE.U32 R36, R61, R20, R36 ;  /* 0x000000143d247225 */ /* 0x000fc800078e0024 */
[----:B------:R-:W-:Y:S01]  /*43fb0*/  IMAD.HI.U32 R51, R32, R2, R44 ;  /* 0x0000000220337227 */ /* 0x000fe200078e002c */
[----:B------:R-:W-:Y:S02]  /*43fc0*/  IADD3 R40, P0, PT, R36, R39, RZ ;  /* 0x0000002724287210 */ /* 0x000fe40007f1e0ff */
[----:B------:R-:W-:Y:S01]  /*43fd0*/  IADD3 R44, P1, PT, R38, R41, RZ ;  /* 0x00000029262c7210 */ /* 0x000fe20007f3e0ff */
[----:B------:R-:W-:Y:S01]  /*43fe0*/  IMAD.X R47, RZ, RZ, RZ, P2 ;  /* 0x000000ffff2f7224 */ /* 0x000fe200010e06ff */
[----:B------:R-:W-:Y:S02]  /*43ff0*/  IADD3.X R41, PT, PT, RZ, RZ, RZ, P0, !PT ;  /* 0x000000ffff297210 */ /* 0x000fe400007fe4ff */
[----:B------:R-:W-:Y:S01]  /*44000*/  MOV R36, R37 ;  /* 0x0000002500247202 */ /* 0x000fe20000000f00 */
[----:B------:R-:W-:Y:S02]  /*44010*/  IMAD.X R45, RZ, RZ, RZ, P1 ;  /* 0x000000ffff2d7224 */ /* 0x000fe400008e06ff */
[----:B------:R-:W-:-:S02]  /*44020*/  IMAD.MOV.U32 R37, RZ, RZ, RZ ;  /* 0x000000ffff257224 */ /* 0x000fc400078e00ff */
[----:B------:R-:W-:-:S04]  /*44030*/  IMAD.WIDE.U32 R38, R56, R21, R40 ;  /* 0x0000001538267225 */ /* 0x000fc800078e0028 */
[----:B------:R-:W-:-:S04]  /*44040*/  IMAD.WIDE.U32 R46, R34, R28, R46 ;  /* 0x0000001c222e7225 */ /* 0x000fc800078e002e */
[----:B------:R-:W-:-:S04]  /*44050*/  IMAD.WIDE.U32 R40, R0, R22, R44 ;  /* 0x0000001600287225 */ /* 0x000fc800078e002c */
[----:B------:R-:W-:Y:S01]  /*44060*/  HFMA2 R45, -RZ, RZ, 0, 0 ;  /* 0x00000000ff2d7431 */ /* 0x000fe200000001ff */
[----:B------:R-:W-:Y:S01]  /*44070*/  IADD3 R50, P2, PT, R46, R51, RZ ;  /* 0x000000332e327210 */ /* 0x000fe20007f5e0ff */
[----:B------:R-:W-:Y:S01]  /*44080*/  IMAD.WIDE.U32 R36, R58, R20, R36 ;  /* 0x000000143a247225 */ /* 0x000fe200078e0024 */
[----:B------:R-:W-:Y:S02]  /*44090*/  IADD3 R52, P1, PT, R38, R41, RZ ;  /* 0x0000002926347210 */ /* 0x000fe40007f3e0ff */
[----:B------:R-:W-:Y:S01]  /*440a0*/  IADD3.X R51, PT, PT, RZ, RZ, RZ, P2, !PT ;  /* 0x000000ffff337210 */ /* 0x000fe200017fe4ff */
[----:B------:R-:W-:Y:S01]  /*440b0*/  IMAD.MOV.U32 R44, RZ, RZ, R40 ;  /* 0x000000ffff2c7224 */ /* 0x000fe200078e0028 */
[----:B------:R-:W-:Y:S02]  /*440c0*/  IADD3 R48, P0, PT, R36, R39, RZ ;  /* 0x0000002724307210 */ /* 0x000fe40007f1e0ff */
[----:B------:R-:W-:Y:S01]  /*440d0*/  MOV R36, R37 ;  /* 0x0000002500247202 */ /* 0x000fe20000000f00 */
[----:B------:R-:W-:Y:S01]  /*440e0*/  IMAD.WIDE.U32 R44, R57, R23, R44 ;  /* 0x00000017392c7225 */ /* 0x000fe200078e002c */
[----:B------:R-:W-:-:S03]  /*440f0*/  IADD3.X R53, PT, PT, RZ, RZ, RZ, P1, !PT ;  /* 0x000000ffff357210 */ /* 0x000fc60000ffe4ff */
[----:B------:R-:W-:Y:S02]  /*44100*/  IMAD.X R49, RZ, RZ, RZ, P0 ;  /* 0x000000ffff317224 */ /* 0x000fe400000e06ff */
[----:B------:R-:W-:Y:S02]  /*44110*/  IMAD.MOV.U32 R37, RZ, RZ, RZ ;  /* 0x000000ffff257224 */ /* 0x000fe400078e00ff */
[----:B------:R-:W-:-:S04]  /*44120*/  IMAD.WIDE.U32 R50, R32, R3, R50 ;  /* 0x0000000320327225 */ /* 0x000fc800078e0032 */
[----:B------:R-:W-:Y:S01]  /*44130*/  IMAD.WIDE.U32 R38, R61, R21, R48 ;  /* 0x000000153d267225 */ /* 0x000fe200078e0030 */
[----:B------:R-:W-:Y:S02]  /*44140*/  IADD3 R48, P2, PT, R44, R47, RZ ;  /* 0x0000002f2c307210 */ /* 0x000fe40007f5e0ff */
[----:B------:R-:W-:Y:S01]  /*44150*/  MOV R47, RZ ;  /* 0x000000ff002f7202 */ /* 0x000fe20000000f00 */
[----:B------:R-:W-:-:S04]  /*44160*/  IMAD.WIDE.U32 R36, R63, R20, R36 ;  /* 0x000000143f247225 */ /* 0x000fc800078e0024 */
[----:B------:R-:W-:Y:S01]  /*44170*/  IMAD.WIDE.U32 R40, R59, R22, R52 ;  /* 0x000000163b287225 */ /* 0x000fe200078e0034 */
[----:B------:R-:W-:Y:S02]  /*44180*/  IADD3 R44, P0, PT, R36, R39, RZ ;  /* 0x00000027242c7210 */ /* 0x000fe40007f1e0ff */
[----:B------:R-:W-:Y:S01]  /*44190*/  MOV R36, R37 ;  /* 0x0000002500247202 */ /* 0x000fe20000000f00 */
[----:B------:R-:W-:Y:S02]  /*441a0*/  IMAD R33, R50, R73, RZ ;  /* 0x0000004932217224 */ /* 0x000fe400078e02ff */
[----:B------:R-:W-:Y:S02]  /*441b0*/  IMAD.MOV.U32 R46, RZ, RZ, R50 ;  /* 0x000000ffff2e7224 */ /* 0x000fe400078e0032 */
[----:B------:R-:W-:Y:S01]  /*441c0*/  IMAD.X R49, RZ, RZ, RZ, P2 ;  /* 0x000000ffff317224 */ /* 0x000fe200010e06ff */
[----:B------:R-:W-:Y:S01]  /*441d0*/  IADD3 R40, P2, PT, R40, R45, RZ ;  /* 0x0000002d28287210 */ /* 0x000fe20007f5e0ff */
[----:B------:R-:W-:Y:S01]  /*441e0*/  IMAD.HI.U32 R35, R33, R2, R46 ;  /* 0x0000000221237227 */ /* 0x000fe200078e002e */
[----:B------:R-:W-:-:S02]  /*441f0*/  IADD3 R46, P1, PT, R38, R41, RZ ;  /* 0x00000029262e7210 */ /* 0x000fc40007f3e0ff */
[----:B------:R-:W-:Y:S01]  /*44200*/  IADD3.X R45, PT, PT, RZ, RZ, RZ, P0, !PT ;  /* 0x000000ffff2d7210 */ /* 0x000fe200007fe4ff */
[----:B------:R-:W-:Y:S01]  /*44210*/  IMAD.X R41, RZ, RZ, RZ, P2 ;  /* 0x000000ffff297224 */ /* 0x000fe200010e06ff */
[----:B------:R-:W-:Y:S01]  /*44220*/  IADD3.X R47, PT, PT, RZ, RZ, RZ, P1, !PT ;  /* 0x000000ffff2f7210 */ /* 0x000fe20000ffe4ff */
[----:B------:R-:W-:Y:S02]  /*44230*/  IMAD.MOV.U32 R37, RZ, RZ, RZ ;  /* 0x000000ffff257224 */ /* 0x000fe400078e00ff */
[----:B------:R-:W-:-:S04]  /*44240*/  IMAD.WIDE.U32 R38, R58, R21, R44 ;  /* 0x000000153a267225 */ /* 0x000fc800078e002c */
[----:B------:R-:W-:-:S04]  /*44250*/  IMAD.WIDE.U32 R44, R0, R23, R40 ;  /* 0x00000017002c7225 */ /* 0x000fc800078e0028 */
[----:B------:R-:W-:-:S04]  /*44260*/  IMAD.WIDE.U32 R36, R60, R20, R36 ;  /* 0x000000143c247225 */ /* 0x000fc800078e0024 */
[----:B------:R-:W-:-:S04]  /*44270*/  IMAD.WIDE.U32 R40, R56, R22, R46 ;  /* 0x0000001638287225 */ /* 0x000fc800078e002e */
[----:B------:R-:W-:Y:S01]  /*44280*/  HFMA2 R47, -RZ, RZ, 0, 0 ;  /* 0x00000000ff2f7431 */ /* 0x000fe200000001ff */
[----:B------:R-:W-:Y:S01]  /*44290*/  IADD3 R50, P0, PT, R36, R39, RZ ;  /* 0x0000002724327210 */ /* 0x000fe20007f1e0ff */
[----:B------:R-:W-:Y:S01]  /*442a0*/  IMAD.WIDE.U32 R48, R34, R29, R48 ;  /* 0x0000001d22307225 */ /* 0x000fe200078e0030 */
[----:B------:R-:W-:-:S03]  /*442b0*/  IADD3 R52, P1, PT, R40, R45, RZ ;  /* 0x0000002d28347210 */ /* 0x000fc60007f3e0ff */
[----:B------:R-:W-:Y:S01]  /*442c0*/  IMAD.MOV.U32 R46, RZ, RZ, R44 ;  /* 0x000000ffff2e7224 */ /* 0x000fe200078e002c */
        /* <DEDUP_REMOVED lines=32> */
[----:B------:R-:W-:Y:S02]  /*444d0*/  IADD3 R52, P0, PT, R38, R41, RZ ;  /* 0x0000002926347210 */ /* 0x000fe40007f1e0ff */
[----:B------:R-:W-:Y:S01]  /*444e0*/  IADD3 R36, P1, PT, R40, R45, RZ ;  /* 0x0000002d28247210 */ /* 0x000fe20007f3e0ff */
[----:B------:R-:W-:Y:S01]  /*444f0*/  IMAD.MOV.U32 R47, RZ, RZ, RZ ;  /* 0x000000ffff2f7224 */ /* 0x000fe200078e00ff */
[----:B------:R-:W-:Y:S01]  /*44500*/  IADD3.X R53, PT, PT, RZ, RZ, RZ, P0, !PT ;  /* 0x000000ffff357210 */ /* 0x000fe200007fe4ff */
[----:B------:R-:W-:-:S02]  /*44510*/  IMAD R35, R50, R73, RZ ;  /* 0x0000004932237224 */ /* 0x000fc400078e02ff */
[----:B------:R-:W-:Y:S02]  /*44520*/  IMAD.MOV.U32 R48, RZ, RZ, R50 ;  /* 0x000000ffff307224 */ /* 0x000fe400078e0032 */
[----:B------:R-:W-:Y:S02]  /*44530*/  IMAD.X R65, RZ, RZ, RZ, P4 ;  /* 0x000000ffff417224 */ /* 0x000fe400020e06ff */
[----:B------:R-:W-:-:S04]  /*44540*/  IMAD.WIDE.U32 R46, R57, R25, R46 ;  /* 0x00000019392e7225 */ /* 0x000fc800078e002e */
[----:B------:R-:W-:Y:S01]  /*44550*/  IMAD.HI.U32 R69, R35, R2, R48 ;  /* 0x0000000223457227 */ /* 0x000fe200078e0030 */
[----:B------:R-:W-:Y:S02]  /*44560*/  IADD3 R50, P3, PT, R46, R37, RZ ;  /* 0x000000252e327210 */ /* 0x000fe40007f7e0ff */
[----:B------:R-:W-:Y:S01]  /*44570*/  IADD3.X R37, PT, PT, RZ, RZ, RZ, P1, !PT ;  /* 0x000000ffff257210 */ /* 0x000fe20000ffe4ff */
        /* <DEDUP_REMOVED lines=26> */
[----:B------:R-:W-:Y:S02]  /*44720*/  MOV R50, R46 ;  /* 0x0000002e00327202 */ /* 0x000fe40000000f00 */
[----:B------:R-:W-:Y:S01]  /*44730*/  IADD3.X R55, PT, PT, RZ, RZ, RZ, P0, !PT ;  /* 0x000000ffff377210 */ /* 0x000fe200007fe4ff */
[----:B------:R-:W-:Y:S01]  /*44740*/  IMAD.MOV.U32 R51, RZ, RZ, RZ ;  /* 0x000000ffff337224 */ /* 0x000fe200078e00ff */
[----:B------:R-:W-:Y:S01]  /*44750*/  IADD3 R64, P2, PT, R44, R47, RZ ;  /* 0x0000002f2c407210 */ /* 0x000fe20007f5e0ff */
[----:B------:R-:W-:Y:S02]  /*44760*/  IMAD.X R69, RZ, RZ, RZ, P3 ;  /* 0x000000ffff457224 */ /* 0x000fe400018e06ff */
[----:B------:R-:W-:Y:S02]  /*44770*/  HFMA2 R47, -RZ, RZ, 0, 0 ;  /* 0x00000000ff2f7431 */ /* 0x000fe400000001ff */
        /* <DEDUP_REMOVED lines=8> */
[----:B------:R-:W-:-:S03]  /*44800*/  IADD3.X R71, PT, PT, RZ, RZ, RZ, P3, !PT ;  /* 0x000000ffff477210 */ /* 0x000fc60001ffe4ff */
[----:B------:R-:W-:Y:S02]  /*44810*/  IMAD R36, R38, R73, RZ ;  /* 0x0000004926247224 */ /* 0x000fe400078e02ff */
[----:B------:R-:W-:Y:S02]  /*44820*/  IMAD.MOV.U32 R46, RZ, RZ, R38 ;  /* 0x000000ffff2e7224 */ /* 0x000fe400078e0026 */
[----:B------:R-:W-:Y:S01]  /*44830*/  IMAD.X R49, RZ, RZ, RZ, P1 ;  /* 0x000000ffff317224 */ /* 0x000fe200008e06ff */
[----:B------:R-:W-:Y:S01]  /*44840*/  IADD3 R50, P1, PT, R41, R45, RZ ;  /* 0x0000002d29327210 */ /* 0x000fe20007f3e0ff */
[----:B------:R-:W-:-:S04]  /*44850*/  IMAD.HI.U32 R37, R36, R2, R46 ;  /* 0x0000000224257227 */ /* 0x000fc800078e002e */
        /* <DEDUP_REMOVED lines=24> */
[----:B------:R-:W-:Y:S02]  /*449e0*/  IADD3.X R39, PT, PT, RZ, RZ, RZ, P1, !PT ;  /* 0x000000ffff277210 */ /* 0x000fe40000ffe4ff */
        /* <DEDUP_REMOVED lines=26> */
[----:B------:R-:W-:Y:S01]  /*44b90*/  IMAD.X R55, RZ, RZ, RZ, P4 ;  /* 0x000000ffff377224 */ /* 0x000fe200020e06ff */
[----:B------:R-:W-:Y:S01]  /*44ba0*/  MOV R67, RZ ;  /* 0x000000ff00437202 */ /* 0x000fe20000000f00 */
        /* <DEDUP_REMOVED lines=60> */
[----:B------:R-:W-:-:S02]  /*44f70*/  HFMA2 R49, -RZ, RZ, 0, 0 ;  /* 0x00000000ff317431 */ /* 0x000fc400000001ff */
[----:B------:R-:W-:Y:S01]  /*44f80*/  IMAD.WIDE.U32 R40, R34, R3, R52 ;  /* 0x0000000322287225 */ /* 0x000fe200078e0034 */
[----:B------:R-:W-:Y:S02]  /*44f90*/  IADD3 R54, P5, PT, R47, R69, RZ ;  /* 0x000000452f367210 */ /* 0x000fe40007fbe0ff */
[----:B------:R-:W-:Y:S01]  /*44fa0*/  IADD3.X R65, PT, PT, RZ, RZ, RZ, P3, !PT ;  /* 0x000000ffff417210 */ /* 0x000fe20001ffe4ff */
[----:B------:R-:W-:Y:S01]  /*44fb0*/  IMAD R32, R40, R73, RZ ;  /* 0x0000004928207224 */ /* 0x000fe200078e02ff */
[----:B------:R-:W-:Y:S01]  /*44fc0*/  IADD3.X R62, PT, PT, RZ, RZ, RZ, P4, !PT ;  /* 0x000000ffff3e7210 */ /* 0x000fe200027fe4ff */
[----:B------:R-:W-:Y:S02]  /*44fd0*/  IMAD.MOV.U32 R48, RZ, RZ, R40 ;  /* 0x000000ffff307224 */ /* 0x000fe400078e0028 */
        /* <DEDUP_REMOVED lines=38> */
[----:B------:R-:W-:Y:S02]  /*45240*/  IADD3 R54, P5, PT, R46, R49, RZ ;  /* 0x000000312e367210 */ /* 0x000fe40007fbe0ff */
        /* <DEDUP_REMOVED lines=21> */
[----:B------:R-:W-:-:S03]  /*453a0*/  IMAD.WIDE.U32 R40, R36, R42, R40 ;  /* 0x0000002a24287225 */ /* 0x000fc600078e0028 */
[----:B------:R-:W-:Y:S01]  /*453b0*/  IADD3.X R47, PT, PT, RZ, RZ, RZ, P6, !PT ;  /* 0x000000ffff2f7210 */ /* 0x000fe200037fe4ff */
[----:B------:R-:W-:Y:S02]  /*453c0*/  IMAD.MOV.U32 R51, RZ, RZ, RZ ;  /* 0x000000ffff337224 */ /* 0x000fe400078e00ff */
        /* <DEDUP_REMOVED lines=45> */
[----:B------:R-:W-:Y:S01]  /*456a0*/  IADD3 R33, P2, PT, R33, R52, RZ ;  /* 0x0000003421217210 */ /* 0x000fe20007f5e0ff */
[----:B------:R-:W-:-:S04]  /*456b0*/  IMAD.WIDE.U32 R34, R73, R29, R50 ;  /* 0x0000001d49227225 */ /* 0x000fc800078e0032 */
[----:B------:R-:W-:Y:S01]  /*456c0*/  IMAD.WIDE.U32 R44, R60, R27, R38 ;  /* 0x0000001b3c2c7225 */ /* 0x000fe200078e0026 */
[----:B------:R-:W-:Y:S02]  /*456d0*/  IADD3 R38, P3, PT, R46, R49, RZ ;  /* 0x000000312e267210 */ /* 0x000fe40007f7e0ff */
[----:B------:R-:W-:Y:S02]  /*456e0*/  IADD3 R48, P6, PT, R48, R35, RZ ;  /* 0x0000002330307210 */ /* 0x000fe40007fde0ff */
[----:B------:R-:W-:Y:S01]  /*456f0*/  IADD3 R44, P5, PT, R44, R41, RZ ;  /* 0x000000292c2c7210 */ /* 0x000fe20007fbe0ff */
[----:B------:R-:W-:Y:S01]  /*45700*/  IMAD.X R39, RZ, RZ, RZ, P3 ;  /* 0x000000ffff277224 */ /* 0x000fe200018e06ff */
        /* <DEDUP_REMOVED lines=17> */
[----:B------:R-:W-:Y:S02]  /*45820*/  IADD3 R48, P6, PT, R46, R33, RZ ;  /* 0x000000212e307210 */ /* 0x000fe40007fde0ff */
[----:B------:R-:W-:Y:S02]  /*45830*/  IADD3.X R33, PT, PT, RZ, RZ, RZ, P4, !PT ;  /* 0x000000ffff217210 */ /* 0x000fe400027fe4ff */
[----:B------:R-:W-:Y:S01]  /*45840*/  IADD3 R44, P2, PT, R44, R35, RZ ;  /* 0x000000232c2c7210 */ /* 0x000fe20007f5e0ff */
[----:B------:R-:W-:Y:S01]  /*45850*/  IMAD.X R49, RZ, RZ, RZ, P6 ;  /* 0x000000ffff317224 */ /* 0x000fe200030e06ff */
[----:B------:R-:W-:Y:S02]  /*45860*/  IADD3.X R35, PT, PT, RZ, RZ, RZ, P3, !PT ;  /* 0x000000ffff237210 */ /* 0x000fe40001ffe4ff */
[----:B------:R-:W-:Y:S02]  /*45870*/  IADD3 R33, PT, PT, R33, R45, R37 ;  /* 0x0000002d21217210 */ /* 0x000fe40007ffe025 */
[----:B------:R-:W-:Y:S01]  /*45880*/  IADD3 R35, P3, PT, R35, R44, RZ ;  /* 0x0000002c23237210 */ /* 0x000fe20007f7e0ff */
[----:B------:R-:W-:-:S03]  /*45890*/  IMAD.WIDE.U32 R44, R73, R42, R48 ;  /* 0x0000002a492c7225 */ /* 0x000fc600078e0030 */
[----:B------:R-:W-:Y:S01]  /*458a0*/  IADD3 R47, P4, PT, R47, R35, RZ ;  /* 0x000000232f2f7210 */ /* 0x000fe20007f9e0ff */
[----:B------:R-:W-:Y:S01]  /*458b0*/  IMAD.X R48, RZ, RZ, RZ, P0 ;  /* 0x000000ffff307224 */ /* 0x000fe200000e06ff */
[----:B------:R-:W-:Y:S02]  /*458c0*/  IADD3.X R35, PT, PT, RZ, RZ, RZ, P1, !PT ;  /* 0x000000ffff237210 */ /* 0x000fe40000ffe4ff */
[----:B------:R-:W-:Y:S02]  /*458d0*/  IADD3 R46, P0, PT, R45, R47, RZ ;  /* 0x0000002f2d2e7210 */ /* 0x000fe40007f1e0ff */
[----:B------:R-:W-:Y:S01]  /*458e0*/  IADD3 R33, PT, PT, R48, R33, R35 ;  /* 0x0000002130217210 */ /* 0x000fe20007ffe023 */
[----:B------:R-:W-:Y:S01]  /*458f0*/  IMAD.X R48, RZ, RZ, RZ, P3 ;  /* 0x000000ffff307224 */ /* 0x000fe200018e06ff */
[----:B------:R-:W-:Y:S02]  /*45900*/  IADD3.X R35, PT, PT, RZ, RZ, RZ, P2, !PT ;  /* 0x000000ffff237210 */ /* 0x000fe400017fe4ff */
[----:B------:R-:W-:-:S02]  /*45910*/  IADD3.X R47, PT, PT, RZ, RZ, RZ, P0, !PT ;  /* 0x000000ffff2f7210 */ /* 0x000fc400007fe4ff */
[----:B------:R-:W-:Y:S01]  /*45920*/  IADD3 R33, PT, PT, R48, R33, R35 ;  /* 0x0000002130217210 */ /* 0x000fe20007ffe023 */
[----:B------:R-:W-:Y:S02]  /*45930*/  IMAD.X R48, RZ, RZ, RZ, P4 ;  /* 0x000000ffff307224 */ /* 0x000fe400020e06ff */
        /* <DEDUP_REMOVED lines=29> */
.L_x_664:
        /* <DEDUP_REMOVED lines=8> */
.L_x_665:
[----:B------:R-:W-:Y:S05]  /*45b90*/  BSYNC.RECONVERGENT B3 ;  /* 0x0000000000037941 */ /* 0x000fea0003800200 */
.L_x_663:
        /* <DEDUP_REMOVED lines=22> */
[----:B------:R-:W-:Y:S01]  /*45d00*/  MOV R34, RZ ;  /* 0x000000ff00227202 */ /* 0x000fe20000000f00 */
[----:B------:R-:W-:Y:S01]  /*45d10*/  IMAD.MOV.U32 R2, RZ, RZ, RZ ;  /* 0x000000ffff027224 */ /* 0x000fe200078e00ff */
        /* <DEDUP_REMOVED lines=12> */
[----:B------:R-:W-:Y:S01]  /*45de0*/  CS2R R46, SRZ ;  /* 0x00000000002e7805 */ /* 0x000fe2000001ff00 */
[----:B------:R-:W-:Y:S02]  /*45df0*/  HFMA2 R66, -RZ, RZ, 0, 0 ;  /* 0x00000000ff427431 */ /* 0x000fe400000001ff */
[----:B------:R-:W-:Y:S01]  /*45e00*/  IMAD.MOV.U32 R45, RZ, RZ, RZ ;  /* 0x000000ffff2d7224 */ /* 0x000fe200078e00ff */
[----:B------:R-:W-:Y:S02]  /*45e10*/  CS2R R48, SRZ ;  /* 0x0000000000307805 */ /* 0x000fe4000001ff00 */
[----:B------:R-:W-:Y:S02]  /*45e20*/  CS2R R50, SRZ ;  /* 0x0000000000327805 */ /* 0x000fe4000001ff00 */
[----:B------:R-:W-:Y:S02]  /*45e30*/  CS2R R52, SRZ ;  /* 0x0000000000347805 */ /* 0x000fe4000001ff00 */
[----:B------:R-:W-:-:S02]  /*45e40*/  MOV R42, RZ ;  /* 0x000000ff002a7202 */ /* 0x000fc40000000f00 */
[----:B------:R-:W-:Y:S02]  /*45e50*/  CS2R R54, SRZ ;  /* 0x0000000000367805 */ /* 0x000fe4000001ff00 */
[----:B------:R-:W-:Y:S02]  /*45e60*/  CS2R R56, SRZ ;  /* 0x0000000000387805 */ /* 0x000fe4000001ff00 */
[----:B------:R-:W-:Y:S01]  /*45e70*/  CS2R R58, SRZ ;  /* 0x00000000003a7805 */ /* 0x000fe2000001ff00 */
[----:B------:R-:W-:Y:S01]  /*45e80*/  IMAD.MOV.U32 R67, RZ, RZ, 0x1 ;  /* 0x00000001ff437424 */ /* 0x000fe200078e00ff */
        /* <DEDUP_REMOVED lines=11> */
.L_x_683:
[----:B------:R-:W-:Y:S01]  /*45f40*/  LOP3.LUT R72, R44, 0x1, RZ, 0xc0, !PT ;  /* 0x000000012c487812 */ /* 0x000fe200078ec0ff */
[----:B------:R-:W-:Y:S03]  /*45f50*/  BSSY.RECONVERGENT B4, `(.L_x_668) ;  /* 0x000003e000047945 */ /* 0x000fe60003800200 */
[----:B------:R-:W-:-:S13]  /*45f60*/  ISETP.NE.U32.AND P0, PT, R72, 0x1, PT ;  /* 0x000000014800780c */ /* 0x000fda0003f05070 */
[----:B------:R-:W-:Y:S05]  /*45f70*/  @!P0 BRA `(.L_x_669) ;  /* 0x0000000000ec8947 */ /* 0x000fea0003800000 */
.L_x_672:
        /* <DEDUP_REMOVED lines=35> */
[----:B------:R-:W-:Y:S01]  /*461b0*/  IADD3 R70, P1, P2, R67, UR17, R70 ;  /* 0x0000001143467c10 */ /* 0x000fe2000fa3e046 */
[----:B------:R-:W-:-:S03]  /*461c0*/  IMAD.MOV.U32 R67, RZ, RZ, R72 ;  /* 0x000000ffff437224 */ /* 0x000fc600078e0048 */
[----:B------:R-:W-:-:S04]  /*461d0*/  IADD3.X R74, PT, PT, RZ, RZ, RZ, P1, P2 ;  /* 0x000000ffff4a7210 */ /* 0x000fc80000fe44ff */
[----:B------:R-:W-:-:S04]  /*461e0*/  IADD3 R73, P1, P2, R74, UR18, R73 ;  /* 0x000000124a497c10 */ /* 0x000fc8000fa3e049 */
[----:B------:R-:W-:-:S04]  /*461f0*/  IADD3.X R74, PT, PT, RZ, RZ, RZ, P1, P2 ;  /* 0x000000ffff4a7210 */ /* 0x000fc80000fe44ff */
[----:B------:R-:W-:-:S07]  /*46200*/  IADD3 R59, PT, PT, R59, UR19, R74 ;  /* 0x000000133b3b7c10 */ /* 0x000fce000fffe04a */
.L_x_671:
[----:B------:R-:W-:Y:S05]  /*46210*/  BSYNC.RECONVERGENT B5 ;  /* 0x0000000000057941 */ /* 0x000fea0003800200 */
.L_x_670:
        /* <DEDUP_REMOVED lines=17> */
.L_x_669:
[----:B------:R-:W-:Y:S05]  /*46330*/  BSYNC.RECONVERGENT B4 ;  /* 0x0000000000047941 */ /* 0x000fea0003800200 */
.L_x_668:
[----:B------:R-:W-:Y:S01]  /*46340*/  LOP3.LUT R72, R3, 0x1, RZ, 0xc0, !PT ;  /* 0x0000000103487812 */ /* 0x000fe200078ec0ff */
[----:B------:R-:W-:Y:S03]  /*46350*/  BSSY.RECONVERGENT B4, `(.L_x_673) ;  /* 0x000003e000047945 */ /* 0x000fe60003800200 */
[----:B------:R-:W-:-:S13]  /*46360*/  ISETP.NE.U32.AND P0, PT, R72, 0x1, PT ;  /* 0x000000014800780c */ /* 0x000fda0003f05070 */
[----:B------:R-:W-:Y:S05]  /*46370*/  @!P0 BRA `(.L_x_674) ;  /* 0x0000000000ec8947 */ /* 0x000fea0003800000 */
.L_x_677:
        /* <DEDUP_REMOVED lines=41> */
.L_x_676:
[----:B------:R-:W-:Y:S05]  /*46610*/  BSYNC.RECONVERGENT B5 ;  /* 0x0000000000057941 */ /* 0x000fea0003800200 */
.L_x_675:
        /* <DEDUP_REMOVED lines=17> */
.L_x_674:
[----:B------:R-:W-:Y:S05]  /*46730*/  BSYNC.RECONVERGENT B4 ;  /* 0x0000000000047941 */ /* 0x000fea0003800200 */
.L_x_673:
        /* <DEDUP_REMOVED lines=35> */
.L_x_680:
[----:B------:R-:W-:Y:S05]  /*46970*/  BSYNC.RELIABLE B5 ;  /* 0x0000000000057941 */ /* 0x000fea0003800100 */
.L_x_679:
        /* <DEDUP_REMOVED lines=25> */
.L_x_681:
        /* <DEDUP_REMOVED lines=24> */
.L_x_682:
[----:B------:R-:W-:Y:S05]  /*46c90*/  BSYNC.RECONVERGENT B4 ;  /* 0x0000000000047941 */ /* 0x000fea0003800200 */
.L_x_678:
[----:B------:R-:W-:-:S04]  /*46ca0*/  LOP3.LUT R72, R60, R44, R61, 0xfe, !PT ;  /* 0x0000002c3c487212 */ /* 0x000fc800078efe3d */
[----:B------:R-:W-:-:S04]  /*46cb0*/  LOP3.LUT R72, R62, R72, R63, 0xfe, !PT ;  /* 0x000000483e487212 */ /* 0x000fc800078efe3f */
[----:B------:R-:W-:-:S04]  /*46cc0*/  LOP3.LUT R72, R64, R72, R65, 0xfe, !PT ;  /* 0x0000004840487212 */ /* 0x000fc800078efe41 */
[----:B------:R-:W-:-:S13]  /*46cd0*/  LOP3.LUT P0, RZ, R72, R43, RZ, 0xfc, !PT ;  /* 0x0000002b48ff7212 */ /* 0x000fda000780fcff */
[----:B------:R-:W-:Y:S05]  /*46ce0*/  @P0 BRA `(.L_x_683) ;  /* 0xfffffff000940947 */ /* 0x000fea000383ffff */
.L_x_667:
[----:B------:R-:W-:Y:S05]  /*46cf0*/  BSYNC.RECONVERGENT B3 ;  /* 0x0000000000037941 */ /* 0x000fea0003800200 */
.L_x_666:
[----:B------:R-:W0:Y:S01]  /*46d00*/  LDCU.64 UR6, c[0x3][0x120] ;  /* 0x00c02400ff0677ac */ /* 0x000e220008000a00 */
[----:B------:R-:W-:Y:S02]  /*46d10*/  CS2R R56, SRZ ;  /* 0x0000000000387805 */ /* 0x000fe4000001ff00 */
[----:B------:R-:W-:Y:S02]  /*46d20*/  CS2R R58, SRZ ;  /* 0x00000000003a7805 */ /* 0x000fe4000001ff00 */
[----:B------:R-:W-:Y:S01]  /*46d30*/  CS2R R60, SRZ ;  /* 0x00000000003c7805 */ /* 0x000fe2000001ff00 */
[----:B------:R-:W1:Y:S01]  /*46d40*/  LDCU.128 UR8, c[0x3][0x110] ;  /* 0x00c02200ff0877ac */ /* 0x000e620008000c00 */
[----:B------:R-:W-:Y:S01]  /*46d50*/  IMAD.MOV.U32 R63, RZ, RZ, RZ ;  /* 0x000000ffff3f7224 */ /* 0x000fe200078e00ff */
[----:B0-----:R-:W-:-:S04]  /*46d60*/  ISETP.NE.AND P0, PT, R39, UR6, PT ;  /* 0x0000000627007c0c */ /* 0x001fc8000bf05270 */
[----:B------:R-:W-:Y:S01]  /*46d70*/  ISETP.NE.OR P0, PT, R40, UR7, P0 ;  /* 0x0000000728007c0c */ /* 0x000fe20008705670 */
[----:B------:R-:W0:Y:S03]  /*46d80*/  LDCU.64 UR6, c[0x3][0x108] ;  /* 0x00c02100ff0677ac */ /* 0x000e260008000a00 */
[----:B-1----:R-:W-:-:S04]  /*46d90*/  ISETP.NE.OR P0, PT, R38, UR11, P0 ;  /* 0x0000000b26007c0c */ /* 0x002fc80008705670 */
[----:B------:R-:W-:-:S04]  /*46da0*/  ISETP.NE.OR P0, PT, R37, UR10, P0 ;  /* 0x0000000a25007c0c */ /* 0x000fc80008705670 */
[----:B------:R-:W-:-:S04]  /*46db0*/  ISETP.NE.OR P0, PT, R36, UR9, P0 ;  /* 0x0000000924007c0c */ /* 0x000fc80008705670 */
[----:B------:R-:W-:-:S04]  /*46dc0*/  ISETP.NE.OR P0, PT, R35, UR8, P0 ;  /* 0x0000000823007c0c */ /* 0x000fc80008705670 */
[----:B0-----:R-:W-:Y:S01]  /*46dd0*/  ISETP.NE.OR P0, PT, R0, UR7, P0 ;  /* 0x0000000700007c0c */ /* 0x001fe20008705670 */
[----:B------:R-:W-:-:S03]  /*46de0*/  HFMA2 R0, -RZ, RZ, 0, 0 ;  /* 0x00000000ff007431 */ /* 0x000fc600000001ff */
[----:B------:R-:W-:-:S13]  /*46df0*/  ISETP.NE.OR P0, PT, R3, UR6, P0 ;  /* 0x0000000603007c0c */ /* 0x000fda0008705670 */
        /* <DEDUP_REMOVED lines=10> */
.L_x_688:
        /* <DEDUP_REMOVED lines=41> */
.L_x_686:
[----:B------:R-:W-:Y:S05]  /*47130*/  BSYNC.RELIABLE B4 ;  /* 0x0000000000047941 */ /* 0x000fea0003800100 */
.L_x_685:
        /* <DEDUP_REMOVED lines=12> */
.L_x_687:
[----:B------:R-:W-:Y:S05]  /*47200*/  BSYNC.RECONVERGENT B3 ;  /* 0x0000000000037941 */ /* 0x000fea0003800200 */
.L_x_684:
        /* <DEDUP_REMOVED lines=13> */
.L_x_655:
[----:B0-----:R-:W-:Y:S05]  /*472e0*/  BSYNC.RECONVERGENT B1 ;  /* 0x0000000000017941 */ /* 0x001fea0003800200 */
.L_x_654:
[----:B------:R-:W-:Y:S01]  /*472f0*/  IMAD.WIDE.U32 R32, R57, R57, RZ ;  /* 0x0000003939207225 */ /* 0x000fe200078e00ff */
[----:B------:R-:W-:-:S03]  /*47300*/  MOV R3, RZ ;  /* 0x000000ff00037202 */ /* 0x000fc60000000f00 */
[----:B------:R-:W-:Y:S01]  /*47310*/  HFMA2 R21, -RZ, RZ, 0, 0 ;  /* 0x00000000ff157431 */ /* 0x000fe200000001ff */
[----:B------:R-:W-:Y:S01]  /*47320*/  BSSY.RECONVERGENT B1, `(.L_x_689) ;  /* 0x00001e9000017945 */ /* 0x000fe20003800200 */
[----:B------:R-:W-:Y:S02]  /*47330*/  IMAD.MOV.U32 R2, RZ, RZ, R33 ;  /* 0x000000ffff027224 */ /* 0x000fe400078e0021 */
        /* <DEDUP_REMOVED lines=8> */
[----:B------:R-:W-:Y:S01]  /*473c0*/  IMAD.MOV.U32 R20, RZ, RZ, R21 ;  /* 0x000000ffff147224 */ /* 0x000fe200078e0015 */
[----:B------:R-:W-:Y:S01]  /*473d0*/  MOV R21, RZ ;  /* 0x000000ff00157202 */ /* 0x000fe20000000f00 */
[----:B------:R-:W-:Y:S01]  /*473e0*/  IMAD.MOV.U32 R39, RZ, RZ, RZ ;  /* 0x000000ffff277224 */ /* 0x000fe200078e00ff */
[----:B------:R-:W-:Y:S01]  /*473f0*/  IADD3.X R23, PT, PT, RZ, RZ, RZ, P0, !PT ;  /* 0x000000ffff177210 */ /* 0x000fe200007fe4ff */
[----:B------:R-:W-:-:S04]  /*47400*/  IMAD.WIDE.U32 R20, R56, R57, R20 ;  /* 0x0000003938147225 */ /* 0x000fc800078e0014 */
[----:B------:R-:W-:-:S05]  /*47410*/  IMAD.WIDE.U32 R22, R0, R0, R22 ;  /* 0x0000000000167225 */ /* 0x000fca00078e0016 */
[----:B------:R-:W-:Y:S02]  /*47420*/  IADD3 R24, P0, PT, R20, R23, RZ ;  /* 0x0000001714187210 */ /* 0x000fe40007f1e0ff */
[----:B------:R-:W-:Y:S01]  /*47430*/  MOV R20, R21 ;  /* 0x0000001500147202 */ /* 0x000fe20000000f00 */
[----:B------:R-:W-:Y:S01]  /*47440*/  IMAD.MOV.U32 R21, RZ, RZ, RZ ;  /* 0x000000ffff157224 */ /* 0x000fe200078e00ff */
[----:B------:R-:W-:Y:S01]  /*47450*/  MOV R30, R22 ;  /* 0x00000016001e7202 */ /* 0x000fe20000000f00 */
        /* <DEDUP_REMOVED lines=10> */
[----:B------:R-:W-:-:S04]  /*47500*/  IMAD.WIDE.U32 R20, R58, R57, R20 ;  /* 0x000000393a147225 */ /* 0x000fc800078e0014 */
[----:B------:R-:W-:Y:S02]  /*47510*/  IMAD.X R27, RZ, RZ, RZ, P1 ;  /* 0x000000ffff1b7224 */ /* 0x000fe400008e06ff */
        /* <DEDUP_REMOVED lines=121> */
[----:B------:R-:W-:Y:S01]  /*47cb0*/  IMAD.WIDE.U32 R40, R27, R3, R40 ;  /* 0x000000031b287225 */ /* 0x000fe200078e0028 */
[----:B------:R-:W-:Y:S02]  /*47cc0*/  MOV R39, RZ ;  /* 0x000000ff00277202 */ /* 0x000fe40000000f00 */
[----:B------:R-:W-:Y:S01]  /*47cd0*/  IADD3.X R37, PT, PT, RZ, RZ, RZ, P2, !PT ;  /* 0x000000ffff257210 */ /* 0x000fe200017fe4ff */
        /* <DEDUP_REMOVED lines=8> */
[----:B------:R-:W0:Y:S03]  /*47d60*/  LDC.64 R22, c[0x3][0x10] ;  /* 0x00c00400ff167b82 */ /* 0x000e260000000a00 */
[----:B------:R-:W-:Y:S01]  /*47d70*/  IMAD.X R45, RZ, RZ, RZ, P3 ;  /* 0x000000ffff2d7224 */ /* 0x000fe200018e06ff */
[----:B------:R-:W-:Y:S01]  /*47d80*/  IADD3 R34, P2, PT, R34, R37, RZ ;  /* 0x0000002522227210 */ /* 0x000fe20007f5e0ff */
[----:B------:R-:W-:Y:S01]  /*47d90*/  IMAD.HI.U32 R51, R31, R20, R42 ;  /* 0x000000141f337227 */ /* 0x000fe200078e002a */
[----:B------:R-:W-:Y:S02]  /*47da0*/  IADD3 R42, P3, PT, R24, R41, RZ ;  /* 0x00000029182a7210 */ /* 0x000fe40007f7e0ff */
[----:B------:R-:W-:Y:S01]  /*47db0*/  IADD3.X R41, PT, PT, RZ, RZ, RZ, P1, !PT ;  /* 0x000000ffff297210 */ /* 0x000fe20000ffe4ff */
[----:B------:R-:W-:-:S02]  /*47dc0*/  IMAD.X R33, RZ, RZ, RZ, P0 ;  /* 0x000000ffff217224 */ /* 0x000fc400000e06ff */
[----:B------:R-:W-:-:S04]  /*47dd0*/  IMAD.WIDE.U32 R38, R60, R57, R38 ;  /* 0x000000393c267225 */ /* 0x000fc800078e0026 */
[----:B------:R-:W-:-:S04]  /*47de0*/  IMAD.WIDE.U32 R24, R60, R61, R32 ;  /* 0x0000003d3c187225 */ /* 0x000fc800078e0020 */
[----:B------:R-:W-:Y:S01]  /*47df0*/  IMAD.X R35, RZ, RZ, RZ, P2 ;  /* 0x000000ffff237224 */ /* 0x000fe200010e06ff */
[----:B------:R-:W-:Y:S01]  /*47e00*/  IADD3 R46, P2, PT, R36, R39, RZ ;  /* 0x00000027242e7210 */ /* 0x000fe20007f5e0ff */
[----:B------:R-:W-:-:S03]  /*47e10*/  IMAD.WIDE.U32 R32, R58, R58, R40 ;  /* 0x0000003a3a207225 */ /* 0x000fc600078e0028 */
[----:B------:R-:W-:Y:S01]  /*47e20*/  IADD3.X R47, PT, PT, RZ, RZ, RZ, P2, !PT ;  /* 0x000000ffff2f7210 */ /* 0x000fe200017fe4ff */
[----:B------:R-:W-:Y:S02]  /*47e30*/  IMAD.X R43, RZ, RZ, RZ, P3 ;  /* 0x000000ffff2b7224 */ /* 0x000fe400018e06ff */
[----:B------:R-:W-:Y:S01]  /*47e40*/  IMAD.WIDE.U32 R40, R63, R56, R34 ;  /* 0x000000383f287225 */ /* 0x000fe200078e0022 */
[----:B------:R-:W-:-:S03]  /*47e50*/  IADD3 R34, P0, PT, R24, R33, RZ ;  /* 0x0000002118227210 */ /* 0x000fc60007f1e0ff */
[----:B------:R-:W-:Y:S01]  /*47e60*/  IMAD.WIDE.U32 R44, R29, R2, R44 ;  /* 0x000000021d2c7225 */ /* 0x000fe200078e002c */
[----:B------:R-:W-:-:S03]  /*47e70*/  IADD3 R36, P1, PT, R32, R41, RZ ;  /* 0x0000002920247210 */ /* 0x000fc60007f3e0ff */
[----:B0-----:R-:W-:Y:S01]  /*47e80*/  IMAD.WIDE.U32 R42, R27, R22, R42 ;  /* 0x000000161b2a7225 */ /* 0x001fe200078e002a */
[----:B------:R-:W-:Y:S02]  /*47e90*/  IADD3.X R37, PT, PT, RZ, RZ, RZ, P1, !PT ;  /* 0x000000ffff257210 */ /* 0x000fe40000ffe4ff */
[----:B------:R-:W-:Y:S01]  /*47ea0*/  IADD3 R50, P4, PT, R44, R51, RZ ;  /* 0x000000332c327210 */ /* 0x000fe20007f9e0ff */
[----:B------:R-:W-:Y:S01]  /*47eb0*/  IMAD.X R35, RZ, RZ, RZ, P0 ;  /* 0x000000ffff237224 */ /* 0x000fe200000e06ff */
[----:B------:R-:W-:Y:S01]  /*47ec0*/  IADD3 R48, P3, PT, R42, R45, RZ ;  /* 0x0000002d2a307210 */ /* 0x000fe20007f7e0ff */
[----:B------:R-:W-:-:S03]  /*47ed0*/  IMAD.WIDE.U32 R32, R60, R0, R46 ;  /* 0x000000003c207225 */ /* 0x000fc600078e002e */
[----:B------:R-:W-:Y:S01]  /*47ee0*/  IADD3.X R49, PT, PT, RZ, RZ, RZ, P3, !PT ;  /* 0x000000ffff317210 */ /* 0x000fe20001ffe4ff */
[C---:B------:R-:W-:Y:S01]  /*47ef0*/  IMAD.WIDE.U32 R34, R63.reuse, R58, R34 ;  /* 0x0000003a3f227225 */ /* 0x040fe200078e0022 */
        /* <DEDUP_REMOVED lines=10> */
[----:B------:R-:W-:Y:S01]  /*47fa0*/  IMAD.WIDE.U32 R40, R31, R21, R50 ;  /* 0x000000151f287225 */ /* 0x000fe200078e0032 */
[----:B------:R-:W-:-:S03]  /*47fb0*/  IADD3 R36, P2, PT, R36, R35, RZ ;  /* 0x0000002324247210 */ /* 0x000fc60007f5e0ff */
[----:B------:R-:W-:-:S04]  /*47fc0*/  IMAD.WIDE.U32 R24, R29, R3, R48 ;  /* 0x000000031d187225 */ /* 0x000fc800078e0030 */
        /* <DEDUP_REMOVED lines=8> */
[----:B------:R-:W-:Y:S01]  /*48050*/  IMAD.X R37, RZ, RZ, RZ, P2 ;  /* 0x000000ffff257224 */ /* 0x000fe200010e06ff */
[----:B------:R-:W-:Y:S01]  /*48060*/  IADD3.X R49, PT, PT, RZ, RZ, RZ, P3, !PT ;  /* 0x000000ffff317210 */ /* 0x000fe20001ffe4ff */
        /* <DEDUP_REMOVED lines=8> */
[----:B------:R-:W-:Y:S01]  /*480f0*/  IMAD.WIDE.U32 R48, R29, R22, R48 ;  /* 0x000000161d307225 */ /* 0x000fe200078e0030 */
[----:B------:R-:W-:Y:S02]  /*48100*/  IADD3.X R51, PT, PT, RZ, RZ, RZ, P2, !PT ;  /* 0x000000ffff337210 */ /* 0x000fe400017fe4ff */
[----:B------:R-:W-:Y:S01]  /*48110*/  IADD3.X R41, PT, PT, RZ, RZ, RZ, P1, !PT ;  /* 0x000000ffff297210 */ /* 0x000fe20000ffe4ff */
[----:B------:R-:W-:Y:S01]  /*48120*/  IMAD.X R45, RZ, RZ, RZ, P0 ;  /* 0x000000ffff2d7224 */ /* 0x000fe200000e06ff */
[----:B------:R-:W-:Y:S02]  /*48130*/  IADD3 R52, P3, PT, R46, R53, RZ ;  /* 0x000000352e347210 */ /* 0x000fe40007f7e0ff */
[----:B------:R-:W-:Y:S01]  /*48140*/  IADD3 R54, P0, PT, R48, R47, RZ ;  /* 0x0000002f30367210 */ /* 0x000fe20007f1e0ff */
[----:B0-----:R-:W-:-:S04]  /*48150*/  IMAD.WIDE.U32 R46, R27, R24, R50 ;  /* 0x000000181b2e7225 */ /* 0x001fc800078e0032 */
[----:B------:R-:W-:Y:S01]  /*48160*/  IMAD.WIDE.U32 R44, R63, R63, R44 ;  /* 0x0000003f3f2c7225 */ /* 0x000fe200078e002c */
[----:B------:R-:W-:-:S03]  /*48170*/  IADD3 R38, P2, PT, R38, R47, RZ ;  /* 0x0000002f26267210 */ /* 0x000fc60007f5e0ff */
[----:B------:R-:W-:Y:S02]  /*48180*/  HFMA2 R47, -RZ, RZ, 0, 0 ;  /* 0x00000000ff2f7431 */ /* 0x000fe400000001ff */
        /* <DEDUP_REMOVED lines=12> */
[----:B------:R-:W-:Y:S01]  /*48250*/  IMAD.X R45, RZ, RZ, RZ, P3 ;  /* 0x000000ffff2d7224 */ /* 0x000fe200018e06ff */
[----:B------:R-:W-:Y:S01]  /*48260*/  IADD3 R52, P2, PT, R50, R53, RZ ;  /* 0x0000003532347210 */ /* 0x000fe20007f5e0ff */
[----:B------:R-:W-:-:S03]  /*48270*/  IMAD.HI.U32 R55, R30, R20, R46 ;  /* 0x000000141e377227 */ /* 0x000fc600078e002e */
[----:B------:R-:W-:Y:S01]  /*48280*/  IADD3.X R53, PT, PT, RZ, RZ, RZ, P2, !PT ;  /* 0x000000ffff357210 */ /* 0x000fe200017fe4ff */
[----:B------:R-:W-:-:S04]  /*48290*/  IMAD.WIDE.U32 R46, R27, R25, R38 ;  /* 0x000000191b2e7225 */ /* 0x000fc800078e0026 */
        /* <DEDUP_REMOVED lines=20> */
[----:B------:R-:W-:Y:S02]  /*483e0*/  IADD3 R28, P3, PT, R45, R39, RZ ;  /* 0x000000272d1c7210 */ /* 0x000fe40007f7e0ff */
[----:B------:R-:W-:Y:S01]  /*483f0*/  IADD3 R46, P2, PT, R48, R51, RZ ;  /* 0x00000033302e7210 */ /* 0x000fe20007f5e0ff */
[----:B------:R-:W-:Y:S01]  /*48400*/  IMAD.WIDE.U32 R50, R30, R21, R54 ;  /* 0x000000151e327225 */ /* 0x000fe200078e0036 */
[----:B------:R-:W-:-:S03]  /*48410*/  IADD3.X R45, PT, PT, RZ, RZ, RZ, P1, !PT ;  /* 0x000000ffff2d7210 */ /* 0x000fc60000ffe4ff */
[----:B------:R-:W-:-:S04]  /*48420*/  IMAD.WIDE.U32 R48, R33, R3, R52 ;  /* 0x0000000321307225 */ /* 0x000fc800078e0034 */
[----:B------:R-:W-:Y:S02]  /*48430*/  IMAD.X R47, RZ, RZ, RZ, P2 ;  /* 0x000000ffff2f7224 */ /* 0x000fe400010e06ff */
[----:B------:R-:W-:Y:S01]  /*48440*/  IMAD.WIDE.U32 R44, R29, R25, R44 ;  /* 0x000000191d2c7225 */ /* 0x000fe200078e002c */
[----:B------:R-:W-:Y:S02]  /*48450*/  IADD3.X R29, PT, PT, RZ, RZ, RZ, P0, !PT ;  /* 0x000000ffff1d7210 */ /* 0x000fe400007fe4ff */
[----:B------:R-:W-:Y:S01]  /*48460*/  IADD3 R52, P0, PT, R48, R51, RZ ;  /* 0x0000003330347210 */ /* 0x000fe20007f1e0ff */
[----:B------:R-:W-:-:S03]  /*48470*/  IMAD.WIDE.U32 R46, R31, R23, R46 ;  /* 0x000000171f2e7225 */ /* 0x000fc600078e002e */
[----:B------:R-:W-:Y:S01]  /*48480*/  IADD3.X R53, PT, PT, RZ, RZ, RZ, P0, !PT ;  /* 0x000000ffff357210 */ /* 0x000fe200007fe4ff */
[----:B------:R-:W-:Y:S01]  /*48490*/  IMAD R27, R50, R26, RZ ;  /* 0x0000001a321b7224 */ /* 0x000fe200078e02ff */
[----:B------:R-:W-:Y:S01]  /*484a0*/  IADD3 R29, P0, PT, R34, R29, RZ ;  /* 0x0000001d221d7210 */ /* 0x000fe20007f1e0ff */
[----:B------:R-:W-:Y:S01]  /*484b0*/  IMAD.MOV.U32 R51, RZ, RZ, RZ ;  /* 0x000000ffff337224 */ /* 0x000fe200078e00ff */
[----:B------:R-:W-:Y:S02]  /*484c0*/  IADD3 R48, P4, PT, R46, R49, RZ ;  /* 0x000000312e307210 */ /* 0x000fe40007f9e0ff */
[----:B------:R-:W-:Y:S01]  /*484d0*/  IADD3 R34, P2, PT, R44, R47, RZ ;  /* 0x0000002f2c227210 */ /* 0x000fe20007f5e0ff */
[----:B------:R-:W-:Y:S01]  /*484e0*/  IMAD.HI.U32 R51, R27, R20, R50 ;  /* 0x000000141b337227 */ /* 0x000fe200078e0032 */
[----:B------:R-:W-:Y:S02]  /*484f0*/  IADD3 R29, P1, PT, R45, R29, RZ ;  /* 0x0000001d2d1d7210 */ /* 0x000fe40007f3e0ff */
[----:B------:R-:W-:Y:S01]  /*48500*/  IADD3.X R35, PT, PT, RZ, RZ, RZ, P2, !PT ;  /* 0x000000ffff237210 */ /* 0x000fe200017fe4ff */
[----:B------:R-:W-:Y:S01]  /*48510*/  IMAD.WIDE.U32 R46, R30, R2, R52 ;  /* 0x000000021e2e7225 */ /* 0x000fe200078e0034 */
[----:B------:R-:W-:-:S03]  /*48520*/  IADD3.X R43, PT, PT, RZ, RZ, RZ, P1, !PT ;  /* 0x000000ffff2b7210 */ /* 0x000fc60000ffe4ff */
[----:B------:R-:W-:Y:S01]  /*48530*/  IMAD.X R37, RZ, RZ, RZ, P0 ;  /* 0x000000ffff257224 */ /* 0x000fe200000e06ff */
[----:B------:R-:W-:Y:S01]  /*48540*/  IADD3 R44, P2, PT, R46, R51, RZ ;  /* 0x000000332e2c7210 */ /* 0x000fe20007f5e0ff */
[----:B------:R-:W-:Y:S02]  /*48550*/  IMAD.X R49, RZ, RZ, RZ, P4 ;  /* 0x000000ffff317224 */ /* 0x000fe400020e06ff */
[----:B------:R-:W-:Y:S01]  /*48560*/  IMAD.WIDE.U32 R34, R31, R24, R34 ;  /* 0x000000181f227225 */ /* 0x000fe200078e0022 */
[----:B------:R-:W-:-:S03]  /*48570*/  IADD3 R32, P0, PT, R36, R37, RZ ;  /* 0x0000002524207210 */ /* 0x000fc60007f1e0ff */
[----:B------:R-:W-:Y:S01]  /*48580*/  IMAD.WIDE.U32 R36, R33, R22, R48 ;  /* 0x0000001621247225 */ /* 0x000fe200078e0030 */
[----:B------:R-:W-:Y:S02]  /*48590*/  IADD3.X R39, PT, PT, RZ, RZ, RZ, P0, !PT ;  /* 0x000000ffff277210 */ /* 0x000fe400007fe4ff */
[----:B------:R-:W-:Y:S01]  /*485a0*/  IADD3 R43, P1, PT, R43, R32, RZ ;  /* 0x000000202b2b7210 */ /* 0x000fe20007f3e0ff */
[----:B------:R-:W-:Y:S01]  /*485b0*/  IMAD.X R45, RZ, RZ, RZ, P2 ;  /* 0x000000ffff2d7224 */ /* 0x000fe200010e06ff */
        /* <DEDUP_REMOVED lines=10> */
[----:B------:R-:W-:-:S02]  /*48660*/  MOV R47, RZ ;  /* 0x000000ff002f7202 */ /* 0x000fc40000000f00 */
[----:B------:R-:W-:Y:S01]  /*48670*/  IADD3 R32, P2, PT, R32, R29, RZ ;  /* 0x0000001d20207210 */ /* 0x000fe20007f5e0ff */
        /* <DEDUP_REMOVED lines=10> */
[----:B------:R-:W-:Y:S01]  /*48720*/  IMAD.HI.U32 R47, R31, R20, R46 ;  /* 0x000000141f2f7227 */ /* 0x000fe200078e002e */
[----:B------:R-:W-:Y:S02]  /*48730*/  IADD3.X R41, PT, PT, RZ, RZ, RZ, P5, !PT ;  /* 0x000000ffff297210 */ /* 0x000fe40002ffe4ff */
[----:B------:R-:W-:Y:S01]  /*48740*/  IADD3 R43, P4, PT, R35, R43, RZ ;  /* 0x0000002b232b7210 */ /* 0x000fe20007f9e0ff */
[----:B------:R-:W-:Y:S01]  /*48750*/  IMAD.WIDE.U32 R34, R33, R24, R44 ;  /* 0x0000001821227225 */ /* 0x000fe200078e002c */
[----:B------:R-:W-:-:S03]  /*48760*/  IADD3 R46, P0, PT, R42, R29, RZ ;  /* 0x0000001d2a2e7210 */ /* 0x000fc60007f1e0ff */
[----:B------:R-:W-:Y:S01]  /*48770*/  HFMA2 R45, -RZ, RZ, 0, 0 ;  /* 0x00000000ff2d7431 */ /* 0x000fe200000001ff */
        /* <DEDUP_REMOVED lines=32> */
[----:B------:R-:W-:-:S04]  /*48980*/  IMAD.WIDE.U32 R34, R27, R22, R34 ;  /* 0x000000161b227225 */ /* 0x000fc800078e0022 */
[----:B------:R-:W-:Y:S01]  /*48990*/  IMAD R36, R40, R26, RZ ;  /* 0x0000001a28247224 */ /* 0x000fe200078e02ff */
[----:B------:R-:W-:Y:S01]  /*489a0*/  IADD3 R32, P5, PT, R32, R35, RZ ;  /* 0x0000002320207210 */ /* 0x000fe20007fbe0ff */
[----:B------:R-:W-:Y:S01]  /*489b0*/  IMAD.MOV.U32 R44, RZ, RZ, R40 ;  /* 0x000000ffff2c7224 */ /* 0x000fe200078e0028 */
[----:B------:R-:W-:Y:S01]  /*489c0*/  IADD3 R40, P2, PT, R33, R41, RZ ;  /* 0x0000002921287210 */ /* 0x000fe20007f5e0ff */
        /* <DEDUP_REMOVED lines=58> */
[----:B------:R-:W-:-:S02]  /*48d70*/  IADD3 R28, P1, PT, R28, R33, RZ ;  /* 0x000000211c1c7210 */ /* 0x000fc40007f3e0ff */
[----:B------:R-:W-:Y:S01]  /*48d80*/  IADD3.X R33, PT, PT, RZ, RZ, RZ, P5, !PT ;  /* 0x000000ffff217210 */ /* 0x000fe20002ffe4ff */
[----:B------:R-:W-:Y:S01]  /*48d90*/  IMAD.WIDE.U32 R30, R31, R25, R44 ;  /* 0x000000191f1e7225 */ /* 0x000fe200078e002c */
[----:B------:R-:W-:Y:S02]  /*48da0*/  IADD3 R27, P0, PT, R27, R28, RZ ;  /* 0x0000001c1b1b7210 */ /* 0x000fe40007f1e0ff */
[----:B------:R-:W-:Y:S01]  /*48db0*/  IADD3.X R28, PT, PT, RZ, RZ, RZ, P3, !PT ;  /* 0x000000ffff1c7210 */ /* 0x000fe20001ffe4ff */
[----:B------:R-:W-:-:S03]  /*48dc0*/  IMAD.WIDE.U32 R42, R36, R23, R42 ;  /* 0x00000017242a7225 */ /* 0x000fc600078e002a */
[----:B------:R-:W-:Y:S01]  /*48dd0*/  IADD3 R28, P3, PT, R28, R27, RZ ;  /* 0x0000001b1c1c7210 */ /* 0x000fe20007f7e0ff */
[----:B------:R-:W-:Y:S01]  /*48de0*/  IMAD.X R27, RZ, RZ, RZ, P2 ;  /* 0x000000ffff1b7224 */ /* 0x000fe200010e06ff */
        /* <DEDUP_REMOVED lines=16> */
[----:B------:R-:W-:Y:S01]  /*48ef0*/  IADD3.X R28, PT, PT, RZ, RZ, RZ, P4, !PT ;  /* 0x000000ffff1c7210 */ /* 0x000fe200027fe4ff */
[----:B------:R-:W-:Y:S01]  /*48f00*/  IMAD.MOV.U32 R29, RZ, RZ, R38 ;  /* 0x000000ffff1d7224 */ /* 0x000fe200078e0026 */
[----:B------:R-:W-:Y:S01]  /*48f10*/  MOV R30, R34 ;  /* 0x00000022001e7202 */ /* 0x000fe20000000f00 */
[----:B------:R-:W-:Y:S01]  /*48f20*/  IMAD.MOV.U32 R31, RZ, RZ, R42 ;  /* 0x000000ffff1f7224 */ /* 0x000fe200078e002a */
[----:B------:R-:W-:Y:S01]  /*48f30*/  IADD3 R28, PT, PT, R37, R27, R28 ;  /* 0x0000001b251c7210 */ /* 0x000fe20007ffe01c */
[----:B------:R-:W-:Y:S01]  /*48f40*/  IMAD.MOV.U32 R27, RZ, RZ, R32 ;  /* 0x000000ffff1b7224 */ /* 0x000fe200078e0020 */
[----:B------:R-:W-:Y:S01]  /*48f50*/  MOV R32, R40 ;  /* 0x0000002800207202 */ /* 0x000fe20000000f00 */
[----:B------:R-:W-:Y:S01]  /*48f60*/  IMAD.MOV.U32 R33, RZ, RZ, R36 ;  /* 0x000000ffff217224 */ /* 0x000fe200078e0024 */
[----:B------:R-:W-:-:S02]  /*48f70*/  ISETP.GT.U32.AND P0, PT, R28, R25, PT ;  /* 0x000000191c00720c */ /* 0x000fc40003f04070 */
        /* <DEDUP_REMOVED lines=27> */
.L_x_690:
        /* <DEDUP_REMOVED lines=8> */
.L_x_691:
[----:B------:R-:W-:Y:S05]  /*491b0*/  BSYNC.RECONVERGENT B1 ;  /* 0x0000000000017941 */ /* 0x000fea0003800200 */
.L_x_689:
[----:B------:R-:W-:Y:S01]  /*491c0*/  IMAD.WIDE.U32 R36, R57, R27, RZ ;  /* 0x0000001b39247225 */ /* 0x000fe200078e00ff */
[----:B------:R-:W-:Y:S03]  /*491d0*/  BSSY.RECONVERGENT B1, `(.L_x_692) ;  /* 0x00001e8000017945 */ /* 0x000fe60003800200 */
[----:B------:R-:W-:Y:S01]  /*491e0*/  IMAD.MOV.U32 R39, RZ, RZ, RZ ;  /* 0x000000ffff277224 */ /* 0x000fe200078e00ff */
[----:B------:R-:W-:Y:S01]  /*491f0*/  MOV R38, R37 ;  /* 0x0000002500267202 */ /* 0x000fe20000000f00 */
[----:B------:R-:W-:Y:S02]  /*49200*/  IMAD.MOV.U32 R41, RZ, RZ, RZ ;  /* 0x000000ffff297224 */ /* 0x000fe400078e00ff */
[----:B------:R-:W-:Y:S02]  /*49210*/  HFMA2 R37, -RZ, RZ, 0, 0 ;  /* 0x00000000ff257431 */ /* 0x000fe400000001ff */
[----:B------:R-:W-:-:S02]  /*49220*/  IMAD.MOV.U32 R43, RZ, RZ, RZ ;  /* 0x000000ffff2b7224 */ /* 0x000fc400078e00ff */
[----:B------:R-:W-:-:S04]  /*49230*/  IMAD.WIDE.U32 R38, R27, R0, R38 ;  /* 0x000000001b267225 */ /* 0x000fc800078e0026 */
[----:B------:R-:W-:Y:S01]  /*49240*/  IMAD R35, R36, R26, RZ ;  /* 0x0000001a24237224 */ /* 0x000fe200078e02ff */
[----:B------:R-:W-:Y:S02]  /*49250*/  MOV R40, R39 ;  /* 0x0000002700287202 */ /* 0x000fe40000000f00 */
[----:B------:R-:W-:Y:S01]  /*49260*/  MOV R42, R38 ;  /* 0x00000026002a7202 */ /* 0x000fe20000000f00 */
[----:B------:R-:W-:-:S04]  /*49270*/  IMAD.HI.U32 R37, R35, R20, R36 ;  /* 0x0000001423257227 */ /* 0x000fc800078e0024 */
[----:B------:R-:W-:-:S04]  /*49280*/  IMAD.WIDE.U32 R38, R27, R59, R40 ;  /* 0x0000003b1b267225 */ /* 0x000fc800078e0028 */
[----:B------:R-:W-:Y:S01]  /*49290*/  IMAD.WIDE.U32 R40, R30, R57, R42 ;  /* 0x000000391e287225 */ /* 0x000fe200078e002a */
[----:B------:R-:W-:-:S03]  /*492a0*/  MOV R36, R39 ;  /* 0x0000002700247202 */ /* 0x000fc60000000f00 */
[----:B------:R-:W-:Y:S01]  /*492b0*/  HFMA2 R39, -RZ, RZ, 0, 0 ;  /* 0x00000000ff277431 */ /* 0x000fe200000001ff */
[----:B------:R-:W-:-:S05]  /*492c0*/  IADD3 R42, P0, PT, R38, R41, RZ ;  /* 0x00000029262a7210 */ /* 0x000fca0007f1e0ff */
        /* <DEDUP_REMOVED lines=95> */
[----:B------:R-:W-:-:S03]  /*498c0*/  MOV R49, RZ ;  /* 0x000000ff00317202 */ /* 0x000fc60000000f00 */
[----:B------:R-:W-:Y:S02]  /*498d0*/  IMAD R38, R52, R26, RZ ;  /* 0x0000001a34267224 */ /* 0x000fe400078e02ff */
[----:B------:R-:W-:Y:S02]  /*498e0*/  IMAD.MOV.U32 R48, RZ, RZ, R52 ;  /* 0x000000ffff307224 */ /* 0x000fe400078e0034 */
[----:B------:R-:W-:Y:S02]  /*498f0*/  IMAD.X R51, RZ, RZ, RZ, P2 ;  /* 0x000000ffff337224 */ /* 0x000fe400010e06ff */
[----:B------:R-:W-:Y:S01]  /*49900*/  IMAD.WIDE.U32 R46, R31, R0, R54 ;  /* 0x000000001f2e7225 */ /* 0x000fe200078e0036 */
[----:B------:R-:W-:-:S03]  /*49910*/  IADD3 R54, P0, PT, R40, R43, RZ ;  /* 0x0000002b28367210 */ /* 0x000fc60007f1e0ff */
[----:B------:R-:W-:Y:S01]  /*49920*/  IMAD.HI.U32 R69, R38, R20, R48 ;  /* 0x0000001426457227 */ /* 0x000fe200078e0030 */
[----:B------:R-:W-:-:S03]  /*49930*/  IADD3.X R55, PT, PT, RZ, RZ, RZ, P0, !PT ;  /* 0x000000ffff377210 */ /* 0x000fc600007fe4ff */
[----:B------:R-:W-:-:S04]  /*49940*/  IMAD.WIDE.U32 R44, R32, R56, R50 ;  /* 0x00000038202c7225 */ /* 0x000fc800078e0032 */
        /* <DEDUP_REMOVED lines=35> */
[----:B------:R-:W-:Y:S01]  /*49b80*/  IMAD.MOV.U32 R51, RZ, RZ, RZ ;  /* 0x000000ffff337224 */ /* 0x000fe200078e00ff */
[----:B------:R-:W-:Y:S01]  /*49b90*/  IADD3 R42, P1, PT, R40, R47, RZ ;  /* 0x0000002f282a7210 */ /* 0x000fe20007f3e0ff */
[----:B------:R-:W-:Y:S01]  /*49ba0*/  IMAD.X R69, RZ, RZ, RZ, P3 ;  /* 0x000000ffff457224 */ /* 0x000fe200018e06ff */
[----:B------:R-:W-:Y:S01]  /*49bb0*/  IADD3 R54, P2, PT, R46, R49, RZ ;  /* 0x000000312e367210 */ /* 0x000fe20007f5e0ff */
[----:B------:R-:W-:-:S04]  /*49bc0*/  IMAD.WIDE.U32 R50, R33, R57, R50 ;  /* 0x0000003921327225 */ /* 0x000fc800078e0032 */
[----:B------:R-:W-:Y:S02]  /*49bd0*/  HFMA2 R49, -RZ, RZ, 0, 0 ;  /* 0x00000000ff317431 */ /* 0x000fe400000001ff */
        /* <DEDUP_REMOVED lines=8> */
[----:B------:R-:W-:Y:S01]  /*49c60*/  IMAD R39, R40, R26, RZ ;  /* 0x0000001a28277224 */ /* 0x000fe200078e02ff */
[----:B------:R-:W-:Y:S01]  /*49c70*/  IADD3.X R69, PT, PT, RZ, RZ, RZ, P4, !PT ;  /* 0x000000ffff457210 */ /* 0x000fe200027fe4ff */
[----:B------:R-:W-:Y:S02]  /*49c80*/  IMAD.MOV.U32 R48, RZ, RZ, R40 ;  /* 0x000000ffff307224 */ /* 0x000fe400078e0028 */
[----:B------:R-:W-:-:S02]  /*49c90*/  IMAD.X R67, RZ, RZ, RZ, P3 ;  /* 0x000000ffff437224 */ /* 0x000fc400018e06ff */
[----:B------:R-:W-:-:S04]  /*49ca0*/  IMAD.WIDE.U32 R44, R31, R61, R42 ;  /* 0x0000003d1f2c7225 */ /* 0x000fc800078e002a */
[----:B------:R-:W-:Y:S01]  /*49cb0*/  IMAD.HI.U32 R71, R39, R20, R48 ;  /* 0x0000001427477227 */ /* 0x000fe200078e0030 */
[----:B------:R-:W-:-:S03]  /*49cc0*/  IADD3 R46, P1, PT, R46, R45, RZ ;  /* 0x0000002d2e2e7210 */ /* 0x000fc60007f3e0ff */
        /* <DEDUP_REMOVED lines=8> */
[----:B------:R-:W-:Y:S02]  /*49d50*/  IMAD.X R53, RZ, RZ, RZ, P0 ;  /* 0x000000ffff357224 */ /* 0x000fe400000e06ff */
        /* <DEDUP_REMOVED lines=11> */
[----:B------:R-:W-:Y:S01]  /*49e10*/  IMAD.MOV.U32 R52, RZ, RZ, R48 ;  /* 0x000000ffff347224 */ /* 0x000fe200078e0030 */
        /* <DEDUP_REMOVED lines=45> */
[----:B------:R-:W-:Y:S01]  /*4a0f0*/  IMAD R0, R50, R26, RZ ;  /* 0x0000001a32007224 */ /* 0x000fe200078e02ff */
        /* <DEDUP_REMOVED lines=27> */
[----:B------:R-:W-:-:S03]  /*4a2b0*/  IADD3.X R47, PT, PT, RZ, RZ, RZ, P6, !PT ;  /* 0x000000ffff2f7210 */ /* 0x000fc600037fe4ff */
        /* <DEDUP_REMOVED lines=20> */
[----:B------:R-:W-:Y:S01]  /*4a400*/  MOV R48, R40 ;  /* 0x0000002800307202 */ /* 0x000fe20000000f00 */
[----:B------:R-:W-:-:S04]  /*4a410*/  IMAD.WIDE.U32 R44, R33, R63, R44 ;  /* 0x0000003f212c7225 */ /* 0x000fc800078e002c */
[----:B------:R-:W-:Y:S02]  /*4a420*/  IMAD.MOV.U32 R49, RZ, RZ, RZ ;  /* 0x000000ffff317224 */ /* 0x000fe400078e00ff */
[----:B------:R-:W-:-:S04]  /*4a430*/  IMAD.WIDE.U32 R46, R28, R61, R56 ;  /* 0x0000003d1c2e7225 */ /* 0x000fc800078e0038 */
        /* <DEDUP_REMOVED lines=124> */
[----:B------:R-:W-:Y:S02]  /*4ac00*/  IADD3.X R51, PT, PT, RZ, RZ, RZ, P6, !PT ;  /* 0x000000ffff337210 */ /* 0x000fe400037fe4ff */
[----:B------:R-:W-:Y:S01]  /*4ac10*/  IADD3 R0, P1, PT, R0, R41, RZ ;  /* 0x0000002900007210 */ /* 0x000fe20007f3e0ff */
[----:B------:R-:W-:-:S02]  /*4ac20*/  IMAD.X R53, RZ, RZ, RZ, P0 ;  /* 0x000000ffff357224 */ /* 0x000fc400000e06ff */
        /* <DEDUP_REMOVED lines=8> */
[----:B------:R-:W-:Y:S02]  /*4acb0*/  IADD3 R35, P3, PT, R35, R0, RZ ;  /* 0x0000000023237210 */ /* 0x000fe40007f7e0ff */
[----:B------:R-:W-:Y:S02]  /*4acc0*/  IADD3.X R53, PT, PT, RZ, RZ, RZ, P6, !PT ;  /* 0x000000ffff357210 */ /* 0x000fe400037fe4ff */
[----:B------:R-:W-:-:S02]  /*4acd0*/  IADD3 R35, P4, PT, R49, R35, RZ ;  /* 0x0000002331237210 */ /* 0x000fc40007f9e0ff */
        /* <DEDUP_REMOVED lines=8> */
[----:B------:R-:W-:-:S03]  /*4ad60*/  IMAD.X R37, RZ, RZ, RZ, P0 ;  /* 0x000000ffff257224 */ /* 0x000fc600000e06ff */
[----:B------:R-:W-:Y:S01]  /*4ad70*/  IADD3 R35, PT, PT, R35, R0, R39 ;  /* 0x0000000023237210 */ /* 0x000fe20007ffe027 */
[----:B------:R-:W-:Y:S01]  /*4ad80*/  IMAD.WIDE.U32 R42, R42, R25, R36 ;  /* 0x000000192a2a7225 */ /* 0x000fe200078e0024 */
[----:B------:R-:W-:Y:S02]  /*4ad90*/  IADD3.X R0, PT, PT, RZ, RZ, RZ, P4, !PT ;  /* 0x000000ffff007210 */ /* 0x000fe400027fe4ff */
[----:B------:R-:W-:Y:S01]  /*4ada0*/  MOV R36, R40 ;  /* 0x0000002800247202 */ /* 0x000fe20000000f00 */
[----:B------:R-:W-:Y:S01]  /*4adb0*/  IMAD.MOV.U32 R37, RZ, RZ, R44 ;  /* 0x000000ffff257224 */ /* 0x000fe200078e002c */
[----:B------:R-:W-:Y:S01]  /*4adc0*/  IADD3 R0, PT, PT, R43, R35, R0 ;  /* 0x000000232b007210 */ /* 0x000fe20007ffe000 */
[----:B------:R-:W-:Y:S01]  /*4add0*/  IMAD.MOV.U32 R35, RZ, RZ, R38 ;  /* 0x000000ffff237224 */ /* 0x000fe200078e0026 */
[----:B------:R-:W-:Y:S01]  /*4ade0*/  MOV R38, R46 ;  /* 0x0000002e00267202 */ /* 0x000fe20000000f00 */
[----:B------:R-:W-:Y:S01]  /*4adf0*/  IMAD.MOV.U32 R39, RZ, RZ, R50 ;  /* 0x000000ffff277224 */ /* 0x000fe200078e0032 */
[----:B------:R-:W-:Y:S01]  /*4ae00*/  ISETP.GT.U32.AND P0, PT, R0, R25, PT ;  /* 0x000000190000720c */ /* 0x000fe20003f04070 */
[----:B------:R-:W-:Y:S01]  /*4ae10*/  IMAD.MOV.U32 R41, RZ, RZ, R42 ;  /* 0x000000ffff297224 */ /* 0x000fe200078e002a */
        /* <DEDUP_REMOVED lines=27> */
.L_x_693:
        /* <DEDUP_REMOVED lines=8> */
.L_x_694:
[----:B------:R-:W-:Y:S05]  /*4b050*/  BSYNC.RECONVERGENT B1 ;  /* 0x0000000000017941 */ /* 0x000fea0003800200 */
.L_x_692:
[----:B------:R-:W-:Y:S01]  /*4b060*/  IMAD.WIDE.U32 R44, R27, R4, RZ ;  /* 0x000000041b2c7225 */ /* 0x000fe200078e00ff */
[----:B------:R-:W0:Y:S01]  /*4b070*/  S2UR UR6, SR_CTAID.X ;  /* 0x00000000000679c3 */ /* 0x000e220000002500 */
        /* <DEDUP_REMOVED lines=8> */
[----:B------:R-:W-:Y:S02]  /*4b100*/  MOV R46, R43 ;  /* 0x0000002b002e7202 */ /* 0x000fe40000000f00 */
        /* <DEDUP_REMOVED lines=25> */
[----:B------:R-:W-:Y:S01]  /*4b2a0*/  IADD3 R54, P0, PT, R46, R49, RZ ;  /* 0x000000312e367210 */ /* 0x000fe20007f1e0ff */
[----:B------:R-:W-:Y:S01]  /*4b2b0*/  IMAD.MOV.U32 R47, RZ, RZ, RZ ;  /* 0x000000ffff2f7224 */ /* 0x000fe200078e00ff */
[----:B------:R-:W-:Y:S02]  /*4b2c0*/  MOV R45, RZ ;  /* 0x000000ff002d7202 */ /* 0x000fe40000000f00 */
[----:B------:R-:W-:Y:S01]  /*4b2d0*/  IADD3 R58, P1, PT, R48, R51, RZ ;  /* 0x00000033303a7210 */ /* 0x000fe20007f3e0ff */
[----:B------:R-:W-:Y:S01]  /*4b2e0*/  IMAD.MOV.U32 R51, RZ, RZ, RZ ;  /* 0x000000ffff337224 */ /* 0x000fe200078e00ff */
[----:B------:R-:W-:Y:S01]  /*4b2f0*/  IADD3.X R55, PT, PT, RZ, RZ, RZ, P0, !PT ;  /* 0x000000ffff377210 */ /* 0x000fe200007fe4ff */
[----:B------:R-:W-:-:S04]  /*4b300*/  IMAD.WIDE.U32 R48, R32, R5, R52 ;  /* 0x0000000520307225 */ /* 0x000fc800078e0034 */
[----:B------:R-:W-:Y:S02]  /*4b310*/  HFMA2 R53, -RZ, RZ, 0, 0 ;  /* 0x00000000ff357431 */ /* 0x000fe400000001ff */
[----:B------:R-:W-:-:S04]  /*4b320*/  IMAD.WIDE.U32 R44, R34, R4, R44 ;  /* 0x00000004222c7225 */ /* 0x000fc800078e002c */
        /* <DEDUP_REMOVED lines=22> */
[----:B------:R-:W-:Y:S01]  /*4b490*/  IADD3 R50, P2, PT, R50, R53, RZ ;  /* 0x0000003532327210 */ /* 0x000fe20007f5e0ff */
[----:B------:R-:W-:Y:S01]  /*4b4a0*/  IMAD.WIDE.U32 R54, R43, R21, R60 ;  /* 0x000000152b367225 */ /* 0x000fe200078e003c */
[----:B------:R-:W-:Y:S02]  /*4b4b0*/  IADD3.X R47, PT, PT, RZ, RZ, RZ, P0, !PT ;  /* 0x000000ffff2f7210 */ /* 0x000fe400007fe4ff */
[----:B------:R-:W-:Y:S01]  /*4b4c0*/  IADD3.X R51, PT, PT, RZ, RZ, RZ, P2, !PT ;  /* 0x000000ffff337210 */ /* 0x000fe200017fe4ff */
[----:B------:R-:W-:Y:S01]  /*4b4d0*/  IMAD.X R49, RZ, RZ, RZ, P1 ;  /* 0x000000ffff317224 */ /* 0x000fe200008e06ff */
[----:B------:R-:W-:Y:S01]  /*4b4e0*/  MOV R58, R54 ;  /* 0x00000036003a7202 */ /* 0x000fe20000000f00 */
[----:B------:R-:W-:-:S04]  /*4b4f0*/  IMAD.WIDE.U32 R44, R28, R4, R44 ;  /* 0x000000041c2c7225 */ /* 0x000fc800078e002c */
[----:B------:R-:W-:-:S04]  /*4b500*/  IMAD.WIDE.U32 R46, R34, R5, R46 ;  /* 0x00000005222e7225 */ /* 0x000fc800078e002e */
[----:B------:R-:W-:-:S04]  /*4b510*/  IMAD.WIDE.U32 R48, R32, R6, R48 ;  /* 0x0000000620307225 */ /* 0x000fc800078e0030 */
[----:B------:R-:W-:-:S04]  /*4b520*/  IMAD.WIDE.U32 R50, R30, R7, R50 ;  /* 0x000000071e327225 */ /* 0x000fc800078e0032 */
[----:B------:R-:W-:Y:S01]  /*4b530*/  IMAD R4, R54, R26, RZ ;  /* 0x0000001a36047224 */ /* 0x000fe200078e02ff */
[----:B------:R-:W-:Y:S01]  /*4b540*/  IADD3 R54, P0, PT, R44, R47, RZ ;  /* 0x0000002f2c367210 */ /* 0x000fe20007f1e0ff */
[----:B------:R-:W-:Y:S01]  /*4b550*/  IMAD.WIDE.U32 R52, R42, R3, R56 ;  /* 0x000000032a347225 */ /* 0x000fe200078e0038 */
[----:B------:R-:W-:Y:S02]  /*4b560*/  IADD3 R56, P1, PT, R46, R49, RZ ;  /* 0x000000312e387210 */ /* 0x000fe40007f3e0ff */
        /* <DEDUP_REMOVED lines=9> */
[----:B------:R-:W-:Y:S01]  /*4b600*/  IADD3.X R53, PT, PT, RZ, RZ, RZ, P4, !PT ;  /* 0x000000ffff357210 */ /* 0x000fe200027fe4ff */
[----:B------:R-:W-:Y:S01]  /*4b610*/  IMAD.MOV.U32 R59, RZ, RZ, RZ ;  /* 0x000000ffff3b7224 */ /* 0x000fe200078e00ff */
[----:B------:R-:W-:Y:S01]  /*4b620*/  IADD3 R54, P0, PT, R45, R47, RZ ;  /* 0x0000002f2d367210 */ /* 0x000fe20007f1e0ff */
[----:B------:R-:W-:Y:S01]  /*4b630*/  IMAD.X R45, RZ, RZ, RZ, P2 ;  /* 0x000000ffff2d7224 */ /* 0x000fe200010e06ff */
[----:B------:R-:W-:Y:S01]  /*4b640*/  IADD3.X R57, PT, PT, RZ, RZ, RZ, P3, !PT ;  /* 0x000000ffff397210 */ /* 0x000fe20001ffe4ff */
[----:B------:R-:W-:Y:S01]  /*4b650*/  IMAD.HI.U32 R59, R4, R20, R58 ;  /* 0x00000014043b7227 */ /* 0x000fe200078e003a */
[----:B------:R-:W-:-:S03]  /*4b660*/  IADD3 R50, P1, PT, R46, R49, RZ ;  /* 0x000000312e327210 */ /* 0x000fc60007f3e0ff */
        /* <DEDUP_REMOVED lines=14> */
[----:B------:R-:W-:-:S04]  /*4b750*/  IMAD.WIDE.U32 R50, R32, R7, R52 ;  /* 0x0000000720327225 */ /* 0x000fc800078e0034 */
[----:B------:R-:W-:Y:S01]  /*4b760*/  IMAD.WIDE.U32 R52, R30, R8, R58 ;  /* 0x000000081e347225 */ /* 0x000fe200078e003a */
[----:B------:R-:W-:-:S03]  /*4b770*/  IADD3 R44, P1, PT, R48, R51, RZ ;  /* 0x00000033302c7210 */ /* 0x000fc60007f3e0ff */
[----:B------:R-:W-:Y:S01]  /*4b780*/  IMAD.WIDE.U32 R46, R28, R5, R54 ;  /* 0x000000051c2e7225 */ /* 0x000fe200078e0036 */
[----:B------:R-:W-:-:S03]  /*4b790*/  IADD3 R50, P2, PT, R50, R53, RZ ;  /* 0x0000003532327210 */ /* 0x000fc60007f5e0ff */
[----:B------:R-:W-:Y:S02]  /*4b7a0*/  HFMA2 R53, -RZ, RZ, 0, 0 ;  /* 0x00000000ff357431 */ /* 0x000fe400000001ff */
[----:B------:R-:W-:Y:S01]  /*4b7b0*/  IMAD.WIDE.U32 R56, R4, R21, R56 ;  /* 0x0000001504387225 */ /* 0x000fe200078e0038 */
[----:B------:R-:W-:Y:S02]  /*4b7c0*/  IADD3 R58, P0, PT, R46, R49, RZ ;  /* 0x000000312e3a7210 */ /* 0x000fe40007f1e0ff */
[----:B------:R-:W-:Y:S01]  /*4b7d0*/  IADD3.X R51, PT, PT, RZ, RZ, RZ, P2, !PT ;  /* 0x000000ffff337210 */ /* 0x000fe200017fe4ff */
[----:B------:R-:W-:Y:S01]  /*4b7e0*/  IMAD R5, R56, R26, RZ ;  /* 0x0000001a38057224 */ /* 0x000fe200078e02ff */
[----:B------:R-:W-:Y:S01]  /*4b7f0*/  MOV R54, R56 ;  /* 0x0000003800367202 */ /* 0x000fe20000000f00 */
[----:B------:R-:W-:Y:S02]  /*4b800*/  IMAD.X R59, RZ, RZ, RZ, P0 ;  /* 0x000000ffff3b7224 */ /* 0x000fe400000e06ff */
[----:B------:R-:W-:-:S04]  /*4b810*/  IMAD.WIDE.U32 R52, R27, R9, R52 ;  /* 0x000000091b347225 */ /* 0x000fc800078e0034 */
[----:B------:R-:W-:Y:S01]  /*4b820*/  IMAD.MOV.U32 R55, RZ, RZ, RZ ;  /* 0x000000ffff377224 */ /* 0x000fe200078e00ff */
[----:B------:R-:W-:Y:S01]  /*4b830*/  IADD3 R46, P3, PT, R52, R45, RZ ;  /* 0x0000002d342e7210 */ /* 0x000fe20007f7e0ff */
[----:B------:R-:W-:-:S04]  /*4b840*/  IMAD.WIDE.U32 R48, R33, R6, R58 ;  /* 0x0000000621307225 */ /* 0x000fc800078e003a */
[----:B------:R-:W-:Y:S01]  /*4b850*/  IMAD.X R45, RZ, RZ, RZ, P1 ;  /* 0x000000ffff2d7224 */ /* 0x000fe200008e06ff */
[----:B------:R-:W-:Y:S01]  /*4b860*/  IADD3 R56, P1, PT, R47, R49, RZ ;  /* 0x000000312f387210 */ /* 0x000fe20007f3e0ff */
[----:B------:R-:W-:-:S04]  /*4b870*/  IMAD.HI.U32 R65, R5, R20, R54 ;  /* 0x0000001405417227 */ /* 0x000fc800078e0036 */
        /* <DEDUP_REMOVED lines=26> */
[----:B------:R-:W-:Y:S01]  /*4ba20*/  IMAD.MOV.U32 R53, RZ, RZ, RZ ;  /* 0x000000ffff357224 */ /* 0x000fe200078e00ff */
[----:B------:R-:W-:Y:S01]  /*4ba30*/  IADD3.X R59, PT, PT, RZ, RZ, RZ, P0, !PT ;  /* 0x000000ffff3b7210 */ /* 0x000fe200007fe4ff */
[----:B------:R-:W-:Y:S01]  /*4ba40*/  IMAD.WIDE.U32 R44, R5, R21, R62 ;  /* 0x00000015052c7225 */ /* 0x000fe200078e003e */
[----:B------:R-:W-:-:S03]  /*4ba50*/  IADD3.X R51, PT, PT, RZ, RZ, RZ, P2, !PT ;  /* 0x000000ffff337210 */ /* 0x000fc600017fe4ff */
[----:B------:R-:W-:-:S04]  /*4ba60*/  IMAD.WIDE.U32 R52, R27, R10, R52 ;  /* 0x0000000a1b347225 */ /* 0x000fc800078e0034 */
[----:B------:R-:W-:Y:S01]  /*4ba70*/  IMAD.WIDE.U32 R54, R43, R22, R60 ;  /* 0x000000162b367225 */ /* 0x000fe200078e003c */
[----:B------:R-:W-:-:S03]  /*4ba80*/  IADD3 R60, P3, PT, R52, R47, RZ ;  /* 0x0000002f343c7210 */ /* 0x000fc60007f7e0ff */
[----:B------:R-:W-:Y:S01]  /*4ba90*/  IMAD.WIDE.U32 R46, R33, R7, R58 ;  /* 0x00000007212e7225 */ /* 0x000fe200078e003a */
[----:B------:R-:W-:Y:S02]  /*4baa0*/  MOV R58, R44 ;  /* 0x0000002c003a7202 */ /* 0x000fe40000000f00 */
[----:B------:R-:W-:Y:S01]  /*4bab0*/  IADD3 R64, P0, PT, R54, R57, RZ ;  /* 0x0000003936407210 */ /* 0x000fe20007f1e0ff */
[----:B------:R-:W-:Y:S02]  /*4bac0*/  IMAD R6, R44, R26, RZ ;  /* 0x0000001a2c067224 */ /* 0x000fe400078e02ff */
[----:B------:R-:W-:Y:S02]  /*4bad0*/  IMAD.MOV.U32 R59, RZ, RZ, RZ ;  /* 0x000000ffff3b7224 */ /* 0x000fe400078e00ff */
        /* <DEDUP_REMOVED lines=18> */
[----:B------:R-:W-:Y:S02]  /*4bc00*/  HFMA2 R55, -RZ, RZ, 0, 0 ;  /* 0x00000000ff377431 */ /* 0x000fe400000001ff */
[----:B------:R-:W-:Y:S01]  /*4bc10*/  IMAD.WIDE.U32 R50, R32, R9, R60 ;  /* 0x0000000920327225 */ /* 0x000fe200078e003c */
[----:B------:R-:W-:-:S03]  /*4bc20*/  IADD3 R44, P2, PT, R46, R49, RZ ;  /* 0x000000312e2c7210 */ /* 0x000fc60007f5e0ff */
[----:B------:R-:W-:Y:S01]  /*4bc30*/  IMAD.WIDE.U32 R58, R4, R3, R64 ;  /* 0x00000003043a7225 */ /* 0x000fe200078e0040 */
[----:B------:R-:W-:-:S03]  /*4bc40*/  IADD3 R48, P3, PT, R48, R51, RZ ;  /* 0x0000003330307210 */ /* 0x000fc60007f7e0ff */
[----:B------:R-:W-:Y:S01]  /*4bc50*/  IMAD.WIDE.U32 R52, R30, R10, R52 ;  /* 0x0000000a1e347225 */ /* 0x000fe200078e0034 */
[----:B------:R-:W-:Y:S02]  /*4bc60*/  IADD3 R58, P0, PT, R58, R45, RZ ;  /* 0x0000002d3a3a7210 */ /* 0x000fe40007f1e0ff */
[----:B------:R-:W-:Y:S01]  /*4bc70*/  IADD3.X R45, PT, PT, RZ, RZ, RZ, P2, !PT ;  /* 0x000000ffff2d7210 */ /* 0x000fe200017fe4ff */
[----:B------:R-:W-:Y:S02]  /*4bc80*/  IMAD.X R63, RZ, RZ, RZ, P1 ;  /* 0x000000ffff3f7224 */ /* 0x000fe400008e06ff */
[----:B------:R-:W-:Y:S01]  /*4bc90*/  IMAD.MOV.U32 R54, RZ, RZ, R52 ;  /* 0x000000ffff367224 */ /* 0x000fe200078e0034 */
        /* <DEDUP_REMOVED lines=31> */
[----:B------:R-:W-:-:S03]  /*4be90*/  MOV R53, RZ ;  /* 0x000000ff00357202 */ /* 0x000fc60000000f00 */
[----:B------:R-:W-:Y:S01]  /*4bea0*/  IMAD.WIDE.U32 R58, R6, R21, R58 ;  /* 0x00000015063a7225 */ /* 0x000fe200078e003a */
[----:B------:R-:W-:-:S03]  /*4beb0*/  IADD3 R65, P2, PT, R50, R47, RZ ;  /* 0x0000002f32417210 */ /* 0x000fc60007f5e0ff */
        /* <DEDUP_REMOVED lines=9> */
[----:B------:R-:W-:-:S04]  /*4bf50*/  IMAD.HI.U32 R27, R7, R20, R52 ;  /* 0x00000014071b7227 */ /* 0x000fc800078e0034 */
        /* <DEDUP_REMOVED lines=28> */
[----:B------:R-:W-:-:S04]  /*4c120*/  IMAD.WIDE.U32 R48, R6, R2, R60 ;  /* 0x0000000206307225 */ /* 0x000fc800078e003c */
[----:B------:R-:W-:Y:S01]  /*4c130*/  IMAD.WIDE.U32 R8, R28, R9, R52 ;  /* 0x000000091c087225 */ /* 0x000fe200078e0034 */
[----:B------:R-:W-:Y:S02]  /*4c140*/  IADD3 R56, P0, PT, R48, R27, RZ ;  /* 0x0000001b30387210 */ /* 0x000fe40007f1e0ff */
[----:B------:R-:W-:Y:S01]  /*4c150*/  IADD3.X R27, PT, PT, RZ, RZ, RZ, P2, !PT ;  /* 0x000000ffff1b7210 */ /* 0x000fe200017fe4ff */
[----:B------:R-:W-:Y:S02]  /*4c160*/  IMAD.X R53, RZ, RZ, RZ, P6 ;  /* 0x000000ffff357224 */ /* 0x000fe400030e06ff */
[----:B------:R-:W-:-:S03]  /*4c170*/  IMAD.WIDE.U32 R42, R34, R10, R46 ;  /* 0x0000000a222a7225 */ /* 0x000fc600078e002e */
        /* <DEDUP_REMOVED lines=20> */
[----:B------:R-:W-:Y:S02]  /*4c2c0*/  IMAD R8, R46, R26, RZ ;  /* 0x0000001a2e087224 */ /* 0x000fe400078e02ff */
[----:B------:R-:W-:Y:S02]  /*4c2d0*/  IMAD.MOV.U32 R50, RZ, RZ, R46 ;  /* 0x000000ffff327224 */ /* 0x000fe400078e002e */
[----:B------:R-:W-:Y:S01]  /*4c2e0*/  IMAD.X R32, RZ, RZ, RZ, P4 ;  /* 0x000000ffff207224 */ /* 0x000fe200020e06ff */
[----:B------:R-:W-:Y:S01]  /*4c2f0*/  IADD3 R29, P4, PT, R42, R29, RZ ;  /* 0x0000001d2a1d7210 */ /* 0x000fe20007f9e0ff */
[----:B------:R-:W-:Y:S01]  /*4c300*/  IMAD.HI.U32 R57, R8, R20, R50 ;  /* 0x0000001408397227 */ /* 0x000fe200078e0032 */
        /* <DEDUP_REMOVED lines=42> */
[----:B------:R-:W-:Y:S02]  /*4c5b0*/  IMAD.X R5, RZ, RZ, RZ, P2 ;  /* 0x000000ffff057224 */ /* 0x000fe400010e06ff */
[----:B------:R-:W-:-:S03]  /*4c5c0*/  IMAD.WIDE.U32 R44, R6, R23, R52 ;  /* 0x00000017062c7225 */ /* 0x000fc600078e0034 */
        /* <DEDUP_REMOVED lines=12> */
[----:B------:R-:W-:-:S02]  /*4c690*/  MOV R49, RZ ;  /* 0x000000ff00317202 */ /* 0x000fc40000000f00 */
[----:B------:R-:W-:Y:S01]  /*4c6a0*/  IADD3.X R27, PT, PT, RZ, RZ, RZ, P0, !PT ;  /* 0x000000ffff1b7210 */ /* 0x000fe200007fe4ff */
[----:B------:R-:W-:Y:S01]  /*4c6b0*/  IMAD.X R43, RZ, RZ, RZ, P5 ;  /* 0x000000ffff2b7224 */ /* 0x000fe200028e06ff */
[----:B------:R-:W-:Y:S01]  /*4c6c0*/  IADD3 R44, P5, PT, R31, R45, RZ ;  /* 0x0000002d1f2c7210 */ /* 0x000fe20007fbe0ff */
        /* <DEDUP_REMOVED lines=40> */
[----:B------:R-:W-:Y:S02]  /*4c950*/  IADD3.X R27, PT, PT, RZ, RZ, RZ, P0, !PT ;  /* 0x000000ffff1b7210 */ /* 0x000fe400007fe4ff */
[----:B------:R-:W-:Y:S01]  /*4c960*/  IADD3.X R49, PT, PT, RZ, RZ, RZ, P1, !PT ;  /* 0x000000ffff317210 */ /* 0x000fe20000ffe4ff */
[----:B------:R-:W-:Y:S01]  /*4c970*/  IMAD.WIDE.U32 R28, R8, R23, R28 ;  /* 0x00000017081c7225 */ /* 0x000fe200078e001c */
[----:B------:R-:W-:Y:S02]  /*4c980*/  IADD3 R27, P2, PT, R27, R34, RZ ;  /* 0x000000221b1b7210 */ /* 0x000fe40007f5e0ff */
[----:B------:R-:W0:Y:S01]  /*4c990*/  S2R R34, SR_TID.X ;  /* 0x0000000000227919 */ /* 0x000e220000002100 */
[----:B------:R-:W-:Y:S01]  /*4c9a0*/  IMAD.X R47, RZ, RZ, RZ, P5 ;  /* 0x000000ffff2f7224 */ /* 0x000fe200028e06ff */
[----:B------:R-:W-:Y:S01]  /*4c9b0*/  IADD3 R42, P5, PT, R10, R29, RZ ;  /* 0x0000001d0a2a7210 */ /* 0x000fe20007fbe0ff */
[----:B------:R-:W-:Y:S01]  /*4c9c0*/  IMAD.X R10, RZ, RZ, RZ, P3 ;  /* 0x000000ffff0a7224 */ /* 0x000fe200018e06ff */
[----:B------:R-:W-:-:S02]  /*4c9d0*/  IADD3 R44, P6, PT, R28, R7, RZ ;  /* 0x000000071c2c7210 */ /* 0x000fc40007fde0ff */
[----:B------:R-:W-:Y:S01]  /*4c9e0*/  IADD3 R47, P0, PT, R47, R4, RZ ;  /* 0x000000042f2f7210 */ /* 0x000fe20007f1e0ff */
[----:B------:R-:W-:Y:S01]  /*4c9f0*/  IMAD.X R43, RZ, RZ, RZ, P5 ;  /* 0x000000ffff2b7224 */ /* 0x000fe200028e06ff */
[----:B------:R-:W-:Y:S02]  /*4ca00*/  IADD3 R10, P5, PT, R10, R27, RZ ;  /* 0x0000001b0a0a7210 */ /* 0x000fe40007fbe0ff */
[----:B------:R-:W-:Y:S01]  /*4ca10*/  IADD3.X R45, PT, PT, RZ, RZ, RZ, P6, !PT ;  /* 0x000000ffff2d7210 */ /* 0x000fe200037fe4ff */
[----:B------:R-:W-:Y:S01]  /*4ca20*/  IMAD.WIDE.U32 R28, R8, R24, R42 ;  /* 0x00000018081c7225 */ /* 0x000fe200078e002a */
[----:B------:R-:W-:Y:S01]  /*4ca30*/  IADD3.X R4, PT, PT, RZ, RZ, RZ, P4, !PT ;  /* 0x000000ffff047210 */ /* 0x000fe200027fe4ff */
[----:B------:R-:W0:Y:S01]  /*4ca40*/  LDC R27, c[0x0][0x360] ;  /* 0x0000d800ff1b7b82 */ /* 0x000e220000000800 */
[----:B------:R-:W-:Y:S01]  /*4ca50*/  IADD3 R43, P4, PT, R11, R10, RZ ;  /* 0x0000000a0b2b7210 */ /* 0x000fe20007f9e0ff */
[----:B------:R-:W-:Y:S01]  /*4ca60*/  IMAD.WIDE.U32 R10, R9, R22, R44 ;  /* 0x00000016090a7225 */ /* 0x000fe200078e002c */
[----:B------:R-:W-:-:S02]  /*4ca70*/  IADD3 R4, P3, PT, R4, R47, RZ ;  /* 0x0000002f04047210 */ /* 0x000fc40007f7e0ff */
[----:B------:R-:W-:Y:S01]  /*4ca80*/  IADD3 R42, P6, PT, R29, R43, RZ ;  /* 0x0000002b1d2a7210 */ /* 0x000fe20007fde0ff */
[----:B------:R-:W-:Y:S01]  /*4ca90*/  IMAD.X R47, RZ, RZ, RZ, P2 ;  /* 0x000000ffff2f7224 */ /* 0x000fe200010e06ff */
[----:B------:R-:W-:Y:S02]  /*4caa0*/  IADD3 R44, P2, PT, R28, R11, RZ ;  /* 0x0000000b1c2c7210 */ /* 0x000fe40007f5e0ff */
[----:B------:R-:W-:Y:S02]  /*4cab0*/  IADD3.X R43, PT, PT, RZ, RZ, RZ, P6, !PT ;  /* 0x000000ffff2b7210 */ /* 0x000fe400037fe4ff */
[----:B------:R-:W-:Y:S01]  /*4cac0*/  IADD3 R47, P6, PT, R47, R4, RZ ;  /* 0x000000042f2f7210 */ /* 0x000fe20007fde0ff */
[----:B------:R-:W-:Y:S01]  /*4cad0*/  IMAD.X R45, RZ, RZ, RZ, P2 ;  /* 0x000000ffff2d7224 */ /* 0x000fe200010e06ff */
[----:B------:R-:W-:Y:S01]  /*4cae0*/  IADD3.X R4, PT, PT, RZ, RZ, RZ, P5, !PT ;  /* 0x000000ffff047210 */ /* 0x000fe20002ffe4ff */
[----:B------:R-:W-:-:S03]  /*4caf0*/  IMAD.WIDE.U32 R28, R8, R25, R42 ;  /* 0x00000019081c7225 */ /* 0x000fc600078e002a */
[----:B------:R-:W-:Y:S01]  /*4cb00*/  IADD3 R43, P2, PT, R4, R47, RZ ;  /* 0x0000002f042b7210 */ /* 0x000fe20007f5e0ff */
[----:B------:R-:W-:Y:S01]  /*4cb10*/  IMAD.WIDE.U32 R44, R9, R23, R44 ;  /* 0x00000017092c7225 */ /* 0x000fe200078e002c */
[----:B------:R-:W1:Y:S03]  /*4cb20*/  LDC.64 R46, c[0x0][0x380] ;  /* 0x0000e000ff2e7b82 */ /* 0x000e660000000a00 */
        /* <DEDUP_REMOVED lines=9> */
[----:B------:R-:W-:-:S03]  /*4cbc0*/  IADD3.X R49, PT, PT, RZ, RZ, RZ, P6, !PT ;  /* 0x000000ffff317210 */ /* 0x000fc600037fe4ff */
[----:B0-----:R-:W-:Y:S01]  /*4cbd0*/  IMAD R5, R27, UR6, R34 ;  /* 0x000000061b057c24 */ /* 0x001fe2000f8e0222 */
[----:B------:R-:W-:Y:S01]  /*4cbe0*/  IADD3 R28, P1, PT, R43, R29, RZ ;  /* 0x0000001d2b1c7210 */ /* 0x000fe20007f3e0ff */
[----:B------:R-:W-:Y:S01]  /*4cbf0*/  IMAD.X R34, RZ, RZ, RZ, P2 ;  /* 0x000000ffff227224 */ /* 0x000fe200010e06ff */
[----:B------:R-:W-:Y:S02]  /*4cc00*/  IADD3 R8, PT, PT, R49, R4, R8 ;  /* 0x0000000431087210 */ /* 0x000fe40007ffe008 */
[----:B------:R-:W-:Y:S01]  /*4cc10*/  IADD3.X R27, PT, PT, RZ, RZ, RZ, P4, !PT ;  /* 0x000000ffff1b7210 */ /* 0x000fe200027fe4ff */
[----:B------:R-:W-:Y:S02]  /*4cc20*/  IMAD.X R29, RZ, RZ, RZ, P1 ;  /* 0x000000ffff1d7224 */ /* 0x000fe400008e06ff */
[----:B-1----:R-:W-:Y:S01]  /*4cc30*/  IMAD.WIDE R4, R5, 0x44, R46 ;  /* 0x0000004405047825 */ /* 0x002fe200078e022e */
[----:B------:R-:W-:Y:S02]  /*4cc40*/  IADD3 R27, PT, PT, R27, R8, R34 ;  /* 0x000000081b1b7210 */ /* 0x000fe40007ffe022 */
[----:B------:R-:W-:Y:S01]  /*4cc50*/  IADD3.X R8, PT, PT, RZ, RZ, RZ, P0, !PT ;  /* 0x000000ffff087210 */ /* 0x000fe200007fe4ff */
[----:B------:R-:W-:Y:S01]  /*4cc60*/  IMAD.WIDE.U32 R28, R9, R25, R28 ;  /* 0x00000019091c7225 */ /* 0x000fe200078e001c */
[----:B------:R0:W-:Y:S04]  /*4cc70*/  STG.E desc[UR4][R4.64], R30 ;  /* 0x0000001e04007986 */ /* 0x0001e8000c101904 */
[----:B------:R-:W-:Y:S01]  /*4cc80*/  IADD3 R8, PT, PT, R29, R27, R8 ;  /* 0x0000001b1d087210 */ /* 0x000fe20007ffe008 */
[----:B------:R0:W-:Y:S03]  /*4cc90*/  STG.E desc[UR4][R4.64+0x4], R32 ;  /* 0x0000042004007986 */ /* 0x0001e6000c101904 */
[----:B------:R-:W-:Y:S01]  /*4cca0*/  ISETP.GT.U32.AND P0, PT, R8, R25, PT ;  /* 0x000000190800720c */ /* 0x000fe20003f04070 */
[----:B------:R0:W-:Y:S04]  /*4ccb0*/  STG.E desc[UR4][R4.64+0x8], R6 ;  /* 0x0000080604007986 */ /* 0x0001e8000c101904 */
        /* <DEDUP_REMOVED lines=37> */
.L_x_697:
[----:B------:R-:W-:Y:S05]  /*4cf10*/  BSYNC.RELIABLE B3 ;  /* 0x0000000000037941 */ /* 0x000fea0003800100 */
.L_x_696:
        /* <DEDUP_REMOVED lines=16> */
.L_x_698:
[----:B------:R-:W-:Y:S05]  /*4d020*/  BSYNC.RECONVERGENT B1 ;  /* 0x0000000000017941 */ /* 0x000fea0003800200 */
.L_x_695:
[----:B-1----:R-:W-:Y:S02]  /*4d030*/  HFMA2 R7, -RZ, RZ, 0, 0 ;  /* 0x00000000ff077431 */ /* 0x002fe400000001ff */
[----:B0-----:R-:W-:-:S04]  /*4d040*/  IMAD.WIDE.U32 R8, R35, R12, RZ ;  /* 0x0000000c23087225 */ /* 0x001fc800078e00ff */
[----:B------:R-:W-:Y:S01]  /*4d050*/  HFMA2 R29, -RZ, RZ, 0, 0 ;  /* 0x00000000ff1d7431 */ /* 0x000fe200000001ff */
[----:B------:R-:W-:Y:S01]  /*4d060*/  MOV R11, RZ ;  /* 0x000000ff000b7202 */ /* 0x000fe20000000f00 */
[----:B------:R-:W-:Y:S02]  /*4d070*/  HFMA2 R51, -RZ, RZ, 0, 0 ;  /* 0x00000000ff337431 */ /* 0x000fe400000001ff */
[----:B------:R-:W-:Y:S01]  /*4d080*/  IMAD.MOV.U32 R6, RZ, RZ, R9 ;  /* 0x000000ffff067224 */ /* 0x000fe200078e0009 */
[----:B------:R-:W-:Y:S01]  /*4d090*/  MOV R9, RZ ;  /* 0x000000ff00097202 */ /* 0x000fe20000000f00 */
[----:B------:R-:W-:Y:S04]  /*4d0a0*/  BSSY.RECONVERGENT B1, `(.L_x_699) ;  /* 0x00001f0000017945 */ /* 0x000fe80003800200 */
[----:B------:R-:W-:Y:S01]  /*4d0b0*/  BSSY.RELIABLE B4, `(.L_x_700) ;  /* 0x00001de000047945 */ /* 0x000fe20003800100 */
[----:B------:R-:W-:-:S04]  /*4d0c0*/  IMAD.WIDE.U32 R6, R36, R12, R6 ;  /* 0x0000000c24067225 */ /* 0x000fc800078e0006 */
[----:B------:R-:W-:Y:S02]  /*4d0d0*/  IMAD.MOV.U32 R10, RZ, RZ, R7 ;  /* 0x000000ffff0a7224 */ /* 0x000fe400078e0007 */
[----:B------:R-:W-:Y:S02]  /*4d0e0*/  IMAD.MOV.U32 R28, RZ, RZ, R6 ;  /* 0x000000ffff1c7224 */ /* 0x000fe400078e0006 */
[----:B------:R-:W-:-:S04]  /*4d0f0*/  IMAD.WIDE.U32 R6, R37, R12, R10 ;  /* 0x0000000c25067225 */ /* 0x000fc800078e000a */
[----:B------:R-:W-:-:S05]  /*4d100*/  IMAD.WIDE.U32 R10, R35, R13, R28 ;  /* 0x0000000d230a7225 */ /* 0x000fca00078e001c */
[----:B------:R-:W-:Y:S01]  /*4d110*/  IADD3 R28, P0, PT, R6, R11, RZ ;  /* 0x0000000b061c7210 */ /* 0x000fe20007f1e0ff */
[----:B------:R-:W-:-:S04]  /*4d120*/  IMAD R6, R8, R26, RZ ;  /* 0x0000001a08067224 */ /* 0x000fc800078e02ff */
[----:B------:R-:W-:-:S04]  /*4d130*/  IMAD.HI.U32 R31, R6, R20, R8 ;  /* 0x00000014061f7227 */ /* 0x000fc800078e0008 */
[----:B------:R-:W-:Y:S01]  /*4d140*/  IMAD.X R29, RZ, RZ, RZ, P0 ;  /* 0x000000ffff1d7224 */ /* 0x000fe200000e06ff */
[----:B------:R-:W-:Y:S01]  /*4d150*/  IADD3 R30, P1, PT, R10, R31, RZ ;  /* 0x0000001f0a1e7210 */ /* 0x000fe20007f3e0ff */
[----:B------:R-:W-:Y:S02]  /*4d160*/  IMAD.MOV.U32 R8, RZ, RZ, R7 ;  /* 0x000000ffff087224 */ /* 0x000fe400078e0007 */
        /* <DEDUP_REMOVED lines=14> */
[----:B------:R-:W-:Y:S01]  /*4d250*/  IMAD R7, R30, R26, RZ ;  /* 0x0000001a1e077224 */ /* 0x000fe200078e02ff */
[----:B------:R-:W-:Y:S01]  /*4d260*/  IADD3 R42, P1, PT, R28, R31, RZ ;  /* 0x0000001f1c2a7210 */ /* 0x000fe20007f3e0ff */
[----:B------:R-:W-:Y:S02]  /*4d270*/  HFMA2 R31, -RZ, RZ, 0, 0 ;  /* 0x00000000ff1f7431 */ /* 0x000fe400000001ff */
[----:B------:R-:W-:Y:S01]  /*4d280*/  IMAD.X R33, RZ, RZ, RZ, P0 ;  /* 0x000000ffff217224 */ /* 0x000fe200000e06ff */
[----:B------:R-:W-:Y:S01]  /*4d290*/  IADD3 R10, P0, PT, R10, R29, RZ ;  /* 0x0000001d0a0a7210 */ /* 0x000fe20007f1e0ff */
[----:B------:R-:W-:Y:S01]  /*4d2a0*/  IMAD.MOV.U32 R9, RZ, RZ, RZ ;  /* 0x000000ffff097224 */ /* 0x000fe200078e00ff */
[----:B------:R-:W-:Y:S01]  /*4d2b0*/  IADD3.X R43, PT, PT, RZ, RZ, RZ, P1, !PT ;  /* 0x000000ffff2b7210 */ /* 0x000fe20000ffe4ff */
[----:B------:R-:W-:-:S04]  /*4d2c0*/  IMAD.WIDE.U32 R28, R38, R13, R32 ;  /* 0x0000000d261c7225 */ /* 0x000fc800078e0020 */
[----:B------:R-:W-:Y:S02]  /*4d2d0*/  IMAD.X R11, RZ, RZ, RZ, P0 ;  /* 0x000000ffff0b7224 */ /* 0x000fe400000e06ff */
[----:B------:R-:W-:-:S04]  /*4d2e0*/  IMAD.HI.U32 R49, R7, R20, R30 ;  /* 0x0000001407317227 */ /* 0x000fc800078e001e */
[----:B------:R-:W-:-:S04]  /*4d2f0*/  IMAD.WIDE.U32 R8, R40, R12, R8 ;  /* 0x0000000c28087225 */ /* 0x000fc800078e0008 */
[----:B------:R-:W-:Y:S01]  /*4d300*/  IMAD.WIDE.U32 R30, R36, R14, R10 ;  /* 0x0000000e241e7225 */ /* 0x000fe200078e000a */
[----:B------:R-:W-:-:S03]  /*4d310*/  IADD3 R44, P0, PT, R8, R29, RZ ;  /* 0x0000001d082c7210 */ /* 0x000fc60007f1e0ff */
[----:B------:R-:W-:Y:S02]  /*4d320*/  HFMA2 R11, -RZ, RZ, 0, 0 ;  /* 0x00000000ff0b7431 */ /* 0x000fe400000001ff */
[----:B------:R-:W-:Y:S01]  /*4d330*/  IMAD.MOV.U32 R8, RZ, RZ, R9 ;  /* 0x000000ffff087224 */ /* 0x000fe200078e0009 */
[----:B------:R-:W-:Y:S01]  /*4d340*/  IADD3 R46, P1, PT, R28, R31, RZ ;  /* 0x0000001f1c2e7210 */ /* 0x000fe20007f3e0ff */
[----:B------:R-:W-:Y:S01]  /*4d350*/  IMAD.WIDE.U32 R42, R6, R2, R42 ;  /* 0x00000002062a7225 */ /* 0x000fe200078e002a */
[----:B------:R-:W-:Y:S02]  /*4d360*/  MOV R32, R30 ;  /* 0x0000001e00207202 */ /* 0x000fe40000000f00 */
[----:B------:R-:W-:Y:S01]  /*4d370*/  MOV R9, RZ ;  /* 0x000000ff00097202 */ /* 0x000fe20000000f00 */
[----:B------:R-:W-:Y:S01]  /*4d380*/  IMAD.MOV.U32 R33, RZ, RZ, RZ ;  /* 0x000000ffff217224 */ /* 0x000fe200078e00ff */
        /* <DEDUP_REMOVED lines=8> */
[----:B------:R-:W-:-:S04]  /*4d410*/  IMAD.WIDE.U32 R30, R37, R14, R46 ;  /* 0x0000000e251e7225 */ /* 0x000fc800078e002e */
[----:B------:R-:W-:Y:S01]  /*4d420*/  IMAD.X R49, RZ, RZ, RZ, P0 ;  /* 0x000000ffff317224 */ /* 0x000fe200000e06ff */
[----:B------:R-:W-:Y:S01]  /*4d430*/  IADD3 R32, P0, PT, R8, R29, RZ ;  /* 0x0000001d08207210 */ /* 0x000fe20007f1e0ff */
[----:B------:R-:W-:Y:S01]  /*4d440*/  IMAD.MOV.U32 R10, RZ, RZ, R9 ;  /* 0x000000ffff0a7224 */ /* 0x000fe200078e0009 */
[----:B------:R-:W-:Y:S01]  /*4d450*/  IADD3 R46, P1, PT, R28, R31, RZ ;  /* 0x0000001f1c2e7210 */ /* 0x000fe20007f3e0ff */
[----:B------:R-:W-:Y:S01]  /*4d460*/  IMAD.WIDE.U32 R44, R7, R21, R48 ;  /* 0x00000015072c7225 */ /* 0x000fe200078e0030 */
[----:B------:R-:W-:Y:S02]  /*4d470*/  IADD3 R48, P2, PT, R30, R33, RZ ;  /* 0x000000211e307210 */ /* 0x000fe40007f5e0ff */
[----:B------:R-:W-:Y:S01]  /*4d480*/  IADD3.X R47, PT, PT, RZ, RZ, RZ, P1, !PT ;  /* 0x000000ffff2f7210 */ /* 0x000fe20000ffe4ff */
[----:B------:R-:W-:Y:S02]  /*4d490*/  IMAD.X R33, RZ, RZ, RZ, P0 ;  /* 0x000000ffff217224 */ /* 0x000fe400000e06ff */
[----:B------:R-:W-:-:S04]  /*4d4a0*/  IMAD.WIDE.U32 R10, R0, R12, R10 ;  /* 0x0000000c000a7225 */ /* 0x000fc800078e000a */
        /* <DEDUP_REMOVED lines=36> */
[----:B------:R-:W-:-:S04]  /*4d6f0*/  IMAD.WIDE.U32 R44, R8, R21, R46 ;  /* 0x00000015082c7225 */ /* 0x000fc800078e002e */
[----:B------:R-:W-:Y:S02]  /*4d700*/  HFMA2 R47, -RZ, RZ, 0, 0 ;  /* 0x00000000ff2f7431 */ /* 0x000fe400000001ff */
[----:B------:R-:W-:Y:S02]  /*4d710*/  IMAD.X R29, RZ, RZ, RZ, P0 ;  /* 0x000000ffff1d7224 */ /* 0x000fe400000e06ff */
[----:B------:R-:W-:Y:S02]  /*4d720*/  IMAD R9, R44, R26, RZ ;  /* 0x0000001a2c097224 */ /* 0x000fe400078e02ff */
[----:B------:R-:W-:-:S04]  /*4d730*/  IMAD.WIDE.U32 R12, R40, R14, R12 ;  /* 0x0000000e280c7225 */ /* 0x000fc800078e000c */
[----:B------:R-:W-:-:S04]  /*4d740*/  IMAD.WIDE.U32 R28, R38, R15, R28 ;  /* 0x0000000f261c7225 */ /* 0x000fc800078e001c */
[----:B------:R-:W-:Y:S01]  /*4d750*/  IMAD.MOV.U32 R46, RZ, RZ, R44 ;  /* 0x000000ffff2e7224 */ /* 0x000fe200078e002c */
[----:B------:R-:W-:Y:S01]  /*4d760*/  IADD3 R42, P1, PT, R12, R29, RZ ;  /* 0x0000001d0c2a7210 */ /* 0x000fe20007f3e0ff */
        /* <DEDUP_REMOVED lines=34> */
[----:B------:R-:W-:Y:S01]  /*4d990*/  IMAD.WIDE.U32 R30, R36, R17, R32 ;  /* 0x00000011241e7225 */ /* 0x000fe200078e0020 */
[----:B------:R-:W-:Y:S02]  /*4d9a0*/  IADD3 R50, P0, PT, R10, R13, RZ ;  /* 0x0000000d0a327210 */ /* 0x000fe40007f1e0ff */
[----:B------:R-:W-:Y:S01]  /*4d9b0*/  IADD3 R42, P1, PT, R12, R29, RZ ;  /* 0x0000001d0c2a7210 */ /* 0x000fe20007f3e0ff */
[----:B------:R-:W-:Y:S01]  /*4d9c0*/  IMAD.X R55, RZ, RZ, RZ, P3 ;  /* 0x000000ffff377224 */ /* 0x000fe200018e06ff */
[----:B------:R-:W-:Y:S01]  /*4d9d0*/  MOV R32, R30 ;  /* 0x0000001e00207202 */ /* 0x000fe20000000f00 */
[----:B------:R-:W-:Y:S01]  /*4d9e0*/  IMAD.MOV.U32 R33, RZ, RZ, RZ ;  /* 0x000000ffff217224 */ /* 0x000fe200078e00ff */
[----:B------:R-:W-:Y:S01]  /*4d9f0*/  IADD3.X R51, PT, PT, RZ, RZ, RZ, P0, !PT ;  /* 0x000000ffff337210 */ /* 0x000fe200007fe4ff */
[----:B------:R-:W-:Y:S01]  /*4da00*/  IMAD.WIDE.U32 R44, R7, R22, R48 ;  /* 0x00000016072c7225 */ /* 0x000fe200078e0030 */
[----:B------:R-:W-:-:S03]  /*4da10*/  IADD3 R52, P2, PT, R28, R31, RZ ;  /* 0x0000001f1c347210 */ /* 0x000fc60007f5e0ff */
[----:B------:R-:W-:Y:S01]  /*4da20*/  IMAD.WIDE.U32 R48, R9, R21, R54 ;  /* 0x0000001509307225 */ /* 0x000fe200078e0036 */
[----:B------:R-:W-:Y:S02]  /*4da30*/  IADD3.X R53, PT, PT, RZ, RZ, RZ, P2, !PT ;  /* 0x000000ffff357210 */ /* 0x000fe400017fe4ff */
[----:B------:R-:W-:Y:S01]  /*4da40*/  IADD3 R44, P0, PT, R44, R47, RZ ;  /* 0x0000002f2c2c7210 */ /* 0x000fe20007f1e0ff */
[----:B------:R-:W-:Y:S01]  /*4da50*/  IMAD.WIDE.U32 R32, R35, R18, R32 ;  /* 0x0000001223207225 */ /* 0x000fe200078e0020 */
[----:B------:R-:W-:-:S03]  /*4da60*/  MOV R28, R48 ;  /* 0x00000030001c7202 */ /* 0x000fc60000000f00 */
[----:B------:R-:W-:Y:S01]  /*4da70*/  IMAD.WIDE.U32 R12, R41, R15, R50 ;  /* 0x0000000f290c7225 */ /* 0x000fe200078e0032 */
[----:B------:R-:W-:-:S03]  /*4da80*/  IADD3 R54, P3, PT, R32, R43, RZ ;  /* 0x0000002b20367210 */ /* 0x000fc60007f7e0ff */
[----:B------:R-:W-:Y:S02]  /*4da90*/  IMAD R10, R48, R26, RZ ;  /* 0x0000001a300a7224 */ /* 0x000fe400078e02ff */
[----:B------:R-:W-:Y:S02]  /*4daa0*/  IMAD.MOV.U32 R29, RZ, RZ, RZ ;  /* 0x000000ffff1d7224 */ /* 0x000fe400078e00ff */
[----:B------:R-:W-:Y:S01]  /*4dab0*/  IMAD.X R43, RZ, RZ, RZ, P1 ;  /* 0x000000ffff2b7224 */ /* 0x000fe200008e06ff */
[----:B------:R-:W-:Y:S01]  /*4dac0*/  IADD3 R46, P1, PT, R11, R13, RZ ;  /* 0x0000000d0b2e7210 */ /* 0x000fe20007f3e0ff */
[----:B------:R-:W-:-:S03]  /*4dad0*/  IMAD.HI.U32 R27, R10, R20, R28 ;  /* 0x000000140a1b7227 */ /* 0x000fc600078e001c */
[----:B------:R-:W-:Y:S01]  /*4dae0*/  IADD3.X R47, PT, PT, RZ, RZ, RZ, P1, !PT ;  /* 0x000000ffff2f7210 */ /* 0x000fe20000ffe4ff */
[----:B------:R-:W-:-:S04]  /*4daf0*/  IMAD.WIDE.U32 R30, R37, R17, R52 ;  /* 0x00000011251e7225 */ /* 0x000fc800078e0034 */
        /* <DEDUP_REMOVED lines=69> */
[----:B------:R-:W-:Y:S01]  /*4df50*/  IMAD R6, R42, R26, RZ ;  /* 0x0000001a2a067224 */ /* 0x000fe200078e02ff */
[----:B------:R-:W-:Y:S01]  /*4df60*/  IADD3.X R27, PT, PT, RZ, RZ, RZ, P2, !PT ;  /* 0x000000ffff1b7210 */ /* 0x000fe200017fe4ff */
[----:B------:R-:W-:Y:S02]  /*4df70*/  IMAD.MOV.U32 R44, RZ, RZ, R42 ;  /* 0x000000ffff2c7224 */ /* 0x000fe400078e002a */
[----:B------:R-:W-:-:S04]  /*4df80*/  IMAD.WIDE.U32 R34, R9, R3, R48 ;  /* 0x0000000309227225 */ /* 0x000fc800078e0030 */
        /* <DEDUP_REMOVED lines=43> */
[----:B------:R-:W-:Y:S01]  /*4e240*/  IADD3.X R29, PT, PT, RZ, RZ, RZ, P4, !PT ;  /* 0x000000ffff1d7210 */ /* 0x000fe200027fe4ff */
[----:B------:R-:W-:Y:S01]  /*4e250*/  IMAD.WIDE.U32 R16, R39, R19, R32 ;  /* 0x0000001327107225 */ /* 0x000fe200078e0020 */
[----:B------:R-:W-:-:S02]  /*4e260*/  MOV R32, R30 ;  /* 0x0000001e00207202 */ /* 0x000fc40000000f00 */
[----:B------:R-:W-:Y:S01]  /*4e270*/  IADD3.X R37, PT, PT, RZ, RZ, RZ, P0, !PT ;  /* 0x000000ffff257210 */ /* 0x000fe200007fe4ff */
[----:B------:R-:W-:Y:S01]  /*4e280*/  IMAD.WIDE.U32 R14, R41, R18, R14 ;  /* 0x00000012290e7225 */ /* 0x000fe200078e000e */
[----:B------:R-:W-:Y:S02]  /*4e290*/  IADD3 R27, P2, PT, R27, R38, RZ ;  /* 0x000000261b1b7210 */ /* 0x000fe40007f5e0ff */
[----:B------:R-:W-:Y:S01]  /*4e2a0*/  IADD3 R30, P4, PT, R16, R11, RZ ;  /* 0x0000000b101e7210 */ /* 0x000fe20007f9e0ff */
[----:B------:R-:W-:Y:S01]  /*4e2b0*/  IMAD.MOV.U32 R33, RZ, RZ, RZ ;  /* 0x000000ffff217224 */ /* 0x000fe200078e00ff */
[----:B------:R-:W-:Y:S01]  /*4e2c0*/  IADD3 R14, P3, PT, R14, R17, RZ ;  /* 0x000000110e0e7210 */ /* 0x000fe20007f7e0ff */
        /* <DEDUP_REMOVED lines=20> */
[----:B------:R-:W-:Y:S01]  /*4e410*/  IADD3.X R17, PT, PT, RZ, RZ, RZ, P3, !PT ;  /* 0x000000ffff117210 */ /* 0x000fe20001ffe4ff */
        /* <DEDUP_REMOVED lines=46> */
[----:B------:R-:W-:Y:S01]  /*4e700*/  IMAD.HI.U32 R31, R26, R20, R30 ;  /* 0x000000141a1f7227 */ /* 0x000fe200078e001e */
[----:B------:R-:W-:-:S03]  /*4e710*/  IADD3 R33, P6, PT, R33, R34, RZ ;  /* 0x0000002221217210 */ /* 0x000fc60007fde0ff */
        /* <DEDUP_REMOVED lines=8> */
[----:B------:R-:W-:Y:S02]  /*4e7a0*/  IADD3.X R18, PT, PT, RZ, RZ, RZ, P1, !PT ;  /* 0x000000ffff127210 */ /* 0x000fe40000ffe4ff */
        /* <DEDUP_REMOVED lines=9> */
[----:B------:R-:W-:Y:S01]  /*4e840*/  IADD3 R29, P1, PT, R18, R33, RZ ;  /* 0x00000021121d7210 */ /* 0x000fe20007f3e0ff */
[----:B------:R0:W-:Y:S01]  /*4e850*/  STG.E desc[UR4][R4.64+0x20], R8 ;  /* 0x0000200804007986 */ /* 0x0001e2000c101904 */
        /* <DEDUP_REMOVED lines=9> */
[----:B------:R-:W-:Y:S01]  /*4e8f0*/  IADD3 R0, P0, PT, R28, R29, RZ ;  /* 0x0000001d1c007210 */ /* 0x000fe20007f1e0ff */
[----:B------:R0:W-:Y:S01]  /*4e900*/  STG.E desc[UR4][R4.64+0x24], R10 ;  /* 0x0000240a04007986 */ /* 0x0001e2000c101904 */
[----:B------:R-:W-:Y:S01]  /*4e910*/  IADD3 R28, P5, PT, R14, R11, RZ ;  /* 0x0000000b0e1c7210 */ /* 0x000fe20007fbe0ff */
[----:B------:R-:W-:Y:S01]  /*4e920*/  IMAD.X R19, RZ, RZ, RZ, P4 ;  /* 0x000000ffff137224 */ /* 0x000fe200020e06ff */
[----:B------:R-:W-:Y:S01]  /*4e930*/  IADD3 R27, P2, PT, R27, R0, RZ ;  /* 0x000000001b1b7210 */ /* 0x000fe20007f5e0ff */
[----:B------:R-:W-:Y:S01]  /*4e940*/  IMAD.WIDE.U32 R14, R6, R25, R16 ;  /* 0x00000019060e7225 */ /* 0x000fe200078e0010 */
[----:B------:R-:W-:-:S03]  /*4e950*/  IADD3.X R29, PT, PT, RZ, RZ, RZ, P5, !PT ;  /* 0x000000ffff1d7210 */ /* 0x000fc60002ffe4ff */
[----:B------:R-:W-:Y:S01]  /*4e960*/  IMAD.WIDE.U32 R16, R7, R23, R18 ;  /* 0x0000001707107225 */ /* 0x000fe200078e0012 */
[----:B------:R-:W-:-:S03]  /*4e970*/  IADD3.X R19, PT, PT, RZ, RZ, RZ, P3, !PT ;  /* 0x000000ffff137210 */ /* 0x000fc60001ffe4ff */
[----:B------:R-:W-:Y:S01]  /*4e980*/  IMAD.WIDE.U32 R28, R26, R3, R28 ;  /* 0x000000031a1c7225 */ /* 0x000fe200078e001c */
[----:B------:R-:W-:Y:S02]  /*4e990*/  IADD3 R18, P3, PT, R14, R17, RZ ;  /* 0x000000110e127210 */ /* 0x000fe40007f7e0ff */
[----:B------:R-:W-:Y:S02]  /*4e9a0*/  IADD3 R0, P5, PT, R12, R19, RZ ;  /* 0x000000130c007210 */ /* 0x000fe40007fbe0ff */
[----:B------:R-:W-:Y:S01]  /*4e9b0*/  IADD3 R16, P6, PT, R16, R29, RZ ;  /* 0x0000001d10107210 */ /* 0x000fe20007fde0ff */
[----:B------:R0:W-:Y:S01]  /*4e9c0*/  STG.E desc[UR4][R4.64+0x28], R28 ;  /* 0x0000281c04007986 */ /* 0x0001e2000c101904 */
        /* <DEDUP_REMOVED lines=76> */
.L_x_701:
[----:B------:R-:W-:Y:S05]  /*4ee90*/  BSYNC.RELIABLE B4 ;  /* 0x0000000000047941 */ /* 0x000fea0003800100 */
.L_x_700:
        /* <DEDUP_REMOVED lines=16> */
.L_x_702:
[----:B------:R-:W-:Y:S05]  /*4efa0*/  BSYNC.RECONVERGENT B1 ;  /* 0x0000000000017941 */ /* 0x000fea0003800200 */
.L_x_699:
[----:B------:R-:W-:Y:S01]  /*4efb0*/  STG.E desc[UR4][R4.64+0x40], RZ ;  /* 0x000040ff04007986 */ /* 0x000fe2000c101904 */
[----:B------:R-:W-:Y:S05]  /*4efc0*/  EXIT ;  /* 0x000000000000794d */ /* 0x000fea0003800000 */
.L_x_703:
        /* <DEDUP_REMOVED lines=11> */
.L_x_922:


//--------------------- .text._Z33batch_scalar_mult_jacobian_kernelP7ECPointPKjPKS_i --------------------------
	.section	.text._Z33batch_scalar_mult_jacobian_kernelP7ECPointPKjPKS_i,"ax",@progbits
	.align	128
        .global         _Z33batch_scalar_mult_jacobian_kernelP7ECPointPKjPKS_i
        .type           _Z33batch_scalar_mult_jacobian_kernelP7ECPointPKjPKS_i,@function
        .size           _Z33batch_scalar_mult_jacobian_kernelP7ECPointPKjPKS_i,(.L_x_923 - _Z33batch_scalar_mult_jacobian_kernelP7ECPointPKjPKS_i)
        .other          _Z33batch_scalar_mult_jacobian_kernelP7ECPointPKjPKS_i,@"STO_CUDA_ENTRY STV_DEFAULT"
_Z33batch_scalar_mult_jacobian_kernelP7ECPointPKjPKS_i:
.text._Z33batch_scalar_mult_jacobian_kernelP7ECPointPKjPKS_i:
        /* <DEDUP_REMOVED lines=57> */
.L_x_708:
        /* <DEDUP_REMOVED lines=40> */
.L_x_706:
[----:B------:R-:W-:Y:S05]  /*0610*/  BSYNC.RELIABLE B0 ;  /* 0x0000000000007941 */ /* 0x000fea0003800100 */
.L_x_705:
        /* <DEDUP_REMOVED lines=9> */
.L_x_707:
[----:B------:R-:W-:Y:S05]  /*06b0*/  BSYNC.RECONVERGENT B1 ;  /* 0x0000000000017941 */ /* 0x000fea0003800200 */
.L_x_704:
        /* <DEDUP_REMOVED lines=26> */
.L_x_864:
        /* <DEDUP_REMOVED lines=619> */
.L_x_714:
        /* <DEDUP_REMOVED lines=8> */
.L_x_715:
[----:B------:R-:W-:Y:S05]  /*2f90*/  BSYNC.RECONVERGENT B3 ;  /* 0x0000000000037941 */ /* 0x000fea0003800200 */
.L_x_713:
        /* <DEDUP_REMOVED lines=475> */
.L_x_717:
        /* <DEDUP_REMOVED lines=8> */
.L_x_718:
[----:B------:R-:W-:Y:S05]  /*4dd0*/  BSYNC.RECONVERGENT B3 ;  /* 0x0000000000037941 */ /* 0x000fea0003800200 */
.L_x_716:
        /* <DEDUP_REMOVED lines=473> */
.L_x_720:
        /* <DEDUP_REMOVED lines=8> */
.L_x_721:
[----:B------:R-:W-:Y:S05]  /*6bf0*/  BSYNC.RECONVERGENT B3 ;  /* 0x0000000000037941 */ /* 0x000fea0003800200 */
.L_x_719:
        /* <DEDUP_REMOVED lines=473> */
.L_x_723:
        /* <DEDUP_REMOVED lines=8> */
.L_x_724:
[----:B------:R-:W-:Y:S05]  /*8a10*/  BSYNC.RECONVERGENT B3 ;  /* 0x0000000000037941 */ /* 0x000fea0003800200 */
.L_x_722:
        /* <DEDUP_REMOVED lines=473> */
.L_x_726:
        /* <DEDUP_REMOVED lines=8> */
.L_x_727:
[----:B------:R-:W-:Y:S05]  /*a830*/  BSYNC.RECONVERGENT B3 ;  /* 0x0000000000037941 */ /* 0x000fea0003800200 */
.L_x_725:
        /* <DEDUP_REMOVED lines=472> */
.L_x_729:
        /* <DEDUP_REMOVED lines=8> */
.L_x_730:
[----:B------:R-:W-:Y:S05]  /*c640*/  BSYNC.RECONVERGENT B3 ;  /* 0x0000000000037941 */ /* 0x000fea0003800200 */
.L_x_728:
        /* <DEDUP_REMOVED lines=472> */
.L_x_732:
        /* <DEDUP_REMOVED lines=8> */
.L_x_733:
[----:B------:R-:W-:Y:S05]  /*e450*/  BSYNC.RECONVERGENT B3 ;  /* 0x0000000000037941 */ /* 0x000fea0003800200 */
.L_x_731:
        /* <DEDUP_REMOVED lines=471> */
.L_x_735:
        /* <DEDUP_REMOVED lines=8> */
.L_x_736:
[----:B------:R-:W-:Y:S05]  /*10250*/  BSYNC.RECONVERGENT B3 ;  /* 0x0000000000037941 */ /* 0x000fea0003800200 */
.L_x_734:
        /* <DEDUP_REMOVED lines=532> */
.L_x_740:
        /* <DEDUP_REMOVED lines=8> */
.L_x_741:
[----:B------:R-:W-:Y:S05]  /*12420*/  BSYNC.RECONVERGENT B4 ;  /* 0x0000000000047941 */ /* 0x000fea0003800200 */
.L_x_739:
        /* <DEDUP_REMOVED lines=471> */
.L_x_743:
        /* <DEDUP_REMOVED lines=8> */
.L_x_744:
[----:B------:R-:W-:Y:S05]  /*14220*/  BSYNC.RECONVERGENT B4 ;  /* 0x0000000000047941 */ /* 0x000fea0003800200 */
.L_x_742:
        /* <DEDUP_REMOVED lines=52> */
.L_x_746:
        /* <DEDUP_REMOVED lines=8> */
.L_x_747:
[----:B------:R-:W-:Y:S05]  /*145f0*/  BSYNC.RECONVERGENT B4 ;  /* 0x0000000000047941 */ /* 0x000fea0003800200 */
.L_x_745:
        /* <DEDUP_REMOVED lines=52> */
.L_x_749:
        /* <DEDUP_REMOVED lines=8> */
.L_x_750:
[----:B------:R-:W-:Y:S05]  /*149c0*/  BSYNC.RECONVERGENT B4 ;  /* 0x0000000000047941 */ /* 0x000fea0003800200 */
.L_x_748:
        /* <DEDUP_REMOVED lines=474> */
.L_x_752:
        /* <DEDUP_REMOVED lines=8> */
.L_x_753:
[----:B------:R-:W-:Y:S05]  /*167f0*/  BSYNC.RECONVERGENT B4 ;  /* 0x0000000000047941 */ /* 0x000fea0003800200 */
.L_x_751:
        /* <DEDUP_REMOVED lines=54> */
.L_x_755:
        /* <DEDUP_REMOVED lines=8> */
.L_x_756:
[----:B------:R-:W-:Y:S05]  /*16be0*/  BSYNC.RECONVERGENT B4 ;  /* 0x0000000000047941 */ /* 0x000fea0003800200 */
.L_x_754:
        /* <DEDUP_REMOVED lines=53> */
.L_x_758:
        /* <DEDUP_REMOVED lines=8> */
.L_x_759:
[----:B------:R-:W-:Y:S05]  /*16fc0*/  BSYNC.RECONVERGENT B4 ;  /* 0x0000000000047941 */ /* 0x000fea0003800200 */
.L_x_757:
        /* <DEDUP_REMOVED lines=53> */
.L_x_761:
        /* <DEDUP_REMOVED lines=8> */
.L_x_762:
[----:B------:R-:W-:Y:S05]  /*173a0*/  BSYNC.RECONVERGENT B4 ;  /* 0x0000000000047941 */ /* 0x000fea0003800200 */
.L_x_760:
        /* <DEDUP_REMOVED lines=472> */
.L_x_764:
        /* <DEDUP_REMOVED lines=8> */
.L_x_765:
[----:B------:R-:W-:Y:S05]  /*191b0*/  BSYNC.RECONVERGENT B4 ;  /* 0x0000000000047941 */ /* 0x000fea0003800200 */
.L_x_763:
        /* <DEDUP_REMOVED lines=54> */
.L_x_767:
        /* <DEDUP_REMOVED lines=8> */
.L_x_768:
[----:B------:R-:W-:Y:S05]  /*195a0*/  BSYNC.RECONVERGENT B4 ;  /* 0x0000000000047941 */ /* 0x000fea0003800200 */
.L_x_766:
        /* <DEDUP_REMOVED lines=54> */
.L_x_770:
        /* <DEDUP_REMOVED lines=8> */
.L_x_771:
[----:B------:R-:W-:Y:S05]  /*19990*/  BSYNC.RECONVERGENT B4 ;  /* 0x0000000000047941 */ /* 0x000fea0003800200 */
.L_x_769:
        /* <DEDUP_REMOVED lines=472> */
.L_x_773:
        /* <DEDUP_REMOVED lines=8> */
.L_x_774:
[----:B------:R-:W-:Y:S05]  /*1b7a0*/  BSYNC.RECONVERGENT B4 ;  /* 0x0000000000047941 */ /* 0x000fea0003800200 */
.L_x_772:
        /* <DEDUP_REMOVED lines=491> */
.L_x_776:
        /* <DEDUP_REMOVED lines=8> */
.L_x_777:
[----:B------:R-:W-:Y:S05]  /*1d6e0*/  BSYNC.RECONVERGENT B4 ;  /* 0x0000000000047941 */ /* 0x000fea0003800200 */
.L_x_775:
        /* <DEDUP_REMOVED lines=479> */
.L_x_779:
        /* <DEDUP_REMOVED lines=8> */
.L_x_780:
[----:B------:R-:W-:Y:S05]  /*1f560*/  BSYNC.RECONVERGENT B4 ;  /* 0x0000000000047941 */ /* 0x000fea0003800200 */
.L_x_778:
        /* <DEDUP_REMOVED lines=52> */
.L_x_781:
        /* <DEDUP_REMOVED lines=10> */
.L_x_738:
[----:B------:R-:W-:Y:S05]  /*1f950*/  BSYNC.RELIABLE B3 ;  /* 0x0000000000037941 */ /* 0x000fea0003800100 */
.L_x_737:
        /* <DEDUP_REMOVED lines=482> */
.L_x_783:
        /* <DEDUP_REMOVED lines=8> */
.L_x_784:
[----:B------:R-:W-:Y:S05]  /*21800*/  BSYNC.RECONVERGENT B3 ;  /* 0x0000000000037941 */ /* 0x000fea0003800200 */
.L_x_782:
        /* <DEDUP_REMOVED lines=52> */
.L_x_786:
        /* <DEDUP_REMOVED lines=8> */
.L_x_787:
[----:B------:R-:W-:Y:S05]  /*21bd0*/  BSYNC.RECONVERGENT B3 ;  /* 0x0000000000037941 */ /* 0x000fea0003800200 */
.L_x_785:
        /* <DEDUP_REMOVED lines=51> */
.L_x_789:
        /* <DEDUP_REMOVED lines=8> */
.L_x_790:
[----:B------:R-:W-:Y:S05]  /*21f90*/  BSYNC.RECONVERGENT B3 ;  /* 0x0000000000037941 */ /* 0x000fea0003800200 */
.L_x_788:
        /* <DEDUP_REMOVED lines=473> */
.L_x_792:
        /* <DEDUP_REMOVED lines=8> */
.L_x_793:
[----:B------:R-:W-:Y:S05]  /*23db0*/  BSYNC.RECONVERGENT B3 ;  /* 0x0000000000037941 */ /* 0x000fea0003800200 */
.L_x_791:
        /* <DEDUP_REMOVED lines=61> */
.L_x_795:
        /* <DEDUP_REMOVED lines=8> */
.L_x_796:
[----:B------:R-:W-:Y:S05]  /*24210*/  BSYNC.RECONVERGENT B3 ;  /* 0x0000000000037941 */ /* 0x000fea0003800200 */
.L_x_794:
        /* <DEDUP_REMOVED lines=437> */
[----:B------:R-:W-:Y:S02]  /*25d70*/  IADD3.X R5, PT, PT, RZ, RZ, RZ, P3, !PT ;  /* 0x000000ffff057210 */ /* 0x000fe40001ffe4ff */
[----:B------:R-:W-:Y:S01]  /*25d80*/  MOV R113, R4 ;  /* 0x0000000400717202 */ /* 0x000fe20000000f00 */
        /* <DEDUP_REMOVED lines=32> */
.L_x_798:
        /* <DEDUP_REMOVED lines=8> */
.L_x_799:
[----:B------:R-:W-:Y:S05]  /*26010*/  BSYNC.RECONVERGENT B3 ;  /* 0x0000000000037941 */ /* 0x000fea0003800200 */
.L_x_797:
[----:B------:R-:W-:-:S04]  /*26020*/  IMAD.WIDE.U32 R64, R10, R10, RZ ;  /* 0x0000000a0a407225 */ /* 0x000fc800078e00ff */
[----:B------:R-:W-:Y:S01]  /*26030*/  HFMA2 R89, -RZ, RZ, 0, 0 ;  /* 0x00000000ff597431 */ /* 0x000fe200000001ff */
[----:B------:R-:W-:Y:S01]  /*26040*/  BSSY.RECONVERGENT B3, `(.L_x_800) ;  /* 0x00001de000037945 */ /* 0x000fe20003800200 */
        /* <DEDUP_REMOVED lines=104> */
[----:B------:R-:W-:-:S02]  /*266d0*/  IMAD R63, R12, R85, RZ ;  /* 0x000000550c3f7224 */ /* 0x000fc400078e02ff */
[----:B------:R-:W-:Y:S02]  /*266e0*/  IMAD.MOV.U32 R88, RZ, RZ, R12 ;  /* 0x000000ffff587224 */ /* 0x000fe400078e000c */
        /* <DEDUP_REMOVED lines=9> */
[----:B------:R-:W-:Y:S02]  /*26780*/  MOV R5, RZ ;  /* 0x000000ff00057202 */ /* 0x000fe40000000f00 */
        /* <DEDUP_REMOVED lines=32> */
[----:B------:R-:W-:Y:S01]  /*26990*/  IMAD.MOV.U32 R4, RZ, RZ, R14 ;  /* 0x000000ffff047224 */ /* 0x000fe200078e000e */
        /* <DEDUP_REMOVED lines=251> */
[----:B------:R-:W-:Y:S02]  /*27950*/  IADD3 R11, P2, PT, R11, R64, RZ ;  /* 0x000000400b0b7210 */ /* 0x000fe40007f5e0ff */
[----:B------:R-:W-:Y:S01]  /*27960*/  IADD3 R4, P5, PT, R4, R19, RZ ;  /* 0x0000001304047210 */ /* 0x000fe20007fbe0ff */
[----:B------:R-:W-:Y:S01]  /*27970*/  IMAD.X R13, RZ, RZ, RZ, P3 ;  /* 0x000000ffff0d7224 */ /* 0x000fe200018e06ff */
[----:B------:R-:W-:Y:S02]  /*27980*/  IADD3.X R63, PT, PT, RZ, RZ, RZ, P6, !PT ;  /* 0x000000ffff3f7210 */ /* 0x000fe400037fe4ff */
[----:B------:R-:W-:Y:S01]  /*27990*/  IADD3 R11, P3, PT, R17, R11, RZ ;  /* 0x0000000b110b7210 */ /* 0x000fe20007f7e0ff */
[----:B------:R-:W-:Y:S01]  /*279a0*/  IMAD.WIDE.U32 R16, R9, R56, R12 ;  /* 0x0000003809107225 */ /* 0x000fe200078e000c */
[----:B------:R-:W-:-:S03]  /*279b0*/  IADD3 R15, P4, PT, R15, R4, RZ ;  /* 0x000000040f0f7210 */ /* 0x000fc60007f9e0ff */
[----:B------:R-:W-:Y:S02]  /*279c0*/  IMAD.X R4, RZ, RZ, RZ, P1 ;  /* 0x000000ffff047224 */ /* 0x000fe400008e06ff */
[----:B------:R-:W-:Y:S01]  /*279d0*/  IMAD.WIDE.U32 R12, R58, R54, R62 ;  /* 0x000000363a0c7225 */ /* 0x000fe200078e003e */
[----:B------:R-:W-:Y:S02]  /*279e0*/  IADD3 R62, P6, PT, R17, R11, RZ ;  /* 0x0000000b113e7210 */ /* 0x000fe40007fde0ff */
        /* <DEDUP_REMOVED lines=8> */
[----:B------:R-:W-:Y:S02]  /*27a70*/  IMAD.X R11, RZ, RZ, RZ, P2 ;  /* 0x000000ffff0b7224 */ /* 0x000fe400010e06ff */
[----:B------:R-:W-:-:S03]  /*27a80*/  IMAD.WIDE.U32 R62, R58, R55, R16 ;  /* 0x000000373a3e7225 */ /* 0x000fc600078e0010 */
[----:B------:R-:W-:Y:S02]  /*27a90*/  IADD3 R11, P2, PT, R11, R4, RZ ;  /* 0x000000040b0b7210 */ /* 0x000fe40007f5e0ff */
[----:B------:R-:W-:Y:S02]  /*27aa0*/  IADD3.X R4, PT, PT, RZ, RZ, RZ, P3, !PT ;  /* 0x000000ffff047210 */ /* 0x000fe40001ffe4ff */
        /* <DEDUP_REMOVED lines=11> */
[----:B------:R-:W-:Y:S02]  /*27b60*/  IADD3.X R5, PT, PT, RZ, RZ, RZ, P2, !PT ;  /* 0x000000ffff057210 */ /* 0x000fe400017fe4ff */
[----:B------:R-:W-:Y:S01]  /*27b70*/  IADD3 R11, PT, PT, R16, R11, R13 ;  /* 0x0000000b100b7210 */ /* 0x000fe20007ffe00d */
[----:B------:R-:W-:Y:S01]  /*27b80*/  IMAD.X R16, RZ, RZ, RZ, P3 ;  /* 0x000000ffff107224 */ /* 0x000fe200018e06ff */
[----:B------:R-:W-:Y:S02]  /*27b90*/  IADD3.X R9, PT, PT, RZ, RZ, RZ, P0, !PT ;  /* 0x000000ffff097210 */ /* 0x000fe400007fe4ff */
[----:B------:R-:W-:Y:S02]  /*27ba0*/  MOV R63, R4 ;  /* 0x00000004003f7202 */ /* 0x000fe40000000f00 */
        /* <DEDUP_REMOVED lines=31> */
.L_x_801:
        /* <DEDUP_REMOVED lines=8> */
.L_x_802:
[----:B------:R-:W-:Y:S05]  /*27e20*/  BSYNC.RECONVERGENT B3 ;  /* 0x0000000000037941 */ /* 0x000fea0003800200 */
.L_x_800:
[----:B------:R-:W-:Y:S01]  /*27e30*/  LEA R5, R91, R69, 0x1 ;  /* 0x000000455b057211 */ /* 0x000fe200078e08ff */
[----:B------:R-:W-:Y:S01]  /*27e40*/  IMAD.MOV.U32 R17, RZ, RZ, RZ ;  /* 0x000000ffff117224 */ /* 0x000fe200078e00ff */
[----:B------:R-:W-:Y:S01]  /*27e50*/  LEA R59, R116, R70, 0x1 ;  /* 0x00000046743b7211 */ /* 0x000fe200078e08ff */
[----:B------:R-:W-:Y:S01]  /*27e60*/  IMAD R61, R114, 0x2, R72 ;  /* 0x00000002723d7824 */ /* 0x000fe200078e0248 */
[----:B------:R-:W-:Y:S01]  /*27e70*/  BSSY.RECONVERGENT B3, `(.L_x_803) ;  /* 0x00001f3000037945 */ /* 0x000fe20003800200 */
[----:B------:R-:W-:Y:S01]  /*27e80*/  IMAD.IADD R58, R14, 0x1, -R5 ;  /* 0x000000010e3a7824 */ /* 0x000fe200078e0a05 */
[----:B------:R-:W-:Y:S01]  /*27e90*/  IADD3 R59, PT, PT, -R59, R18, RZ ;  /* 0x000000123b3b7210 */ /* 0x000fe20007ffe1ff */
[----:B------:R-:W-:Y:S02]  /*27ea0*/  IMAD R5, R86, 0x2, R71 ;  /* 0x0000000256057824 */ /* 0x000fe400078e0247 */
[----:B------:R-:W-:Y:S01]  /*27eb0*/  IMAD.IADD R91, R91, 0x1, -R58 ;  /* 0x000000015b5b7824 */ /* 0x000fe200078e0a3a */
[----:B------:R-:W-:Y:S01]  /*27ec0*/  IADD3 R116, PT, PT, -R59, R116, RZ ;  /* 0x000000743b747210 */ /* 0x000fe20007ffe1ff */
[----:B------:R-:W-:-:S02]  /*27ed0*/  IMAD.IADD R60, R60, 0x1, -R5 ;  /* 0x000000013c3c7824 */ /* 0x000fc400078e0a05 */
[----:B------:R-:W-:-:S03]  /*27ee0*/  IMAD.WIDE.U32 R8, R91, R10, RZ ;  /* 0x0000000a5b087225 */ /* 0x000fc600078e00ff */
[----:B------:R-:W-:Y:S01]  /*27ef0*/  IADD3 R86, PT, PT, -R60, R86, RZ ;  /* 0x000000563c567210 */ /* 0x000fe20007ffe1ff */
[----:B------:R-:W-:Y:S01]  /*27f00*/  IMAD.MOV.U32 R5, RZ, RZ, RZ ;  /* 0x000000ffff057224 */ /* 0x000fe200078e00ff */
[----:B------:R-:W-:Y:S01]  /*27f10*/  MOV R4, R9 ;  /* 0x0000000900047202 */ /* 0x000fe20000000f00 */
[----:B------:R-:W-:Y:S01]  /*27f20*/  IMAD.IADD R61, R12, 0x1, -R61 ;  /* 0x000000010c3d7824 */ /* 0x000fe200078e0a3d */
[----:B------:R-:W-:Y:S01]  /*27f30*/  MOV R14, R8 ;  /* 0x00000008000e7202 */ /* 0x000fe20000000f00 */
[----:B------:R-:W-:Y:S02]  /*27f40*/  IMAD R115, R8, R85, RZ ;  /* 0x0000005508737224 */ /* 0x000fe400078e02ff */
[----:B------:R-:W-:Y:S01]  /*27f50*/  IMAD.WIDE.U32 R4, R116, R10, R4 ;  /* 0x0000000a74047225 */ /* 0x000fe200078e0004 */
[----:B------:R-:W-:-:S03]  /*27f60*/  IADD3 R114, PT, PT, -R61, R114, RZ ;  /* 0x000000723d727210 */ /* 0x000fc60007ffe1ff */
[----:B------:R-:W-:Y:S01]  /*27f70*/  IMAD.MOV.U32 R9, RZ, RZ, RZ ;  /* 0x000000ffff097224 */ /* 0x000fe200078e00ff */
[----:B------:R-:W-:Y:S01]  /*27f80*/  MOV R16, R5 ;  /* 0x0000000500107202 */ /* 0x000fe20000000f00 */
[----:B------:R-:W-:Y:S02]  /*27f90*/  HFMA2 R5, -RZ, RZ, 0, 0 ;  /* 0x00000000ff057431 */ /* 0x000fe400000001ff */
[----:B------:R-:W-:Y:S02]  /*27fa0*/  IMAD.MOV.U32 R15, RZ, RZ, RZ ;  /* 0x000000ffff0f7224 */ /* 0x000fe400078e00ff */
[----:B------:R-:W-:Y:S02]  /*27fb0*/  IMAD.MOV.U32 R19, RZ, RZ, RZ ;  /* 0x000000ffff137224 */ /* 0x000fe400078e00ff */
[----:B------:R-:W-:-:S04]  /*27fc0*/  IMAD.WIDE.U32 R16, R86, R10, R16 ;  /* 0x0000000a56107225 */ /* 0x000fc800078e0010 */
[----:B------:R-:W-:Y:S01]  /*27fd0*/  IMAD.HI.U32 R15, R115, R50, R14 ;  /* 0x00000032730f7227 */ /* 0x000fe200078e000e */
[----:B------:R-:W-:-:S03]  /*27fe0*/  MOV R8, R17 ;  /* 0x0000001100087202 */ /* 0x000fc60000000f00 */
[----:B------:R-:W-:-:S04]  /*27ff0*/  IMAD.WIDE.U32 R4, R91, R7, R4 ;  /* 0x000000075b047225 */ /* 0x000fc800078e0004 */
[----:B------:R-:W-:Y:S01]  /*28000*/  IMAD.WIDE.U32 R8, R114, R10, R8 ;  /* 0x0000000a72087225 */ /* 0x000fe200078e0008 */
[----:B------:R-:W-:Y:S02]  /*28010*/  IADD3 R12, P0, PT, R16, R5, RZ ;  /* 0x00000005100c7210 */ /* 0x000fe40007f1e0ff */
[----:B------:R-:W-:Y:S01]  /*28020*/  LEA R5, R93, R73, 0x1 ;  /* 0x000000495d057211 */ /* 0x000fe200078e08ff */
[----:B------:R-:W-:Y:S01]  /*28030*/  IMAD R16, R113, 0x2, R74 ;  /* 0x0000000271107824 */ /* 0x000fe200078e024a */
[----:B------:R-:W-:Y:S01]  /*28040*/  MOV R18, R9 ;  /* 0x0000000900127202 */ /* 0x000fe20000000f00 */
[----:B------:R-:W-:Y:S01]  /*28050*/  IMAD.X R13, RZ, RZ, RZ, P0 ;  /* 0x000000ffff0d7224 */ /* 0x000fe200000e06ff */
[----:B------:R-:W-:Y:S01]  /*28060*/  IADD3 R62, PT, PT, -R5, R62, RZ ;  /* 0x0000003e053e7210 */ /* 0x000fe20007ffe1ff */
[----:B------:R-:W-:Y:S01]  /*28070*/  IMAD.IADD R63, R63, 0x1, -R16 ;  /* 0x000000013f3f7824 */ /* 0x000fe200078e0a10 */
[----:B------:R-:W-:Y:S01]  /*28080*/  IADD3 R4, P1, PT, R4, R15, RZ ;  /* 0x0000000f04047210 */ /* 0x000fe20007f3e0ff */
[----:B------:R-:W-:Y:S01]  /*28090*/  IMAD.WIDE.U32 R12, R116, R7, R12 ;  /* 0x00000007740c7225 */ /* 0x000fe200078e000c */
[----:B------:R-:W-:-:S03]  /*280a0*/  IADD3 R93, PT, PT, -R62, R93, RZ ;  /* 0x0000005d3e5d7210 */ /* 0x000fc60007ffe1ff */
[----:B------:R-:W-:Y:S01]  /*280b0*/  HFMA2 R15, -RZ, RZ, 0, 0 ;  /* 0x00000000ff0f7431 */ /* 0x000fe200000001ff */
[----:B------:R-:W-:Y:S01]  /*280c0*/  IADD3 R113, PT, PT, -R63, R113, RZ ;  /* 0x000000713f717210 */ /* 0x000fe20007ffe1ff */
[----:B------:R-:W-:Y:S01]  /*280d0*/  IMAD.X R5, RZ, RZ, RZ, P1 ;  /* 0x000000ffff057224 */ /* 0x000fe200008e06ff */
[----:B------:R-:W-:Y:S01]  /*280e0*/  IADD3 R118, P0, PT, R8, R13, RZ ;  /* 0x0000000d08767210 */ /* 0x000fe20007f1e0ff */
[----:B------:R-:W-:Y:S02]  /*280f0*/  HFMA2 R13, -RZ, RZ, 0, 0 ;  /* 0x00000000ff0d7431 */ /* 0x000fe400000001ff */
[----:B------:R-:W-:Y:S01]  /*28100*/  IMAD R8, R90, 0x2, R68 ;  /* 0x000000025a087824 */ /* 0x000fe200078e0244 */
[----:B------:R-:W-:Y:S01]  /*28110*/  IADD3.X R119, PT, PT, RZ, RZ, RZ, P0, !PT ;  /* 0x000000ffff777210 */ /* 0x000fe200007fe4ff */
[----:B------:R-:W-:-:S04]  /*28120*/  IMAD.WIDE.U32 R18, R93, R10, R18 ;  /* 0x0000000a5d127225 */ /* 0x000fc800078e0012 */
[----:B------:R-:W-:-:S04]  /*28130*/  IMAD.WIDE.U32 R118, R86, R7, R118 ;  /* 0x0000000756767225 */ /* 0x000fc800078e0076 */
[----:B------:R-:W-:Y:S01]  /*28140*/  IMAD.IADD R65, R65, 0x1, -R8 ;  /* 0x0000000141417824 */ /* 0x000fe200078e0a08 */
[----:B------:R-:W-:Y:S01]  /*28150*/  IADD3 R8, P0, PT, R18, R119, RZ ;  /* 0x0000007712087210 */ /* 0x000fe20007f1e0ff */
[----:B------:R-:W-:-:S03]  /*28160*/  IMAD.WIDE.U32 R12, R91, R6, R12 ;  /* 0x000000065b0c7225 */ /* 0x000fc600078e000c */
[----:B------:R-:W-:Y:S01]  /*28170*/  IADD3 R90, PT, PT, -R65, R90, RZ ;  /* 0x0000005a415a7210 */ /* 0x000fe20007ffe1ff */
[----:B------:R-:W-:Y:S01]  /*28180*/  IMAD.MOV.U32 R18, RZ, RZ, R19 ;  /* 0x000000ffff127224 */ /* 0x000fe200078e0013 */
[----:B------:R-:W-:Y:S01]  /*28190*/  MOV R19, RZ ;  /* 0x000000ff00137202 */ /* 0x000fe20000000f00 */
[----:B------:R-:W-:Y:S01]  /*281a0*/  IMAD.X R9, RZ, RZ, RZ, P0 ;  /* 0x000000ffff097224 */ /* 0x000fe200000e06ff */
[----:B------:R-:W-:Y:S01]  /*281b0*/  IADD3 R118, P1, PT, R118, R13, RZ ;  /* 0x0000000d76767210 */ /* 0x000fe20007f3e0ff */
[----:B------:R-:W-:Y:S02]  /*281c0*/  IMAD R11, R92, 0x2, R75 ;  /* 0x000000025c0b7824 */ /* 0x000fe400078e024b */
[----:B------:R-:W-:Y:S01]  /*281d0*/  IMAD.WIDE.U32 R18, R113, R10, R18 ;  /* 0x0000000a71127225 */ /* 0x000fe200078e0012 */
[----:B------:R-:W-:Y:S02]  /*281e0*/  IADD3.X R119, PT, PT, RZ, RZ, RZ, P1, !PT ;  /* 0x000000ffff777210 */ /* 0x000fe40000ffe4ff */
[----:B------:R-:W-:Y:S01]  /*281f0*/  IADD3 R64, PT, PT, -R11, R64, RZ ;  /* 0x000000400b407210 */ /* 0x000fe20007ffe1ff */
[----:B------:R-:W-:-:S04]  /*28200*/  IMAD.WIDE.U32 R8, R114, R7, R8 ;  /* 0x0000000772087225 */ /* 0x000fc800078e0008 */
[----:B------:R-:W-:Y:S01]  /*28210*/  IMAD.WIDE.U32 R118, R116, R6, R118 ;  /* 0x0000000674767225 */ /* 0x000fe200078e0076 */
[----:B------:R-:W-:Y:S02]  /*28220*/  IADD3 R16, P0, PT, R18, R9, RZ ;  /* 0x0000000912107210 */ /* 0x000fe40007f1e0ff */
[----:B------:R-:W-:Y:S01]  /*28230*/  MOV R18, R19 ;  /* 0x0000001300127202 */ /* 0x000fe20000000f00 */
[----:B------:R-:W-:Y:S01]  /*28240*/  IMAD.IADD R92, R92, 0x1, -R64 ;  /* 0x000000015c5c7824 */ /* 0x000fe200078e0a40 */
[----:B------:R-:W-:Y:S01]  /*28250*/  IADD3 R8, P1, PT, R8, R119, RZ ;  /* 0x0000007708087210 */ /* 0x000fe20007f3e0ff */
[----:B------:R-:W-:Y:S02]  /*28260*/  IMAD.X R17, RZ, RZ, RZ, P0 ;  /* 0x000000ffff117224 */ /* 0x000fe400000e06ff */
[----:B------:R-:W-:Y:S02]  /*28270*/  HFMA2 R119, -RZ, RZ, 0, 0 ;  /* 0x00000000ff777431 */ /* 0x000fe400000001ff */
[----:B------:R-:W-:Y:S01]  /*28280*/  IMAD.MOV.U32 R19, RZ, RZ, RZ ;  /* 0x000000ffff137224 */ /* 0x000fe200078e00ff */
[----:B------:R-:W-:Y:S01]  /*28290*/  IADD3.X R9, PT, PT, RZ, RZ, RZ, P1, !PT ;  /* 0x000000ffff097210 */ /* 0x000fe20000ffe4ff */
[----:B------:R-:W-:-:S04]  /*282a0*/  IMAD.WIDE.U32 R4, R115, R51, R4 ;  /* 0x0000003373047225 */ /* 0x000fc800078e0004 */
[----:B------:R-:W-:-:S04]  /*282b0*/  IMAD.WIDE.U32 R18, R92, R10, R18 ;  /* 0x0000000a5c127225 */ /* 0x000fc800078e0012 */
[----:B------:R-:W-:-:S04]  /*282c0*/  IMAD.WIDE.U32 R16, R93, R7, R16 ;  /* 0x000000075d107225 */ /* 0x000fc800078e0010 */
[----:B------:R-:W-:Y:S02]  /*282d0*/  IMAD R89, R4, R85, RZ ;  /* 0x0000005504597224 */ /* 0x000fe400078e02ff */
[----:B------:R-:W-:Y:S01]  /*282e0*/  IMAD.MOV.U32 R14, RZ, RZ, R4 ;  /* 0x000000ffff0e7224 */ /* 0x000fe200078e0004 */
[----:B------:R-:W-:Y:S01]  /*282f0*/  IADD3 R4, P2, PT, R12, R5, RZ ;  /* 0x000000050c047210 */ /* 0x000fe20007f5e0ff */
[----:B------:R-:W-:Y:S01]  /*28300*/  IMAD.WIDE.U32 R8, R86, R6, R8 ;  /* 0x0000000656087225 */ /* 0x000fe200078e0008 */
[----:B------:R-:W-:-:S03]  /*28310*/  IADD3 R12, P0, PT, R18, R17, RZ ;  /* 0x00000011120c7210 */ /* 0x000fc60007f1e0ff */
[----:B------:R-:W-:Y:S01]  /*28320*/  IMAD.WIDE.U32 R118, R91, R112, R118 ;  /* 0x000000705b767225 */ /* 0x000fe200078e0076 */
[----:B------:R-:W-:-:S03]  /*28330*/  IADD3 R16, P1, PT, R16, R9, RZ ;  /* 0x0000000910107210 */ /* 0x000fc60007f3e0ff */
[----:B------:R-:W-:Y:S01]  /*28340*/  IMAD.MOV.U32 R18, RZ, RZ, R19 ;  /* 0x000000ffff127224 */ /* 0x000fe200078e0013 */
[----:B------:R-:W-:Y:S01]  /*28350*/  MOV R19, RZ ;  /* 0x000000ff00137202 */ /* 0x000fe20000000f00 */
        /* <DEDUP_REMOVED lines=15> */
[----:B------:R-:W-:-:S04]  /*28450*/  IMAD.WIDE.U32 R10, R92, R7, R10 ;  /* 0x000000075c0a7225 */ /* 0x000fc800078e000a */
[----:B------:R-:W-:Y:S01]  /*28460*/  HFMA2 R9, -RZ, RZ, 0, 0 ;  /* 0x00000000ff097431 */ /* 0x000fe200000001ff */
[----:B------:R-:W-:Y:S01]  /*28470*/  IADD3 R118, P2, PT, R118, R5, RZ ;  /* 0x0000000576767210 */ /* 0x000fe20007f5e0ff */
[----:B------:R-:W-:Y:S01]  /*28480*/  IMAD.WIDE.U32 R12, R93, R6, R12 ;  /* 0x000000065d0c7225 */ /* 0x000fe200078e000c */
[----:B------:R-:W-:-:S03]  /*28490*/  IADD3 R18, P0, PT, R19, R11, RZ ;  /* 0x0000000b13127210 */ /* 0x000fc60007f1e0ff */
[----:B------:R-:W-:Y:S01]  /*284a0*/  IMAD.X R17, RZ, RZ, RZ, P1 ;  /* 0x000000ffff117224 */ /* 0x000fe200008e06ff */
[----:B------:R-:W-:Y:S01]  /*284b0*/  IADD3 R10, P1, PT, R10, R13, RZ ;  /* 0x0000000d0a0a7210 */ /* 0x000fe20007f3e0ff */
[----:B------:R-:W-:-:S04]  /*284c0*/  IMAD.HI.U32 R14, R89, R50, R14 ;  /* 0x00000032590e7227 */ /* 0x000fc800078e000e */
        /* <DEDUP_REMOVED lines=21> */
[----:B------:R-:W-:Y:S02]  /*28620*/  IADD3.X R11, PT, PT, RZ, RZ, RZ, P2, !PT ;  /* 0x000000ffff0b7210 */ /* 0x000fe400017fe4ff */
[----:B------:R-:W-:Y:S01]  /*28630*/  IADD3 R18, P1, PT, R118, R5, RZ ;  /* 0x0000000576127210 */ /* 0x000fe20007f3e0ff */
[----:B------:R-:W-:Y:S01]  /*28640*/  IMAD R87, R4, R85, RZ ;  /* 0x0000005504577224 */ /* 0x000fe200078e02ff */
[----:B------:R-:W-:Y:S01]  /*28650*/  IADD3 R12, P3, PT, R12, R17, RZ ;  /* 0x000000110c0c7210 */ /* 0x000fe20007f7e0ff */
[----:B------:R-:W-:Y:S01]  /*28660*/  IMAD.MOV.U32 R5, RZ, RZ, RZ ;  /* 0x000000ffff057224 */ /* 0x000fe200078e00ff */
[----:B------:R-:W-:Y:S01]  /*28670*/  MOV R17, RZ ;  /* 0x000000ff00117202 */ /* 0x000fe20000000f00 */
        /* <DEDUP_REMOVED lines=53> */
[----:B------:R-:W-:Y:S02]  /*289d0*/  IMAD.X R13, RZ, RZ, RZ, P0 ;  /* 0x000000ffff0d7224 */ /* 0x000fe400000e06ff */
[----:B------:R-:W-:-:S04]  /*289e0*/  IMAD.WIDE.U32 R18, R87, R51, R18 ;  /* 0x0000003357127225 */ /* 0x000fc800078e0012 */
[----:B------:R-:W-:Y:S01]  /*289f0*/  IMAD.WIDE.U32 R118, R115, R56, R12 ;  /* 0x0000003873767225 */ /* 0x000fe200078e000c */
[----:B------:R-:W-:-:S03]  /*28a00*/  IADD3 R12, P0, PT, R4, R7, RZ ;  /* 0x00000007040c7210 */ /* 0x000fc60007f1e0ff */
[----:B------:R-:W-:-:S04]  /*28a10*/  IMAD.WIDE.U32 R16, R89, R54, R16 ;  /* 0x0000003659107225 */ /* 0x000fc800078e0010 */
[----:B------:R-:W-:Y:S01]  /*28a20*/  IMAD.X R13, RZ, RZ, RZ, P0 ;  /* 0x000000ffff0d7224 */ /* 0x000fe200000e06ff */
[----:B------:R-:W-:Y:S01]  /*28a30*/  IADD3 R14, P0, PT, R14, R19, RZ ;  /* 0x000000130e0e7210 */ /* 0x000fe20007f1e0ff */
[----:B------:R-:W-:Y:S02]  /*28a40*/  IMAD.X R11, RZ, RZ, RZ, P4 ;  /* 0x000000ffff0b7224 */ /* 0x000fe400020e06ff */
[----:B------:R-:W-:Y:S02]  /*28a50*/  HFMA2 R19, -RZ, RZ, 0, 0 ;  /* 0x00000000ff137431 */ /* 0x000fe400000001ff */
[----:B------:R-:W-:Y:S01]  /*28a60*/  IMAD.WIDE.U32 R12, R92, R111, R12 ;  /* 0x0000006f5c0c7225 */ /* 0x000fe200078e000c */
[----:B------:R-:W-:-:S03]  /*28a70*/  IADD3 R4, P4, PT, R118, R17, RZ ;  /* 0x0000001176047210 */ /* 0x000fc60007f9e0ff */
        /* <DEDUP_REMOVED lines=9> */
[----:B------:R-:W-:-:S04]  /*28b10*/  IMAD.HI.U32 R19, R13, R50, R18 ;  /* 0x000000320d137227 */ /* 0x000fc800078e0012 */
[----:B------:R-:W-:-:S04]  /*28b20*/  IMAD.WIDE.U32 R14, R87, R52, R14 ;  /* 0x00000034570e7225 */ /* 0x000fc800078e000e */
[----:B------:R-:W-:Y:S01]  /*28b30*/  IMAD.X R9, RZ, RZ, RZ, P3 ;  /* 0x000000ffff097224 */ /* 0x000fe200018e06ff */
[----:B------:R-:W-:Y:S01]  /*28b40*/  IADD3 R16, P3, PT, R16, R15, RZ ;  /* 0x0000000f10107210 */ /* 0x000fe20007f7e0ff */
[----:B------:R-:W-:Y:S01]  /*28b50*/  IMAD.MOV.U32 R11, RZ, RZ, RZ ;  /* 0x000000ffff0b7224 */ /* 0x000fe200078e00ff */
[----:B------:R-:W-:Y:S01]  /*28b60*/  IADD3 R14, P5, PT, R14, R19, RZ ;  /* 0x000000130e0e7210 */ /* 0x000fe20007fbe0ff */
[----:B------:R-:W-:-:S03]  /*28b70*/  IMAD.WIDE.U32 R4, R89, R55, R4 ;  /* 0x0000003759047225 */ /* 0x000fc600078e0004 */
[----:B------:R-:W-:Y:S01]  /*28b80*/  IADD3.X R15, PT, PT, RZ, RZ, RZ, P5, !PT ;  /* 0x000000ffff0f7210 */ /* 0x000fe20002ffe4ff */
[----:B------:R-:W-:Y:S02]  /*28b90*/  IMAD.X R17, RZ, RZ, RZ, P3 ;  /* 0x000000ffff117224 */ /* 0x000fe400018e06ff */
[----:B------:R-:W-:-:S04]  /*28ba0*/  IMAD.WIDE.U32 R10, R91, R110, R10 ;  /* 0x0000006e5b0a7225 */ /* 0x000fc800078e000a */
[----:B------:R-:W-:Y:S01]  /*28bb0*/  IMAD.WIDE.U32 R14, R13, R51, R14 ;  /* 0x000000330d0e7225 */ /* 0x000fe200078e000e */
[----:B------:R-:W-:-:S03]  /*28bc0*/  IADD3 R10, P2, PT, R10, R119, RZ ;  /* 0x000000770a0a7210 */ /* 0x000fc60007f5e0ff */
[----:B------:R-:W-:-:S04]  /*28bd0*/  IMAD.WIDE.U32 R16, R87, R53, R16 ;  /* 0x0000003557107225 */ /* 0x000fc800078e0010 */
[----:B------:R-:W-:Y:S01]  /*28be0*/  IMAD.WIDE.U32 R8, R86, R67, R8 ;  /* 0x0000004356087225 */ /* 0x000fe200078e0008 */
[----:B------:R-:W-:Y:S02]  /*28bf0*/  IADD3 R16, P6, PT, R16, R15, RZ ;  /* 0x0000000f10107210 */ /* 0x000fe40007fde0ff */
[----:B------:R-:W-:Y:S01]  /*28c00*/  IADD3 R120, P5, PT, R4, R17, RZ ;  /* 0x0000001104787210 */ /* 0x000fe20007fbe0ff */
[----:B------:R-:W-:Y:S01]  /*28c10*/  IMAD R4, R14, R85, RZ ;  /* 0x000000550e047224 */ /* 0x000fe200078e02ff */
[----:B------:R-:W-:Y:S01]  /*28c20*/  MOV R15, RZ ;  /* 0x000000ff000f7202 */ /* 0x000fe20000000f00 */
[----:B------:R-:W-:Y:S01]  /*28c30*/  IMAD.X R17, RZ, RZ, RZ, P6 ;  /* 0x000000ffff117224 */ /* 0x000fe200030e06ff */
        /* <DEDUP_REMOVED lines=27> */
[----:B------:R-:W-:-:S03]  /*28df0*/  MOV R6, R16 ;  /* 0x0000001000067202 */ /* 0x000fc60000000f00 */
[----:B------:R-:W-:Y:S02]  /*28e00*/  IMAD R12, R16, R85, RZ ;  /* 0x00000055100c7224 */ /* 0x000fe400078e02ff */
[----:B------:R-:W-:Y:S02]  /*28e10*/  IMAD.MOV.U32 R7, RZ, RZ, RZ ;  /* 0x000000ffff077224 */ /* 0x000fe400078e00ff */
        /* <DEDUP_REMOVED lines=116> */
[----:B------:R-:W-:Y:S01]  /*29560*/  IMAD.WIDE.U32 R86, R4, R56, R86 ;  /* 0x0000003804567225 */ /* 0x000fe200078e0056 */
[----:B------:R-:W-:-:S02]  /*29570*/  IADD3 R19, P2, PT, R17, R19, RZ ;  /* 0x0000001311137210 */ /* 0x000fc40007f5e0ff */
[----:B------:R-:W-:Y:S01]  /*29580*/  IADD3 R118, P0, PT, R119, R7, RZ ;  /* 0x0000000777767210 */ /* 0x000fe20007f1e0ff */
[----:B------:R-:W-:Y:S01]  /*29590*/  IMAD.WIDE.U32 R14, R12, R54, R14 ;  /* 0x000000360c0e7225 */ /* 0x000fe200078e000e */
[----:B------:R-:W-:-:S03]  /*295a0*/  IADD3 R6, P6, PT, R87, R19, RZ ;  /* 0x0000001357067210 */ /* 0x000fc60007fde0ff */
[----:B------:R-:W-:Y:S01]  /*295b0*/  IMAD R13, R10, R85, RZ ;  /* 0x000000550a0d7224 */ /* 0x000fe200078e02ff */
[----:B------:R-:W-:Y:S01]  /*295c0*/  IADD3.X R7, PT, PT, RZ, RZ, RZ, P6, !PT ;  /* 0x000000ffff077210 */ /* 0x000fe200037fe4ff */
        /* <DEDUP_REMOVED lines=23> */
[----:B------:R-:W-:Y:S01]  /*29740*/  IADD3.X R15, PT, PT, RZ, RZ, RZ, P5, !PT ;  /* 0x000000ffff0f7210 */ /* 0x000fe20002ffe4ff */
[----:B------:R-:W-:Y:S01]  /*29750*/  IMAD.WIDE.U32 R118, R90, R110, R118 ;  /* 0x0000006e5a767225 */ /* 0x000fe200078e0076 */
[----:B------:R-:W-:Y:S02]  /*29760*/  IADD3 R7, P2, PT, R7, R11, RZ ;  /* 0x0000000b07077210 */ /* 0x000fe40007f5e0ff */
[----:B------:R-:W-:Y:S01]  /*29770*/  IADD3.X R9, PT, PT, RZ, RZ, RZ, P4, !PT ;  /* 0x000000ffff097210 */ /* 0x000fe200027fe4ff */
[----:B------:R-:W-:Y:S01]  /*29780*/  IMAD.WIDE.U32 R4, R12, R56, R4 ;  /* 0x000000380c047225 */ /* 0x000fe200078e0004 */
[----:B------:R-:W-:-:S02]  /*29790*/  IADD3 R16, P1, PT, R16, R17, RZ ;  /* 0x0000001110107210 */ /* 0x000fc40007f3e0ff */
        /* <DEDUP_REMOVED lines=36> */
[----:B------:R-:W-:-:S03]  /*299e0*/  IADD3 R9, P0, PT, R9, R12, RZ ;  /* 0x0000000c09097210 */ /* 0x000fc60007f1e0ff */
[----:B------:R-:W-:-:S04]  /*299f0*/  IMAD.WIDE.U32 R6, R13, R55, R6 ;  /* 0x000000370d067225 */ /* 0x000fc800078e0006 */
[----:B------:R-:W-:Y:S01]  /*29a00*/  IMAD.X R12, RZ, RZ, RZ, P2 ;  /* 0x000000ffff0c7224 */ /* 0x000fe200010e06ff */
[----:B------:R-:W-:Y:S01]  /*29a10*/  IADD3 R90, P6, PT, R4, R7, RZ ;  /* 0x00000007045a7210 */ /* 0x000fe20007fde0ff */
[----:B------:R-:W-:Y:S01]  /*29a20*/  IMAD.X R7, RZ, RZ, RZ, P5 ;  /* 0x000000ffff077224 */ /* 0x000fe200028e06ff */
[----:B------:R-:W-:Y:S02]  /*29a30*/  MOV R89, R6 ;  /* 0x0000000600597202 */ /* 0x000fe40000000f00 */
[----:B------:R-:W-:Y:S01]  /*29a40*/  IADD3 R12, P2, PT, R12, R9, RZ ;  /* 0x000000090c0c7210 */ /* 0x000fe20007f5e0ff */
[----:B------:R-:W-:Y:S01]  /*29a50*/  IMAD.X R91, RZ, RZ, RZ, P6 ;  /* 0x000000ffff5b7224 */ /* 0x000fe200030e06ff */
        /* <DEDUP_REMOVED lines=44> */
.L_x_804:
        /* <DEDUP_REMOVED lines=8> */
.L_x_805:
[----:B------:R-:W-:Y:S05]  /*29da0*/  BSYNC.RECONVERGENT B3 ;  /* 0x0000000000037941 */ /* 0x000fea0003800200 */
.L_x_803:
[----:B------:R-:W-:Y:S01]  /*29db0*/  IMAD.WIDE.U32 R8, R69, R103, RZ ;  /* 0x0000006745087225 */ /* 0x000fe200078e00ff */
[----:B------:R-:W-:-:S03]  /*29dc0*/  MOV R15, RZ ;  /* 0x000000ff000f7202 */ /* 0x000fc60000000f00 */
[----:B------:R-:W-:Y:S01]  /*29dd0*/  HFMA2 R19, -RZ, RZ, 0, 0 ;  /* 0x00000000ff137431 */ /* 0x000fe200000001ff */
[----:B------:R-:W-:Y:S01]  /*29de0*/  BSSY.RECONVERGENT B3, `(.L_x_806) ;  /* 0x00001db000037945 */ /* 0x000fe20003800200 */
[----:B------:R-:W-:Y:S01]  /*29df0*/  IMAD.MOV.U32 R5, RZ, RZ, RZ ;  /* 0x000000ffff057224 */ /* 0x000fe200078e00ff */
[----:B------:R-:W-:Y:S01]  /*29e00*/  MOV R4, R9 ;  /* 0x0000000900047202 */ /* 0x000fe20000000f00 */
[----:B------:R-:W-:Y:S01]  /*29e10*/  IMAD.MOV.U32 R11, RZ, RZ, RZ ;  /* 0x000000ffff0b7224 */ /* 0x000fe200078e00ff */
[----:B------:R-:W-:Y:S01]  /*29e20*/  MOV R9, RZ ;  /* 0x000000ff00097202 */ /* 0x000fe20000000f00 */
[----:B------:R-:W-:Y:S02]  /*29e30*/  IMAD R92, R8, R85, RZ ;  /* 0x00000055085c7224 */ /* 0x000fe400078e02ff */
[----:B------:R-:W-:-:S05]  /*29e40*/  IMAD.WIDE.U32 R4, R70, R103, R4 ;  /* 0x0000006746047225 */ /* 0x000fca00078e0004 */
[----:B------:R-:W-:Y:S01]  /*29e50*/  MOV R10, R5 ;  /* 0x00000005000a7202 */ /* 0x000fe20000000f00 */
[----:B------:R-:W-:-:S04]  /*29e60*/  HFMA2 R5, -RZ, RZ, 0, 0 ;  /* 0x00000000ff057431 */ /* 0x000fc800000001ff */
[----:B------:R-:W-:-:S04]  /*29e70*/  IMAD.WIDE.U32 R10, R71, R103, R10 ;  /* 0x00000067470a7225 */ /* 0x000fc800078e000a */
[----:B------:R-:W-:-:S05]  /*29e80*/  IMAD.WIDE.U32 R4, R69, R104, R4 ;  /* 0x0000006845047225 */ /* 0x000fca00078e0004 */
[----:B------:R-:W-:Y:S01]  /*29e90*/  IADD3 R6, P0, PT, R10, R5, RZ ;  /* 0x000000050a067210 */ /* 0x000fe20007f1e0ff */
        /* <DEDUP_REMOVED lines=22> */
[----:B------:R-:W-:Y:S01]  /*2a000*/  MOV R6, R9 ;  /* 0x0000000900067202 */ /* 0x000fe20000000f00 */
[----:B------:R-:W-:Y:S02]  /*2a010*/  HFMA2 R5, -RZ, RZ, 0, 0 ;  /* 0x00000000ff057431 */ /* 0x000fe400000001ff */
[----:B------:R-:W-:Y:S01]  /*2a020*/  IMAD.WIDE.U32 R10, R72, R104, R10 ;  /* 0x00000068480a7225 */ /* 0x000fe200078e000a */
[----:B------:R-:W-:-:S03]  /*2a030*/  IADD3.X R9, PT, PT, RZ, RZ, RZ, P1, !PT ;  /* 0x000000ffff097210 */ /* 0x000fc60000ffe4ff */
[----:B------:R-:W-:Y:S02]  /*2a040*/  IMAD.X R13, RZ, RZ, RZ, P0 ;  /* 0x000000ffff0d7224 */ /* 0x000fe400000e06ff */
[----:B------:R-:W-:-:S04]  /*2a050*/  IMAD.WIDE.U32 R6, R74, R103, R6 ;  /* 0x000000674a067225 */ /* 0x000fc800078e0006 */
[----:B------:R-:W-:Y:S01]  /*2a060*/  IMAD.WIDE.U32 R12, R70, R105, R12 ;  /* 0x00000069460c7225 */ /* 0x000fe200078e000c */
[----:B------:R-:W-:-:S03]  /*2a070*/  IADD3 R6, P0, PT, R6, R11, RZ ;  /* 0x0000000b06067210 */ /* 0x000fc60007f1e0ff */
[----:B------:R-:W-:Y:S01]  /*2a080*/  IMAD.HI.U32 R5, R93, R50, R4 ;  /* 0x000000325d057227 */ /* 0x000fe200078e0004 */
[----:B------:R-:W-:Y:S02]  /*2a090*/  IADD3 R10, P1, PT, R10, R13, RZ ;  /* 0x0000000d0a0a7210 */ /* 0x000fe40007f3e0ff */
[----:B------:R-:W-:Y:S01]  /*2a0a0*/  MOV R13, RZ ;  /* 0x000000ff000d7202 */ /* 0x000fe20000000f00 */
[----:B------:R-:W-:Y:S02]  /*2a0b0*/  IMAD.MOV.U32 R14, RZ, RZ, R7 ;  /* 0x000000ffff0e7224 */ /* 0x000fe400078e0007 */
        /* <DEDUP_REMOVED lines=22> */
[----:B------:R-:W-:Y:S01]  /*2a220*/  MOV R12, R4 ;  /* 0x00000004000c7202 */ /* 0x000fe20000000f00 */
        /* <DEDUP_REMOVED lines=10> */
[----:B------:R-:W-:Y:S01]  /*2a2d0*/  IMAD.MOV.U32 R11, RZ, RZ, RZ ;  /* 0x000000ffff0b7224 */ /* 0x000fe200078e00ff */
        /* <DEDUP_REMOVED lines=22> */
[----:B------:R-:W-:Y:S01]  /*2a440*/  MOV R10, R12 ;  /* 0x0000000c000a7202 */ /* 0x000fe20000000f00 */
[----:B------:R-:W-:Y:S01]  /*2a450*/  IMAD.X R17, RZ, RZ, RZ, P1 ;  /* 0x000000ffff117224 */ /* 0x000fe200008e06ff */
[----:B------:R-:W-:Y:S01]  /*2a460*/  IADD3.X R5, PT, PT, RZ, RZ, RZ, P3, !PT ;  /* 0x000000ffff057210 */ /* 0x000fe20001ffe4ff */
        /* <DEDUP_REMOVED lines=68> */
[----:B------:R-:W-:Y:S01]  /*2a8b0*/  MOV R4, R104 ;  /* 0x0000006800047202 */ /* 0x000fe20000000f00 */
[----:B------:R-:W-:-:S04]  /*2a8c0*/  IMAD.WIDE.U32 R6, R103, R53, R6 ;  /* 0x0000003567067225 */ /* 0x000fc800078e0006 */
[----:B------:R-:W-:Y:S01]  /*2a8d0*/  IMAD.WIDE.U32 R110, R74, R107, R110 ;  /* 0x0000006b4a6e7225 */ /* 0x000fe200078e006e */
[----:B------:R-:W-:-:S03]  /*2a8e0*/  IADD3 R6, P0, PT, R6, R105, RZ ;  /* 0x0000006906067210 */ /* 0x000fc60007f1e0ff */
[----:B------:R-:W-:Y:S02]  /*2a8f0*/  HFMA2 R105, -RZ, RZ, 0, 0 ;  /* 0x00000000ff697431 */ /* 0x000fe400000001ff */
[----:B------:R-:W-:-:S04]  /*2a900*/  IMAD.WIDE.U32 R10, R72, R108, R10 ;  /* 0x0000006c480a7225 */ /* 0x000fc800078e000a */
[----:B------:R-:W-:Y:S01]  /*2a910*/  IMAD.WIDE.U32 R18, R68, R106, R18 ;  /* 0x0000006a44127225 */ /* 0x000fe200078e0012 */
[----:B------:R-:W-:-:S03]  /*2a920*/  IADD3 R110, P3, PT, R110, R11, RZ ;  /* 0x0000000b6e6e7210 */ /* 0x000fc60007f7e0ff */
[----:B------:R-:W-:-:S04]  /*2a930*/  IMAD.WIDE.U32 R14, R70, R109, R14 ;  /* 0x0000006d460e7225 */ /* 0x000fc800078e000e */
[----:B------:R-:W-:Y:S01]  /*2a940*/  IMAD.X R17, RZ, RZ, RZ, P1 ;  /* 0x000000ffff117224 */ /* 0x000fe200008e06ff */
[----:B------:R-:W-:Y:S01]  /*2a950*/  IADD3 R10, P1, PT, R10, R15, RZ ;  /* 0x0000000f0a0a7210 */ /* 0x000fe20007f3e0ff */
[----:B------:R-:W-:Y:S02]  /*2a960*/  IMAD R9, R104, R85, RZ ;  /* 0x0000005568097224 */ /* 0x000fe400078e02ff */
[----:B------:R-:W-:Y:S01]  /*2a970*/  IMAD.MOV.U32 R104, RZ, RZ, R14 ;  /* 0x000000ffff687224 */ /* 0x000fe200078e000e */
[----:B------:R-:W-:Y:S01]  /*2a980*/  IADD3 R14, P2, PT, R18, R111, RZ ;  /* 0x0000006f120e7210 */ /* 0x000fe20007f5e0ff */
[----:B------:R-:W-:Y:S01]  /*2a990*/  IMAD.WIDE.U32 R16, R93, R55, R16 ;  /* 0x000000375d107225 */ /* 0x000fe200078e0010 */
[----:B------:R-:W-:Y:S02]  /*2a9a0*/  IADD3.X R11, PT, PT, RZ, RZ, RZ, P1, !PT ;  /* 0x000000ffff0b7210 */ /* 0x000fe40000ffe4ff */
[----:B------:R-:W-:Y:S01]  /*2a9b0*/  IADD3.X R15, PT, PT, RZ, RZ, RZ, P2, !PT ;  /* 0x000000ffff0f7210 */ /* 0x000fe200017fe4ff */
[----:B------:R-:W-:Y:S01]  /*2a9c0*/  IMAD.X R111, RZ, RZ, RZ, P3 ;  /* 0x000000ffff6f7224 */ /* 0x000fe200018e06ff */
[----:B------:R-:W-:Y:S01]  /*2a9d0*/  IADD3 R18, P3, PT, R16, R7, RZ ;  /* 0x0000000710127210 */ /* 0x000fe20007f7e0ff */
[----:B------:R-:W-:-:S02]  /*2a9e0*/  IMAD.MOV.U32 R5, RZ, RZ, RZ ;  /* 0x000000ffff057224 */ /* 0x000fc400078e00ff */
[----:B------:R-:W-:Y:S02]  /*2a9f0*/  IMAD.X R7, RZ, RZ, RZ, P0 ;  /* 0x000000ffff077224 */ /* 0x000fe400000e06ff */
[----:B------:R-:W-:-:S04]  /*2aa00*/  IMAD.WIDE.U32 R104, R69, R102, R104 ;  /* 0x0000006645687225 */ /* 0x000fc800078e0068 */
        /* <DEDUP_REMOVED lines=93> */
[----:B------:R-:W-:Y:S01]  /*2afe0*/  IADD3.X R5, PT, PT, RZ, RZ, RZ, P0, !PT ;  /* 0x000000ffff057210 */ /* 0x000fe200007fe4ff */
[----:B------:R-:W-:Y:S01]  /*2aff0*/  IMAD.WIDE.U32 R6, R8, R55, R6 ;  /* 0x0000003708067225 */ /* 0x000fe200078e0006 */
[----:B------:R-:W-:Y:S02]  /*2b000*/  MOV R12, R10 ;  /* 0x0000000a000c7202 */ /* 0x000fe40000000f00 */
[----:B------:R-:W-:Y:S01]  /*2b010*/  IADD3 R16, P1, PT, R17, R15, RZ ;  /* 0x0000000f11107210 */ /* 0x000fe20007f3e0ff */
[----:B------:R-:W-:Y:S01]  /*2b020*/  IMAD.WIDE.U32 R18, R103, R57, R18 ;  /* 0x0000003967127225 */ /* 0x000fe200078e0012 */
[----:B------:R-:W-:-:S03]  /*2b030*/  IADD3.X R15, PT, PT, RZ, RZ, RZ, P3, !PT ;  /* 0x000000ffff0f7210 */ /* 0x000fc60001ffe4ff */
[----:B------:R-:W-:Y:S01]  /*2b040*/  IMAD R70, R10, R85, RZ ;  /* 0x000000550a467224 */ /* 0x000fe200078e02ff */
[----:B------:R-:W-:Y:S01]  /*2b050*/  IADD3 R18, P5, PT, R18, R7, RZ ;  /* 0x0000000712127210 */ /* 0x000fe20007fbe0ff */
[----:B------:R-:W-:Y:S02]  /*2b060*/  IMAD.MOV.U32 R13, RZ, RZ, RZ ;  /* 0x000000ffff0d7224 */ /* 0x000fe400078e00ff */
[----:B------:R-:W-:-:S04]  /*2b070*/  IMAD.WIDE.U32 R4, R9, R53, R4 ;  /* 0x0000003509047225 */ /* 0x000fc800078e0004 */
        /* <DEDUP_REMOVED lines=51> */
[----:B------:R-:W-:Y:S01]  /*2b3b0*/  IADD3.X R17, PT, PT, RZ, RZ, RZ, P0, !PT ;  /* 0x000000ffff117210 */ /* 0x000fe200007fe4ff */
[----:B------:R-:W-:-:S04]  /*2b3c0*/  IMAD.WIDE.U32 R12, R9, R56, R12 ;  /* 0x00000038090c7225 */ /* 0x000fc800078e000c */
        /* <DEDUP_REMOVED lines=87> */
[----:B------:R-:W-:Y:S02]  /*2b940*/  MOV R14, R10 ;  /* 0x0000000a000e7202 */ /* 0x000fe40000000f00 */
        /* <DEDUP_REMOVED lines=28> */
.L_x_807:
        /* <DEDUP_REMOVED lines=8> */
.L_x_808:
[----:B------:R-:W-:Y:S05]  /*2bb90*/  BSYNC.RECONVERGENT B3 ;  /* 0x0000000000037941 */ /* 0x000fea0003800200 */
.L_x_806:
        /* <DEDUP_REMOVED lines=10> */
[----:B------:R-:W-:Y:S01]  /*2bc40*/  LOP3.LUT R73, R75, R10, RZ, 0xfc, !PT ;  /* 0x0000000a4b497212 */ /* 0x000fe200078efcff */
        /* <DEDUP_REMOVED lines=8> */
[----:B------:R-:W-:Y:S02]  /*2bcd0*/  IMAD.MOV.U32 R4, RZ, RZ, R71 ;  /* 0x000000ffff047224 */ /* 0x000fe400078e0047 */
        /* <DEDUP_REMOVED lines=32> */
.L_x_810:
        /* <DEDUP_REMOVED lines=8> */
.L_x_811:
[----:B------:R-:W-:Y:S05]  /*2bf60*/  BSYNC.RECONVERGENT B3 ;  /* 0x0000000000037941 */ /* 0x000fea0003800200 */
.L_x_809:
[----:B------:R-:W-:Y:S01]  /*2bf70*/  IMAD.WIDE.U32 R8, R77, R20, RZ ;  /* 0x000000144d087225 */ /* 0x000fe200078e00ff */
[----:B------:R-:W-:Y:S01]  /*2bf80*/  MOV R19, RZ ;  /* 0x000000ff00137202 */ /* 0x000fe20000000f00 */
[----:B------:R-:W-:Y:S01]  /*2bf90*/  BSSY.RECONVERGENT B3, `(.L_x_812) ;  /* 0x00001ea000037945 */ /* 0x000fe20003800200 */
[----:B------:R-:W-:Y:S01]  /*2bfa0*/  IADD3 R86, PT, PT, -R75, R86, RZ ;  /* 0x000000564b567210 */ /* 0x000fe20007ffe1ff */
[----:B------:R-:W-:Y:S01]  /*2bfb0*/  IMAD.MOV.U32 R5, RZ, RZ, RZ ;  /* 0x000000ffff057224 */ /* 0x000fe200078e00ff */
[----:B------:R-:W-:Y:S01]  /*2bfc0*/  MOV R4, R9 ;  /* 0x0000000900047202 */ /* 0x000fe20000000f00 */
[----:B------:R-:W-:Y:S01]  /*2bfd0*/  IMAD.MOV.U32 R11, RZ, RZ, RZ ;  /* 0x000000ffff0b7224 */ /* 0x000fe200078e00ff */
[----:B------:R-:W-:Y:S01]  /*2bfe0*/  MOV R9, RZ ;  /* 0x000000ff00097202 */ /* 0x000fe20000000f00 */
[----:B------:R-:W-:Y:S01]  /*2bff0*/  IMAD R93, R8, R85, RZ ;  /* 0x00000055085d7224 */ /* 0x000fe200078e02ff */
[----:B------:R-:W-:Y:S01]  /*2c000*/  IADD3 R89, PT, PT, -R72, R89, RZ ;  /* 0x0000005948597210 */ /* 0x000fe20007ffe1ff */
[----:B------:R-:W-:Y:S01]  /*2c010*/  IMAD.WIDE.U32 R4, R78, R20, R4 ;  /* 0x000000144e047225 */ /* 0x000fe200078e0004 */
[----:B------:R-:W-:-:S03]  /*2c020*/  IADD3 R91, PT, PT, -R70, R91, RZ ;  /* 0x0000005b465b7210 */ /* 0x000fc60007ffe1ff */
[----:B------:R-:W-:Y:S01]  /*2c030*/  IMAD.HI.U32 R9, R93, R50, R8 ;  /* 0x000000325d097227 */ /* 0x000fe200078e0008 */
[----:B------:R-:W-:-:S03]  /*2c040*/  MOV R10, R5 ;  /* 0x00000005000a7202 */ /* 0x000fc60000000f00 */
[----:B------:R-:W-:Y:S02]  /*2c050*/  HFMA2 R5, -RZ, RZ, 0, 0 ;  /* 0x00000000ff057431 */ /* 0x000fe400000001ff */
[----:B------:R-:W-:Y:S02]  /*2c060*/  IMAD.IADD R68, R67, 0x1, -R68 ;  /* 0x0000000143447824 */ /* 0x000fe400078e0a44 */
[----:B------:R-:W-:-:S04]  /*2c070*/  IMAD.WIDE.U32 R10, R79, R20, R10 ;  /* 0x000000144f0a7225 */ /* 0x000fc800078e000a */
[----:B------:R-:W-:Y:S02]  /*2c080*/  IMAD.IADD R69, R66, 0x1, -R69 ;  /* 0x0000000142457824 */ /* 0x000fe400078e0a45 */
[----:B------:R-:W-:-:S04]  /*2c090*/  IMAD.WIDE.U32 R4, R77, R21, R4 ;  /* 0x000000154d047225 */ /* 0x000fc800078e0004 */
[----:B------:R-:W-:Y:S01]  /*2c0a0*/  IMAD.IADD R87, R87, 0x1, -R74 ;  /* 0x0000000157577824 */ /* 0x000fe200078e0a4a */
[----:B------:R-:W-:Y:S01]  /*2c0b0*/  IADD3 R6, P0, PT, R10, R5, RZ ;  /* 0x000000050a067210 */ /* 0x000fe20007f1e0ff */
[----:B------:R-:W-:Y:S02]  /*2c0c0*/  IMAD.MOV.U32 R10, RZ, RZ, R11 ;  /* 0x000000ffff0a7224 */ /* 0x000fe400078e000b */
[----:B------:R-:W-:Y:S01]  /*2c0d0*/  HFMA2 R11, -RZ, RZ, 0, 0 ;  /* 0x00000000ff0b7431 */ /* 0x000fe200000001ff */
[----:B------:R-:W-:Y:S01]  /*2c0e0*/  IADD3 R4, P1, PT, R4, R9, RZ ;  /* 0x0000000904047210 */ /* 0x000fe20007f3e0ff */
[----:B------:R-:W-:Y:S02]  /*2c0f0*/  HFMA2 R9, -RZ, RZ, 0, 0 ;  /* 0x00000000ff097431 */ /* 0x000fe400000001ff */
[----:B------:R-:W-:Y:S02]  /*2c100*/  IMAD.X R7, RZ, RZ, RZ, P0 ;  /* 0x000000ffff077224 */ /* 0x000fe400000e06ff */
[----:B------:R-:W-:-:S02]  /*2c110*/  IMAD.IADD R88, R88, 0x1, -R73 ;  /* 0x0000000158587824 */ /* 0x000fc400078e0a49 */
[----:B------:R-:W-:-:S04]  /*2c120*/  IMAD.WIDE.U32 R6, R78, R21, R6 ;  /* 0x000000154e067225 */ /* 0x000fc800078e0006 */
[----:B------:R-:W-:-:S04]  /*2c130*/  IMAD.WIDE.U32 R10, R80, R20, R10 ;  /* 0x00000014500a7225 */ /* 0x000fc800078e000a */
[----:B------:R-:W-:Y:S01]  /*2c140*/  IMAD.X R5, RZ, RZ, RZ, P1 ;  /* 0x000000ffff057224 */ /* 0x000fe200008e06ff */
[----:B------:R-:W-:Y:S01]  /*2c150*/  IADD3 R12, P0, PT, R10, R7, RZ ;  /* 0x000000070a0c7210 */ /* 0x000fe20007f1e0ff */
[----:B------:R-:W-:Y:S01]  /*2c160*/  IMAD.MOV.U32 R10, RZ, RZ, R11 ;  /* 0x000000ffff0a7224 */ /* 0x000fe200078e000b */
[----:B------:R-:W-:Y:S01]  /*2c170*/  MOV R11, RZ ;  /* 0x000000ff000b7202 */ /* 0x000fe20000000f00 */
[----:B------:R-:W-:Y:S01]  /*2c180*/  IMAD.MOV.U32 R8, RZ, RZ, R6 ;  /* 0x000000ffff087224 */ /* 0x000fe200078e0006 */
        /* <DEDUP_REMOVED lines=15> */
[----:B------:R-:W-:-:S04]  /*2c280*/  IMAD.WIDE.U32 R8, R82, R20, R8 ;  /* 0x0000001452087225 */ /* 0x000fc800078e0008 */
[----:B------:R-:W-:Y:S01]  /*2c290*/  IMAD.X R13, RZ, RZ, RZ, P0 ;  /* 0x000000ffff0d7224 */ /* 0x000fe200000e06ff */
[----:B------:R-:W-:Y:S01]  /*2c2a0*/  IADD3 R8, P0, PT, R8, R7, RZ ;  /* 0x0000000708087210 */ /* 0x000fe20007f1e0ff */
[----:B------:R-:W-:-:S04]  /*2c2b0*/  IMAD.HI.U32 R15, R92, R50, R4 ;  /* 0x000000325c0f7227 */ /* 0x000fc800078e0004 */
[----:B------:R-:W-:-:S04]  /*2c2c0*/  IMAD.WIDE.U32 R12, R78, R22, R12 ;  /* 0x000000164e0c7225 */ /* 0x000fc800078e000c */
[----:B------:R-:W-:Y:S01]  /*2c2d0*/  IMAD.MOV.U32 R18, RZ, RZ, R9 ;  /* 0x000000ffff127224 */ /* 0x000fe200078e0009 */
        /* <DEDUP_REMOVED lines=20> */
[----:B------:R-:W-:Y:S02]  /*2c420*/  HFMA2 R13, -RZ, RZ, 0, 0 ;  /* 0x00000000ff0d7431 */ /* 0x000fe400000001ff */
        /* <DEDUP_REMOVED lines=9> */
[----:B------:R-:W-:Y:S01]  /*2c4c0*/  MOV R7, RZ ;  /* 0x000000ff00077202 */ /* 0x000fe20000000f00 */
[----:B------:R-:W-:Y:S01]  /*2c4d0*/  IMAD.X R19, RZ, RZ, RZ, P1 ;  /* 0x000000ffff137224 */ /* 0x000fe200008e06ff */
[----:B------:R-:W-:Y:S01]  /*2c4e0*/  IADD3.X R9, PT, PT, RZ, RZ, RZ, P2, !PT ;  /* 0x000000ffff097210 */ /* 0x000fe200017fe4ff */
[----:B------:R-:W-:Y:S01]  /*2c4f0*/  IMAD.WIDE.U32 R14, R92, R51, R14 ;  /* 0x000000335c0e7225 */ /* 0x000fe200078e000e */
[----:B------:R-:W-:-:S03]  /*2c500*/  IADD3 R4, P0, PT, R5, R17, RZ ;  /* 0x0000001105047210 */ /* 0x000fc60007f1e0ff */
        /* <DEDUP_REMOVED lines=27> */
[----:B------:R-:W-:-:S03]  /*2c6c0*/  IADD3 R10, P2, PT, R18, R9, RZ ;  /* 0x00000009120a7210 */ /* 0x000fc60007f5e0ff */
[----:B------:R-:W-:Y:S02]  /*2c6d0*/  HFMA2 R9, -RZ, RZ, 0, 0 ;  /* 0x00000000ff097431 */ /* 0x000fe400000001ff */
[----:B------:R-:W-:Y:S01]  /*2c6e0*/  IMAD.X R7, RZ, RZ, RZ, P4 ;  /* 0x000000ffff077224 */ /* 0x000fe200020e06ff */
[----:B------:R-:W-:Y:S01]  /*2c6f0*/  IADD3 R102, P0, PT, R4, R17, RZ ;  /* 0x0000001104667210 */ /* 0x000fe20007f1e0ff */
[----:B------:R-:W-:Y:S01]  /*2c700*/  IMAD.WIDE.U32 R14, R92, R53, R14 ;  /* 0x000000355c0e7225 */ /* 0x000fe200078e000e */
[----:B------:R-:W-:-:S03]  /*2c710*/  IADD3 R16, P1, PT, R16, R19, RZ ;  /* 0x0000001310107210 */ /* 0x000fc60007f3e0ff */
[----:B------:R-:W-:-:S04]  /*2c720*/  IMAD.WIDE.U32 R6, R20, R51, R6 ;  /* 0x0000003314067225 */ /* 0x000fc800078e0006 */
[----:B------:R-:W-:-:S04]  /*2c730*/  IMAD.WIDE.U32 R8, R77, R25, R8 ;  /* 0x000000194d087225 */ /* 0x000fc800078e0008 */
[----:B------:R-:W-:Y:S02]  /*2c740*/  IMAD.X R103, RZ, RZ, RZ, P0 ;  /* 0x000000ffff677224 */ /* 0x000fe400000e06ff */
[----:B------:R-:W-:Y:S02]  /*2c750*/  IMAD R21, R6, R85, RZ ;  /* 0x0000005506157224 */ /* 0x000fe400078e02ff */
[----:B------:R-:W-:Y:S01]  /*2c760*/  IMAD.MOV.U32 R12, RZ, RZ, R6 ;  /* 0x000000ffff0c7224 */ /* 0x000fe200078e0006 */
        /* <DEDUP_REMOVED lines=30> */
[----:B------:R-:W-:Y:S02]  /*2c950*/  HFMA2 R11, -RZ, RZ, 0, 0 ;  /* 0x00000000ff0b7431 */ /* 0x000fe400000001ff */
[----:B------:R-:W-:Y:S01]  /*2c960*/  IMAD.X R15, RZ, RZ, RZ, P4 ;  /* 0x000000ffff0f7224 */ /* 0x000fe200020e06ff */
[----:B------:R-:W-:Y:S01]  /*2c970*/  IADD3 R18, P0, PT, R4, R103, RZ ;  /* 0x0000006704127210 */ /* 0x000fe20007f1e0ff */
[----:B------:R-:W-:Y:S02]  /*2c980*/  IMAD.MOV.U32 R16, RZ, RZ, R10 ;  /* 0x000000ffff107224 */ /* 0x000fe400078e000a */
[----:B------:R-:W-:-:S04]  /*2c990*/  IMAD.WIDE.U32 R14, R92, R54, R14 ;  /* 0x000000365c0e7225 */ /* 0x000fc800078e000e */
[----:B------:R-:W-:-:S04]  /*2c9a0*/  IMAD.WIDE.U32 R16, R77, R26, R16 ;  /* 0x0000001a4d107225 */ /* 0x000fc800078e0010 */
[----:B------:R-:W-:Y:S01]  /*2c9b0*/  IMAD.X R19, RZ, RZ, RZ, P0 ;  /* 0x000000ffff137224 */ /* 0x000fe200000e06ff */
[----:B------:R-:W-:Y:S01]  /*2c9c0*/  IADD3 R14, P0, PT, R14, R9, RZ ;  /* 0x000000090e0e7210 */ /* 0x000fe20007f1e0ff */
[----:B------:R-:W-:Y:S01]  /*2c9d0*/  IMAD.WIDE.U32 R12, R21, R51, R12 ;  /* 0x00000033150c7225 */ /* 0x000fe200078e000c */
[----:B------:R-:W-:Y:S02]  /*2c9e0*/  IADD3 R4, P3, PT, R16, R7, RZ ;  /* 0x0000000710047210 */ /* 0x000fe40007f7e0ff */
[----:B------:R-:W-:Y:S01]  /*2c9f0*/  IADD3.X R9, PT, PT, RZ, RZ, RZ, P1, !PT ;  /* 0x000000ffff097210 */ /* 0x000fe20000ffe4ff */
[----:B------:R-:W-:Y:S02]  /*2ca00*/  IMAD R16, R12, R85, RZ ;  /* 0x000000550c107224 */ /* 0x000fe400078e02ff */
[----:B------:R-:W-:-:S04]  /*2ca10*/  IMAD.WIDE.U32 R18, R83, R23, R18 ;  /* 0x0000001753127225 */ /* 0x000fc800078e0012 */
[----:B------:R-:W-:Y:S02]  /*2ca20*/  IMAD.MOV.U32 R10, RZ, RZ, R12 ;  /* 0x000000ffff0a7224 */ /* 0x000fe400078e000c */
        /* <DEDUP_REMOVED lines=16> */
[----:B------:R-:W-:Y:S02]  /*2cb30*/  IMAD.X R7, RZ, RZ, RZ, P3 ;  /* 0x000000ffff077224 */ /* 0x000fe400018e06ff */
[----:B------:R-:W-:-:S04]  /*2cb40*/  IMAD.WIDE.U32 R18, R82, R24, R18 ;  /* 0x0000001852127225 */ /* 0x000fc800078e0012 */
[----:B------:R-:W-:Y:S01]  /*2cb50*/  IMAD.WIDE.U32 R8, R80, R25, R8 ;  /* 0x0000001950087225 */ /* 0x000fe200078e0008 */
[----:B------:R-:W-:Y:S02]  /*2cb60*/  IADD3 R102, P1, PT, R10, R19, RZ ;  /* 0x000000130a667210 */ /* 0x000fe40007f3e0ff */
[----:B------:R-:W-:Y:S01]  /*2cb70*/  MOV R19, RZ ;  /* 0x000000ff00137202 */ /* 0x000fe20000000f00 */
[----:B------:R-:W-:Y:S01]  /*2cb80*/  IMAD.WIDE.U32 R6, R78, R26, R6 ;  /* 0x0000001a4e067225 */ /* 0x000fe200078e0006 */
[----:B------:R-:W-:-:S03]  /*2cb90*/  IADD3 R104, P2, PT, R18, R9, RZ ;  /* 0x0000000912687210 */ /* 0x000fc60007f5e0ff */
[----:B------:R-:W-:Y:S01]  /*2cba0*/  IMAD.MOV.U32 R18, RZ, RZ, R6 ;  /* 0x000000ffff127224 */ /* 0x000fe200078e0006 */
        /* <DEDUP_REMOVED lines=57> */
[----:B------:R-:W-:Y:S01]  /*2cf40*/  IMAD.X R15, RZ, RZ, RZ, P5 ;  /* 0x000000ffff0f7224 */ /* 0x000fe200028e06ff */
[----:B------:R-:W-:Y:S01]  /*2cf50*/  IADD3.X R9, PT, PT, RZ, RZ, RZ, P1, !PT ;  /* 0x000000ffff097210 */ /* 0x000fe20000ffe4ff */
[----:B------:R-:W-:Y:S01]  /*2cf60*/  IMAD.X R7, RZ, RZ, RZ, P2 ;  /* 0x000000ffff077224 */ /* 0x000fe200010e06ff */
[----:B------:R-:W-:Y:S01]  /*2cf70*/  IADD3 R102, P2, PT, R102, R105, RZ ;  /* 0x0000006966667210 */ /* 0x000fe20007f5e0ff */
[----:B------:R-:W-:Y:S01]  /*2cf80*/  IMAD R17, R22, R85, RZ ;  /* 0x0000005516117224 */ /* 0x000fe200078e02ff */
        /* <DEDUP_REMOVED lines=12> */
[----:B------:R-:W-:Y:S01]  /*2d050*/  IMAD.WIDE.U32 R102, R80, R27, R102 ;  /* 0x0000001b50667225 */ /* 0x000fe200078e0066 */
[----:B------:R-:W-:-:S03]  /*2d060*/  IADD3.X R5, PT, PT, RZ, RZ, RZ, P4, !PT ;  /* 0x000000ffff057210 */ /* 0x000fc600027fe4ff */
[----:B------:R-:W-:Y:S01]  /*2d070*/  IMAD.WIDE.U32 R8, R82, R26, R8 ;  /* 0x0000001a52087225 */ /* 0x000fe200078e0008 */
[----:B------:R-:W-:-:S03]  /*2d080*/  IADD3 R6, P2, PT, R102, R13, RZ ;  /* 0x0000000d66067210 */ /* 0x000fc60007f5e0ff */
        /* <DEDUP_REMOVED lines=16> */
[----:B------:R-:W-:Y:S02]  /*2d190*/  HFMA2 R7, -RZ, RZ, 0, 0 ;  /* 0x00000000ff077431 */ /* 0x000fe400000001ff */
[----:B------:R-:W-:Y:S01]  /*2d1a0*/  IMAD.WIDE.U32 R18, R17, R51, R18 ;  /* 0x0000003311127225 */ /* 0x000fe200078e0012 */
[----:B------:R-:W-:-:S03]  /*2d1b0*/  IADD3 R13, P0, PT, R13, R6, RZ ;  /* 0x000000060d0d7210 */ /* 0x000fc60007f1e0ff */
[----:B------:R-:W-:Y:S01]  /*2d1c0*/  IMAD R24, R18, R85, RZ ;  /* 0x0000005512187224 */ /* 0x000fe200078e02ff */
[----:B------:R-:W-:Y:S01]  /*2d1d0*/  IADD3.X R15, PT, PT, RZ, RZ, RZ, P5, !PT ;  /* 0x000000ffff0f7210 */ /* 0x000fe20002ffe4ff */
[----:B------:R-:W-:Y:S02]  /*2d1e0*/  IMAD.MOV.U32 R6, RZ, RZ, R18 ;  /* 0x000000ffff067224 */ /* 0x000fe400078e0012 */
[----:B------:R-:W-:-:S04]  /*2d1f0*/  IMAD.WIDE.U32 R8, R83, R26, R8 ;  /* 0x0000001a53087225 */ /* 0x000fc800078e0008 */
[----:B------:R-:W-:Y:S01]  /*2d200*/  IMAD.WIDE.U32 R102, R81, R27, R102 ;  /* 0x0000001b51667225 */ /* 0x000fe200078e0066 */
[----:B------:R-:W-:-:S03]  /*2d210*/  IADD3 R10, P3, PT, R11, R9, RZ ;  /* 0x000000090b0a7210 */ /* 0x000fc60007f7e0ff */
[----:B------:R-:W-:Y:S01]  /*2d220*/  IMAD.X R5, RZ, RZ, RZ, P4 ;  /* 0x000000ffff057224 */ /* 0x000fe200020e06ff */
[----:B------:R-:W-:Y:S01]  /*2d230*/  IADD3.X R11, PT, PT, RZ, RZ, RZ, P3, !PT ;  /* 0x000000ffff0b7210 */ /* 0x000fe20001ffe4ff */
[----:B------:R-:W-:Y:S01]  /*2d240*/  IMAD.HI.U32 R12, R24, R50, R6 ;  /* 0x00000032180c7227 */ /* 0x000fe200078e0006 */
        /* <DEDUP_REMOVED lines=53> */
[----:B------:R-:W-:Y:S01]  /*2d5a0*/  MOV R13, RZ ;  /* 0x000000ff000d7202 */ /* 0x000fe20000000f00 */
        /* <DEDUP_REMOVED lines=28> */
[----:B------:R-:W-:Y:S02]  /*2d770*/  IADD3 R11, P4, PT, R11, R20, RZ ;  /* 0x000000140b0b7210 */ /* 0x000fe40007f9e0ff */
        /* <DEDUP_REMOVED lines=58> */
[----:B------:R-:W-:Y:S02]  /*2db20*/  IADD3.X R7, PT, PT, RZ, RZ, RZ, P2, !PT ;  /* 0x000000ffff077210 */ /* 0x000fe400017fe4ff */
[----:B------:R-:W-:Y:S01]  /*2db30*/  IADD3.X R20, PT, PT, RZ, RZ, RZ, P4, !PT ;  /* 0x000000ffff147210 */ /* 0x000fe200027fe4ff */
[----:B------:R-:W-:Y:S01]  /*2db40*/  IMAD.MOV.U32 R24, RZ, RZ, R8 ;  /* 0x000000ffff187224 */ /* 0x000fe200078e0008 */
[----:B------:R-:W-:Y:S01]  /*2db50*/  IADD3 R16, P0, PT, R9, R5, RZ ;  /* 0x0000000509107210 */ /* 0x000fe20007f1e0ff */
[----:B------:R-:W-:Y:S01]  /*2db60*/  IMAD.X R5, RZ, RZ, RZ, P3 ;  /* 0x000000ffff057224 */ /* 0x000fe200018e06ff */
[----:B------:R-:W-:Y:S02]  /*2db70*/  MOV R23, R10 ;  /* 0x0000000a00177202 */ /* 0x000fe40000000f00 */
[----:B------:R-:W-:-:S02]  /*2db80*/  IADD3.X R17, PT, PT, RZ, RZ, RZ, P0, !PT ;  /* 0x000000ffff117210 */ /* 0x000fc400007fe4ff */
[----:B------:R-:W-:Y:S01]  /*2db90*/  IADD3 R5, PT, PT, R5, R22, R7 ;  /* 0x0000001605057210 */ /* 0x000fe20007ffe007 */
[----:B------:R-:W-:Y:S02]  /*2dba0*/  IMAD.MOV.U32 R22, RZ, RZ, R12 ;  /* 0x000000ffff167224 */ /* 0x000fe400078e000c */
[----:B------:R-:W-:Y:S01]  /*2dbb0*/  IMAD.WIDE.U32 R16, R21, R57, R16 ;  /* 0x0000003915107225 */ /* 0x000fe200078e0010 */
[----:B------:R-:W-:-:S04]  /*2dbc0*/  MOV R21, R14 ;  /* 0x0000000e00157202 */ /* 0x000fc80000000f00 */
        /* <DEDUP_REMOVED lines=30> */
.L_x_813:
        /* <DEDUP_REMOVED lines=8> */
.L_x_814:
[----:B------:R-:W-:Y:S05]  /*2de30*/  BSYNC.RECONVERGENT B3 ;  /* 0x0000000000037941 */ /* 0x000fea0003800200 */
.L_x_812:
[----:B------:R-:W-:Y:S02]  /*2de40*/  HFMA2 R9, -RZ, RZ, 0, 0 ;  /* 0x00000000ff097431 */ /* 0x000fe400000001ff */
[----:B------:R-:W-:Y:S01]  /*2de50*/  IMAD.WIDE.U32 R6, R95, R17, RZ ;  /* 0x000000115f067225 */ /* 0x000fe200078e00ff */
[----:B------:R-:W-:Y:S01]  /*2de60*/  MOV R11, RZ ;  /* 0x000000ff000b7202 */ /* 0x000fe20000000f00 */
[----:B------:R-:W-:Y:S02]  /*2de70*/  BSSY.RECONVERGENT B3, `(.L_x_815) ;  /* 0x00001dd000037945 */ /* 0x000fe40003800200 */
[----:B------:R-:W-:Y:S02]  /*2de80*/  IMAD.MOV.U32 R8, RZ, RZ, R7 ;  /* 0x000000ffff087224 */ /* 0x000fe400078e0007 */
[----:B------:R-:W-:Y:S02]  /*2de90*/  IMAD.MOV.U32 R13, RZ, RZ, RZ ;  /* 0x000000ffff0d7224 */ /* 0x000fe400078e00ff */
[----:B------:R-:W-:-:S02]  /*2dea0*/  IMAD R25, R6, R85, RZ ;  /* 0x0000005506197224 */ /* 0x000fc400078e02ff */
        /* <DEDUP_REMOVED lines=13> */
[----:B------:R-:W-:Y:S01]  /*2df80*/  IMAD.MOV.U32 R11, RZ, RZ, RZ ;  /* 0x000000ffff0b7224 */ /* 0x000fe200078e00ff */
[----:B------:R-:W-:Y:S01]  /*2df90*/  IADD3 R6, P0, PT, R12, R5, RZ ;  /* 0x000000050c067210 */ /* 0x000fe20007f1e0ff */
[----:B------:R-:W-:Y:S01]  /*2dfa0*/  IMAD.MOV.U32 R15, RZ, RZ, RZ ;  /* 0x000000ffff0f7224 */ /* 0x000fe200078e00ff */
[----:B------:R-:W-:Y:S01]  /*2dfb0*/  MOV R12, R13 ;  /* 0x0000000d000c7202 */ /* 0x000fe20000000f00 */
[----:B------:R-:W-:Y:S01]  /*2dfc0*/  IMAD.MOV.U32 R13, RZ, RZ, RZ ;  /* 0x000000ffff0d7224 */ /* 0x000fe200078e00ff */
[----:B------:R-:W-:Y:S01]  /*2dfd0*/  MOV R10, R4 ;  /* 0x00000004000a7202 */ /* 0x000fe20000000f00 */
[----:B------:R-:W-:Y:S01]  /*2dfe0*/  IMAD.X R7, RZ, RZ, RZ, P0 ;  /* 0x000000ffff077224 */ /* 0x000fe200000e06ff */
[----:B------:R-:W-:Y:S01]  /*2dff0*/  IADD3.X R9, PT, PT, RZ, RZ, RZ, P1, !PT ;  /* 0x000000ffff097210 */ /* 0x000fe20000ffe4ff */
        /* <DEDUP_REMOVED lines=8> */
[----:B------:R-:W-:-:S03]  /*2e080*/  IMAD.WIDE.U32 R8, R25, R51, R8 ;  /* 0x0000003319087225 */ /* 0x000fc600078e0008 */
[----:B------:R-:W-:Y:S01]  /*2e090*/  IADD3.X R7, PT, PT, RZ, RZ, RZ, P0, !PT ;  /* 0x000000ffff077210 */ /* 0x000fe200007fe4ff */
[----:B------:R-:W-:Y:S01]  /*2e0a0*/  IMAD.WIDE.U32 R4, R98, R66, R4 ;  /* 0x0000004262047225 */ /* 0x000fe200078e0004 */
[----:B------:R-:W-:-:S03]  /*2e0b0*/  IADD3 R10, P1, PT, R10, R9, RZ ;  /* 0x000000090a0a7210 */ /* 0x000fc60007f3e0ff */
        /* <DEDUP_REMOVED lines=8> */
[----:B------:R-:W-:Y:S01]  /*2e140*/  IMAD.MOV.U32 R7, RZ, RZ, RZ ;  /* 0x000000ffff077224 */ /* 0x000fe200078e00ff */
[----:B------:R-:W-:Y:S01]  /*2e150*/  IADD3.X R5, PT, PT, RZ, RZ, RZ, P1, !PT ;  /* 0x000000ffff057210 */ /* 0x000fe20000ffe4ff */
        /* <DEDUP_REMOVED lines=10> */
[----:B------:R-:W-:-:S04]  /*2e200*/  IMAD.WIDE.U32 R12, R99, R66, R12 ;  /* 0x00000042630c7225 */ /* 0x000fc800078e000c */
[----:B------:R-:W-:Y:S01]  /*2e210*/  HFMA2 R7, -RZ, RZ, 0, 0 ;  /* 0x00000000ff077431 */ /* 0x000fe200000001ff */
[----:B------:R-:W-:Y:S01]  /*2e220*/  MOV R18, R15 ;  /* 0x0000000f00127202 */ /* 0x000fe20000000f00 */
[----:B------:R-:W-:Y:S01]  /*2e230*/  IMAD.X R9, RZ, RZ, RZ, P0 ;  /* 0x000000ffff097224 */ /* 0x000fe200000e06ff */
[----:B------:R-:W-:Y:S01]  /*2e240*/  IADD3 R14, P0, PT, R14, R13, RZ ;  /* 0x0000000d0e0e7210 */ /* 0x000fe20007f1e0ff */
[----:B------:R-:W-:Y:S01]  /*2e250*/  IMAD.MOV.U32 R19, RZ, RZ, RZ ;  /* 0x000000ffff137224 */ /* 0x000fe200078e00ff */
[----:B------:R-:W-:Y:S01]  /*2e260*/  IADD3 R12, P1, PT, R12, R5, RZ ;  /* 0x000000050c0c7210 */ /* 0x000fe20007f3e0ff */
[----:B------:R-:W-:-:S03]  /*2e270*/  IMAD.WIDE.U32 R8, R27, R51, R8 ;  /* 0x000000331b087225 */ /* 0x000fc600078e0008 */
[----:B------:R-:W-:Y:S01]  /*2e280*/  IADD3.X R13, PT, PT, RZ, RZ, RZ, P1, !PT ;  /* 0x000000ffff0d7210 */ /* 0x000fe20000ffe4ff */
[----:B------:R-:W-:Y:S02]  /*2e290*/  IMAD.X R15, RZ, RZ, RZ, P0 ;  /* 0x000000ffff0f7224 */ /* 0x000fe400000e06ff */
[----:B------:R-:W-:Y:S02]  /*2e2a0*/  IMAD R26, R8, R85, RZ ;  /* 0x00000055081a7224 */ /* 0x000fe400078e02ff */
[----:B------:R-:W-:Y:S02]  /*2e2b0*/  IMAD.MOV.U32 R6, RZ, RZ, R8 ;  /* 0x000000ffff067224 */ /* 0x000fe400078e0008 */
[----:B------:R-:W-:-:S04]  /*2e2c0*/  IMAD.WIDE.U32 R10, R25, R53, R10 ;  /* 0x00000035190a7225 */ /* 0x000fc800078e000a */
[----:B------:R-:W-:Y:S02]  /*2e2d0*/  IMAD.X R5, RZ, RZ, RZ, P2 ;  /* 0x000000ffff057224 */ /* 0x000fe400010e06ff */
        /* <DEDUP_REMOVED lines=211> */
[----:B------:R-:W-:Y:S02]  /*2f010*/  HFMA2 R11, -RZ, RZ, 0, 0 ;  /* 0x00000000ff0b7431 */ /* 0x000fe400000001ff */
        /* <DEDUP_REMOVED lines=37> */
[----:B------:R-:W-:-:S04]  /*2f270*/  IMAD.WIDE.U32 R6, R21, R54, R6 ;  /* 0x0000003615067225 */ /* 0x000fc800078e0006 */
        /* <DEDUP_REMOVED lines=33> */
[----:B------:R-:W-:-:S03]  /*2f490*/  IADD3.X R5, PT, PT, RZ, RZ, RZ, P6, !PT ;  /* 0x000000ffff057210 */ /* 0x000fc600037fe4ff */
        /* <DEDUP_REMOVED lines=43> */
[----:B------:R-:W-:Y:S02]  /*2f750*/  IADD3 R8, P3, PT, R4, R11, RZ ;  /* 0x0000000b04087210 */ /* 0x000fe40007f7e0ff */
        /* <DEDUP_REMOVED lines=38> */
[----:B------:R-:W-:Y:S01]  /*2f9c0*/  IMAD.X R14, RZ, RZ, RZ, P4 ;  /* 0x000000ffff0e7224 */ /* 0x000fe200020e06ff */
[----:B------:R-:W-:Y:S01]  /*2f9d0*/  MOV R11, R6 ;  /* 0x00000006000b7202 */ /* 0x000fe20000000f00 */
        /* <DEDUP_REMOVED lines=30> */
.L_x_816:
        /* <DEDUP_REMOVED lines=8> */
.L_x_817:
[----:B------:R-:W-:Y:S05]  /*2fc40*/  BSYNC.RECONVERGENT B3 ;  /* 0x0000000000037941 */ /* 0x000fea0003800200 */
.L_x_815:
[----:B------:R-:W-:-:S04]  /*2fc50*/  IMAD.WIDE.U32 R74, R10, 0x2, RZ ;  /* 0x000000020a4a7825 */ /* 0x000fc800078e00ff */
        /* <DEDUP_REMOVED lines=8> */
[----:B------:R-:W-:-:S05]  /*2fce0*/  IMAD.WIDE.U32 R72, R8, 0x2, R72 ;  /* 0x0000000208487825 */ /* 0x000fca00078e0048 */
[----:B------:R-:W-:Y:S02]  /*2fcf0*/  MOV R4, R73 ;  /* 0x0000004900047202 */ /* 0x000fe40000000f00 */
[----:B------:R-:W-:-:S03]  /*2fd00*/  MOV R73, R6 ;  /* 0x0000000600497202 */ /* 0x000fc60000000f00 */
[----:B------:R-:W-:-:S04]  /*2fd10*/  IMAD.WIDE.U32 R4, R9, 0x2, R4 ;  /* 0x0000000209047825 */ /* 0x000fc800078e0004 */
[----:B------:R-:W-:Y:S01]  /*2fd20*/  IMAD.WIDE.U32 R8, R12, 0x2, RZ ;  /* 0x000000020c087825 */ /* 0x000fe200078e00ff */
[----:B------:R-:W-:Y:S02]  /*2fd30*/  MOV R70, R5 ;  /* 0x0000000500467202 */ /* 0x000fe40000000f00 */
[----:B------:R-:W-:Y:S02]  /*2fd40*/  SHF.R.U32.HI R5, RZ, 0x1f, R11 ;  /* 0x0000001fff057819 */ /* 0x000fe4000001160b */
[----:B------:R-:W-:Y:S01]  /*2fd50*/  LOP3.LUT R75, R93, R8, RZ, 0xfc, !PT ;  /* 0x000000085d4b7212 */ /* 0x000fe200078efcff */
[----:B------:R-:W-:Y:S01]  /*2fd60*/  IMAD.WIDE.U32 R70, R14, 0x2, R70 ;  /* 0x000000020e467825 */ /* 0x000fe200078e0046 */
[----:B------:R-:W-:Y:S02]  /*2fd70*/  LOP3.LUT R74, R9, R74, RZ, 0xfc, !PT ;  /* 0x0000004a094a7212 */ /* 0x000fe400078efcff */
[----:B------:R-:W-:Y:S02]  /*2fd80*/  LOP3.LUT R92, R92, R5, RZ, 0xfc, !PT ;  /* 0x000000055c5c7212 */ /* 0x000fe400078efcff */
[----:B------:R-:W-:-:S02]  /*2fd90*/  ISETP.GT.U32.AND P0, PT, R70, R57, PT ;  /* 0x000000394600720c */ /* 0x000fc40003f04070 */
[----:B------:R-:W-:Y:S02]  /*2fda0*/  ISETP.GT.U32.AND P1, PT, R70, -0x1, PT ;  /* 0xffffffff4600780c */ /* 0x000fe40003f24070 */
[----:B------:R-:W-:Y:S02]  /*2fdb0*/  SHF.L.U32 R93, R11, 0x1, RZ ;  /* 0x000000010b5d7819 */ /* 0x000fe400000006ff */
        /* <DEDUP_REMOVED lines=28> */
.L_x_818:
        /* <DEDUP_REMOVED lines=8> */
.L_x_712:
[----:B------:R-:W-:Y:S05]  /*30000*/  BSYNC.RECONVERGENT B2 ;  /* 0x0000000000027941 */ /* 0x000fea0003800200 */
.L_x_711:
[----:B------:R-:W-:Y:S01]  /*30010*/  ISETP.NE.AND P0, PT, R2, RZ, PT ;  /* 0x000000ff0200720c */ /* 0x000fe20003f05270 */
[----:B------:R-:W-:Y:S01]  /*30020*/  BSSY.RECONVERGENT B2, `(.L_x_819) ;  /* 0x0000f6a000027945 */ /* 0x000fe20003800200 */
[----:B------:R-:W-:Y:S02]  /*30030*/  HFMA2 R97, -RZ, RZ, 0, 0 ;  /* 0x00000000ff617431 */ /* 0x000fe400000001ff */
[----:B------:R-:W-:Y:S02]  /*30040*/  IMAD.MOV.U32 R106, RZ, RZ, RZ ;  /* 0x000000ffff6a7224 */ /* 0x000fe400078e00ff */
[----:B------:R-:W-:Y:S01]  /*30050*/  HFMA2 R57, -RZ, RZ, 0, 5.9604644775390625e-08 ;  /* 0x00000001ff397431 */ /* 0x000fe200000001ff */
[----:B------:R-:W-:Y:S02]  /*30060*/  CS2R R102, SRZ ;  /* 0x0000000000667805 */ /* 0x000fe4000001ff00 */
[----:B------:R-:W-:Y:S02]  /*30070*/  CS2R R104, SRZ ;  /* 0x0000000000687805 */ /* 0x000fe4000001ff00 */
[----:B------:R-:W-:-:S02]  /*30080*/  CS2R R100, SRZ ;  /* 0x0000000000647805 */ /* 0x000fc4000001ff00 */
[----:B------:R-:W-:Y:S01]  /*30090*/  CS2R R94, SRZ ;  /* 0x00000000005e7805 */ /* 0x000fe2000001ff00 */
[----:B------:R-:W-:Y:S01]  /*300a0*/  IMAD.MOV.U32 R85, RZ, RZ, RZ ;  /* 0x000000ffff557224 */ /* 0x000fe200078e00ff */
[----:B------:R-:W-:Y:S02]  /*300b0*/  CS2R R66, SRZ ;  /* 0x0000000000427805 */ /* 0x000fe4000001ff00 */
[----:B------:R-:W-:Y:S02]  /*300c0*/  CS2R R98, SRZ ;  /* 0x0000000000627805 */ /* 0x000fe4000001ff00 */
[----:B------:R-:W-:Y:S02]  /*300d0*/  MOV R96, 0x1 ;  /* 0x0000000100607802 */ /* 0x000fe40000000f00 */
[----:B------:R-:W-:Y:S02]  /*300e0*/  CS2R R50, SRZ ;  /* 0x0000000000327805 */ /* 0x000fe4000001ff00 */
[----:B------:R-:W-:-:S02]  /*300f0*/  CS2R R52, SRZ ;  /* 0x0000000000347805 */ /* 0x000fc4000001ff00 */
[----:B------:R-:W-:Y:S01]  /*30100*/  CS2R R54, SRZ ;  /* 0x0000000000367805 */ /* 0x000fe2000001ff00 */
[----:B------:R-:W-:Y:S02]  /*30110*/  IMAD.MOV.U32 R56, RZ, RZ, RZ ;  /* 0x000000ffff387224 */ /* 0x000fe400078e00ff */
        /* <DEDUP_REMOVED lines=8> */
[----:B------:R-:W-:Y:S01]  /*301a0*/  HFMA2 R96, -RZ, RZ, 0, 5.9604644775390625e-08 ;  /* 0x00000001ff607431 */ /* 0x000fe200000001ff */
[----:B------:R-:W-:Y:S02]  /*301b0*/  CS2R R102, SRZ ;  /* 0x0000000000667805 */ /* 0x000fe4000001ff00 */
[----:B------:R-:W-:Y:S02]  /*301c0*/  CS2R R104, SRZ ;  /* 0x0000000000687805 */ /* 0x000fe4000001ff00 */
[----:B------:R-:W-:Y:S02]  /*301d0*/  LOP3.LUT R4, R47, R4, R46, 0xfe, !PT ;  /* 0x000000042f047212 */ /* 0x000fe400078efe2e */
[----:B------:R-:W-:Y:S02]  /*301e0*/  CS2R R100, SRZ ;  /* 0x0000000000647805 */ /* 0x000fe4000001ff00 */
[----:B------:R-:W-:-:S02]  /*301f0*/  MOV R97, RZ ;  /* 0x000000ff00617202 */ /* 0x000fc40000000f00 */
[----:B------:R-:W-:Y:S02]  /*30200*/  CS2R R94, SRZ ;  /* 0x00000000005e7805 */ /* 0x000fe4000001ff00 */
[----:B------:R-:W-:Y:S01]  /*30210*/  LOP3.LUT R5, R49, R4, R48, 0xfe, !PT ;  /* 0x0000000431057212 */ /* 0x000fe200078efe30 */
[----:B------:R-:W-:Y:S01]  /*30220*/  IMAD.MOV.U32 R85, RZ, RZ, RZ ;  /* 0x000000ffff557224 */ /* 0x000fe200078e00ff */
[----:B------:R-:W-:Y:S02]  /*30230*/  CS2R R66, SRZ ;  /* 0x0000000000427805 */ /* 0x000fe4000001ff00 */
[----:B------:R-:W-:Y:S02]  /*30240*/  CS2R R98, SRZ ;  /* 0x0000000000627805 */ /* 0x000fe4000001ff00 */
[----:B------:R-:W-:Y:S02]  /*30250*/  LOP3.LUT P0, RZ, R5, R76, RZ, 0xfc, !PT ;  /* 0x0000004c05ff7212 */ /* 0x000fe4000780fcff */
[----:B------:R-:W-:-:S02]  /*30260*/  CS2R R50, SRZ ;  /* 0x0000000000327805 */ /* 0x000fc4000001ff00 */
[----:B------:R-:W-:Y:S02]  /*30270*/  CS2R R52, SRZ ;  /* 0x0000000000347805 */ /* 0x000fe4000001ff00 */
[----:B------:R-:W-:Y:S01]  /*30280*/  CS2R R54, SRZ ;  /* 0x0000000000367805 */ /* 0x000fe2000001ff00 */
[----:B------:R-:W-:Y:S01]  /*30290*/  IMAD.MOV.U32 R56, RZ, RZ, RZ ;  /* 0x000000ffff387224 */ /* 0x000fe200078e00ff */
[----:B------:R-:W-:-:S05]  /*302a0*/  MOV R57, 0x1 ;  /* 0x0000000100397802 */ /* 0x000fca0000000f00 */
[----:B------:R-:W-:Y:S05]  /*302b0*/  @!P0 BRA `(.L_x_820) ;  /* 0x000000f400008947 */ /* 0x000fea0003800000 */
[-C--:B------:R-:W-:Y:S01]  /*302c0*/  IMAD.WIDE.U32 R66, R43, R43.reuse, RZ ;  /* 0x0000002b2b427225 */ /* 0x080fe200078e00ff */
[----:B------:R-:W-:Y:S01]  /*302d0*/  MOV R5, RZ ;  /* 0x000000ff00057202 */ /* 0x000fe20000000f00 */
[----:B------:R-:W0:Y:S01]  /*302e0*/  LDC R2, c[0x3][0xe0] ;  /* 0x00c03800ff027b82 */ /* 0x000e220000000800 */
[----:B------:R-:W-:Y:S01]  /*302f0*/  MOV R7, RZ ;  /* 0x000000ff00077202 */ /* 0x000fe20000000f00 */
[----:B------:R-:W-:Y:S01]  /*30300*/  IMAD.MOV.U32 R4, RZ, RZ, R67 ;  /* 0x000000ffff047224 */ /* 0x000fe200078e0043 */
[----:B------:R-:W-:Y:S01]  /*30310*/  MOV R9, RZ ;  /* 0x000000ff00097202 */ /* 0x000fe20000000f00 */
[----:B------:R-:W-:Y:S01]  /*30320*/  BSSY.RECONVERGENT B3, `(.L_x_821) ;  /* 0x00001de000037945 */ /* 0x000fe20003800200 */
[----:B------:R-:W-:Y:S01]  /*30330*/  MOV R55, RZ ;  /* 0x000000ff00377202 */ /* 0x000fe20000000f00 */
[----:B------:R-:W-:-:S04]  /*30340*/  IMAD.WIDE.U32 R4, R44, R43, R4 ;  /* 0x0000002b2c047225 */ /* 0x000fc800078e0004 */
[----:B------:R-:W-:Y:S02]  /*30350*/  IMAD.MOV.U32 R6, RZ, RZ, R5 ;  /* 0x000000ffff067224 */ /* 0x000fe400078e0005 */
[----:B------:R-:W-:Y:S02]  /*30360*/  IMAD.MOV.U32 R8, RZ, RZ, R4 ;  /* 0x000000ffff087224 */ /* 0x000fe400078e0004 */
[----:B------:R-:W-:Y:S01]  /*30370*/  IMAD.WIDE.U32 R4, R45, R43, R6 ;  /* 0x0000002b2d047225 */ /* 0x000fe200078e0006 */
[----:B------:R-:W-:-:S03]  /*30380*/  LOP3.LUT R6, R66, 0xfffffffd, RZ, 0xc0, !PT ;  /* 0xfffffffd42067812 */ /* 0x000fc600078ec0ff */
[----:B------:R-:W-:-:S05]  /*30390*/  IMAD.WIDE.U32 R8, R44, R43, R8 ;  /* 0x0000002b2c087225 */ /* 0x000fca00078e0008 */
        /* <DEDUP_REMOVED lines=8> */
[----:B------:R-:W-:Y:S01]  /*30420*/  IADD3 R22, P0, PT, R4, R13, RZ ;  /* 0x0000000d04167210 */ /* 0x000fe20007f1e0ff */
[----:B------:R-:W-:Y:S01]  /*30430*/  IMAD.MOV.U32 R13, RZ, RZ, RZ ;  /* 0x000000ffff0d7224 */ /* 0x000fe200078e00ff */
[----:B------:R-:W0:Y:S01]  /*30440*/  LDC.64 R4, c[0x3][RZ] ;  /* 0x00c00000ff047b82 */ /* 0x000e220000000a00 */
[----:B------:R-:W-:Y:S01]  /*30450*/  IMAD.WIDE.U32 R54, R47, R43, R54 ;  /* 0x0000002b2f367225 */ /* 0x000fe200078e0036 */
[----:B------:R-:W-:-:S03]  /*30460*/  IADD3.X R23, PT, PT, RZ, RZ, RZ, P0, !PT ;  /* 0x000000ffff177210 */ /* 0x000fc600007fe4ff */
[----:B------:R-:W-:-:S04]  /*30470*/  IMAD.WIDE.U32 R12, R45, R43, R12 ;  /* 0x0000002b2d0c7225 */ /* 0x000fc800078e000c */
[----:B------:R-:W-:-:S05]  /*30480*/  IMAD.WIDE.U32 R22, R45, R44, R22 ;  /* 0x0000002c2d167225 */ /* 0x000fca00078e0016 */
[----:B------:R-:W-:Y:S02]  /*30490*/  IADD3 R20, P0, PT, R54, R23, RZ ;  /* 0x0000001736147210 */ /* 0x000fe40007f1e0ff */
[----:B------:R-:W-:Y:S02]  /*304a0*/  IADD3 R22, P1, PT, R22, R13, RZ ;  /* 0x0000000d16167210 */ /* 0x000fe40007f3e0ff */
[----:B------:R-:W-:Y:S02]  /*304b0*/  IADD3.X R21, PT, PT, RZ, RZ, RZ, P0, !PT ;  /* 0x000000ffff157210 */ /* 0x000fe400007fe4ff */
[----:B------:R-:W-:Y:S01]  /*304c0*/  MOV R54, R55 ;  /* 0x0000003700367202 */ /* 0x000fe20000000f00 */
[----:B------:R-:W-:Y:S02]  /*304d0*/  IMAD.X R23, RZ, RZ, RZ, P1 ;  /* 0x000000ffff177224 */ /* 0x000fe400008e06ff */
        /* <DEDUP_REMOVED lines=8> */
[----:B0-----:R-:W-:Y:S01]  /*30560*/  IMAD.HI.U32 R7, R66, R4, R6 ;  /* 0x0000000442077227 */ /* 0x001fe200078e0006 */
[----:B------:R-:W-:Y:S02]  /*30570*/  IADD3.X R19, PT, PT, RZ, RZ, RZ, P0, !PT ;  /* 0x000000ffff137210 */ /* 0x000fe400007fe4ff */
[----:B------:R-:W-:Y:S01]  /*30580*/  MOV R23, RZ ;  /* 0x000000ff00177202 */ /* 0x000fe20000000f00 */
[----:B------:R-:W-:-:S02]  /*30590*/  IMAD.X R21, RZ, RZ, RZ, P1 ;  /* 0x000000ffff157224 */ /* 0x000fc400008e06ff */
        /* <DEDUP_REMOVED lines=16> */
[-C--:B------:R-:W-:Y:S01]  /*306a0*/  IMAD.WIDE.U32 R20, R46, R44.reuse, R20 ;  /* 0x0000002c2e147225 */ /* 0x080fe200078e0014 */
        /* <DEDUP_REMOVED lines=18> */
[----:B------:R-:W-:Y:S01]  /*307d0*/  MOV R21, RZ ;  /* 0x000000ff00157202 */ /* 0x000fe20000000f00 */
        /* <DEDUP_REMOVED lines=25> */
[----:B------:R-:W0:Y:S01]  /*30970*/  LDC.64 R6, c[0x3][0x8] ;  /* 0x00c00200ff067b82 */ /* 0x000e220000000a00 */
        /* <DEDUP_REMOVED lines=9> */
[----:B------:R-:W-:Y:S02]  /*30a10*/  MOV R15, RZ ;  /* 0x000000ff000f7202 */ /* 0x000fe40000000f00 */
[----:B------:R-:W-:Y:S01]  /*30a20*/  IADD3.X R53, PT, PT, RZ, RZ, RZ, P0, !PT ;  /* 0x000000ffff357210 */ /* 0x000fe200007fe4ff */
[----:B------:R-:W-:Y:S01]  /*30a30*/  IMAD.WIDE.U32 R8, R66, R5, R8 ;  /* 0x0000000542087225 */ /* 0x000fe200078e0008 */
[----:B------:R-:W-:-:S03]  /*30a40*/  IADD3 R54, P0, PT, R55, R51, RZ ;  /* 0x0000003337367210 */ /* 0x000fc60007f1e0ff */
[----:B------:R-:W-:Y:S01]  /*30a50*/  IMAD.X R11, RZ, RZ, RZ, P1 ;  /* 0x000000ffff0b7224 */ /* 0x000fe200008e06ff */
[----:B------:R-:W-:Y:S01]  /*30a60*/  IADD3 R12, P2, PT, R12, R9, RZ ;  /* 0x000000090c0c7210 */ /* 0x000fe20007f5e0ff */
[----:B------:R-:W-:Y:S01]  /*30a70*/  IMAD.WIDE.U32 R14, R49, R43, R14 ;  /* 0x0000002b310e7225 */ /* 0x000fe200078e000e */
[----:B------:R-:W-:-:S03]  /*30a80*/  MOV R9, RZ ;  /* 0x000000ff00097202 */ /* 0x000fc60000000f00 */
[----:B------:R-:W-:-:S04]  /*30a90*/  IMAD.WIDE.U32 R10, R48, R45, R10 ;  /* 0x0000002d300a7225 */ /* 0x000fc800078e000a */
[----:B------:R-:W-:Y:S01]  /*30aa0*/  IMAD R57, R8, R2, RZ ;  /* 0x0000000208397224 */ /* 0x000fe200078e02ff */
[----:B------:R-:W-:Y:S01]  /*30ab0*/  IADD3 R10, P3, PT, R10, R15, RZ ;  /* 0x0000000f0a0a7210 */ /* 0x000fe20007f7e0ff */
[----:B------:R-:W-:Y:S02]  /*30ac0*/  IMAD.X R13, RZ, RZ, RZ, P2 ;  /* 0x000000ffff0d7224 */ /* 0x000fe400010e06ff */
        /* <DEDUP_REMOVED lines=11> */
[----:B------:R-:W0:Y:S01]  /*30b80*/  LDC.64 R8, c[0x3][0x10] ;  /* 0x00c00400ff087b82 */ /* 0x000e220000000a00 */
[----:B------:R-:W-:Y:S02]  /*30b90*/  IADD3.X R51, PT, PT, RZ, RZ, RZ, P1, !PT ;  /* 0x000000ffff337210 */ /* 0x000fe40000ffe4ff */
[----:B------:R-:W-:Y:S01]  /*30ba0*/  IADD3.X R23, PT, PT, RZ, RZ, RZ, P3, !PT ;  /* 0x000000ffff177210 */ /* 0x000fe20001ffe4ff */
        /* <DEDUP_REMOVED lines=9> */
[----:B------:R-:W-:Y:S01]  /*30c40*/  IMAD R56, R12, R2, RZ ;  /* 0x000000020c387224 */ /* 0x000fe200078e02ff */
[----:B------:R-:W-:Y:S01]  /*30c50*/  IADD3 R26, P0, PT, R54, R51, RZ ;  /* 0x00000033361a7210 */ /* 0x000fe20007f1e0ff */
[----:B------:R-:W-:Y:S01]  /*30c60*/  IMAD.MOV.U32 R13, RZ, RZ, RZ ;  /* 0x000000ffff0d7224 */ /* 0x000fe200078e00ff */
[----:B------:R-:W-:Y:S01]  /*30c70*/  IADD3.X R17, PT, PT, RZ, RZ, RZ, P3, !PT ;  /* 0x000000ffff117210 */ /* 0x000fe20001ffe4ff */
[----:B------:R-:W-:Y:S01]  /*30c80*/  IMAD.X R53, RZ, RZ, RZ, P2 ;  /* 0x000000ffff357224 */ /* 0x000fe200010e06ff */
[----:B------:R-:W-:Y:S01]  /*30c90*/  IADD3.X R51, PT, PT, RZ, RZ, RZ, P1, !PT ;  /* 0x000000ffff337210 */ /* 0x000fe20000ffe4ff */
[----:B------:R-:W-:Y:S01]  /*30ca0*/  IMAD.HI.U32 R11, R56, R4, R12 ;  /* 0x00000004380b7227 */ /* 0x000fe200078e000c */
[----:B------:R-:W-:-:S03]  /*30cb0*/  IADD3 R12, P3, PT, R20, R23, RZ ;  /* 0x00000017140c7210 */ /* 0x000fc60007f7e0ff */
[----:B------:R-:W-:Y:S02]  /*30cc0*/  IMAD.X R27, RZ, RZ, RZ, P0 ;  /* 0x000000ffff1b7224 */ /* 0x000fe400000e06ff */
[----:B------:R-:W-:-:S04]  /*30cd0*/  IMAD.WIDE.U32 R50, R48, R47, R50 ;  /* 0x0000002f30327225 */ /* 0x000fc800078e0032 */
[----:B------:R-:W-:-:S04]  /*30ce0*/  IMAD.WIDE.U32 R52, R49, R45, R52 ;  /* 0x0000002d31347225 */ /* 0x000fc800078e0034 */
[----:B------:R-:W-:Y:S01]  /*30cf0*/  IMAD.X R13, RZ, RZ, RZ, P3 ;  /* 0x000000ffff0d7224 */ /* 0x000fe200018e06ff */
[----:B------:R-:W-:Y:S01]  /*30d00*/  IADD3 R50, P2, PT, R50, R53, RZ ;  /* 0x0000003532327210 */ /* 0x000fe20007f5e0ff */
[----:B------:R-:W-:-:S04]  /*30d10*/  IMAD.WIDE.U32 R26, R49, R47, R26 ;  /* 0x0000002f311a7225 */ /* 0x000fc800078e001a */
[----:B------:R-:W-:Y:S01]  /*30d20*/  IMAD.MOV.U32 R20, RZ, RZ, R10 ;  /* 0x000000ffff147224 */ /* 0x000fe200078e000a */
[----:B------:R-:W-:Y:S01]  /*30d30*/  IADD3 R54, P0, PT, R55, R27, RZ ;  /* 0x0000001b37367210 */ /* 0x000fe20007f1e0ff */
[----:B------:R-:W-:Y:S01]  /*30d40*/  IMAD.WIDE.U32 R16, R57, R6, R16 ;  /* 0x0000000639107225 */ /* 0x000fe200078e0010 */
[----:B------:R-:W-:Y:S02]  /*30d50*/  IADD3 R26, P1, PT, R26, R51, RZ ;  /* 0x000000331a1a7210 */ /* 0x000fe40007f3e0ff */
[----:B------:R-:W-:Y:S01]  /*30d60*/  IADD3.X R51, PT, PT, RZ, RZ, RZ, P2, !PT ;  /* 0x000000ffff337210 */ /* 0x000fe200017fe4ff */
[----:B0-----:R-:W-:Y:S01]  /*30d70*/  IMAD.WIDE.U32 R12, R66, R8, R12 ;  /* 0x00000008420c7225 */ /* 0x001fe200078e000c */
        /* <DEDUP_REMOVED lines=23> */
[----:B------:R-:W-:Y:S01]  /*30ef0*/  IMAD.X R25, RZ, RZ, RZ, P0 ;  /* 0x000000ffff197224 */ /* 0x000fe200000e06ff */
[----:B------:R-:W-:Y:S01]  /*30f00*/  IADD3.X R13, PT, PT, RZ, RZ, RZ, P4, !PT ;  /* 0x000000ffff0d7210 */ /* 0x000fe200027fe4ff */
        /* <DEDUP_REMOVED lines=39> */
[----:B------:R-:W-:Y:S01]  /*31180*/  IMAD.WIDE.U32 R18, R53, R5, R18 ;  /* 0x0000000535127225 */ /* 0x000fe200078e0012 */
[----:B------:R-:W-:Y:S02]  /*31190*/  IADD3 R22, P1, PT, R22, R25, RZ ;  /* 0x0000001916167210 */ /* 0x000fe40007f3e0ff */
[----:B------:R-:W-:Y:S01]  /*311a0*/  IADD3.X R55, PT, PT, RZ, RZ, RZ, P0, !PT ;  /* 0x000000ffff377210 */ /* 0x000fe200007fe4ff */
[----:B------:R-:W-:-:S04]  /*311b0*/  IMAD.WIDE.U32 R12, R56, R7, R12 ;  /* 0x00000007380c7225 */ /* 0x000fc800078e000c */
[----:B------:R-:W-:Y:S02]  /*311c0*/  IMAD.X R15, RZ, RZ, RZ, P3 ;  /* 0x000000ffff0f7224 */ /* 0x000fe400018e06ff */
[----:B------:R-:W-:Y:S02]  /*311d0*/  IMAD R25, R18, R2, RZ ;  /* 0x0000000212197224 */ /* 0x000fe400078e02ff */
[----:B------:R-:W-:Y:S01]  /*311e0*/  IMAD.MOV.U32 R16, RZ, RZ, R18 ;  /* 0x000000ffff107224 */ /* 0x000fe200078e0012 */
        /* <DEDUP_REMOVED lines=9> */
[----:B------:R-:W-:-:S04]  /*31280*/  IMAD.WIDE.U32 R22, R76, R48, R22 ;  /* 0x000000304c167225 */ /* 0x000fc800078e0016 */
[----:B------:R-:W-:Y:S02]  /*31290*/  IMAD.X R13, RZ, RZ, RZ, P2 ;  /* 0x000000ffff0d7224 */ /* 0x000fe400010e06ff */
[----:B------:R-:W-:Y:S01]  /*312a0*/  IMAD.HI.U32 R27, R25, R4, R16 ;  /* 0x00000004191b7227 */ /* 0x000fe200078e0010 */
        /* <DEDUP_REMOVED lines=18> */
[----:B------:R-:W-:Y:S02]  /*313d0*/  IMAD.X R15, RZ, RZ, RZ, P2 ;  /* 0x000000ffff0f7224 */ /* 0x000fe400010e06ff */
        /* <DEDUP_REMOVED lines=35> */
[----:B------:R-:W-:-:S03]  /*31610*/  MOV R21, RZ ;  /* 0x000000ff00157202 */ /* 0x000fc60000000f00 */
[----:B------:R-:W-:Y:S01]  /*31620*/  IMAD R23, R18, R2, RZ ;  /* 0x0000000212177224 */ /* 0x000fe200078e02ff */
[----:B------:R-:W-:Y:S01]  /*31630*/  IADD3 R14, P1, PT, R14, R27, RZ ;  /* 0x0000001b0e0e7210 */ /* 0x000fe20007f3e0ff */
[----:B------:R-:W-:Y:S01]  /*31640*/  IMAD.MOV.U32 R20, RZ, RZ, R18 ;  /* 0x000000ffff147224 */ /* 0x000fe200078e0012 */
        /* <DEDUP_REMOVED lines=119> */
[----:B------:R-:W-:Y:S01]  /*31dc0*/  IADD3 R54, PT, PT, R54, R55, R15 ;  /* 0x0000003736367210 */ /* 0x000fe20007ffe00f */
[----:B------:R-:W-:Y:S01]  /*31dd0*/  IMAD.X R15, RZ, RZ, RZ, P0 ;  /* 0x000000ffff0f7224 */ /* 0x000fe200000e06ff */
[----:B------:R-:W-:Y:S01]  /*31de0*/  IADD3 R13, P2, PT, R13, R12, RZ ;  /* 0x0000000c0d0d7210 */ /* 0x000fe20007f5e0ff */
[----:B------:R-:W-:Y:S01]  /*31df0*/  IMAD.WIDE.U32 R56, R22, R10, R56 ;  /* 0x0000000a16387225 */ /* 0x000fe200078e0038 */
[----:B------:R-:W-:-:S02]  /*31e00*/  MOV R19, R18 ;  /* 0x0000001200137202 */ /* 0x000fc40000000f00 */
[----:B------:R-:W-:Y:S02]  /*31e10*/  IADD3 R13, P4, PT, R21, R13, RZ ;  /* 0x0000000d150d7210 */ /* 0x000fe40007f9e0ff */
[----:B------:R-:W-:Y:S01]  /*31e20*/  IADD3 R54, PT, PT, R15, R54, R17 ;  /* 0x000000360f367210 */ /* 0x000fe20007ffe011 */
[----:B------:R-:W-:Y:S01]  /*31e30*/  IMAD.X R15, RZ, RZ, RZ, P2 ;  /* 0x000000ffff0f7224 */ /* 0x000fe200010e06ff */
[----:B------:R-:W-:Y:S02]  /*31e40*/  IADD3 R12, P0, PT, R57, R13, RZ ;  /* 0x0000000d390c7210 */ /* 0x000fe40007f1e0ff */
        /* <DEDUP_REMOVED lines=35> */
.L_x_822:
        /* <DEDUP_REMOVED lines=8> */
.L_x_823:
[----:B------:R-:W-:Y:S05]  /*32100*/  BSYNC.RECONVERGENT B3 ;  /* 0x0000000000037941 */ /* 0x000fea0003800200 */
.L_x_821:
        /* <DEDUP_REMOVED lines=471> */
.L_x_825:
        /* <DEDUP_REMOVED lines=8> */
.L_x_826:
[----:B------:R-:W-:Y:S05]  /*33f00*/  BSYNC.RECONVERGENT B3 ;  /* 0x0000000000037941 */ /* 0x000fea0003800200 */
.L_x_824:
        /* <DEDUP_REMOVED lines=52> */
.L_x_828:
        /* <DEDUP_REMOVED lines=8> */
.L_x_829:
[----:B------:R-:W-:Y:S05]  /*342d0*/  BSYNC.RECONVERGENT B3 ;  /* 0x0000000000037941 */ /* 0x000fea0003800200 */
.L_x_827:
        /* <DEDUP_REMOVED lines=52> */
.L_x_831:
        /* <DEDUP_REMOVED lines=8> */
.L_x_832:
[----:B------:R-:W-:Y:S05]  /*346a0*/  BSYNC.RECONVERGENT B3 ;  /* 0x0000000000037941 */ /* 0x000fea0003800200 */
.L_x_830:
        /* <DEDUP_REMOVED lines=360> */
[----:B------:R-:W-:Y:S02]  /*35d30*/  IADD3.X R51, PT, PT, RZ, RZ, RZ, P0, !PT ;  /* 0x000000ffff337210 */ /* 0x000fe400007fe4ff */
        /* <DEDUP_REMOVED lines=113> */
.L_x_834:
        /* <DEDUP_REMOVED lines=8> */
.L_x_835:
[----:B------:R-:W-:Y:S05]  /*364d0*/  BSYNC.RECONVERGENT B3 ;  /* 0x0000000000037941 */ /* 0x000fea0003800200 */
.L_x_833:
        /* <DEDUP_REMOVED lines=54> */
.L_x_837:
        /* <DEDUP_REMOVED lines=8> */
.L_x_838:
[----:B------:R-:W-:Y:S05]  /*368c0*/  BSYNC.RECONVERGENT B3 ;  /* 0x0000000000037941 */ /* 0x000fea0003800200 */
.L_x_836:
        /* <DEDUP_REMOVED lines=53> */
.L_x_840:
        /* <DEDUP_REMOVED lines=8> */
.L_x_841:
[----:B------:R-:W-:Y:S05]  /*36ca0*/  BSYNC.RECONVERGENT B3 ;  /* 0x0000000000037941 */ /* 0x000fea0003800200 */
.L_x_839:
        /* <DEDUP_REMOVED lines=53> */
.L_x_843:
        /* <DEDUP_REMOVED lines=8> */
.L_x_844:
[----:B------:R-:W-:Y:S05]  /*37080*/  BSYNC.RECONVERGENT B3 ;  /* 0x0000000000037941 */ /* 0x000fea0003800200 */
.L_x_842:
        /* <DEDUP_REMOVED lines=218> */
[----:B------:R-:W-:-:S04]  /*37e30*/  IMAD.WIDE.U32 R50, R41, R38, R22 ;  /* 0x0000002629327225 */ /* 0x000fc800078e0016 */
[----:B------:R-:W-:Y:S01]  /*37e40*/  HFMA2 R23, -RZ, RZ, 0, 0 ;  /* 0x00000000ff177431 */ /* 0x000fe200000001ff */
[----:B------:R-:W-:Y:S01]  /*37e50*/  IADD3.X R15, PT, PT, RZ, RZ, RZ, P4, !PT ;  /* 0x000000ffff0f7210 */ /* 0x000fe200027fe4ff */
[----:B------:R-:W-:Y:S01]  /*37e60*/  IMAD.WIDE.U32 R16, R57, R5, R16 ;  /* 0x0000000539107225 */ /* 0x000fe200078e0010 */
[----:B------:R-:W-:-:S03]  /*37e70*/  IADD3.X R55, PT, PT, RZ, RZ, RZ, P0, !PT ;  /* 0x000000ffff377210 */ /* 0x000fc600007fe4ff */
[----:B------:R-:W-:Y:S02]  /*37e80*/  IMAD.X R19, RZ, RZ, RZ, P2 ;  /* 0x000000ffff137224 */ /* 0x000fe400010e06ff */
[----:B------:R-:W-:-:S04]  /*37e90*/  IMAD.WIDE.U32 R14, R42, R36, R14 ;  /* 0x000000242a0e7225 */ /* 0x000fc800078e000e */
        /* <DEDUP_REMOVED lines=130> */
[----:B------:R-:W-:Y:S01]  /*386c0*/  IMAD R18, R16, R2, RZ ;  /* 0x0000000210127224 */ /* 0x000fe200078e02ff */
[----:B------:R-:W-:Y:S01]  /*386d0*/  IADD3 R22, P4, PT, R22, R25, RZ ;  /* 0x0000001916167210 */ /* 0x000fe20007f9e0ff */
        /* <DEDUP_REMOVED lines=117> */
.L_x_846:
        /* <DEDUP_REMOVED lines=8> */
.L_x_847:
[----:B------:R-:W-:Y:S05]  /*38eb0*/  BSYNC.RECONVERGENT B3 ;  /* 0x0000000000037941 */ /* 0x000fea0003800200 */
.L_x_845:
        /* <DEDUP_REMOVED lines=54> */
.L_x_849:
        /* <DEDUP_REMOVED lines=8> */
.L_x_850:
[----:B------:R-:W-:Y:S05]  /*392a0*/  BSYNC.RECONVERGENT B3 ;  /* 0x0000000000037941 */ /* 0x000fea0003800200 */
.L_x_848:
        /* <DEDUP_REMOVED lines=54> */
.L_x_852:
        /* <DEDUP_REMOVED lines=8> */
.L_x_853:
[----:B------:R-:W-:Y:S05]  /*39690*/  BSYNC.RECONVERGENT B3 ;  /* 0x0000000000037941 */ /* 0x000fea0003800200 */
.L_x_851:
        /* <DEDUP_REMOVED lines=416> */
[----:B------:R-:W-:Y:S02]  /*3b0a0*/  IADD3.X R19, PT, PT, RZ, RZ, RZ, P6, !PT ;  /* 0x000000ffff137210 */ /* 0x000fe400037fe4ff */
[----:B------:R-:W-:Y:S02]  /*3b0b0*/  IADD3 R40, P0, PT, R40, R21, RZ ;  /* 0x0000001528287210 */ /* 0x000fe40007f1e0ff */
[----:B------:R-:W-:Y:S01]  /*3b0c0*/  IADD3.X R21, PT, PT, RZ, RZ, RZ, P5, !PT ;  /* 0x000000ffff157210 */ /* 0x000fe20002ffe4ff */
[----:B------:R-:W-:Y:S01]  /*3b0d0*/  IMAD.WIDE.U32 R18, R36, R11, R18 ;  /* 0x0000000b24127225 */ /* 0x000fe200078e0012 */
[----:B------:R-:W-:-:S03]  /*3b0e0*/  MOV R54, R20 ;  /* 0x0000001400367202 */ /* 0x000fc60000000f00 */
[----:B------:R-:W-:Y:S01]  /*3b0f0*/  IMAD.X R41, RZ, RZ, RZ, P0 ;  /* 0x000000ffff297224 */ /* 0x000fe200000e06ff */
[----:B------:R-:W-:Y:S02]  /*3b100*/  IADD3 R17, P0, PT, R17, R12, RZ ;  /* 0x0000000c11117210 */ /* 0x000fe40007f1e0ff */
[----:B------:R-:W-:Y:S01]  /*3b110*/  IADD3.X R12, PT, PT, RZ, RZ, RZ, P2, !PT ;  /* 0x000000ffff0c7210 */ /* 0x000fe200017fe4ff */
[----:B------:R-:W-:Y:S01]  /*3b120*/  IMAD.WIDE.U32 R40, R15, R9, R40 ;  /* 0x000000090f287225 */ /* 0x000fe200078e0028 */
[----:B------:R-:W-:Y:S02]  /*3b130*/  IADD3.X R14, PT, PT, RZ, RZ, RZ, P0, !PT ;  /* 0x000000ffff0e7210 */ /* 0x000fe400007fe4ff */
[----:B------:R-:W-:Y:S01]  /*3b140*/  IADD3 R12, P2, PT, R12, R17, RZ ;  /* 0x000000110c0c7210 */ /* 0x000fe20007f5e0ff */
[----:B------:R-:W-:Y:S01]  /*3b150*/  IMAD.X R17, RZ, RZ, RZ, P3 ;  /* 0x000000ffff117224 */ /* 0x000fe200018e06ff */
[----:B------:R-:W-:Y:S01]  /*3b160*/  IADD3 R50, P6, PT, R18, R41, RZ ;  /* 0x0000002912327210 */ /* 0x000fe20007fde0ff */
[----:B------:R-:W-:-:S03]  /*3b170*/  IMAD.MOV.U32 R53, RZ, RZ, R40 ;  /* 0x000000ffff357224 */ /* 0x000fc600078e0028 */
[----:B------:R-:W-:Y:S01]  /*3b180*/  IADD3 R17, P3, PT, R17, R12, RZ ;  /* 0x0000000c11117210 */ /* 0x000fe20007f7e0ff */
[----:B------:R-:W-:Y:S01]  /*3b190*/  IMAD.X R12, RZ, RZ, RZ, P4 ;  /* 0x000000ffff0c7224 */ /* 0x000fe200020e06ff */
        /* <DEDUP_REMOVED lines=43> */
.L_x_855:
        /* <DEDUP_REMOVED lines=8> */
.L_x_856:
[----:B------:R-:W-:Y:S05]  /*3b4d0*/  BSYNC.RECONVERGENT B3 ;  /* 0x0000000000037941 */ /* 0x000fea0003800200 */
.L_x_854:
        /* <DEDUP_REMOVED lines=441> */
[----:B------:R-:W-:-:S03]  /*3d070*/  IMAD.WIDE.U32 R12, R35, R11, R12 ;  /* 0x0000000b230c7225 */ /* 0x000fc600078e000c */
[----:B------:R-:W-:Y:S01]  /*3d080*/  IADD3 R24, P2, PT, R24, R15, RZ ;  /* 0x0000000f18187210 */ /* 0x000fe20007f5e0ff */
[----:B------:R-:W-:-:S04]  /*3d090*/  IMAD.WIDE.U32 R16, R36, R9, R16 ;  /* 0x0000000924107225 */ /* 0x000fc800078e0010 */
[----:B------:R-:W-:Y:S01]  /*3d0a0*/  IMAD.X R15, RZ, RZ, RZ, P3 ;  /* 0x000000ffff0f7224 */ /* 0x000fe200018e06ff */
[----:B------:R-:W-:Y:S01]  /*3d0b0*/  IADD3 R14, P6, PT, R12, R17, RZ ;  /* 0x000000110c0e7210 */ /* 0x000fe20007fde0ff */
[----:B------:R-:W-:Y:S01]  /*3d0c0*/  IMAD.MOV.U32 R35, RZ, RZ, R18 ;  /* 0x000000ffff237224 */ /* 0x000fe200078e0012 */
[----:B------:R-:W-:Y:S01]  /*3d0d0*/  IADD3.X R17, PT, PT, RZ, RZ, RZ, P5, !PT ;  /* 0x000000ffff117210 */ /* 0x000fe20002ffe4ff */
[----:B------:R-:W-:Y:S01]  /*3d0e0*/  IMAD.MOV.U32 R39, RZ, RZ, R20 ;  /* 0x000000ffff277224 */ /* 0x000fe200078e0014 */
[----:B------:R-:W-:Y:S02]  /*3d0f0*/  IADD3 R12, P3, PT, R15, R24, RZ ;  /* 0x000000180f0c7210 */ /* 0x000fe40007f7e0ff */
[----:B------:R-:W-:Y:S02]  /*3d100*/  IADD3.X R15, PT, PT, RZ, RZ, RZ, P6, !PT ;  /* 0x000000ffff0f7210 */ /* 0x000fe400037fe4ff */
[----:B------:R-:W-:Y:S02]  /*3d110*/  IADD3 R13, P4, PT, R13, R12, RZ ;  /* 0x0000000c0d0d7210 */ /* 0x000fe40007f9e0ff */
[----:B------:R-:W-:Y:S01]  /*3d120*/  IADD3 R106, PT, PT, R106, R107, R17 ;  /* 0x0000006b6a6a7210 */ /* 0x000fe20007ffe011 */
[----:B------:R-:W-:Y:S01]  /*3d130*/  IMAD.WIDE.U32 R14, R36, R10, R14 ;  /* 0x0000000a240e7225 */ /* 0x000fe200078e000e */
[----:B------:R-:W-:-:S02]  /*3d140*/  IADD3.X R17, PT, PT, RZ, RZ, RZ, P0, !PT ;  /* 0x000000ffff117210 */ /* 0x000fc400007fe4ff */
[----:B------:R-:W-:Y:S01]  /*3d150*/  IADD3.X R40, PT, PT, RZ, RZ, RZ, P4, !PT ;  /* 0x000000ffff287210 */ /* 0x000fe200027fe4ff */
[----:B------:R-:W-:Y:S01]  /*3d160*/  IMAD.MOV.U32 R42, RZ, RZ, R14 ;  /* 0x000000ffff2a7224 */ /* 0x000fe200078e000e */
[----:B------:R-:W-:Y:S02]  /*3d170*/  IADD3 R12, P0, PT, R15, R13, RZ ;  /* 0x0000000d0f0c7210 */ /* 0x000fe40007f1e0ff */
[----:B------:R-:W-:Y:S01]  /*3d180*/  IADD3 R106, PT, PT, R17, R106, R19 ;  /* 0x0000006a116a7210 */ /* 0x000fe20007ffe013 */
[----:B------:R-:W-:Y:S01]  /*3d190*/  IMAD.X R17, RZ, RZ, RZ, P2 ;  /* 0x000000ffff117224 */ /* 0x000fe200010e06ff */
[----:B------:R-:W-:Y:S01]  /*3d1a0*/  IADD3.X R15, PT, PT, RZ, RZ, RZ, P3, !PT ;  /* 0x000000ffff0f7210 */ /* 0x000fe20001ffe4ff */
[----:B------:R-:W-:Y:S01]  /*3d1b0*/  IMAD.X R13, RZ, RZ, RZ, P0 ;  /* 0x000000ffff0d7224 */ /* 0x000fe200000e06ff */
[----:B------:R-:W-:Y:S02]  /*3d1c0*/  MOV R97, R16 ;  /* 0x0000001000617202 */ /* 0x000fe40000000f00 */
        /* <DEDUP_REMOVED lines=31> */
.L_x_858:
        /* <DEDUP_REMOVED lines=8> */
.L_x_859:
[----:B------:R-:W-:Y:S05]  /*3d440*/  BSYNC.RECONVERGENT B3 ;  /* 0x0000000000037941 */ /* 0x000fea0003800200 */
.L_x_857:
[----:B------:R-:W-:Y:S02]  /*3d450*/  HFMA2 R15, -RZ, RZ, 0, 0 ;  /* 0x00000000ff0f7431 */ /* 0x000fe400000001ff */
[----:B------:R-:W-:Y:S01]  /*3d460*/  IMAD.WIDE.U32 R12, R77, R43, RZ ;  /* 0x0000002b4d0c7225 */ /* 0x000fe200078e00ff */
[----:B------:R-:W-:-:S03]  /*3d470*/  MOV R19, RZ ;  /* 0x000000ff00137202 */ /* 0x000fc60000000f00 */
[----:B------:R-:W-:Y:S01]  /*3d480*/  HFMA2 R37, -RZ, RZ, 0, 0 ;  /* 0x00000000ff257431 */ /* 0x000fe200000001ff */
[----:B------:R-:W-:Y:S01]  /*3d490*/  MOV R23, RZ ;  /* 0x000000ff00177202 */ /* 0x000fe20000000f00 */
[----:B------:R-:W-:Y:S01]  /*3d4a0*/  IMAD.MOV.U32 R14, RZ, RZ, R13 ;  /* 0x000000ffff0e7224 */ /* 0x000fe200078e000d */
[----:B------:R-:W-:Y:S01]  /*3d4b0*/  BSSY.RECONVERGENT B3, `(.L_x_860) ;  /* 0x00001e1000037945 */ /* 0x000fe20003800200 */
[----:B------:R-:W-:Y:S01]  /*3d4c0*/  IMAD.MOV.U32 R21, RZ, RZ, RZ ;  /* 0x000000ffff157224 */ /* 0x000fe200078e00ff */
[----:B------:R-:W-:Y:S01]  /*3d4d0*/  IADD3 R96, PT, PT, R35, -R96, RZ ;  /* 0x8000006023607210 */ /* 0x000fe20007ffe0ff */
[----:B------:R-:W-:Y:S01]  /*3d4e0*/  IMAD R38, R12, R2, RZ ;  /* 0x000000020c267224 */ /* 0x000fe200078e02ff */
[----:B------:R-:W-:Y:S01]  /*3d4f0*/  IADD3 R99, PT, PT, R99, -R27, RZ ;  /* 0x8000001b63637210 */ /* 0x000fe20007ffe0ff */
[----:B------:R-:W-:Y:S01]  /*3d500*/  IMAD.WIDE.U32 R14, R78, R43, R14 ;  /* 0x0000002b4e0e7225 */ /* 0x000fe200078e000e */
[----:B------:R-:W-:Y:S02]  /*3d510*/  IADD3 R85, PT, PT, R42, -R85, RZ ;  /* 0x800000552a557210 */ /* 0x000fe40007ffe0ff */
[----:B------:R-:W-:Y:S01]  /*3d520*/  IADD3 R95, PT, PT, R40, -R95, RZ ;  /* 0x8000005f285f7210 */ /* 0x000fe20007ffe0ff */
[----:B------:R-:W-:-:S02]  /*3d530*/  IMAD.MOV.U32 R18, RZ, RZ, R15 ;  /* 0x000000ffff127224 */ /* 0x000fc400078e000f */
        /* <DEDUP_REMOVED lines=39> */
[----:B------:R-:W-:Y:S01]  /*3d7b0*/  IMAD.WIDE.U32 R16, R38, R6, R16 ;  /* 0x0000000626107225 */ /* 0x000fe200078e0010 */
[----:B------:R-:W-:-:S03]  /*3d7c0*/  MOV R13, RZ ;  /* 0x000000ff000d7202 */ /* 0x000fc60000000f00 */
[----:B------:R-:W-:Y:S02]  /*3d7d0*/  IMAD.MOV.U32 R22, RZ, RZ, R21 ;  /* 0x000000ffff167224 */ /* 0x000fe400078e0015 */
        /* <DEDUP_REMOVED lines=422> */
.L_x_861:
        /* <DEDUP_REMOVED lines=8> */
.L_x_862:
[----:B------:R-:W-:Y:S05]  /*3f2c0*/  BSYNC.RECONVERGENT B3 ;  /* 0x0000000000037941 */ /* 0x000fea0003800200 */
.L_x_860:
        /* <DEDUP_REMOVED lines=54> */
.L_x_863:
        /* <DEDUP_REMOVED lines=9> */
.L_x_820:
[----:B------:R-:W-:Y:S05]  /*3f6c0*/  BSYNC.RECONVERGENT B2 ;  /* 0x0000000000027941 */ /* 0x000fea0003800200 */
.L_x_819:
        /* <DEDUP_REMOVED lines=61> */
.L_x_710:
[----:B------:R-:W-:Y:S05]  /*3faa0*/  BSYNC.RECONVERGENT B1 ;  /* 0x0000000000017941 */ /* 0x000fea0003800200 */
.L_x_709:
        /* <DEDUP_REMOVED lines=16> */
.L_x_866:
[----:B------:R-:W-:Y:S05]  /*3fbb0*/  BSYNC.RECONVERGENT B2 ;  /* 0x0000000000027941 */ /* 0x000fea0003800200 */
.L_x_865:
        /* <DEDUP_REMOVED lines=19> */
.L_x_867:
        /* <DEDUP_REMOVED lines=36> */
.L_x_876:
        /* <DEDUP_REMOVED lines=482> */
.L_x_871:
        /* <DEDUP_REMOVED lines=8> */
.L_x_872:
[----:B------:R-:W-:Y:S05]  /*41dd0*/  BSYNC.RECONVERGENT B3 ;  /* 0x0000000000037941 */ /* 0x000fea0003800200 */
.L_x_870:
        /* <DEDUP_REMOVED lines=479> */
.L_x_874:
        /* <DEDUP_REMOVED lines=8> */
.L_x_875:
[----:B------:R-:W-:Y:S05]  /*43c50*/  BSYNC.RECONVERGENT B3 ;  /* 0x0000000000037941 */ /* 0x000fea0003800200 */
.L_x_873:
        /* <DEDUP_REMOVED lines=487> */
.L_x_878:
        /* <DEDUP_REMOVED lines=8> */
.L_x_879:
[----:B------:R-:W-:Y:S05]  /*45b50*/  BSYNC.RECONVERGENT B3 ;  /* 0x0000000000037941 */ /* 0x000fea0003800200 */
.L_x_877:
        /* <DEDUP_REMOVED lines=56> */
.L_x_897:
[----:B------:R-:W-:Y:S01]  /*45ee0*/  LOP3.LUT R74, R45, 0x1, RZ, 0xc0, !PT ;  /* 0x000000012d4a7812 */ /* 0x000fe200078ec0ff */
[----:B------:R-:W-:Y:S03]  /*45ef0*/  BSSY.RECONVERGENT B4, `(.L_x_882) ;  /* 0x000003e000047945 */ /* 0x000fe60003800200 */
[----:B------:R-:W-:-:S13]  /*45f00*/  ISETP.NE.U32.AND P0, PT, R74, 0x1, PT ;  /* 0x000000014a00780c */ /* 0x000fda0003f05070 */
[----:B------:R-:W-:Y:S05]  /*45f10*/  @!P0 BRA `(.L_x_883) ;  /* 0x0000000000ec8947 */ /* 0x000fea0003800000 */
.L_x_886:
        /* <DEDUP_REMOVED lines=41> */
.L_x_885:
[----:B------:R-:W-:Y:S05]  /*461b0*/  BSYNC.RECONVERGENT B5 ;  /* 0x0000000000057941 */ /* 0x000fea0003800200 */
.L_x_884:
        /* <DEDUP_REMOVED lines=17> */
.L_x_883:
[----:B------:R-:W-:Y:S05]  /*462d0*/  BSYNC.RECONVERGENT B4 ;  /* 0x0000000000047941 */ /* 0x000fea0003800200 */
.L_x_882:
[----:B------:R-:W-:Y:S01]  /*462e0*/  LOP3.LUT R74, R28, 0x1, RZ, 0xc0, !PT ;  /* 0x000000011c4a7812 */ /* 0x000fe200078ec0ff */
[----:B------:R-:W-:Y:S03]  /*462f0*/  BSSY.RECONVERGENT B4, `(.L_x_887) ;  /* 0x000003e000047945 */ /* 0x000fe60003800200 */
[----:B------:R-:W-:-:S13]  /*46300*/  ISETP.NE.U32.AND P0, PT, R74, 0x1, PT ;  /* 0x000000014a00780c */ /* 0x000fda0003f05070 */
[----:B------:R-:W-:Y:S05]  /*46310*/  @!P0 BRA `(.L_x_888) ;  /* 0x0000000000ec8947 */ /* 0x000fea0003800000 */
.L_x_891:
        /* <DEDUP_REMOVED lines=41> */
.L_x_890:
[----:B------:R-:W-:Y:S05]  /*465b0*/  BSYNC.RECONVERGENT B5 ;  /* 0x0000000000057941 */ /* 0x000fea0003800200 */
.L_x_889:
        /* <DEDUP_REMOVED lines=17> */
.L_x_888:
[----:B------:R-:W-:Y:S05]  /*466d0*/  BSYNC.RECONVERGENT B4 ;  /* 0x0000000000047941 */ /* 0x000fea0003800200 */
.L_x_887:
        /* <DEDUP_REMOVED lines=35> */
.L_x_894:
[----:B------:R-:W-:Y:S05]  /*46910*/  BSYNC.RELIABLE B5 ;  /* 0x0000000000057941 */ /* 0x000fea0003800100 */
.L_x_893:
        /* <DEDUP_REMOVED lines=25> */
.L_x_895:
        /* <DEDUP_REMOVED lines=24> */
.L_x_896:
[----:B------:R-:W-:Y:S05]  /*46c30*/  BSYNC.RECONVERGENT B4 ;  /* 0x0000000000047941 */ /* 0x000fea0003800200 */
.L_x_892:
[----:B------:R-:W-:-:S04]  /*46c40*/  LOP3.LUT R74, R67, R45, R2, 0xfe, !PT ;  /* 0x0000002d434a7212 */ /* 0x000fc800078efe02 */
[----:B------:R-:W-:-:S04]  /*46c50*/  LOP3.LUT R74, R63, R74, R60, 0xfe, !PT ;  /* 0x0000004a3f4a7212 */ /* 0x000fc800078efe3c */
[----:B------:R-:W-:-:S04]  /*46c60*/  LOP3.LUT R75, R65, R74, R62, 0xfe, !PT ;  /* 0x0000004a414b7212 */ /* 0x000fc800078efe3e */
[----:B------:R-:W-:-:S13]  /*46c70*/  LOP3.LUT P0, RZ, R75, R64, RZ, 0xfc, !PT ;  /* 0x000000404bff7212 */ /* 0x000fda000780fcff */
[----:B------:R-:W-:Y:S05]  /*46c80*/  @P0 BRA `(.L_x_897) ;  /* 0xfffffff000940947 */ /* 0x000fea000383ffff */
.L_x_881:
[----:B------:R-:W-:Y:S05]  /*46c90*/  BSYNC.RECONVERGENT B3 ;  /* 0x0000000000037941 */ /* 0x000fea0003800200 */
.L_x_880:
        /* <DEDUP_REMOVED lines=25> */
.L_x_902:
        /* <DEDUP_REMOVED lines=41> */
.L_x_900:
[----:B------:R-:W-:Y:S05]  /*470c0*/  BSYNC.RELIABLE B4 ;  /* 0x0000000000047941 */ /* 0x000fea0003800100 */
.L_x_899:
        /* <DEDUP_REMOVED lines=12> */
.L_x_901:
[----:B------:R-:W-:Y:S05]  /*47190*/  BSYNC.RECONVERGENT B3 ;  /* 0x0000000000037941 */ /* 0x000fea0003800200 */
.L_x_898:
        /* <DEDUP_REMOVED lines=13> */
.L_x_869:
[----:B------:R-:W-:Y:S05]  /*47270*/  BSYNC.RECONVERGENT B1 ;  /* 0x0000000000017941 */ /* 0x000fea0003800200 */
.L_x_868:
        /* <DEDUP_REMOVED lines=485> */
.L_x_904:
        /* <DEDUP_REMOVED lines=8> */
.L_x_905:
[----:B------:R-:W-:Y:S05]  /*49150*/  BSYNC.RECONVERGENT B1 ;  /* 0x0000000000017941 */ /* 0x000fea0003800200 */
.L_x_903:
        /* <DEDUP_REMOVED lines=481> */
.L_x_907:
        /* <DEDUP_REMOVED lines=8> */
.L_x_908:
[----:B------:R-:W-:Y:S05]  /*4aff0*/  BSYNC.RECONVERGENT B1 ;  /* 0x0000000000017941 */ /* 0x000fea0003800200 */
.L_x_906:
        /* <DEDUP_REMOVED lines=487> */
.L_x_911:
[----:B------:R-:W-:Y:S05]  /*4ce70*/  BSYNC.RELIABLE B3 ;  /* 0x0000000000037941 */ /* 0x000fea0003800100 */
.L_x_910:
        /* <DEDUP_REMOVED lines=16> */
.L_x_912:
[----:B------:R-:W-:Y:S05]  /*4cf80*/  BSYNC.RECONVERGENT B1 ;  /* 0x0000000000017941 */ /* 0x000fea0003800200 */
.L_x_909:
        /* <DEDUP_REMOVED lines=485> */
.L_x_915:
[----:B------:R-:W-:Y:S05]  /*4ede0*/  BSYNC.RELIABLE B4 ;  /* 0x0000000000047941 */ /* 0x000fea0003800100 */
.L_x_914:
        /* <DEDUP_REMOVED lines=16> */
.L_x_916:
[----:B------:R-:W-:Y:S05]  /*4eef0*/  BSYNC.RECONVERGENT B1 ;  /* 0x0000000000017941 */ /* 0x000fea0003800200 */
.L_x_913:
[----:B------:R-:W-:Y:S01]  /*4ef00*/  STG.E desc[UR4][R4.64+0x40], RZ ;  /* 0x000040ff04007986 */ /* 0x000fe2000c101904 */
[----:B------:R-:W-:Y:S05]  /*4ef10*/  EXIT ;  /* 0x000000000000794d */ /* 0x000fea0003800000 */
.L_x_917:
        /* <DEDUP_REMOVED lines=14> */
.L_x_923:


//--------------------- .nv.shared.reserved.0     --------------------------
	.section	.nv.shared.reserved.0,"aw",@nobits
	.weak		__nv_reservedSMEM_offset_0_alias
	.size		__nv_reservedSMEM_offset_0_alias, 0, 64
	.other		__nv_reservedSMEM_offset_0_alias,@"STO_CUDA_RESERVED_SHARED STV_DEFAULT"
__nv_reservedSMEM_offset_0_alias:
	.zero		0
	.zero		64


//--------------------- .nv.constant0._Z24benchmark_methods_kernelP7ECPointS0_PKjPKS_i --------------------------
	.section	.nv.constant0._Z24benchmark_methods_kernelP7ECPointS0_PKjPKS_i,"a",@progbits
	.sectionflags	@""
	.align	4
.nv.constant0._Z24benchmark_methods_kernelP7ECPointS0_PKjPKS_i:
	.zero		932


//--------------------- .nv.constant0._Z27test_modular_inverse_kernelPKjPjPii --------------------------
	.section	.nv.constant0._Z27test_modular_inverse_kernelPKjPjPii,"a",@progbits
	.sectionflags	@""
	.align	4
.nv.constant0._Z27test_modular_inverse_kernelPKjPjPii:
	.zero		924


//--------------------- .nv.constant0._Z27compress_public_keys_kernelPhPK7ECPointi --------------------------
	.section	.nv.constant0._Z27compress_public_keys_kernelPhPK7ECPointi,"a",@progbits
	.sectionflags	@""
	.align	4
.nv.constant0._Z27compress_public_keys_kernelPhPK7ECPointi:
	.zero		916


//--------------------- .nv.constant0._Z22validate_points_kernelPK7ECPointPii --------------------------
	.section	.nv.constant0._Z22validate_points_kernelPK7ECPointPii,"a",@progbits
	.sectionflags	@""
	.align	4
.nv.constant0._Z22validate_points_kernelPK7ECPointPii:
	.zero		916


//--------------------- .nv.constant0._Z24batch_scalar_mult_kernelP7ECPointPKjPKS_i --------------------------
	.section	.nv.constant0._Z24batch_scalar_mult_kernelP7ECPointPKjPKS_i,"a",@progbits
	.sectionflags	@""
	.align	4
.nv.constant0._Z24batch_scalar_mult_kernelP7ECPointPKjPKS_i:
	.zero		924


//--------------------- .nv.constant0._Z33batch_scalar_mult_jacobian_kernelP7ECPointPKjPKS_i --------------------------
	.section	.nv.constant0._Z33batch_scalar_mult_jacobian_kernelP7ECPointPKjPKS_i,"a",@progbits
	.sectionflags	@""
	.align	4
.nv.constant0._Z33batch_scalar_mult_jacobian_kernelP7ECPointPKjPKS_i:
	.zero		924


//--------------------- SYMBOLS --------------------------

	.type		.nv.reservedSmem.offset0,@object
	.size		.nv.reservedSmem.offset0,0x4
